	.target	sm_90a

	.elftype	@"ET_EXEC"


//--------------------- .note.nv.tkinfo           --------------------------
	.section	.note.nv.tkinfo,"",@"SHT_NOTE"
	.sectionflags	@"SHF_NOTE_NV_TKINFO"
	.tkinfo
        /*0018*/ 	.word	0x00000002
        /*0030*/ 	.string	""
        /*0030*/ 	.string	"ptxas"
        /*0030*/ 	.string	"Cuda compilation tools, release 13.0, V13.0.88"
        /*0030*/ 	.string	"Build cuda_13.0.r13.0/compiler.36424714_0"
        /*0030*/ 	.string	"-arch sm_90a -m 64 "



//--------------------- .note.nv.cuinfo           --------------------------
	.section	.note.nv.cuinfo,"",@"SHT_NOTE"
	.sectionflags	@"SHF_NOTE_NV_CUINFO"
        /*0018*/ 	.short	0x0002
        /*001a*/ 	.short	0x005a
        /*001c*/ 	.short	0x0082
	.zero		2


//--------------------- .nv.info                  --------------------------
	.section	.nv.info,"",@"SHT_CUDA_INFO"
	.align	4


	//----- nvinfo : EIATTR_REGCOUNT
	.align		4
        /*0000*/ 	.byte	0x04, 0x2f
        /*0002*/ 	.short	(.L_26 - .L_25)
	.align		4
.L_25:
        /*0004*/ 	.word	index@(_ZN7cutlass13device_kernelIN5flash11enable_sm90INS1_16FlashAttnFwdSm90INS1_25CollectiveMainloopFwdSm90ILi2EN4cute5tupleIJNS5_1CILi1EEES8_S8_EEENS6_IJNS7_ILi128EEENS7_ILi224EEESA_EEELi128ENS_12float_e4m3_tEfNS_4arch4Sm90ELb1ELb0ELb1ELb1ELb0ELb1ELb0ELb1ELb1ELb1ELb0ELb0EEENS1_21CollectiveEpilogueFwdINS6_IJSA_SA_SB_EEES9_NS_10bfloat16_tESF_Li256ELb1ELb1ELb0ELb1EEENS1_36VarlenDynamicPersistentTileSchedulerILi128ELi224ELi256ELi128ELb0ELb1ELb1ELb1ELb1ELb1EEEEEEEEEvNT_6ParamsE)
        /*0008*/ 	.word	0x000000a8


	//----- nvinfo : EIATTR_FRAME_SIZE
	.align		4
.L_26:
        /*000c*/ 	.byte	0x04, 0x11
        /*000e*/ 	.short	(.L_28 - .L_27)
	.align		4
.L_27:
        /*0010*/ 	.word	index@(_ZN7cutlass13device_kernelIN5flash11enable_sm90INS1_16FlashAttnFwdSm90INS1_25CollectiveMainloopFwdSm90ILi2EN4cute5tupleIJNS5_1CILi1EEES8_S8_EEENS6_IJNS7_ILi128EEENS7_ILi224EEESA_EEELi128ENS_12float_e4m3_tEfNS_4arch4Sm90ELb1ELb0ELb1ELb1ELb0ELb1ELb0ELb1ELb1ELb1ELb0ELb0EEENS1_21CollectiveEpilogueFwdINS6_IJSA_SA_SB_EEES9_NS_10bfloat16_tESF_Li256ELb1ELb1ELb0ELb1EEENS1_36VarlenDynamicPersistentTileSchedulerILi128ELi224ELi256ELi128ELb0ELb1ELb1ELb1ELb1ELb1EEEEEEEEEvNT_6ParamsE)
        /*0014*/ 	.word	0x000000e8


	//----- nvinfo : EIATTR_REGCOUNT
	.align		4
.L_28:
        /*0018*/ 	.byte	0x04, 0x2f
        /*001a*/ 	.short	(.L_30 - .L_29)
	.align		4
.L_29:
        /*001c*/ 	.word	index@(_ZN7cutlass13device_kernelIN5flash11enable_sm90INS1_16FlashAttnFwdSm90INS1_25CollectiveMainloopFwdSm90ILi2EN4cute5tupleIJNS5_1CILi1EEES8_S8_EEENS6_IJNS7_ILi128EEENS7_ILi224EEESA_EEELi128ENS_12float_e4m3_tEfNS_4arch4Sm90ELb1ELb0ELb1ELb1ELb0ELb0ELb0ELb1ELb1ELb1ELb0ELb0EEENS1_21CollectiveEpilogueFwdINS6_IJSA_SA_SB_EEES9_NS_10bfloat16_tESF_Li256ELb1ELb1ELb0ELb1EEENS1_36VarlenDynamicPersistentTileSchedulerILi128ELi224ELi256ELi128ELb0ELb1ELb1ELb1ELb1ELb1EEEEEEEEEvNT_6ParamsE)
        /*0020*/ 	.word	0x000000a8


	//----- nvinfo : EIATTR_FRAME_SIZE
	.align		4
.L_30:
        /*0024*/ 	.byte	0x04, 0x11
        /*0026*/ 	.short	(.L_32 - .L_31)
	.align		4
.L_31:
        /*0028*/ 	.word	index@(_ZN7cutlass13device_kernelIN5flash11enable_sm90INS1_16FlashAttnFwdSm90INS1_25CollectiveMainloopFwdSm90ILi2EN4cute5tupleIJNS5_1CILi1EEES8_S8_EEENS6_IJNS7_ILi128EEENS7_ILi224EEESA_EEELi128ENS_12float_e4m3_tEfNS_4arch4Sm90ELb1ELb0ELb1ELb1ELb0ELb0ELb0ELb1ELb1ELb1ELb0ELb0EEENS1_21CollectiveEpilogueFwdINS6_IJSA_SA_SB_EEES9_NS_10bfloat16_tESF_Li256ELb1ELb1ELb0ELb1EEENS1_36VarlenDynamicPersistentTileSchedulerILi128ELi224ELi256ELi128ELb0ELb1ELb1ELb1ELb1ELb1EEEEEEEEEvNT_6ParamsE)
        /*002c*/ 	.word	0x00000038


	//----- nvinfo : EIATTR_REGCOUNT
	.align		4
.L_32:
        /*0030*/ 	.byte	0x04, 0x2f
        /*0032*/ 	.short	(.L_34 - .L_33)
	.align		4
.L_33:
        /*0034*/ 	.word	index@(_ZN7cutlass13device_kernelIN5flash11enable_sm90INS1_16FlashAttnFwdSm90INS1_25CollectiveMainloopFwdSm90ILi2EN4cute5tupleIJNS5_1CILi1EEES8_S8_EEENS6_IJNS7_ILi128EEENS7_ILi224EEESA_EEELi128ENS_12float_e4m3_tEfNS_4arch4Sm90ELb1ELb0ELb1ELb0ELb0ELb0ELb0ELb1ELb1ELb1ELb0ELb0EEENS1_21CollectiveEpilogueFwdINS6_IJSA_SA_SB_EEES9_NS_10bfloat16_tESF_Li256ELb0ELb1ELb0ELb1EEENS1_30DynamicPersistentTileSchedulerILi256ELi128ELb0ELb1ELb1EEEEEEEEEvNT_6ParamsE)
        /*0038*/ 	.word	0x000000a8


	//----- nvinfo : EIATTR_FRAME_SIZE
	.align		4
.L_34:
        /*003c*/ 	.byte	0x04, 0x11
        /*003e*/ 	.short	(.L_36 - .L_35)
	.align		4
.L_35:
        /*0040*/ 	.word	index@(_ZN7cutlass13device_kernelIN5flash11enable_sm90INS1_16FlashAttnFwdSm90INS1_25CollectiveMainloopFwdSm90ILi2EN4cute5tupleIJNS5_1CILi1EEES8_S8_EEENS6_IJNS7_ILi128EEENS7_ILi224EEESA_EEELi128ENS_12float_e4m3_tEfNS_4arch4Sm90ELb1ELb0ELb1ELb0ELb0ELb0ELb0ELb1ELb1ELb1ELb0ELb0EEENS1_21CollectiveEpilogueFwdINS6_IJSA_SA_SB_EEES9_NS_10bfloat16_tESF_Li256ELb0ELb1ELb0ELb1EEENS1_30DynamicPersistentTileSchedulerILi256ELi128ELb0ELb1ELb1EEEEEEEEEvNT_6ParamsE)
        /*0044*/ 	.word	0x00000028


	//----- nvinfo : EIATTR_REGCOUNT
	.align		4
.L_36:
        /*0048*/ 	.byte	0x04, 0x2f
        /*004a*/ 	.short	(.L_38 - .L_37)
	.align		4
.L_37:
        /*004c*/ 	.word	index@(_ZN7cutlass13device_kernelIN5flash11enable_sm90INS1_16FlashAttnFwdSm90INS1_25CollectiveMainloopFwdSm90ILi2EN4cute5tupleIJNS5_1CILi1EEES8_S8_EEENS6_IJNS7_ILi128EEENS7_ILi192EEESA_EEELi128ENS_12float_e4m3_tEfNS_4arch4Sm90ELb0ELb1ELb1ELb1ELb0ELb1ELb0ELb1ELb1ELb1ELb0ELb0EEENS1_21CollectiveEpilogueFwdINS6_IJSA_SA_SB_EEES9_NS_10bfloat16_tESF_Li256ELb1ELb1ELb0ELb1EEENS1_36VarlenDynamicPersistentTileSchedulerILi128ELi192ELi256ELi128ELb0ELb1ELb1ELb1ELb0ELb1EEEEEEEEEvNT_6ParamsE)
        /*0050*/ 	.word	0x000000a8


	//----- nvinfo : EIATTR_FRAME_SIZE
	.align		4
.L_38:
        /*0054*/ 	.byte	0x04, 0x11
        /*0056*/ 	.short	(.L_40 - .L_39)
	.align		4
.L_39:
        /*0058*/ 	.word	index@(_ZN7cutlass13device_kernelIN5flash11enable_sm90INS1_16FlashAttnFwdSm90INS1_25CollectiveMainloopFwdSm90ILi2EN4cute5tupleIJNS5_1CILi1EEES8_S8_EEENS6_IJNS7_ILi128EEENS7_ILi192EEESA_EEELi128ENS_12float_e4m3_tEfNS_4arch4Sm90ELb0ELb1ELb1ELb1ELb0ELb1ELb0ELb1ELb1ELb1ELb0ELb0EEENS1_21CollectiveEpilogueFwdINS6_IJSA_SA_SB_EEES9_NS_10bfloat16_tESF_Li256ELb1ELb1ELb0ELb1EEENS1_36VarlenDynamicPersistentTileSchedulerILi128ELi192ELi256ELi128ELb0ELb1ELb1ELb1ELb0ELb1EEEEEEEEEvNT_6ParamsE)
        /*005c*/ 	.word	0x00000058


	//----- nvinfo : EIATTR_REGCOUNT
	.align		4
.L_40:
        /*0060*/ 	.byte	0x04, 0x2f
        /*0062*/ 	.short	(.L_42 - .L_41)
	.align		4
.L_41:
        /*0064*/ 	.word	index@(_ZN7cutlass13device_kernelIN5flash11enable_sm90INS1_16FlashAttnFwdSm90INS1_25CollectiveMainloopFwdSm90ILi2EN4cute5tupleIJNS5_1CILi1EEES8_S8_EEENS6_IJNS7_ILi128EEENS7_ILi192EEESA_EEELi128ENS_12float_e4m3_tEfNS_4arch4Sm90ELb0ELb1ELb1ELb1ELb0ELb0ELb0ELb1ELb1ELb1ELb0ELb0EEENS1_21CollectiveEpilogueFwdINS6_IJSA_SA_SB_EEES9_NS_10bfloat16_tESF_Li256ELb1ELb1ELb0ELb1EEENS1_36VarlenDynamicPersistentTileSchedulerILi128ELi192ELi256ELi128ELb0ELb1ELb1ELb1ELb0ELb1EEEEEEEEEvNT_6ParamsE)
        /*0068*/ 	.word	0x000000a8


	//----- nvinfo : EIATTR_FRAME_SIZE
	.align		4
.L_42:
        /*006c*/ 	.byte	0x04, 0x11
        /*006e*/ 	.short	(.L_44 - .L_43)
	.align		4
.L_43:
        /*0070*/ 	.word	index@(_ZN7cutlass13device_kernelIN5flash11enable_sm90INS1_16FlashAttnFwdSm90INS1_25CollectiveMainloopFwdSm90ILi2EN4cute5tupleIJNS5_1CILi1EEES8_S8_EEENS6_IJNS7_ILi128EEENS7_ILi192EEESA_EEELi128ENS_12float_e4m3_tEfNS_4arch4Sm90ELb0ELb1ELb1ELb1ELb0ELb0ELb0ELb1ELb1ELb1ELb0ELb0EEENS1_21CollectiveEpilogueFwdINS6_IJSA_SA_SB_EEES9_NS_10bfloat16_tESF_Li256ELb1ELb1ELb0ELb1EEENS1_36VarlenDynamicPersistentTileSchedulerILi128ELi192ELi256ELi128ELb0ELb1ELb1ELb1ELb0ELb1EEEEEEEEEvNT_6ParamsE)
        /*0074*/ 	.word	0x00000030


	//----- nvinfo : EIATTR_REGCOUNT
	.align		4
.L_44:
        /*0078*/ 	.byte	0x04, 0x2f
        /*007a*/ 	.short	(.L_46 - .L_45)
	.align		4
.L_45:
        /*007c*/ 	.word	index@(_ZN7cutlass13device_kernelIN5flash11enable_sm90INS1_16FlashAttnFwdSm90INS1_25CollectiveMainloopFwdSm90ILi2EN4cute5tupleIJNS5_1CILi1EEES8_S8_EEENS6_IJNS7_ILi128EEENS7_ILi192EEESA_EEELi128ENS_12float_e4m3_tEfNS_4arch4Sm90ELb0ELb1ELb1ELb0ELb0ELb0ELb0ELb1ELb1ELb1ELb0ELb0EEENS1_21CollectiveEpilogueFwdINS6_IJSA_SA_SB_EEES9_NS_10bfloat16_tESF_Li256ELb0ELb1ELb0ELb1EEENS1_30DynamicPersistentTileSchedulerILi256ELi128ELb0ELb1ELb1EEEEEEEEEvNT_6ParamsE)
        /*0080*/ 	.word	0x000000a8


	//----- nvinfo : EIATTR_FRAME_SIZE
	.align		4
.L_46:
        /*0084*/ 	.byte	0x04, 0x11
        /*0086*/ 	.short	(.L_48 - .L_47)
	.align		4
.L_47:
        /*0088*/ 	.word	index@(_ZN7cutlass13device_kernelIN5flash11enable_sm90INS1_16FlashAttnFwdSm90INS1_25CollectiveMainloopFwdSm90ILi2EN4cute5tupleIJNS5_1CILi1EEES8_S8_EEENS6_IJNS7_ILi128EEENS7_ILi192EEESA_EEELi128ENS_12float_e4m3_tEfNS_4arch4Sm90ELb0ELb1ELb1ELb0ELb0ELb0ELb0ELb1ELb1ELb1ELb0ELb0EEENS1_21CollectiveEpilogueFwdINS6_IJSA_SA_SB_EEES9_NS_10bfloat16_tESF_Li256ELb0ELb1ELb0ELb1EEENS1_30DynamicPersistentTileSchedulerILi256ELi128ELb0ELb1ELb1EEEEEEEEEvNT_6ParamsE)
        /*008c*/ 	.word	0x00000028


	//----- nvinfo : EIATTR_REGCOUNT
	.align		4
.L_48:
        /*0090*/ 	.byte	0x04, 0x2f
        /*0092*/ 	.short	(.L_50 - .L_49)
	.align		4
.L_49:
        /*0094*/ 	.word	index@(_ZN7cutlass13device_kernelIN5flash11enable_sm90INS1_16FlashAttnFwdSm90INS1_25CollectiveMainloopFwdSm90ILi2EN4cute5tupleIJNS5_1CILi1EEES8_S8_EEENS6_IJNS7_ILi128EEENS7_ILi224EEESA_EEELi128ENS_12float_e4m3_tEfNS_4arch4Sm90ELb0ELb0ELb1ELb1ELb0ELb1ELb0ELb1ELb1ELb1ELb0ELb0EEENS1_21CollectiveEpilogueFwdINS6_IJSA_SA_SB_EEES9_NS_10bfloat16_tESF_Li256ELb1ELb1ELb0ELb1EEENS1_36VarlenDynamicPersistentTileSchedulerILi128ELi224ELi256ELi128ELb0ELb1ELb1ELb0ELb1ELb1EEEEEEEEEvNT_6ParamsE)
        /*0098*/ 	.word	0x000000a8


	//----- nvinfo : EIATTR_FRAME_SIZE
	.align		4
.L_50:
        /*009c*/ 	.byte	0x04, 0x11
        /*009e*/ 	.short	(.L_52 - .L_51)
	.align		4
.L_51:
        /*00a0*/ 	.word	index@(_ZN7cutlass13device_kernelIN5flash11enable_sm90INS1_16FlashAttnFwdSm90INS1_25CollectiveMainloopFwdSm90ILi2EN4cute5tupleIJNS5_1CILi1EEES8_S8_EEENS6_IJNS7_ILi128EEENS7_ILi224EEESA_EEELi128ENS_12float_e4m3_tEfNS_4arch4Sm90ELb0ELb0ELb1ELb1ELb0ELb1ELb0ELb1ELb1ELb1ELb0ELb0EEENS1_21CollectiveEpilogueFwdINS6_IJSA_SA_SB_EEES9_NS_10bfloat16_tESF_Li256ELb1ELb1ELb0ELb1EEENS1_36VarlenDynamicPersistentTileSchedulerILi128ELi224ELi256ELi128ELb0ELb1ELb1ELb0ELb1ELb1EEEEEEEEEvNT_6ParamsE)
        /*00a4*/ 	.word	0x000000f8


	//----- nvinfo : EIATTR_REGCOUNT
	.align		4
.L_52:
        /*00a8*/ 	.byte	0x04, 0x2f
        /*00aa*/ 	.short	(.L_54 - .L_53)
	.align		4
.L_53:
        /*00ac*/ 	.word	index@(_ZN7cutlass13device_kernelIN5flash11enable_sm90INS1_16FlashAttnFwdSm90INS1_25CollectiveMainloopFwdSm90ILi2EN4cute5tupleIJNS5_1CILi1EEES8_S8_EEENS6_IJNS7_ILi128EEENS7_ILi224EEESA_EEELi128ENS_12float_e4m3_tEfNS_4arch4Sm90ELb0ELb0ELb1ELb1ELb0ELb0ELb0ELb1ELb1ELb1ELb0ELb0EEENS1_21CollectiveEpilogueFwdINS6_IJSA_SA_SB_EEES9_NS_10bfloat16_tESF_Li256ELb1ELb1ELb0ELb1EEENS1_36VarlenDynamicPersistentTileSchedulerILi128ELi224ELi256ELi128ELb0ELb1ELb1ELb0ELb1ELb1EEEEEEEEEvNT_6ParamsE)
        /*00b0*/ 	.word	0x000000a8


	//----- nvinfo : EIATTR_FRAME_SIZE
	.align		4
.L_54:
        /*00b4*/ 	.byte	0x04, 0x11
        /*00b6*/ 	.short	(.L_56 - .L_55)
	.align		4
.L_55:
        /*00b8*/ 	.word	index@(_ZN7cutlass13device_kernelIN5flash11enable_sm90INS1_16FlashAttnFwdSm90INS1_25CollectiveMainloopFwdSm90ILi2EN4cute5tupleIJNS5_1CILi1EEES8_S8_EEENS6_IJNS7_ILi128EEENS7_ILi224EEESA_EEELi128ENS_12float_e4m3_tEfNS_4arch4Sm90ELb0ELb0ELb1ELb1ELb0ELb0ELb0ELb1ELb1ELb1ELb0ELb0EEENS1_21CollectiveEpilogueFwdINS6_IJSA_SA_SB_EEES9_NS_10bfloat16_tESF_Li256ELb1ELb1ELb0ELb1EEENS1_36VarlenDynamicPersistentTileSchedulerILi128ELi224ELi256ELi128ELb0ELb1ELb1ELb0ELb1ELb1EEEEEEEEEvNT_6ParamsE)
        /*00bc*/ 	.word	0x00000030


	//----- nvinfo : EIATTR_REGCOUNT
	.align		4
.L_56:
        /*00c0*/ 	.byte	0x04, 0x2f
        /*00c2*/ 	.short	(.L_58 - .L_57)
	.align		4
.L_57:
        /*00c4*/ 	.word	index@(_ZN7cutlass13device_kernelIN5flash11enable_sm90INS1_16FlashAttnFwdSm90INS1_25CollectiveMainloopFwdSm90ILi2EN4cute5tupleIJNS5_1CILi1EEES8_S8_EEENS6_IJNS7_ILi128EEENS7_ILi224EEESA_EEELi128ENS_12float_e4m3_tEfNS_4arch4Sm90ELb0ELb0ELb1ELb0ELb0ELb0ELb0ELb1ELb1ELb1ELb0ELb0EEENS1_21CollectiveEpilogueFwdINS6_IJSA_SA_SB_EEES9_NS_10bfloat16_tESF_Li256ELb0ELb1ELb0ELb1EEENS1_29StaticPersistentTileSchedulerILb0EEEEEEEEEvNT_6ParamsE)
        /*00c8*/ 	.word	0x000000a8


	//----- nvinfo : EIATTR_FRAME_SIZE
	.align		4
.L_58:
        /*00cc*/ 	.byte	0x04, 0x11
        /*00ce*/ 	.short	(.L_60 - .L_59)
	.align		4
.L_59:
        /*00d0*/ 	.word	index@(_ZN7cutlass13device_kernelIN5flash11enable_sm90INS1_16FlashAttnFwdSm90INS1_25CollectiveMainloopFwdSm90ILi2EN4cute5tupleIJNS5_1CILi1EEES8_S8_EEENS6_IJNS7_ILi128EEENS7_ILi224EEESA_EEELi128ENS_12float_e4m3_tEfNS_4arch4Sm90ELb0ELb0ELb1ELb0ELb0ELb0ELb0ELb1ELb1ELb1ELb0ELb0EEENS1_21CollectiveEpilogueFwdINS6_IJSA_SA_SB_EEES9_NS_10bfloat16_tESF_Li256ELb0ELb1ELb0ELb1EEENS1_29StaticPersistentTileSchedulerILb0EEEEEEEEEvNT_6ParamsE)
        /*00d4*/ 	.word	0x00000020


	//----- nvinfo : EIATTR_MIN_STACK_SIZE
	.align		4
.L_60:
        /*00d8*/ 	.byte	0x04, 0x12
        /*00da*/ 	.short	(.L_62 - .L_61)
	.align		4
.L_61:
        /*00dc*/ 	.word	index@(_ZN7cutlass13device_kernelIN5flash11enable_sm90INS1_16FlashAttnFwdSm90INS1_25CollectiveMainloopFwdSm90ILi2EN4cute5tupleIJNS5_1CILi1EEES8_S8_EEENS6_IJNS7_ILi128EEENS7_ILi224EEESA_EEELi128ENS_12float_e4m3_tEfNS_4arch4Sm90ELb0ELb0ELb1ELb0ELb0ELb0ELb0ELb1ELb1ELb1ELb0ELb0EEENS1_21CollectiveEpilogueFwdINS6_IJSA_SA_SB_EEES9_NS_10bfloat16_tESF_Li256ELb0ELb1ELb0ELb1EEENS1_29StaticPersistentTileSchedulerILb0EEEEEEEEEvNT_6ParamsE)
        /*00e0*/ 	.word	0x00000020


	//----- nvinfo : EIATTR_MIN_STACK_SIZE
	.align		4
.L_62:
        /*00e4*/ 	.byte	0x04, 0x12
        /*00e6*/ 	.short	(.L_64 - .L_63)
	.align		4
.L_63:
        /*00e8*/ 	.word	index@(_ZN7cutlass13device_kernelIN5flash11enable_sm90INS1_16FlashAttnFwdSm90INS1_25CollectiveMainloopFwdSm90ILi2EN4cute5tupleIJNS5_1CILi1EEES8_S8_EEENS6_IJNS7_ILi128EEENS7_ILi224EEESA_EEELi128ENS_12float_e4m3_tEfNS_4arch4Sm90ELb0ELb0ELb1ELb1ELb0ELb0ELb0ELb1ELb1ELb1ELb0ELb0EEENS1_21CollectiveEpilogueFwdINS6_IJSA_SA_SB_EEES9_NS_10bfloat16_tESF_Li256ELb1ELb1ELb0ELb1EEENS1_36VarlenDynamicPersistentTileSchedulerILi128ELi224ELi256ELi128ELb0ELb1ELb1ELb0ELb1ELb1EEEEEEEEEvNT_6ParamsE)
        /*00ec*/ 	.word	0x00000030


	//----- nvinfo : EIATTR_MIN_STACK_SIZE
	.align		4
.L_64:
        /*00f0*/ 	.byte	0x04, 0x12
        /*00f2*/ 	.short	(.L_66 - .L_65)
	.align		4
.L_65:
        /*00f4*/ 	.word	index@(_ZN7cutlass13device_kernelIN5flash11enable_sm90INS1_16FlashAttnFwdSm90INS1_25CollectiveMainloopFwdSm90ILi2EN4cute5tupleIJNS5_1CILi1EEES8_S8_EEENS6_IJNS7_ILi128EEENS7_ILi224EEESA_EEELi128ENS_12float_e4m3_tEfNS_4arch4Sm90ELb0ELb0ELb1ELb1ELb0ELb1ELb0ELb1ELb1ELb1ELb0ELb0EEENS1_21CollectiveEpilogueFwdINS6_IJSA_SA_SB_EEES9_NS_10bfloat16_tESF_Li256ELb1ELb1ELb0ELb1EEENS1_36VarlenDynamicPersistentTileSchedulerILi128ELi224ELi256ELi128ELb0ELb1ELb1ELb0ELb1ELb1EEEEEEEEEvNT_6ParamsE)
        /*00f8*/ 	.word	0x000000f8


	//----- nvinfo : EIATTR_MIN_STACK_SIZE
	.align		4
.L_66:
        /*00fc*/ 	.byte	0x04, 0x12
        /*00fe*/ 	.short	(.L_68 - .L_67)
	.align		4
.L_67:
        /*0100*/ 	.word	index@(_ZN7cutlass13device_kernelIN5flash11enable_sm90INS1_16FlashAttnFwdSm90INS1_25CollectiveMainloopFwdSm90ILi2EN4cute5tupleIJNS5_1CILi1EEES8_S8_EEENS6_IJNS7_ILi128EEENS7_ILi192EEESA_EEELi128ENS_12float_e4m3_tEfNS_4arch4Sm90ELb0ELb1ELb1ELb0ELb0ELb0ELb0ELb1ELb1ELb1ELb0ELb0EEENS1_21CollectiveEpilogueFwdINS6_IJSA_SA_SB_EEES9_NS_10bfloat16_tESF_Li256ELb0ELb1ELb0ELb1EEENS1_30DynamicPersistentTileSchedulerILi256ELi128ELb0ELb1ELb1EEEEEEEEEvNT_6ParamsE)
        /*0104*/ 	.word	0x00000028


	//----- nvinfo : EIATTR_MIN_STACK_SIZE
	.align		4
.L_68:
        /*0108*/ 	.byte	0x04, 0x12
        /*010a*/ 	.short	(.L_70 - .L_69)
	.align		4
.L_69:
        /*010c*/ 	.word	index@(_ZN7cutlass13device_kernelIN5flash11enable_sm90INS1_16FlashAttnFwdSm90INS1_25CollectiveMainloopFwdSm90ILi2EN4cute5tupleIJNS5_1CILi1EEES8_S8_EEENS6_IJNS7_ILi128EEENS7_ILi192EEESA_EEELi128ENS_12float_e4m3_tEfNS_4arch4Sm90ELb0ELb1ELb1ELb1ELb0ELb0ELb0ELb1ELb1ELb1ELb0ELb0EEENS1_21CollectiveEpilogueFwdINS6_IJSA_SA_SB_EEES9_NS_10bfloat16_tESF_Li256ELb1ELb1ELb0ELb1EEENS1_36VarlenDynamicPersistentTileSchedulerILi128ELi192ELi256ELi128ELb0ELb1ELb1ELb1ELb0ELb1EEEEEEEEEvNT_6ParamsE)
        /*0110*/ 	.word	0x00000030


	//----- nvinfo : EIATTR_MIN_STACK_SIZE
	.align		4
.L_70:
        /*0114*/ 	.byte	0x04, 0x12
        /*0116*/ 	.short	(.L_72 - .L_71)
	.align		4
.L_71:
        /*0118*/ 	.word	index@(_ZN7cutlass13device_kernelIN5flash11enable_sm90INS1_16FlashAttnFwdSm90INS1_25CollectiveMainloopFwdSm90ILi2EN4cute5tupleIJNS5_1CILi1EEES8_S8_EEENS6_IJNS7_ILi128EEENS7_ILi192EEESA_EEELi128ENS_12float_e4m3_tEfNS_4arch4Sm90ELb0ELb1ELb1ELb1ELb0ELb1ELb0ELb1ELb1ELb1ELb0ELb0EEENS1_21CollectiveEpilogueFwdINS6_IJSA_SA_SB_EEES9_NS_10bfloat16_tESF_Li256ELb1ELb1ELb0ELb1EEENS1_36VarlenDynamicPersistentTileSchedulerILi128ELi192ELi256ELi128ELb0ELb1ELb1ELb1ELb0ELb1EEEEEEEEEvNT_6ParamsE)
        /*011c*/ 	.word	0x00000058


	//----- nvinfo : EIATTR_MIN_STACK_SIZE
	.align		4
.L_72:
        /*0120*/ 	.byte	0x04, 0x12
        /*0122*/ 	.short	(.L_74 - .L_73)
	.align		4
.L_73:
        /*0124*/ 	.word	index@(_ZN7cutlass13device_kernelIN5flash11enable_sm90INS1_16FlashAttnFwdSm90INS1_25CollectiveMainloopFwdSm90ILi2EN4cute5tupleIJNS5_1CILi1EEES8_S8_EEENS6_IJNS7_ILi128EEENS7_ILi224EEESA_EEELi128ENS_12float_e4m3_tEfNS_4arch4Sm90ELb1ELb0ELb1ELb0ELb0ELb0ELb0ELb1ELb1ELb1ELb0ELb0EEENS1_21CollectiveEpilogueFwdINS6_IJSA_SA_SB_EEES9_NS_10bfloat16_tESF_Li256ELb0ELb1ELb0ELb1EEENS1_30DynamicPersistentTileSchedulerILi256ELi128ELb0ELb1ELb1EEEEEEEEEvNT_6ParamsE)
        /*0128*/ 	.word	0x00000028


	//----- nvinfo : EIATTR_MIN_STACK_SIZE
	.align		4
.L_74:
        /*012c*/ 	.byte	0x04, 0x12
        /*012e*/ 	.short	(.L_76 - .L_75)
	.align		4
.L_75:
        /*0130*/ 	.word	index@(_ZN7cutlass13device_kernelIN5flash11enable_sm90INS1_16FlashAttnFwdSm90INS1_25CollectiveMainloopFwdSm90ILi2EN4cute5tupleIJNS5_1CILi1EEES8_S8_EEENS6_IJNS7_ILi128EEENS7_ILi224EEESA_EEELi128ENS_12float_e4m3_tEfNS_4arch4Sm90ELb1ELb0ELb1ELb1ELb0ELb0ELb0ELb1ELb1ELb1ELb0ELb0EEENS1_21CollectiveEpilogueFwdINS6_IJSA_SA_SB_EEES9_NS_10bfloat16_tESF_Li256ELb1ELb1ELb0ELb1EEENS1_36VarlenDynamicPersistentTileSchedulerILi128ELi224ELi256ELi128ELb0ELb1ELb1ELb1ELb1ELb1EEEEEEEEEvNT_6ParamsE)
        /*0134*/ 	.word	0x00000038


	//----- nvinfo : EIATTR_MIN_STACK_SIZE
	.align		4
.L_76:
        /*0138*/ 	.byte	0x04, 0x12
        /*013a*/ 	.short	(.L_78 - .L_77)
	.align		4
.L_77:
        /*013c*/ 	.word	index@(_ZN7cutlass13device_kernelIN5flash11enable_sm90INS1_16FlashAttnFwdSm90INS1_25CollectiveMainloopFwdSm90ILi2EN4cute5tupleIJNS5_1CILi1EEES8_S8_EEENS6_IJNS7_ILi128EEENS7_ILi224EEESA_EEELi128ENS_12float_e4m3_tEfNS_4arch4Sm90ELb1ELb0ELb1ELb1ELb0ELb1ELb0ELb1ELb1ELb1ELb0ELb0EEENS1_21CollectiveEpilogueFwdINS6_IJSA_SA_SB_EEES9_NS_10bfloat16_tESF_Li256ELb1ELb1ELb0ELb1EEENS1_36VarlenDynamicPersistentTileSchedulerILi128ELi224ELi256ELi128ELb0ELb1ELb1ELb1ELb1ELb1EEEEEEEEEvNT_6ParamsE)
        /*0140*/ 	.word	0x000000e8
.L_78:


//--------------------- .nv.compat                --------------------------
	.section	.nv.compat,"",@"SHT_CUDA_COMPAT_INFO"
	.align	4
        /*0000*/ 	.byte	0x02, 0x09, 0x01, 0x00, 0x02, 0x02, 0x04, 0x00, 0x02, 0x05, 0x05, 0x00, 0x03, 0x07, 0x01, 0x01
        /*0010*/ 	.byte	0x02, 0x03, 0x01, 0x00, 0x02, 0x06, 0x01, 0x00, 0x04, 0x0b, 0x08, 0x00, 0x00, 0x00, 0x00, 0x00
        /*0020*/ 	.byte	0x00, 0x00, 0x00, 0x00


//--------------------- .nv.info._ZN7cutlass13device_kernelIN5flash11enable_sm90INS1_16FlashAttnFwdSm90INS1_25CollectiveMainloopFwdSm90ILi2EN4cute5tupleIJNS5_1CILi1EEES8_S8_EEENS6_IJNS7_ILi128EEENS7_ILi224EEESA_EEELi128ENS_12float_e4m3_tEfNS_4arch4Sm90ELb0ELb0ELb1ELb0ELb0ELb0ELb0ELb1ELb1ELb1ELb0ELb0EEENS1_21CollectiveEpilogueFwdINS6_IJSA_SA_SB_EEES9_NS_10bfloat16_tESF_Li256ELb0ELb1ELb0ELb1EEENS1_29StaticPersistentTileSchedulerILb0EEEEEEEEEvNT_6ParamsE --------------------------
	.section	.nv.info._ZN7cutlass13device_kernelIN5flash11enable_sm90INS1_16FlashAttnFwdSm90INS1_25CollectiveMainloopFwdSm90ILi2EN4cute5tupleIJNS5_1CILi1EEES8_S8_EEENS6_IJNS7_ILi128EEENS7_ILi224EEESA_EEELi128ENS_12float_e4m3_tEfNS_4arch4Sm90ELb0ELb0ELb1ELb0ELb0ELb0ELb0ELb1ELb1ELb1ELb0ELb0EEENS1_21CollectiveEpilogueFwdINS6_IJSA_SA_SB_EEES9_NS_10bfloat16_tESF_Li256ELb0ELb1ELb0ELb1EEENS1_29StaticPersistentTileSchedulerILb0EEEEEEEEEvNT_6ParamsE,"",@"SHT_CUDA_INFO"
	.sectionflags	@""
	.align	4


	//----- nvinfo : EIATTR_CUDA_API_VERSION
	.align		4
        /*0000*/ 	.byte	0x04, 0x37
        /*0002*/ 	.short	(.L_80 - .L_79)
.L_79:
        /*0004*/ 	.word	0x00000082


	//----- nvinfo : EIATTR_KPARAM_INFO
	.align		4
.L_80:
        /*0008*/ 	.byte	0x04, 0x17
        /*000a*/ 	.short	(.L_82 - .L_81)
.L_81:
        /*000c*/ 	.word	0x00000000
        /*0010*/ 	.short	0x0000
        /*0012*/ 	.short	0x0070
        /*0014*/ 	.byte	0x00, 0xf0, 0x01, 0x28


	//----- nvinfo : EIATTR_SPARSE_MMA_MASK
	.align		4
.L_82:
        /*0018*/ 	.byte	0x03, 0x50
        /*001a*/ 	.short	0x0000


	//----- nvinfo : EIATTR_MAXREG_COUNT
	.align		4
        /*001c*/ 	.byte	0x03, 0x1b
        /*001e*/ 	.short	0x00a8


	//----- nvinfo : EIATTR_NUM_BARRIERS
	.align		4
        /*0020*/ 	.byte	0x02, 0x4c
        /*0022*/ 	.byte	0x10
	.zero		1


	//----- nvinfo : EIATTR_EXTERNS
	.align		4
        /*0024*/ 	.byte	0x04, 0x0f
        /*0026*/ 	.short	(.L_84 - .L_83)


	//   ....[0]....
	.align		4
.L_83:
        /*0028*/ 	.word	index@(__assertfail)


	//----- nvinfo : EIATTR_ANNOTATIONS
	.align		4
.L_84:
        /*002c*/ 	.byte	0x04, 0x55
        /*002e*/ 	.short	(.L_86 - .L_85)


	//   ....[0]....
.L_85:
        /*0030*/ 	.word	0x00000001
        /*0034*/ 	.byte	0x50, 0xca, 0x00, 0x00, 0x01, 0x00, 0x00, 0x00, 0x00, 0xcc, 0x00, 0x00, 0x01, 0x00, 0x00, 0x00
        /* <DEDUP_REMOVED lines=13> */
        /*0114*/ 	.byte	0xc0, 0xff, 0x00, 0x00


	//----- nvinfo : EIATTR_MERCURY_ISA_VERSION
	.align		4
.L_86:
        /*0118*/ 	.byte	0x03, 0x5f
        /*011a*/ 	.short	0x0101


	//----- nvinfo : EIATTR_INT_WARP_WIDE_INSTR_OFFSETS
	.align		4
        /*011c*/ 	.byte	0x04, 0x31
        /*011e*/ 	.short	(.L_88 - .L_87)


	//   ....[0]....
.L_87:
        /*0120*/ 	.word	0x00000130


	//   ....[1]....
        /*0124*/ 	.word	0x00000170


	//   ....[2]....
        /*0128*/ 	.word	0x000001e0


	//----- nvinfo : EIATTR_COOP_GROUP_MASK_REGIDS
	.align		4
.L_88:
        /*012c*/ 	.byte	0x04, 0x29
        /*012e*/ 	.short	(.L_90 - .L_89)


	//   ....[0]....
.L_89:
        /*0130*/ 	.word	0xffffffff


	//   ....[1]....
        /*0134*/ 	.word	0xffffffff


	//   ....[2]....
        /*0138*/ 	.word	0xffffffff


	//   ....[3]....
        /*013c*/ 	.word	0xffffffff


	//   ....[4]....
        /*0140*/ 	.word	0xffffffff


	//   ....[5]....
        /*0144*/ 	.word	0xffffffff


	//   ....[6]....
        /*0148*/ 	.word	0xffffffff


	//   ....[7]....
        /*014c*/ 	.word	0xffffffff


	//   ....[8]....
        /*0150*/ 	.word	0xffffffff


	//   ....[9]....
        /*0154*/ 	.word	0xffffffff


	//   ....[10]....
        /*0158*/ 	.word	0xffffffff


	//   ....[11]....
        /*015c*/ 	.word	0xffffffff


	//   ....[12]....
        /*0160*/ 	.word	0xffffffff


	//   ....[13]....
        /*0164*/ 	.word	0xffffffff


	//   ....[14]....
        /*0168*/ 	.word	0xffffffff


	//   ....[15]....
        /*016c*/ 	.word	0xffffffff


	//   ....[16]....
        /*0170*/ 	.word	0xffffffff


	//   ....[17]....
        /*0174*/ 	.word	0xffffffff


	//   ....[18]....
        /*0178*/ 	.word	0xffffffff


	//   ....[19]....
        /*017c*/ 	.word	0xffffffff


	//   ....[20]....
        /*0180*/ 	.word	0xffffffff


	//   ....[21]....
        /*0184*/ 	.word	0xffffffff


	//   ....[22]....
        /*0188*/ 	.word	0xffffffff


	//   ....[23]....
        /*018c*/ 	.word	0xffffffff


	//   ....[24]....
        /*0190*/ 	.word	0xffffffff


	//   ....[25]....
        /*0194*/ 	.word	0xffffffff


	//   ....[26]....
        /*0198*/ 	.word	0xffffffff


	//   ....[27]....
        /*019c*/ 	.word	0xffffffff


	//   ....[28]....
        /*01a0*/ 	.word	0xffffffff


	//   ....[29]....
        /*01a4*/ 	.word	0xffffffff


	//   ....[30]....
        /*01a8*/ 	.word	0xffffffff


	//   ....[31]....
        /*01ac*/ 	.word	0xffffffff


	//   ....[32]....
        /*01b0*/ 	.word	0xffffffff


	//   ....[33]....
        /*01b4*/ 	.word	0xffffffff


	//   ....[34]....
        /*01b8*/ 	.word	0xffffffff


	//   ....[35]....
        /*01bc*/ 	.word	0xffffffff


	//   ....[36]....
        /*01c0*/ 	.word	0xffffffff


	//   ....[37]....
        /*01c4*/ 	.word	0xffffffff


	//   ....[38]....
        /*01c8*/ 	.word	0xffffffff


	//   ....[39]....
        /*01cc*/ 	.word	0xffffffff


	//   ....[40]....
        /*01d0*/ 	.word	0xffffffff


	//   ....[41]....
        /*01d4*/ 	.word	0xffffffff


	//   ....[42]....
        /*01d8*/ 	.word	0xffffffff


	//   ....[43]....
        /*01dc*/ 	.word	0xffffffff


	//   ....[44]....
        /*01e0*/ 	.word	0xffffffff


	//   ....[45]....
        /*01e4*/ 	.word	0xffffffff


	//   ....[46]....
        /*01e8*/ 	.word	0xffffffff


	//   ....[47]....
        /*01ec*/ 	.word	0xffffffff


	//   ....[48]....
        /*01f0*/ 	.word	0xffffffff


	//   ....[49]....
        /*01f4*/ 	.word	0xffffffff


	//   ....[50]....
        /*01f8*/ 	.word	0xffffffff


	//   ....[51]....
        /*01fc*/ 	.word	0xffffffff


	//   ....[52]....
        /*0200*/ 	.word	0xffffffff


	//   ....[53]....
        /*0204*/ 	.word	0xffffffff


	//   ....[54]....
        /*0208*/ 	.word	0xffffffff


	//   ....[55]....
        /*020c*/ 	.word	0xffffffff


	//   ....[56]....
        /*0210*/ 	.word	0xffffffff


	//   ....[57]....
        /*0214*/ 	.word	0xffffffff


	//   ....[58]....
        /*0218*/ 	.word	0xffffffff


	//   ....[59]....
        /*021c*/ 	.word	0xffffffff


	//   ....[60]....
        /*0220*/ 	.word	0xffffffff


	//   ....[61]....
        /*0224*/ 	.word	0xffffffff


	//   ....[62]....
        /*0228*/ 	.word	0xffffffff


	//   ....[63]....
        /*022c*/ 	.word	0xffffffff


	//   ....[64]....
        /*0230*/ 	.word	0xffffffff


	//   ....[65]....
        /*0234*/ 	.word	0xffffffff


	//   ....[66]....
        /*0238*/ 	.word	0xffffffff


	//   ....[67]....
        /*023c*/ 	.word	0xffffffff


	//   ....[68]....
        /*0240*/ 	.word	0xffffffff


	//   ....[69]....
        /*0244*/ 	.word	0xffffffff


	//   ....[70]....
        /*0248*/ 	.word	0xffffffff


	//   ....[71]....
        /*024c*/ 	.word	0xffffffff


	//   ....[72]....
        /*0250*/ 	.word	0xffffffff


	//   ....[73]....
        /*0254*/ 	.word	0xffffffff


	//   ....[74]....
        /*0258*/ 	.word	0xffffffff


	//   ....[75]....
        /*025c*/ 	.word	0xffffffff


	//   ....[76]....
        /*0260*/ 	.word	0xffffffff


	//   ....[77]....
        /*0264*/ 	.word	0xffffffff


	//   ....[78]....
        /*0268*/ 	.word	0xffffffff


	//   ....[79]....
        /*026c*/ 	.word	0xffffffff


	//   ....[80]....
        /*0270*/ 	.word	0xffffffff


	//   ....[81]....
        /*0274*/ 	.word	0xffffffff


	//   ....[82]....
        /*0278*/ 	.word	0x0500000f


	//   ....[83]....
        /*027c*/ 	.word	0x0500000f


	//   ....[84]....
        /*0280*/ 	.word	0x0500000f


	//   ....[85]....
        /*0284*/ 	.word	0x0500000f


	//   ....[86]....
        /*0288*/ 	.word	0x0500000f


	//   ....[87]....
        /*028c*/ 	.word	0x0500000f


	//   ....[88]....
        /*0290*/ 	.word	0x0500000f


	//   ....[89]....
        /*0294*/ 	.word	0x0500000f


	//   ....[90]....
        /*0298*/ 	.word	0x0500000f


	//   ....[91]....
        /*029c*/ 	.word	0x0500000f


	//   ....[92]....
        /*02a0*/ 	.word	0x0500000f


	//   ....[93]....
        /*02a4*/ 	.word	0x0500000f


	//   ....[94]....
        /*02a8*/ 	.word	0x0500000f


	//   ....[95]....
        /*02ac*/ 	.word	0x0500000f


	//   ....[96]....
        /*02b0*/ 	.word	0x0500000f


	//   ....[97]....
        /*02b4*/ 	.word	0x0500000f


	//   ....[98]....
        /*02b8*/ 	.word	0x0500000f


	//----- nvinfo : EIATTR_COOP_GROUP_INSTR_OFFSETS
	.align		4
.L_90:
        /*02bc*/ 	.byte	0x04, 0x28
        /*02be*/ 	.short	(.L_92 - .L_91)


	//   ....[0]....
.L_91:
        /*02c0*/ 	.word	0x00000070


	//   ....[1]....
        /*02c4*/ 	.word	0x00000140


	//   ....[2]....
        /*02c8*/ 	.word	0x00000190


	//   ....[3]....
        /*02cc*/ 	.word	0x000003c0


	//   ....[4]....
        /*02d0*/ 	.word	0x00000520


	//   ....[5]....
        /*02d4*/ 	.word	0x00000640


	//   ....[6]....
        /*02d8*/ 	.word	0x000007a0


	//   ....[7]....
        /*02dc*/ 	.word	0x00000da0


	//   ....[8]....
        /*02e0*/ 	.word	0x00003ca0


	//   ....[9]....
        /*02e4*/ 	.word	0x00003ce0


	//   ....[10]....
        /*02e8*/ 	.word	0x00004600


	//   ....[11]....
        /*02ec*/ 	.word	0x000046b0


	//   ....[12]....
        /*02f0*/ 	.word	0x00008570


	//   ....[13]....
        /*02f4*/ 	.word	0x00008590


	//   ....[14]....
        /*02f8*/ 	.word	0x000085f0


	//   ....[15]....
        /*02fc*/ 	.word	0x00008610


	//   ....[16]....
        /*0300*/ 	.word	0x0000a8d0


	//   ....[17]....
        /*0304*/ 	.word	0x0000a8e0


	//   ....[18]....
        /*0308*/ 	.word	0x0000a960


	//   ....[19]....
        /*030c*/ 	.word	0x0000a970


	//   ....[20]....
        /*0310*/ 	.word	0x0000bb60


	//   ....[21]....
        /*0314*/ 	.word	0x0000bb90


	//   ....[22]....
        /*0318*/ 	.word	0x0000bbd0


	//   ....[23]....
        /*031c*/ 	.word	0x0000bc10


	//   ....[24]....
        /*0320*/ 	.word	0x0000bc40


	//   ....[25]....
        /*0324*/ 	.word	0x0000bc70


	//   ....[26]....
        /*0328*/ 	.word	0x0000bcb0


	//   ....[27]....
        /*032c*/ 	.word	0x0000bcd0


	//   ....[28]....
        /*0330*/ 	.word	0x0000bce0


	//   ....[29]....
        /*0334*/ 	.word	0x0000bd10


	//   ....[30]....
        /*0338*/ 	.word	0x0000bd40


	//   ....[31]....
        /*033c*/ 	.word	0x0000bd50


	//   ....[32]....
        /*0340*/ 	.word	0x0000bdb0


	//   ....[33]....
        /*0344*/ 	.word	0x0000bdc0


	//   ....[34]....
        /*0348*/ 	.word	0x0000bde0


	//   ....[35]....
        /*034c*/ 	.word	0x0000bdf0


	//   ....[36]....
        /*0350*/ 	.word	0x0000be00


	//   ....[37]....
        /*0354*/ 	.word	0x0000be10


	//   ....[38]....
        /*0358*/ 	.word	0x0000be20


	//   ....[39]....
        /*035c*/ 	.word	0x0000be30


	//   ....[40]....
        /*0360*/ 	.word	0x0000be40


	//   ....[41]....
        /*0364*/ 	.word	0x0000be50


	//   ....[42]....
        /*0368*/ 	.word	0x0000be60


	//   ....[43]....
        /*036c*/ 	.word	0x0000be70


	//   ....[44]....
        /*0370*/ 	.word	0x0000be80


	//   ....[45]....
        /*0374*/ 	.word	0x0000be90


	//   ....[46]....
        /*0378*/ 	.word	0x0000beb0


	//   ....[47]....
        /*037c*/ 	.word	0x0000bec0


	//   ....[48]....
        /*0380*/ 	.word	0x0000bed0


	//   ....[49]....
        /*0384*/ 	.word	0x0000bee0


	//   ....[50]....
        /*0388*/ 	.word	0x0000bf10


	//   ....[51]....
        /*038c*/ 	.word	0x0000bf20


	//   ....[52]....
        /*0390*/ 	.word	0x0000c080


	//   ....[53]....
        /*0394*/ 	.word	0x0000c0b0


	//   ....[54]....
        /*0398*/ 	.word	0x0000c0f0


	//   ....[55]....
        /*039c*/ 	.word	0x0000c180


	//   ....[56]....
        /*03a0*/ 	.word	0x0000c600


	//   ....[57]....
        /*03a4*/ 	.word	0x0000c640


	//   ....[58]....
        /*03a8*/ 	.word	0x0000c710


	//   ....[59]....
        /*03ac*/ 	.word	0x0000c730


	//   ....[60]....
        /*03b0*/ 	.word	0x0000c7e0


	//   ....[61]....
        /*03b4*/ 	.word	0x0000c800


	//   ....[62]....
        /*03b8*/ 	.word	0x0000c8c0


	//   ....[63]....
        /*03bc*/ 	.word	0x0000c900


	//   ....[64]....
        /*03c0*/ 	.word	0x0000d570


	//   ....[65]....
        /*03c4*/ 	.word	0x0000e040


	//   ....[66]....
        /*03c8*/ 	.word	0x0000e070


	//   ....[67]....
        /*03cc*/ 	.word	0x0000e0a0


	//   ....[68]....
        /*03d0*/ 	.word	0x0000e0b0


	//   ....[69]....
        /*03d4*/ 	.word	0x0000e0c0


	//   ....[70]....
        /*03d8*/ 	.word	0x0000e190


	//   ....[71]....
        /*03dc*/ 	.word	0x0000e1a0


	//   ....[72]....
        /*03e0*/ 	.word	0x0000e230


	//   ....[73]....
        /*03e4*/ 	.word	0x0000e240


	//   ....[74]....
        /*03e8*/ 	.word	0x0000e2d0


	//   ....[75]....
        /*03ec*/ 	.word	0x0000e2e0


	//   ....[76]....
        /*03f0*/ 	.word	0x0000e370


	//   ....[77]....
        /*03f4*/ 	.word	0x0000e380


	//   ....[78]....
        /*03f8*/ 	.word	0x0000e400


	//   ....[79]....
        /*03fc*/ 	.word	0x0000e410


	//   ....[80]....
        /*0400*/ 	.word	0x0000e420


	//   ....[81]....
        /*0404*/ 	.word	0x0000ff10


	//   ....[82]....
        /*0408*/ 	.word	0x00010410


	//   ....[83]....
        /*040c*/ 	.word	0x000105c0


	//   ....[84]....
        /*0410*/ 	.word	0x00010620


	//   ....[85]....
        /*0414*/ 	.word	0x000106c0


	//   ....[86]....
        /*0418*/ 	.word	0x00010760


	//   ....[87]....
        /*041c*/ 	.word	0x00010800


	//   ....[88]....
        /*0420*/ 	.word	0x000108e0


	//   ....[89]....
        /*0424*/ 	.word	0x00010940


	//   ....[90]....
        /*0428*/ 	.word	0x00010a40


	//   ....[91]....
        /*042c*/ 	.word	0x00010aa0


	//   ....[92]....
        /*0430*/ 	.word	0x00010ba0


	//   ....[93]....
        /*0434*/ 	.word	0x00010c00


	//   ....[94]....
        /*0438*/ 	.word	0x00010d00


	//   ....[95]....
        /*043c*/ 	.word	0x00010d60


	//   ....[96]....
        /*0440*/ 	.word	0x00010e50


	//   ....[97]....
        /*0444*/ 	.word	0x00010eb0


	//   ....[98]....
        /*0448*/ 	.word	0x00010f90


	//----- nvinfo : EIATTR_REG_RECONFIG
	.align		4
.L_92:
        /*044c*/ 	.byte	0x01, 0x54
	.zero		2


	//----- nvinfo : EIATTR_SYSCALL_OFFSETS
	.align		4
        /*0450*/ 	.byte	0x04, 0x46
        /*0452*/ 	.short	(.L_94 - .L_93)


	//   ....[0]....
.L_93:
        /*0454*/ 	.word	0x00001110


	//   ....[1]....
        /*0458*/ 	.word	0x0000d020


	//   ....[2]....
        /*045c*/ 	.word	0x0000d160


	//   ....[3]....
        /*0460*/ 	.word	0x0000d2a0


	//   ....[4]....
        /*0464*/ 	.word	0x0000d3c0


	//   ....[5]....
        /*0468*/ 	.word	0x0000dc90


	//----- nvinfo : EIATTR_MBARRIER_INSTR_OFFSETS
	.align		4
.L_94:
        /*046c*/ 	.byte	0x04, 0x39
        /*046e*/ 	.short	(.L_96 - .L_95)


	//   ....[0]....
.L_95:
        /*0470*/ 	.word	0x00000270
        /*0474*/ 	.word	0x000000ff
        /*0478*/ 	.word	0x0002e800
        /*047c*/ 	.short	0x0100
        /*047e*/ 	.byte	0x08
	.zero		1


	//   ....[1]....
        /*0480*/ 	.word	0x00000280
        /*0484*/ 	.word	0x000000ff
        /*0488*/ 	.word	0x0002e820
        /*048c*/ 	.short	0x0100
        /*048e*/ 	.byte	0x08
	.zero		1


	//   ....[2]....
        /*0490*/ 	.word	0x00000370
        /*0494*/ 	.word	0x000000ff
        /*0498*/ 	.word	0x0002e830
        /*049c*/ 	.short	0x0100
        /*049e*/ 	.byte	0x08
	.zero		1


	//   ....[3]....
        /*04a0*/ 	.word	0x00000380
        /*04a4*/ 	.word	0x000000ff
        /*04a8*/ 	.word	0x0002e840
        /*04ac*/ 	.short	0x0100
        /*04ae*/ 	.byte	0x08
	.zero		1


	//   ....[4]....
        /*04b0*/ 	.word	0x00000390
        /*04b4*/ 	.word	0x000000ff
        /*04b8*/ 	.word	0x0002e838
        /*04bc*/ 	.short	0x0100
        /*04be*/ 	.byte	0x08
	.zero		1


	//   ....[5]....
        /*04c0*/ 	.word	0x000003a0
        /*04c4*/ 	.word	0x000000ff
        /*04c8*/ 	.word	0x0002e848
        /*04cc*/ 	.short	0x0100
        /*04ce*/ 	.byte	0x08
	.zero		1


	//   ....[6]....
        /*04d0*/ 	.word	0x000004d0
        /*04d4*/ 	.word	0x000000ff
        /*04d8*/ 	.word	0x0002e850
        /*04dc*/ 	.short	0x0100
        /*04de*/ 	.byte	0x08
	.zero		1


	//   ....[7]....
        /*04e0*/ 	.word	0x000004e0
        /*04e4*/ 	.word	0x000000ff
        /*04e8*/ 	.word	0x0002e860
        /*04ec*/ 	.short	0x0100
        /*04ee*/ 	.byte	0x08
	.zero		1


	//   ....[8]....
        /*04f0*/ 	.word	0x000004f0
        /*04f4*/ 	.word	0x000000ff
        /*04f8*/ 	.word	0x0002e858
        /*04fc*/ 	.short	0x0100
        /*04fe*/ 	.byte	0x08
	.zero		1


	//   ....[9]....
        /*0500*/ 	.word	0x00000500
        /*0504*/ 	.word	0x000000ff
        /*0508*/ 	.word	0x0002e868
        /*050c*/ 	.short	0x0100
        /*050e*/ 	.byte	0x08
	.zero		1


	//   ....[10]....
        /*0510*/ 	.word	0x000005f0
        /*0514*/ 	.word	0x000000ff
        /*0518*/ 	.word	0x0002e870
        /*051c*/ 	.short	0x0100
        /*051e*/ 	.byte	0x06
	.zero		1


	//   ....[11]....
        /*0520*/ 	.word	0x00000600
        /*0524*/ 	.word	0x000000ff
        /*0528*/ 	.word	0x0002e880
        /*052c*/ 	.short	0x0100
        /*052e*/ 	.byte	0x06
	.zero		1


	//   ....[12]....
        /*0530*/ 	.word	0x00000610
        /*0534*/ 	.word	0x000000ff
        /*0538*/ 	.word	0x0002e878
        /*053c*/ 	.short	0x0100
        /*053e*/ 	.byte	0x06
	.zero		1


	//   ....[13]....
        /*0540*/ 	.word	0x00000620
        /*0544*/ 	.word	0x000000ff
        /*0548*/ 	.word	0x0002e888
        /*054c*/ 	.short	0x0100
        /*054e*/ 	.byte	0x06
	.zero		1


	//   ....[14]....
        /*0550*/ 	.word	0x00000750
        /*0554*/ 	.word	0x000000ff
        /*0558*/ 	.word	0x0002e890
        /*055c*/ 	.short	0x0100
        /*055e*/ 	.byte	0x08
	.zero		1


	//   ....[15]....
        /*0560*/ 	.word	0x00000760
        /*0564*/ 	.word	0x000000ff
        /*0568*/ 	.word	0x0002e8a0
        /*056c*/ 	.short	0x0100
        /*056e*/ 	.byte	0x08
	.zero		1


	//   ....[16]....
        /*0570*/ 	.word	0x00000770
        /*0574*/ 	.word	0x000000ff
        /*0578*/ 	.word	0x0002e898
        /*057c*/ 	.short	0x0100
        /*057e*/ 	.byte	0x08
	.zero		1


	//   ....[17]....
        /*0580*/ 	.word	0x00000780
        /*0584*/ 	.word	0x000000ff
        /*0588*/ 	.word	0x0002e8a8
        /*058c*/ 	.short	0x0100
        /*058e*/ 	.byte	0x08
	.zero		1


	//   ....[18]....
        /*0590*/ 	.word	0x000008b0
        /*0594*/ 	.word	0x000000ff
        /*0598*/ 	.word	0x0002e8b0
        /*059c*/ 	.short	0x0100
        /*059e*/ 	.byte	0x08
	.zero		1


	//   ....[19]....
        /*05a0*/ 	.word	0x000008c0
        /*05a4*/ 	.word	0x000000ff
        /*05a8*/ 	.word	0x0002e8c0
        /*05ac*/ 	.short	0x0100
        /*05ae*/ 	.byte	0x08
	.zero		1


	//   ....[20]....
        /*05b0*/ 	.word	0x000008d0
        /*05b4*/ 	.word	0x000000ff
        /*05b8*/ 	.word	0x0002e8b8
        /*05bc*/ 	.short	0x0100
        /*05be*/ 	.byte	0x08
	.zero		1


	//   ....[21]....
        /*05c0*/ 	.word	0x000008e0
        /*05c4*/ 	.word	0x000000ff
        /*05c8*/ 	.word	0x0002e8c8
        /*05cc*/ 	.short	0x0100
        /*05ce*/ 	.byte	0x08
	.zero		1


	//   ....[22]....
        /*05d0*/ 	.word	0x000014a0
        /*05d4*/ 	.word	0x000000ff
        /*05d8*/ 	.word	0x0002e800
        /*05dc*/ 	.short	0x010a
        /*05de*/ 	.byte	0x27
	.zero		1


	//   ....[23]....
        /*05e0*/ 	.word	0x00001540
        /*05e4*/ 	.word	0x00000003
        /*05e8*/ 	.word	0x0002e830
        /*05ec*/ 	.short	0x010a
        /*05ee*/ 	.byte	0x3f
	.zero		1


	//   ....[24]....
        /*05f0*/ 	.word	0x00001580
        /*05f4*/ 	.word	0x00000003
        /*05f8*/ 	.word	0x0002e830
        /*05fc*/ 	.short	0x010a
        /*05fe*/ 	.byte	0x3f
	.zero		1


	//   ....[25]....
        /*0600*/ 	.word	0x000049d0
        /*0604*/ 	.word	0x00000035
        /*0608*/ 	.word	0x00000000
        /*060c*/ 	.short	0x0101
        /*060e*/ 	.byte	0x3f
	.zero		1


	//   ....[26]....
        /*0610*/ 	.word	0x00006160
        /*0614*/ 	.word	0x000000ff
        /*0618*/ 	.word	0x0002e830
        /*061c*/ 	.short	0x010a
        /*061e*/ 	.byte	0x06
	.zero		1


	//   ....[27]....
        /*0620*/ 	.word	0x000061a0
        /*0624*/ 	.word	0x000000ff
        /*0628*/ 	.word	0x0002e830
        /*062c*/ 	.short	0x010a
        /*062e*/ 	.byte	0x06
	.zero		1


	//   ....[28]....
        /*0630*/ 	.word	0x00006d90
        /*0634*/ 	.word	0x000000ff
        /*0638*/ 	.word	0x0002e850
        /*063c*/ 	.short	0x010a
        /*063e*/ 	.byte	0x06
	.zero		1


	//   ....[29]....
        /*0640*/ 	.word	0x00006dd0
        /*0644*/ 	.word	0x000000ff
        /*0648*/ 	.word	0x0002e850
        /*064c*/ 	.short	0x010a
        /*064e*/ 	.byte	0x06
	.zero		1


	//   ....[30]....
        /*0650*/ 	.word	0x00009950
        /*0654*/ 	.word	0x00000004
        /*0658*/ 	.word	0x00000000
        /*065c*/ 	.short	0x0101
        /*065e*/ 	.byte	0x3f
	.zero		1


	//   ....[31]....
        /*0660*/ 	.word	0x00009d70
        /*0664*/ 	.word	0x000000ff
        /*0668*/ 	.word	0x00000000
        /*066c*/ 	.short	0x0101
        /*066e*/ 	.byte	0x06
	.zero		1


	//   ....[32]....
        /*0670*/ 	.word	0x0000a4f0
        /*0674*/ 	.word	0x000000ff
        /*0678*/ 	.word	0x0002e850
        /*067c*/ 	.short	0x010a
        /*067e*/ 	.byte	0x04
	.zero		1


	//   ....[33]....
        /*0680*/ 	.word	0x0000a530
        /*0684*/ 	.word	0x000000ff
        /*0688*/ 	.word	0x0002e850
        /*068c*/ 	.short	0x010a
        /*068e*/ 	.byte	0x04
	.zero		1


	//   ....[34]....
        /*0690*/ 	.word	0x0000b3d0
        /*0694*/ 	.word	0x000000ff
        /*0698*/ 	.word	0x00000000
        /*069c*/ 	.short	0x0101
        /*069e*/ 	.byte	0x04
	.zero		1


	//   ....[35]....
        /*06a0*/ 	.word	0x0000c620
        /*06a4*/ 	.word	0x000000ff
        /*06a8*/ 	.word	0x00000000
        /*06ac*/ 	.short	0x0101
        /*06ae*/ 	.byte	0x27
	.zero		1


	//   ....[36]....
        /*06b0*/ 	.word	0x0000d7e0
        /*06b4*/ 	.word	0x00000003
        /*06b8*/ 	.word	0x0002e880
        /*06bc*/ 	.short	0x010a
        /*06be*/ 	.byte	0x3f
	.zero		1


	//   ....[37]....
        /*06c0*/ 	.word	0x0000d970
        /*06c4*/ 	.word	0x00000003
        /*06c8*/ 	.word	0x0002e840
        /*06cc*/ 	.short	0x010a
        /*06ce*/ 	.byte	0x3f
	.zero		1


	//   ....[38]....
        /*06d0*/ 	.word	0x0000e510
        /*06d4*/ 	.word	0x000000ff
        /*06d8*/ 	.word	0x0002e800
        /*06dc*/ 	.short	0x0107
        /*06de*/ 	.byte	0x29
	.zero		1


	//   ....[39]....
        /*06e0*/ 	.word	0x0000e560
        /*06e4*/ 	.word	0x000000ff
        /*06e8*/ 	.word	0x0002e800
        /*06ec*/ 	.short	0x0101
        /*06ee*/ 	.byte	0x29
	.zero		1


	//   ....[40]....
        /*06f0*/ 	.word	0x0000e590
        /*06f4*/ 	.word	0x000000ff
        /*06f8*/ 	.word	0x0002e820
        /*06fc*/ 	.short	0x010a
        /*06fe*/ 	.byte	0x29
	.zero		1


	//   ....[41]....
        /*0700*/ 	.word	0x0000e870
        /*0704*/ 	.word	0x00000005
        /*0708*/ 	.word	0x0002e880
        /*070c*/ 	.short	0x010a
        /*070e*/ 	.byte	0x3f
	.zero		1


	//   ....[42]....
        /*0710*/ 	.word	0x0000eac0
        /*0714*/ 	.word	0x00000005
        /*0718*/ 	.word	0x0002e840
        /*071c*/ 	.short	0x010a
        /*071e*/ 	.byte	0x3f
	.zero		1


	//   ....[43]....
        /*0720*/ 	.word	0x0000ed90
        /*0724*/ 	.word	0x00000012
        /*0728*/ 	.word	0x0002e870
        /*072c*/ 	.short	0x010a
        /*072e*/ 	.byte	0x3f
	.zero		1


	//   ....[44]....
        /*0730*/ 	.word	0x0000ee00
        /*0734*/ 	.word	0x00000012
        /*0738*/ 	.word	0x0002e860
        /*073c*/ 	.short	0x010a
        /*073e*/ 	.byte	0x3f
	.zero		1


	//   ....[45]....
        /*0740*/ 	.word	0x0000f4a0
        /*0744*/ 	.word	0x00000012
        /*0748*/ 	.word	0x0002e850
        /*074c*/ 	.short	0x0101
        /*074e*/ 	.byte	0x3f
	.zero		1


	//   ....[46]....
        /*0750*/ 	.word	0x0000f500
        /*0754*/ 	.word	0x00000000
        /*0758*/ 	.word	0x00000000
        /*075c*/ 	.short	0x0101
        /*075e*/ 	.byte	0x3f
	.zero		1


	//   ....[47]....
        /*0760*/ 	.word	0x0000f610
        /*0764*/ 	.word	0x00000010
        /*0768*/ 	.word	0x0002e870
        /*076c*/ 	.short	0x010a
        /*076e*/ 	.byte	0x3f
	.zero		1


	//   ....[48]....
        /*0770*/ 	.word	0x0000f680
        /*0774*/ 	.word	0x00000010
        /*0778*/ 	.word	0x0002e860
        /*077c*/ 	.short	0x010a
        /*077e*/ 	.byte	0x3f
	.zero		1


	//   ....[49]....
        /*0780*/ 	.word	0x0000fd30
        /*0784*/ 	.word	0x00000010
        /*0788*/ 	.word	0x0002e850
        /*078c*/ 	.short	0x0101
        /*078e*/ 	.byte	0x3f
	.zero		1


	//   ....[50]....
        /*0790*/ 	.word	0x0000fdc0
        /*0794*/ 	.word	0x00000000
        /*0798*/ 	.word	0x00000000
        /*079c*/ 	.short	0x0101
        /*079e*/ 	.byte	0x3f
	.zero		1


	//   ....[51]....
        /*07a0*/ 	.word	0x0000fec0
        /*07a4*/ 	.word	0x00000008
        /*07a8*/ 	.word	0x0002e820
        /*07ac*/ 	.short	0x010a
        /*07ae*/ 	.byte	0x3f
	.zero		1


	//   ....[52]....
        /*07b0*/ 	.word	0x00010040
        /*07b4*/ 	.word	0x00000005
        /*07b8*/ 	.word	0x00000000
        /*07bc*/ 	.short	0x010a
        /*07be*/ 	.byte	0x3f
	.zero		1


	//   ....[53]....
        /*07c0*/ 	.word	0x00010090
        /*07c4*/ 	.word	0x00000007
        /*07c8*/ 	.word	0x00000000
        /*07cc*/ 	.short	0x010a
        /*07ce*/ 	.byte	0x3f
	.zero		1


	//   ....[54]....
        /*07d0*/ 	.word	0x000100e0
        /*07d4*/ 	.word	0x00000013
        /*07d8*/ 	.word	0x0002e860
        /*07dc*/ 	.short	0x010a
        /*07de*/ 	.byte	0x3f
	.zero		1


	//   ....[55]....
        /*07e0*/ 	.word	0x00010130
        /*07e4*/ 	.word	0x00000003
        /*07e8*/ 	.word	0x0002e860
        /*07ec*/ 	.short	0x010a
        /*07ee*/ 	.byte	0x3f
	.zero		1


	//   ....[56]....
        /*07f0*/ 	.word	0x00010170
        /*07f4*/ 	.word	0x00000013
        /*07f8*/ 	.word	0x0002e880
        /*07fc*/ 	.short	0x010a
        /*07fe*/ 	.byte	0x3f
	.zero		1


	//   ....[57]....
        /*0800*/ 	.word	0x00010190
        /*0804*/ 	.word	0x00000003
        /*0808*/ 	.word	0x0002e880
        /*080c*/ 	.short	0x010a
        /*080e*/ 	.byte	0x3f
	.zero		1


	//   ....[58]....
        /*0810*/ 	.word	0x00010200
        /*0814*/ 	.word	0x00000003
        /*0818*/ 	.word	0x0002e800
        /*081c*/ 	.short	0x010a
        /*081e*/ 	.byte	0x3f
	.zero		1


	//   ....[59]....
        /*0820*/ 	.word	0x00010250
        /*0824*/ 	.word	0x00000003
        /*0828*/ 	.word	0x0002e830
        /*082c*/ 	.short	0x010a
        /*082e*/ 	.byte	0x3f
	.zero		1


	//   ....[60]....
        /*0830*/ 	.word	0x000102b0
        /*0834*/ 	.word	0x00000008
        /*0838*/ 	.word	0x0002e830
        /*083c*/ 	.short	0x010a
        /*083e*/ 	.byte	0x3f
	.zero		1


	//   ....[61]....
        /*0840*/ 	.word	0x00010310
        /*0844*/ 	.word	0x00000008
        /*0848*/ 	.word	0x0002e850
        /*084c*/ 	.short	0x010a
        /*084e*/ 	.byte	0x3f
	.zero		1


	//   ....[62]....
        /*0850*/ 	.word	0x00010370
        /*0854*/ 	.word	0x00000003
        /*0858*/ 	.word	0x0002e850
        /*085c*/ 	.short	0x010a
        /*085e*/ 	.byte	0x3f
	.zero		1


	//   ....[63]....
        /*0860*/ 	.word	0x000104c0
        /*0864*/ 	.word	0x00000003
        /*0868*/ 	.word	0x0002e880
        /*086c*/ 	.short	0x010a
        /*086e*/ 	.byte	0x3f
	.zero		1


	//   ....[64]....
        /*0870*/ 	.word	0x00010510
        /*0874*/ 	.word	0x00000003
        /*0878*/ 	.word	0x0002e840
        /*087c*/ 	.short	0x010a
        /*087e*/ 	.byte	0x3f
	.zero		1


	//   ....[65]....
        /*0880*/ 	.word	0x00010fd0
        /*0884*/ 	.word	0x00000003
        /*0888*/ 	.word	0x0002e820
        /*088c*/ 	.short	0x010a
        /*088e*/ 	.byte	0x3f
	.zero		1


	//   ....[66]....
        /*0890*/ 	.word	0x00011020
        /*0894*/ 	.word	0x00000005
        /*0898*/ 	.word	0x0002e880
        /*089c*/ 	.short	0x010a
        /*089e*/ 	.byte	0x3f
	.zero		1


	//   ....[67]....
        /*08a0*/ 	.word	0x00011070
        /*08a4*/ 	.word	0x00000005
        /*08a8*/ 	.word	0x0002e840
        /*08ac*/ 	.short	0x010a
        /*08ae*/ 	.byte	0x3f
	.zero		1


	//   ....[68]....
        /*08b0*/ 	.word	0x000110c0
        /*08b4*/ 	.word	0x00000012
        /*08b8*/ 	.word	0x0002e870
        /*08bc*/ 	.short	0x010a
        /*08be*/ 	.byte	0x3f
	.zero		1


	//   ....[69]....
        /*08c0*/ 	.word	0x00011110
        /*08c4*/ 	.word	0x00000012
        /*08c8*/ 	.word	0x0002e860
        /*08cc*/ 	.short	0x010a
        /*08ce*/ 	.byte	0x3f
	.zero		1


	//   ....[70]....
        /*08d0*/ 	.word	0x00011160
        /*08d4*/ 	.word	0x00000010
        /*08d8*/ 	.word	0x0002e870
        /*08dc*/ 	.short	0x010a
        /*08de*/ 	.byte	0x3f
	.zero		1


	//   ....[71]....
        /*08e0*/ 	.word	0x000111b0
        /*08e4*/ 	.word	0x00000010
        /*08e8*/ 	.word	0x0002e860
        /*08ec*/ 	.short	0x010a
        /*08ee*/ 	.byte	0x3f
	.zero		1


	//   ....[72]....
        /*08f0*/ 	.word	0x00011200
        /*08f4*/ 	.word	0x00000008
        /*08f8*/ 	.word	0x0002e820
        /*08fc*/ 	.short	0x010a
        /*08fe*/ 	.byte	0x3f
	.zero		1


	//   ....[73]....
        /*0900*/ 	.word	0x00011250
        /*0904*/ 	.word	0x00000005
        /*0908*/ 	.word	0x00000000
        /*090c*/ 	.short	0x010a
        /*090e*/ 	.byte	0x3f
	.zero		1


	//   ....[74]....
        /*0910*/ 	.word	0x000112a0
        /*0914*/ 	.word	0x00000007
        /*0918*/ 	.word	0x00000000
        /*091c*/ 	.short	0x010a
        /*091e*/ 	.byte	0x3f
	.zero		1


	//   ....[75]....
        /*0920*/ 	.word	0x000112f0
        /*0924*/ 	.word	0x00000013
        /*0928*/ 	.word	0x0002e860
        /*092c*/ 	.short	0x010a
        /*092e*/ 	.byte	0x3f
	.zero		1


	//   ....[76]....
        /*0930*/ 	.word	0x00011340
        /*0934*/ 	.word	0x00000003
        /*0938*/ 	.word	0x0002e860
        /*093c*/ 	.short	0x010a
        /*093e*/ 	.byte	0x3f
	.zero		1


	//   ....[77]....
        /*0940*/ 	.word	0x00011390
        /*0944*/ 	.word	0x00000013
        /*0948*/ 	.word	0x0002e880
        /*094c*/ 	.short	0x010a
        /*094e*/ 	.byte	0x3f
	.zero		1


	//----- nvinfo : EIATTR_NUM_MBARRIERS
	.align		4
.L_96:
        /*0950*/ 	.byte	0x03, 0x38
        /*0952*/ 	.short	0x0016


	//----- nvinfo : EIATTR_EXIT_INSTR_OFFSETS
	.align		4
        /*0954*/ 	.byte	0x04, 0x1c
        /*0956*/ 	.short	(.L_98 - .L_97)


	//   ....[0]....
.L_97:
        /*0958*/ 	.word	0x00000a30


	//   ....[1]....
        /*095c*/ 	.word	0x0000c9e0


	//   ....[2]....
        /*0960*/ 	.word	0x0000ff30


	//   ....[3]....
        /*0964*/ 	.word	0x000101e0


	//----- nvinfo : EIATTR_MAX_THREADS
	.align		4
.L_98:
        /*0968*/ 	.byte	0x04, 0x05
        /*096a*/ 	.short	(.L_100 - .L_99)
.L_99:
        /*096c*/ 	.word	0x00000180
        /*0970*/ 	.word	0x00000001
        /*0974*/ 	.word	0x00000001


	//----- nvinfo : EIATTR_CRS_STACK_SIZE
	.align		4
.L_100:
        /*0978*/ 	.byte	0x04, 0x1e
        /*097a*/ 	.short	(.L_102 - .L_101)
.L_101:
        /*097c*/ 	.word	0x00000000


	//----- nvinfo : EIATTR_CBANK_PARAM_SIZE
	.align		4
.L_102:
        /*0980*/ 	.byte	0x03, 0x19
        /*0982*/ 	.short	0x0a70


	//----- nvinfo : EIATTR_PARAM_CBANK
	.align		4
        /*0984*/ 	.byte	0x04, 0x0a
        /*0986*/ 	.short	(.L_104 - .L_103)
	.align		4
.L_103:
        /*0988*/ 	.word	index@(.nv.constant0._ZN7cutlass13device_kernelIN5flash11enable_sm90INS1_16FlashAttnFwdSm90INS1_25CollectiveMainloopFwdSm90ILi2EN4cute5tupleIJNS5_1CILi1EEES8_S8_EEENS6_IJNS7_ILi128EEENS7_ILi224EEESA_EEELi128ENS_12float_e4m3_tEfNS_4arch4Sm90ELb0ELb0ELb1ELb0ELb0ELb0ELb0ELb1ELb1ELb1ELb0ELb0EEENS1_21CollectiveEpilogueFwdINS6_IJSA_SA_SB_EEES9_NS_10bfloat16_tESF_Li256ELb0ELb1ELb0ELb1EEENS1_29StaticPersistentTileSchedulerILb0EEEEEEEEEvNT_6ParamsE)
        /*098c*/ 	.short	0x0210
        /*098e*/ 	.short	0x0a70


	//----- nvinfo : EIATTR_SW_WAR
	.align		4
.L_104:
        /*0990*/ 	.byte	0x04, 0x36
        /*0992*/ 	.short	(.L_106 - .L_105)
.L_105:
        /*0994*/ 	.word	0x00000008
.L_106:


//--------------------- .nv.info._ZN7cutlass13device_kernelIN5flash11enable_sm90INS1_16FlashAttnFwdSm90INS1_25CollectiveMainloopFwdSm90ILi2EN4cute5tupleIJNS5_1CILi1EEES8_S8_EEENS6_IJNS7_ILi128EEENS7_ILi224EEESA_EEELi128ENS_12float_e4m3_tEfNS_4arch4Sm90ELb0ELb0ELb1ELb1ELb0ELb0ELb0ELb1ELb1ELb1ELb0ELb0EEENS1_21CollectiveEpilogueFwdINS6_IJSA_SA_SB_EEES9_NS_10bfloat16_tESF_Li256ELb1ELb1ELb0ELb1EEENS1_36VarlenDynamicPersistentTileSchedulerILi128ELi224ELi256ELi128ELb0ELb1ELb1ELb0ELb1ELb1EEEEEEEEEvNT_6ParamsE --------------------------
	.section	.nv.info._ZN7cutlass13device_kernelIN5flash11enable_sm90INS1_16FlashAttnFwdSm90INS1_25CollectiveMainloopFwdSm90ILi2EN4cute5tupleIJNS5_1CILi1EEES8_S8_EEENS6_IJNS7_ILi128EEENS7_ILi224EEESA_EEELi128ENS_12float_e4m3_tEfNS_4arch4Sm90ELb0ELb0ELb1ELb1ELb0ELb0ELb0ELb1ELb1ELb1ELb0ELb0EEENS1_21CollectiveEpilogueFwdINS6_IJSA_SA_SB_EEES9_NS_10bfloat16_tESF_Li256ELb1ELb1ELb0ELb1EEENS1_36VarlenDynamicPersistentTileSchedulerILi128ELi224ELi256ELi128ELb0ELb1ELb1ELb0ELb1ELb1EEEEEEEEEvNT_6ParamsE,"",@"SHT_CUDA_INFO"
	.sectionflags	@""
	.align	4


	//----- nvinfo : EIATTR_CUDA_API_VERSION
	.align		4
        /*0000*/ 	.byte	0x04, 0x37
        /*0002*/ 	.short	(.L_108 - .L_107)
.L_107:
        /*0004*/ 	.word	0x00000082


	//----- nvinfo : EIATTR_KPARAM_INFO
	.align		4
.L_108:
        /*0008*/ 	.byte	0x04, 0x17
        /*000a*/ 	.short	(.L_110 - .L_109)
.L_109:
        /*000c*/ 	.word	0x00000000
        /*0010*/ 	.short	0x0000
        /*0012*/ 	.short	0x0070
        /*0014*/ 	.byte	0x00, 0xf0, 0x01, 0x2a


	//----- nvinfo : EIATTR_SPARSE_MMA_MASK
	.align		4
.L_110:
        /*0018*/ 	.byte	0x03, 0x50
        /*001a*/ 	.short	0x0000


	//----- nvinfo : EIATTR_MAXREG_COUNT
	.align		4
        /*001c*/ 	.byte	0x03, 0x1b
        /*001e*/ 	.short	0x00a8


	//----- nvinfo : EIATTR_NUM_BARRIERS
	.align		4
        /*0020*/ 	.byte	0x02, 0x4c
        /*0022*/ 	.byte	0x10
	.zero		1


	//----- nvinfo : EIATTR_EXTERNS
	.align		4
        /*0024*/ 	.byte	0x04, 0x0f
        /*0026*/ 	.short	(.L_112 - .L_111)


	//   ....[0]....
	.align		4
.L_111:
        /*0028*/ 	.word	index@(__assertfail)


	//----- nvinfo : EIATTR_ANNOTATIONS
	.align		4
.L_112:
        /*002c*/ 	.byte	0x04, 0x55
        /*002e*/ 	.short	(.L_114 - .L_113)


	//   ....[0]....
.L_113:
        /* <DEDUP_REMOVED lines=36> */
        /*0264*/ 	.byte	0xb0, 0x31, 0x01, 0x00, 0x01, 0x00, 0x00, 0x00, 0xc0, 0x32, 0x01, 0x00


	//----- nvinfo : EIATTR_MERCURY_ISA_VERSION
	.align		4
.L_114:
        /*0270*/ 	.byte	0x03, 0x5f
        /*0272*/ 	.short	0x0101


	//----- nvinfo : EIATTR_UNUSED_LOAD_BYTE_OFFSET
	.align		4
        /*0274*/ 	.byte	0x04, 0x44
        /*0276*/ 	.short	(.L_116 - .L_115)


	//   ....[0]....
.L_115:
        /*0278*/ 	.word	0x00000a40
        /*027c*/ 	.word	0x0000fff0


	//   ....[1]....
        /*0280*/ 	.word	0x0000b6c0
        /*0284*/ 	.word	0x0000fff0


	//----- nvinfo : EIATTR_INT_WARP_WIDE_INSTR_OFFSETS
	.align		4
.L_116:
        /*0288*/ 	.byte	0x04, 0x31
        /*028a*/ 	.short	(.L_118 - .L_117)


	//   ....[0]....
.L_117:
        /*028c*/ 	.word	0x00000130


	//   ....[1]....
        /*0290*/ 	.word	0x00000170


	//   ....[2]....
        /*0294*/ 	.word	0x000001e0


	//   ....[3]....
        /*0298*/ 	.word	0x0000f200


	//   ....[4]....
        /*029c*/ 	.word	0x0000f290


	//   ....[5]....
        /*02a0*/ 	.word	0x00011c00


	//   ....[6]....
        /*02a4*/ 	.word	0x00011c90


	//----- nvinfo : EIATTR_COOP_GROUP_MASK_REGIDS
	.align		4
.L_118:
        /*02a8*/ 	.byte	0x04, 0x29
        /*02aa*/ 	.short	(.L_120 - .L_119)


	//   ....[0]....
.L_119:
        /*02ac*/ 	.word	0xffffffff


	//   ....[1]....
        /*02b0*/ 	.word	0xffffffff


	//   ....[2]....
        /*02b4*/ 	.word	0xffffffff


	//   ....[3]....
        /*02b8*/ 	.word	0xffffffff


	//   ....[4]....
        /*02bc*/ 	.word	0xffffffff


	//   ....[5]....
        /*02c0*/ 	.word	0xffffffff


	//   ....[6]....
        /*02c4*/ 	.word	0xffffffff


	//   ....[7]....
        /*02c8*/ 	.word	0xffffffff


	//   ....[8]....
        /*02cc*/ 	.word	0xffffffff


	//   ....[9]....
        /*02d0*/ 	.word	0xffffffff


	//   ....[10]....
        /*02d4*/ 	.word	0xffffffff


	//   ....[11]....
        /*02d8*/ 	.word	0xffffffff


	//   ....[12]....
        /*02dc*/ 	.word	0xffffffff


	//   ....[13]....
        /*02e0*/ 	.word	0xffffffff


	//   ....[14]....
        /*02e4*/ 	.word	0xffffffff


	//   ....[15]....
        /*02e8*/ 	.word	0xffffffff


	//   ....[16]....
        /*02ec*/ 	.word	0xffffffff


	//   ....[17]....
        /*02f0*/ 	.word	0xffffffff


	//   ....[18]....
        /*02f4*/ 	.word	0xffffffff


	//   ....[19]....
        /*02f8*/ 	.word	0xffffffff


	//   ....[20]....
        /*02fc*/ 	.word	0xffffffff


	//   ....[21]....
        /*0300*/ 	.word	0xffffffff


	//   ....[22]....
        /*0304*/ 	.word	0xffffffff


	//   ....[23]....
        /*0308*/ 	.word	0xffffffff


	//   ....[24]....
        /*030c*/ 	.word	0xffffffff


	//   ....[25]....
        /*0310*/ 	.word	0xffffffff


	//   ....[26]....
        /*0314*/ 	.word	0xffffffff


	//   ....[27]....
        /*0318*/ 	.word	0xffffffff


	//   ....[28]....
        /*031c*/ 	.word	0xffffffff


	//   ....[29]....
        /*0320*/ 	.word	0xffffffff


	//   ....[30]....
        /*0324*/ 	.word	0xffffffff


	//   ....[31]....
        /*0328*/ 	.word	0xffffffff


	//   ....[32]....
        /*032c*/ 	.word	0xffffffff


	//   ....[33]....
        /*0330*/ 	.word	0xffffffff


	//   ....[34]....
        /*0334*/ 	.word	0xffffffff


	//   ....[35]....
        /*0338*/ 	.word	0xffffffff


	//   ....[36]....
        /*033c*/ 	.word	0xffffffff


	//   ....[37]....
        /*0340*/ 	.word	0xffffffff


	//   ....[38]....
        /*0344*/ 	.word	0xffffffff


	//   ....[39]....
        /*0348*/ 	.word	0xffffffff


	//   ....[40]....
        /*034c*/ 	.word	0xffffffff


	//   ....[41]....
        /*0350*/ 	.word	0xffffffff


	//   ....[42]....
        /*0354*/ 	.word	0xffffffff


	//   ....[43]....
        /*0358*/ 	.word	0xffffffff


	//   ....[44]....
        /*035c*/ 	.word	0xffffffff


	//   ....[45]....
        /*0360*/ 	.word	0xffffffff


	//   ....[46]....
        /*0364*/ 	.word	0xffffffff


	//   ....[47]....
        /*0368*/ 	.word	0xffffffff


	//   ....[48]....
        /*036c*/ 	.word	0xffffffff


	//   ....[49]....
        /*0370*/ 	.word	0xffffffff


	//   ....[50]....
        /*0374*/ 	.word	0xffffffff


	//   ....[51]....
        /*0378*/ 	.word	0xffffffff


	//   ....[52]....
        /*037c*/ 	.word	0xffffffff


	//   ....[53]....
        /*0380*/ 	.word	0xffffffff


	//   ....[54]....
        /*0384*/ 	.word	0xffffffff


	//   ....[55]....
        /*0388*/ 	.word	0xffffffff


	//   ....[56]....
        /*038c*/ 	.word	0xffffffff


	//   ....[57]....
        /*0390*/ 	.word	0xffffffff


	//   ....[58]....
        /*0394*/ 	.word	0xffffffff


	//   ....[59]....
        /*0398*/ 	.word	0xffffffff


	//   ....[60]....
        /*039c*/ 	.word	0xffffffff


	//   ....[61]....
        /*03a0*/ 	.word	0xffffffff


	//   ....[62]....
        /*03a4*/ 	.word	0xffffffff


	//   ....[63]....
        /*03a8*/ 	.word	0xffffffff


	//   ....[64]....
        /*03ac*/ 	.word	0xffffffff


	//   ....[65]....
        /*03b0*/ 	.word	0xffffffff


	//   ....[66]....
        /*03b4*/ 	.word	0xffffffff


	//   ....[67]....
        /*03b8*/ 	.word	0xffffffff


	//   ....[68]....
        /*03bc*/ 	.word	0xffffffff


	//   ....[69]....
        /*03c0*/ 	.word	0xffffffff


	//   ....[70]....
        /*03c4*/ 	.word	0xffffffff


	//   ....[71]....
        /*03c8*/ 	.word	0xffffffff


	//   ....[72]....
        /*03cc*/ 	.word	0xffffffff


	//   ....[73]....
        /*03d0*/ 	.word	0xffffffff


	//   ....[74]....
        /*03d4*/ 	.word	0xffffffff


	//   ....[75]....
        /*03d8*/ 	.word	0xffffffff


	//   ....[76]....
        /*03dc*/ 	.word	0xffffffff


	//   ....[77]....
        /*03e0*/ 	.word	0xffffffff


	//   ....[78]....
        /*03e4*/ 	.word	0xffffffff


	//   ....[79]....
        /*03e8*/ 	.word	0xffffffff


	//   ....[80]....
        /*03ec*/ 	.word	0xffffffff


	//   ....[81]....
        /*03f0*/ 	.word	0xffffffff


	//   ....[82]....
        /*03f4*/ 	.word	0xffffffff


	//   ....[83]....
        /*03f8*/ 	.word	0xffffffff


	//   ....[84]....
        /*03fc*/ 	.word	0xffffffff


	//   ....[85]....
        /*0400*/ 	.word	0xffffffff


	//   ....[86]....
        /*0404*/ 	.word	0xffffffff


	//   ....[87]....
        /*0408*/ 	.word	0xffffffff


	//   ....[88]....
        /*040c*/ 	.word	0xffffffff


	//   ....[89]....
        /*0410*/ 	.word	0xffffffff


	//   ....[90]....
        /*0414*/ 	.word	0xffffffff


	//   ....[91]....
        /*0418*/ 	.word	0xffffffff


	//   ....[92]....
        /*041c*/ 	.word	0xffffffff


	//   ....[93]....
        /*0420*/ 	.word	0xffffffff


	//   ....[94]....
        /*0424*/ 	.word	0xffffffff


	//   ....[95]....
        /*0428*/ 	.word	0xffffffff


	//   ....[96]....
        /*042c*/ 	.word	0xffffffff


	//   ....[97]....
        /*0430*/ 	.word	0xffffffff


	//   ....[98]....
        /*0434*/ 	.word	0xffffffff


	//   ....[99]....
        /*0438*/ 	.word	0xffffffff


	//   ....[100]....
        /*043c*/ 	.word	0xffffffff


	//   ....[101]....
        /*0440*/ 	.word	0xffffffff


	//   ....[102]....
        /*0444*/ 	.word	0xffffffff


	//   ....[103]....
        /*0448*/ 	.word	0xffffffff


	//   ....[104]....
        /*044c*/ 	.word	0xffffffff


	//   ....[105]....
        /*0450*/ 	.word	0xffffffff


	//   ....[106]....
        /*0454*/ 	.word	0xffffffff


	//   ....[107]....
        /*0458*/ 	.word	0xffffffff


	//   ....[108]....
        /*045c*/ 	.word	0xffffffff


	//   ....[109]....
        /*0460*/ 	.word	0xffffffff


	//   ....[110]....
        /*0464*/ 	.word	0xffffffff


	//   ....[111]....
        /*0468*/ 	.word	0xffffffff


	//   ....[112]....
        /*046c*/ 	.word	0xffffffff


	//   ....[113]....
        /*0470*/ 	.word	0xffffffff


	//   ....[114]....
        /*0474*/ 	.word	0xffffffff


	//   ....[115]....
        /*0478*/ 	.word	0xffffffff


	//   ....[116]....
        /*047c*/ 	.word	0xffffffff


	//   ....[117]....
        /*0480*/ 	.word	0xffffffff


	//   ....[118]....
        /*0484*/ 	.word	0xffffffff


	//   ....[119]....
        /*0488*/ 	.word	0xffffffff


	//   ....[120]....
        /*048c*/ 	.word	0xffffffff


	//   ....[121]....
        /*0490*/ 	.word	0xffffffff


	//   ....[122]....
        /*0494*/ 	.word	0xffffffff


	//   ....[123]....
        /*0498*/ 	.word	0x0500000f


	//   ....[124]....
        /*049c*/ 	.word	0x0500000f


	//   ....[125]....
        /*04a0*/ 	.word	0x0500000f


	//   ....[126]....
        /*04a4*/ 	.word	0x0500000f


	//   ....[127]....
        /*04a8*/ 	.word	0x0500000f


	//   ....[128]....
        /*04ac*/ 	.word	0x0500000f


	//   ....[129]....
        /*04b0*/ 	.word	0x0500000f


	//   ....[130]....
        /*04b4*/ 	.word	0x0500000f


	//   ....[131]....
        /*04b8*/ 	.word	0x0500000f


	//   ....[132]....
        /*04bc*/ 	.word	0x0500000f


	//   ....[133]....
        /*04c0*/ 	.word	0x0500000f


	//   ....[134]....
        /*04c4*/ 	.word	0x0500000f


	//   ....[135]....
        /*04c8*/ 	.word	0x0500000f


	//   ....[136]....
        /*04cc*/ 	.word	0x0500000f


	//   ....[137]....
        /*04d0*/ 	.word	0x0500000f


	//   ....[138]....
        /*04d4*/ 	.word	0x0500000f


	//   ....[139]....
        /*04d8*/ 	.word	0x0500000f


	//   ....[140]....
        /*04dc*/ 	.word	0x0500000f


	//----- nvinfo : EIATTR_COOP_GROUP_INSTR_OFFSETS
	.align		4
.L_120:
        /*04e0*/ 	.byte	0x04, 0x28
        /*04e2*/ 	.short	(.L_122 - .L_121)


	//   ....[0]....
.L_121:
        /*04e4*/ 	.word	0x00000070


	//   ....[1]....
        /*04e8*/ 	.word	0x00000140


	//   ....[2]....
        /*04ec*/ 	.word	0x00000190


	//   ....[3]....
        /*04f0*/ 	.word	0x000003c0


	//   ....[4]....
        /*04f4*/ 	.word	0x00000520


	//   ....[5]....
        /*04f8*/ 	.word	0x00000640


	//   ....[6]....
        /*04fc*/ 	.word	0x000007a0


	//   ....[7]....
        /*0500*/ 	.word	0x00001410


	//   ....[8]....
        /*0504*/ 	.word	0x00004170


	//   ....[9]....
        /*0508*/ 	.word	0x000041e0


	//   ....[10]....
        /*050c*/ 	.word	0x00004b00


	//   ....[11]....
        /*0510*/ 	.word	0x00004b80


	//   ....[12]....
        /*0514*/ 	.word	0x00008ae0


	//   ....[13]....
        /*0518*/ 	.word	0x00008b00


	//   ....[14]....
        /*051c*/ 	.word	0x00008b30


	//   ....[15]....
        /*0520*/ 	.word	0x00008b50


	//   ....[16]....
        /*0524*/ 	.word	0x0000af20


	//   ....[17]....
        /*0528*/ 	.word	0x0000af30


	//   ....[18]....
        /*052c*/ 	.word	0x0000afb0


	//   ....[19]....
        /*0530*/ 	.word	0x0000afc0


	//   ....[20]....
        /*0534*/ 	.word	0x0000bf50


	//   ....[21]....
        /*0538*/ 	.word	0x0000bf60


	//   ....[22]....
        /*053c*/ 	.word	0x0000bf70


	//   ....[23]....
        /*0540*/ 	.word	0x0000bf80


	//   ....[24]....
        /*0544*/ 	.word	0x0000bf90


	//   ....[25]....
        /*0548*/ 	.word	0x0000bfa0


	//   ....[26]....
        /*054c*/ 	.word	0x0000bfb0


	//   ....[27]....
        /*0550*/ 	.word	0x0000bfc0


	//   ....[28]....
        /*0554*/ 	.word	0x0000bff0


	//   ....[29]....
        /*0558*/ 	.word	0x0000c000


	//   ....[30]....
        /*055c*/ 	.word	0x0000c030


	//   ....[31]....
        /*0560*/ 	.word	0x0000c040


	//   ....[32]....
        /*0564*/ 	.word	0x0000c050


	//   ....[33]....
        /*0568*/ 	.word	0x0000c080


	//   ....[34]....
        /*056c*/ 	.word	0x0000c0b0


	//   ....[35]....
        /*0570*/ 	.word	0x0000c0d0


	//   ....[36]....
        /*0574*/ 	.word	0x0000c0e0


	//   ....[37]....
        /*0578*/ 	.word	0x0000c0f0


	//   ....[38]....
        /*057c*/ 	.word	0x0000c120


	//   ....[39]....
        /*0580*/ 	.word	0x0000c150


	//   ....[40]....
        /*0584*/ 	.word	0x0000c180


	//   ....[41]....
        /*0588*/ 	.word	0x0000c190


	//   ....[42]....
        /*058c*/ 	.word	0x0000c1a0


	//   ....[43]....
        /*0590*/ 	.word	0x0000c1b0


	//   ....[44]....
        /*0594*/ 	.word	0x0000c1c0


	//   ....[45]....
        /*0598*/ 	.word	0x0000c1d0


	//   ....[46]....
        /*059c*/ 	.word	0x0000c1e0


	//   ....[47]....
        /*05a0*/ 	.word	0x0000c1f0


	//   ....[48]....
        /*05a4*/ 	.word	0x0000c200


	//   ....[49]....
        /*05a8*/ 	.word	0x0000c250


	//   ....[50]....
        /*05ac*/ 	.word	0x0000c280


	//   ....[51]....
        /*05b0*/ 	.word	0x0000c2b0


	//   ....[52]....
        /*05b4*/ 	.word	0x0000c8e0


	//   ....[53]....
        /*05b8*/ 	.word	0x0000c940


	//   ....[54]....
        /*05bc*/ 	.word	0x0000c980


	//   ....[55]....
        /*05c0*/ 	.word	0x0000c9c0


	//   ....[56]....
        /*05c4*/ 	.word	0x0000cf10


	//   ....[57]....
        /*05c8*/ 	.word	0x0000cf50


	//   ....[58]....
        /*05cc*/ 	.word	0x0000d010


	//   ....[59]....
        /*05d0*/ 	.word	0x0000d030


	//   ....[60]....
        /*05d4*/ 	.word	0x0000d0f0


	//   ....[61]....
        /*05d8*/ 	.word	0x0000d110


	//   ....[62]....
        /*05dc*/ 	.word	0x0000d1e0


	//   ....[63]....
        /*05e0*/ 	.word	0x0000d200


	//   ....[64]....
        /*05e4*/ 	.word	0x0000daf0


	//   ....[65]....
        /*05e8*/ 	.word	0x0000db10


	//   ....[66]....
        /*05ec*/ 	.word	0x0000dbd0


	//   ....[67]....
        /*05f0*/ 	.word	0x0000dbf0


	//   ....[68]....
        /*05f4*/ 	.word	0x0000dcb0


	//   ....[69]....
        /*05f8*/ 	.word	0x0000dcd0


	//   ....[70]....
        /*05fc*/ 	.word	0x0000dda0


	//   ....[71]....
        /*0600*/ 	.word	0x0000ddc0


	//   ....[72]....
        /*0604*/ 	.word	0x0000df00


	//   ....[73]....
        /*0608*/ 	.word	0x0000e110


	//   ....[74]....
        /*060c*/ 	.word	0x0000e140


	//   ....[75]....
        /*0610*/ 	.word	0x0000e170


	//   ....[76]....
        /*0614*/ 	.word	0x0000e1b0


	//   ....[77]....
        /*0618*/ 	.word	0x0000e1e0


	//   ....[78]....
        /*061c*/ 	.word	0x0000e210


	//   ....[79]....
        /*0620*/ 	.word	0x0000e3a0


	//   ....[80]....
        /*0624*/ 	.word	0x0000e3d0


	//   ....[81]....
        /*0628*/ 	.word	0x0000e400


	//   ....[82]....
        /*062c*/ 	.word	0x0000e430


	//   ....[83]....
        /*0630*/ 	.word	0x0000e460


	//   ....[84]....
        /*0634*/ 	.word	0x0000e4a0


	//   ....[85]....
        /*0638*/ 	.word	0x0000e530


	//   ....[86]....
        /*063c*/ 	.word	0x0000e570


	//   ....[87]....
        /*0640*/ 	.word	0x0000e600


	//   ....[88]....
        /*0644*/ 	.word	0x0000f9b0


	//   ....[89]....
        /*0648*/ 	.word	0x00010540


	//   ....[90]....
        /*064c*/ 	.word	0x00010570


	//   ....[91]....
        /*0650*/ 	.word	0x00010610


	//   ....[92]....
        /*0654*/ 	.word	0x00010630


	//   ....[93]....
        /*0658*/ 	.word	0x000106b0


	//   ....[94]....
        /*065c*/ 	.word	0x000106d0


	//   ....[95]....
        /*0660*/ 	.word	0x00010750


	//   ....[96]....
        /*0664*/ 	.word	0x00010770


	//   ....[97]....
        /*0668*/ 	.word	0x000107f0


	//   ....[98]....
        /*066c*/ 	.word	0x00010810


	//   ....[99]....
        /*0670*/ 	.word	0x00010890


	//   ....[100]....
        /*0674*/ 	.word	0x000108b0


	//   ....[101]....
        /*0678*/ 	.word	0x00010930


	//   ....[102]....
        /*067c*/ 	.word	0x00010950


	//   ....[103]....
        /*0680*/ 	.word	0x00010960


	//   ....[104]....
        /*0684*/ 	.word	0x00010970


	//   ....[105]....
        /*0688*/ 	.word	0x000127b0


	//   ....[106]....
        /*068c*/ 	.word	0x000127e0


	//   ....[107]....
        /*0690*/ 	.word	0x00012810


	//   ....[108]....
        /*0694*/ 	.word	0x00012840


	//   ....[109]....
        /*0698*/ 	.word	0x00012880


	//   ....[110]....
        /*069c*/ 	.word	0x00012890


	//   ....[111]....
        /*06a0*/ 	.word	0x000128c0


	//   ....[112]....
        /*06a4*/ 	.word	0x000128d0


	//   ....[113]....
        /*06a8*/ 	.word	0x00012a10


	//   ....[114]....
        /*06ac*/ 	.word	0x00012a40


	//   ....[115]....
        /*06b0*/ 	.word	0x00012a70


	//   ....[116]....
        /*06b4*/ 	.word	0x00012aa0


	//   ....[117]....
        /*06b8*/ 	.word	0x00012ad0


	//   ....[118]....
        /*06bc*/ 	.word	0x00012b10


	//   ....[119]....
        /*06c0*/ 	.word	0x00012ba0


	//   ....[120]....
        /*06c4*/ 	.word	0x00012be0


	//   ....[121]....
        /*06c8*/ 	.word	0x00012c20


	//   ....[122]....
        /*06cc*/ 	.word	0x000130d0


	//   ....[123]....
        /*06d0*/ 	.word	0x000135f0


	//   ....[124]....
        /*06d4*/ 	.word	0x000137b0


	//   ....[125]....
        /*06d8*/ 	.word	0x00013820


	//   ....[126]....
        /*06dc*/ 	.word	0x00013880


	//   ....[127]....
        /*06e0*/ 	.word	0x00013980


	//   ....[128]....
        /*06e4*/ 	.word	0x000139e0


	//   ....[129]....
        /*06e8*/ 	.word	0x00013ae0


	//   ....[130]....
        /*06ec*/ 	.word	0x00013b40


	//   ....[131]....
        /*06f0*/ 	.word	0x00013c40


	//   ....[132]....
        /*06f4*/ 	.word	0x00013ca0


	//   ....[133]....
        /*06f8*/ 	.word	0x00013da0


	//   ....[134]....
        /*06fc*/ 	.word	0x00013e00


	//   ....[135]....
        /*0700*/ 	.word	0x00013f00


	//   ....[136]....
        /*0704*/ 	.word	0x00013f60


	//   ....[137]....
        /*0708*/ 	.word	0x00014050


	//   ....[138]....
        /*070c*/ 	.word	0x000140b0


	//   ....[139]....
        /*0710*/ 	.word	0x00014150


	//   ....[140]....
        /*0714*/ 	.word	0x000144e0


	//----- nvinfo : EIATTR_REG_RECONFIG
	.align		4
.L_122:
        /*0718*/ 	.byte	0x01, 0x54
	.zero		2


	//----- nvinfo : EIATTR_SYSCALL_OFFSETS
	.align		4
        /*071c*/ 	.byte	0x04, 0x46
        /*071e*/ 	.short	(.L_124 - .L_123)


	//   ....[0]....
.L_123:
        /*0720*/ 	.word	0x000015f0


	//   ....[1]....
        /*0724*/ 	.word	0x0000f400


	//   ....[2]....
        /*0728*/ 	.word	0x0000f590


	//   ....[3]....
        /*072c*/ 	.word	0x0000f6e0


	//   ....[4]....
        /*0730*/ 	.word	0x0000f820


	//   ....[5]....
        /*0734*/ 	.word	0x000101c0


	//----- nvinfo : EIATTR_MBARRIER_INSTR_OFFSETS
	.align		4
.L_124:
        /*0738*/ 	.byte	0x04, 0x39
        /*073a*/ 	.short	(.L_126 - .L_125)


	//   ....[0]....
.L_125:
        /*073c*/ 	.word	0x00000270
        /*0740*/ 	.word	0x000000ff
        /*0744*/ 	.word	0x0002e800
        /*0748*/ 	.short	0x0100
        /*074a*/ 	.byte	0x08
	.zero		1


	//   ....[1]....
        /*074c*/ 	.word	0x00000280
        /*0750*/ 	.word	0x000000ff
        /*0754*/ 	.word	0x0002e820
        /*0758*/ 	.short	0x0100
        /*075a*/ 	.byte	0x08
	.zero		1


	//   ....[2]....
        /*075c*/ 	.word	0x00000370
        /*0760*/ 	.word	0x000000ff
        /*0764*/ 	.word	0x0002e830
        /*0768*/ 	.short	0x0100
        /*076a*/ 	.byte	0x08
	.zero		1


	//   ....[3]....
        /*076c*/ 	.word	0x00000380
        /*0770*/ 	.word	0x000000ff
        /*0774*/ 	.word	0x0002e840
        /*0778*/ 	.short	0x0100
        /*077a*/ 	.byte	0x08
	.zero		1


	//   ....[4]....
        /*077c*/ 	.word	0x00000390
        /*0780*/ 	.word	0x000000ff
        /*0784*/ 	.word	0x0002e838
        /*0788*/ 	.short	0x0100
        /*078a*/ 	.byte	0x08
	.zero		1


	//   ....[5]....
        /*078c*/ 	.word	0x000003a0
        /*0790*/ 	.word	0x000000ff
        /*0794*/ 	.word	0x0002e848
        /*0798*/ 	.short	0x0100
        /*079a*/ 	.byte	0x08
	.zero		1


	//   ....[6]....
        /*079c*/ 	.word	0x000004d0
        /*07a0*/ 	.word	0x000000ff
        /*07a4*/ 	.word	0x0002e850
        /*07a8*/ 	.short	0x0100
        /*07aa*/ 	.byte	0x08
	.zero		1


	//   ....[7]....
        /*07ac*/ 	.word	0x000004e0
        /*07b0*/ 	.word	0x000000ff
        /*07b4*/ 	.word	0x0002e860
        /*07b8*/ 	.short	0x0100
        /*07ba*/ 	.byte	0x08
	.zero		1


	//   ....[8]....
        /*07bc*/ 	.word	0x000004f0
        /*07c0*/ 	.word	0x000000ff
        /*07c4*/ 	.word	0x0002e858
        /*07c8*/ 	.short	0x0100
        /*07ca*/ 	.byte	0x08
	.zero		1


	//   ....[9]....
        /*07cc*/ 	.word	0x00000500
        /*07d0*/ 	.word	0x000000ff
        /*07d4*/ 	.word	0x0002e868
        /*07d8*/ 	.short	0x0100
        /*07da*/ 	.byte	0x08
	.zero		1


	//   ....[10]....
        /*07dc*/ 	.word	0x000005f0
        /*07e0*/ 	.word	0x000000ff
        /*07e4*/ 	.word	0x0002e870
        /*07e8*/ 	.short	0x0100
        /*07ea*/ 	.byte	0x06
	.zero		1


	//   ....[11]....
        /*07ec*/ 	.word	0x00000600
        /*07f0*/ 	.word	0x000000ff
        /*07f4*/ 	.word	0x0002e880
        /*07f8*/ 	.short	0x0100
        /*07fa*/ 	.byte	0x06
	.zero		1


	//   ....[12]....
        /*07fc*/ 	.word	0x00000610
        /*0800*/ 	.word	0x000000ff
        /*0804*/ 	.word	0x0002e878
        /*0808*/ 	.short	0x0100
        /*080a*/ 	.byte	0x06
	.zero		1


	//   ....[13]....
        /*080c*/ 	.word	0x00000620
        /*0810*/ 	.word	0x000000ff
        /*0814*/ 	.word	0x0002e888
        /*0818*/ 	.short	0x0100
        /*081a*/ 	.byte	0x06
	.zero		1


	//   ....[14]....
        /*081c*/ 	.word	0x00000750
        /*0820*/ 	.word	0x000000ff
        /*0824*/ 	.word	0x0002e890
        /*0828*/ 	.short	0x0100
        /*082a*/ 	.byte	0x08
	.zero		1


	//   ....[15]....
        /*082c*/ 	.word	0x00000760
        /*0830*/ 	.word	0x000000ff
        /*0834*/ 	.word	0x0002e8a0
        /*0838*/ 	.short	0x0100
        /*083a*/ 	.byte	0x08
	.zero		1


	//   ....[16]....
        /*083c*/ 	.word	0x00000770
        /*0840*/ 	.word	0x000000ff
        /*0844*/ 	.word	0x0002e898
        /*0848*/ 	.short	0x0100
        /*084a*/ 	.byte	0x08
	.zero		1


	//   ....[17]....
        /*084c*/ 	.word	0x00000780
        /*0850*/ 	.word	0x000000ff
        /*0854*/ 	.word	0x0002e8a8
        /*0858*/ 	.short	0x0100
        /*085a*/ 	.byte	0x08
	.zero		1


	//   ....[18]....
        /*085c*/ 	.word	0x000008b0
        /*0860*/ 	.word	0x000000ff
        /*0864*/ 	.word	0x0002e8b0
        /*0868*/ 	.short	0x0100
        /*086a*/ 	.byte	0x08
	.zero		1


	//   ....[19]....
        /*086c*/ 	.word	0x000008c0
        /*0870*/ 	.word	0x000000ff
        /*0874*/ 	.word	0x0002e8c0
        /*0878*/ 	.short	0x0100
        /*087a*/ 	.byte	0x08
	.zero		1


	//   ....[20]....
        /*087c*/ 	.word	0x000008d0
        /*0880*/ 	.word	0x000000ff
        /*0884*/ 	.word	0x0002e8b8
        /*0888*/ 	.short	0x0100
        /*088a*/ 	.byte	0x08
	.zero		1


	//   ....[21]....
        /*088c*/ 	.word	0x000008e0
        /*0890*/ 	.word	0x000000ff
        /*0894*/ 	.word	0x0002e8c8
        /*0898*/ 	.short	0x0100
        /*089a*/ 	.byte	0x08
	.zero		1


	//   ....[22]....
        /*089c*/ 	.word	0x00001960
        /*08a0*/ 	.word	0x00000002
        /*08a4*/ 	.word	0x0002e800
        /*08a8*/ 	.short	0x010a
        /*08aa*/ 	.byte	0x3f
	.zero		1


	//   ....[23]....
        /*08ac*/ 	.word	0x00001a00
        /*08b0*/ 	.word	0x00000005
        /*08b4*/ 	.word	0x0002e830
        /*08b8*/ 	.short	0x010a
        /*08ba*/ 	.byte	0x3f
	.zero		1


	//   ....[24]....
        /*08bc*/ 	.word	0x00001a90
        /*08c0*/ 	.word	0x00000005
        /*08c4*/ 	.word	0x0002e830
        /*08c8*/ 	.short	0x010a
        /*08ca*/ 	.byte	0x3f
	.zero		1


	//   ....[25]....
        /*08cc*/ 	.word	0x00004f90
        /*08d0*/ 	.word	0x00000038
        /*08d4*/ 	.word	0x00000000
        /*08d8*/ 	.short	0x0101
        /*08da*/ 	.byte	0x3f
	.zero		1


	//   ....[26]....
        /*08dc*/ 	.word	0x00006650
        /*08e0*/ 	.word	0x000000ff
        /*08e4*/ 	.word	0x0002e830
        /*08e8*/ 	.short	0x010a
        /*08ea*/ 	.byte	0x06
	.zero		1


	//   ....[27]....
        /*08ec*/ 	.word	0x00006690
        /*08f0*/ 	.word	0x000000ff
        /*08f4*/ 	.word	0x0002e830
        /*08f8*/ 	.short	0x010a
        /*08fa*/ 	.byte	0x06
	.zero		1


	//   ....[28]....
        /*08fc*/ 	.word	0x000072b0
        /*0900*/ 	.word	0x000000ff
        /*0904*/ 	.word	0x0002e850
        /*0908*/ 	.short	0x010a
        /*090a*/ 	.byte	0x06
	.zero		1


	//   ....[29]....
        /*090c*/ 	.word	0x000072f0
        /*0910*/ 	.word	0x000000ff
        /*0914*/ 	.word	0x0002e850
        /*0918*/ 	.short	0x010a
        /*091a*/ 	.byte	0x06
	.zero		1


	//   ....[30]....
        /*091c*/ 	.word	0x00009ed0
        /*0920*/ 	.word	0x00000006
        /*0924*/ 	.word	0x00000000
        /*0928*/ 	.short	0x0101
        /*092a*/ 	.byte	0x3f
	.zero		1


	//   ....[31]....
        /*092c*/ 	.word	0x0000a330
        /*0930*/ 	.word	0x0000000a
        /*0934*/ 	.word	0x00000000
        /*0938*/ 	.short	0x0101
        /*093a*/ 	.byte	0x3f
	.zero		1


	//   ....[32]....
        /*093c*/ 	.word	0x0000aa80
        /*0940*/ 	.word	0x0000000d
        /*0944*/ 	.word	0x0002e850
        /*0948*/ 	.short	0x010a
        /*094a*/ 	.byte	0x3f
	.zero		1


	//   ....[33]....
        /*094c*/ 	.word	0x0000ab10
        /*0950*/ 	.word	0x0000000d
        /*0954*/ 	.word	0x0002e850
        /*0958*/ 	.short	0x010a
        /*095a*/ 	.byte	0x3f
	.zero		1


	//   ....[34]....
        /*095c*/ 	.word	0x0000b260
        /*0960*/ 	.word	0x00000004
        /*0964*/ 	.word	0x00000000
        /*0968*/ 	.short	0x0101
        /*096a*/ 	.byte	0x3f
	.zero		1


	//   ....[35]....
        /*096c*/ 	.word	0x0000cf40
        /*0970*/ 	.word	0x00000003
        /*0974*/ 	.word	0x00000000
        /*0978*/ 	.short	0x0101
        /*097a*/ 	.byte	0x3f
	.zero		1


	//   ....[36]....
        /*097c*/ 	.word	0x0000fc40
        /*0980*/ 	.word	0x00000003
        /*0984*/ 	.word	0x0002e880
        /*0988*/ 	.short	0x010a
        /*098a*/ 	.byte	0x3f
	.zero		1


	//   ....[37]....
        /*098c*/ 	.word	0x0000fde0
        /*0990*/ 	.word	0x00000003
        /*0994*/ 	.word	0x0002e840
        /*0998*/ 	.short	0x010a
        /*099a*/ 	.byte	0x3f
	.zero		1


	//   ....[38]....
        /*099c*/ 	.word	0x00010a70
        /*09a0*/ 	.word	0x00000012
        /*09a4*/ 	.word	0x0002e800
        /*09a8*/ 	.short	0x0107
        /*09aa*/ 	.byte	0x3f
	.zero		1


	//   ....[39]....
        /*09ac*/ 	.word	0x00010b60
        /*09b0*/ 	.word	0x00000012
        /*09b4*/ 	.word	0x0002e800
        /*09b8*/ 	.short	0x0101
        /*09ba*/ 	.byte	0x3f
	.zero		1


	//   ....[40]....
        /*09bc*/ 	.word	0x00010b80
        /*09c0*/ 	.word	0x00000012
        /*09c4*/ 	.word	0x0002e820
        /*09c8*/ 	.short	0x010a
        /*09ca*/ 	.byte	0x3f
	.zero		1


	//   ....[41]....
        /*09cc*/ 	.word	0x00010ec0
        /*09d0*/ 	.word	0x00000003
        /*09d4*/ 	.word	0x0002e880
        /*09d8*/ 	.short	0x010a
        /*09da*/ 	.byte	0x3f
	.zero		1


	//   ....[42]....
        /*09dc*/ 	.word	0x00011100
        /*09e0*/ 	.word	0x00000003
        /*09e4*/ 	.word	0x0002e840
        /*09e8*/ 	.short	0x010a
        /*09ea*/ 	.byte	0x3f
	.zero		1


	//   ....[43]....
        /*09ec*/ 	.word	0x000113d0
        /*09f0*/ 	.word	0x00000013
        /*09f4*/ 	.word	0x0002e870
        /*09f8*/ 	.short	0x010a
        /*09fa*/ 	.byte	0x3f
	.zero		1


	//   ....[44]....
        /*09fc*/ 	.word	0x00011440
        /*0a00*/ 	.word	0x00000013
        /*0a04*/ 	.word	0x0002e860
        /*0a08*/ 	.short	0x010a
        /*0a0a*/ 	.byte	0x3f
	.zero		1


	//   ....[45]....
        /*0a0c*/ 	.word	0x00011ae0
        /*0a10*/ 	.word	0x00000013
        /*0a14*/ 	.word	0x0002e850
        /*0a18*/ 	.short	0x0101
        /*0a1a*/ 	.byte	0x3f
	.zero		1


	//   ....[46]....
        /*0a1c*/ 	.word	0x00011b60
        /*0a20*/ 	.word	0x00000013
        /*0a24*/ 	.word	0x00000000
        /*0a28*/ 	.short	0x0101
        /*0a2a*/ 	.byte	0x3f
	.zero		1


	//   ....[47]....
        /*0a2c*/ 	.word	0x00011d70
        /*0a30*/ 	.word	0x00000010
        /*0a34*/ 	.word	0x0002e870
        /*0a38*/ 	.short	0x010a
        /*0a3a*/ 	.byte	0x3f
	.zero		1


	//   ....[48]....
        /*0a3c*/ 	.word	0x00011e00
        /*0a40*/ 	.word	0x00000010
        /*0a44*/ 	.word	0x0002e860
        /*0a48*/ 	.short	0x010a
        /*0a4a*/ 	.byte	0x3f
	.zero		1


	//   ....[49]....
        /*0a4c*/ 	.word	0x000124c0
        /*0a50*/ 	.word	0x00000010
        /*0a54*/ 	.word	0x0002e850
        /*0a58*/ 	.short	0x0101
        /*0a5a*/ 	.byte	0x3f
	.zero		1


	//   ....[50]....
        /*0a5c*/ 	.word	0x00012500
        /*0a60*/ 	.word	0x00000000
        /*0a64*/ 	.word	0x00000000
        /*0a68*/ 	.short	0x0101
        /*0a6a*/ 	.byte	0x3f
	.zero		1


	//   ....[51]....
        /*0a6c*/ 	.word	0x00013050
        /*0a70*/ 	.word	0x00000000
        /*0a74*/ 	.word	0x0002e820
        /*0a78*/ 	.short	0x010a
        /*0a7a*/ 	.byte	0x3f
	.zero		1


	//   ....[52]....
        /*0a7c*/ 	.word	0x00013210
        /*0a80*/ 	.word	0x00000006
        /*0a84*/ 	.word	0x00000000
        /*0a88*/ 	.short	0x010a
        /*0a8a*/ 	.byte	0x3f
	.zero		1


	//   ....[53]....
        /*0a8c*/ 	.word	0x00013280
        /*0a90*/ 	.word	0x00000007
        /*0a94*/ 	.word	0x00000000
        /*0a98*/ 	.short	0x010a
        /*0a9a*/ 	.byte	0x3f
	.zero		1


	//   ....[54]....
        /*0a9c*/ 	.word	0x000132e0
        /*0aa0*/ 	.word	0x00000004
        /*0aa4*/ 	.word	0x0002e860
        /*0aa8*/ 	.short	0x010a
        /*0aaa*/ 	.byte	0x3f
	.zero		1


	//   ....[55]....
        /*0aac*/ 	.word	0x00013330
        /*0ab0*/ 	.word	0x00000003
        /*0ab4*/ 	.word	0x0002e860
        /*0ab8*/ 	.short	0x010a
        /*0aba*/ 	.byte	0x3f
	.zero		1


	//   ....[56]....
        /*0abc*/ 	.word	0x00013370
        /*0ac0*/ 	.word	0x00000004
        /*0ac4*/ 	.word	0x0002e880
        /*0ac8*/ 	.short	0x010a
        /*0aca*/ 	.byte	0x3f
	.zero		1


	//   ....[57]....
        /*0acc*/ 	.word	0x00013390
        /*0ad0*/ 	.word	0x00000003
        /*0ad4*/ 	.word	0x0002e880
        /*0ad8*/ 	.short	0x010a
        /*0ada*/ 	.byte	0x3f
	.zero		1


	//   ....[58]....
        /*0adc*/ 	.word	0x000133f0
        /*0ae0*/ 	.word	0x00000002
        /*0ae4*/ 	.word	0x0002e800
        /*0ae8*/ 	.short	0x010a
        /*0aea*/ 	.byte	0x3f
	.zero		1


	//   ....[59]....
        /*0aec*/ 	.word	0x00013440
        /*0af0*/ 	.word	0x00000005
        /*0af4*/ 	.word	0x0002e830
        /*0af8*/ 	.short	0x010a
        /*0afa*/ 	.byte	0x3f
	.zero		1


	//   ....[60]....
        /*0afc*/ 	.word	0x000134a0
        /*0b00*/ 	.word	0x00000003
        /*0b04*/ 	.word	0x0002e830
        /*0b08*/ 	.short	0x010a
        /*0b0a*/ 	.byte	0x3f
	.zero		1


	//   ....[61]....
        /*0b0c*/ 	.word	0x00013500
        /*0b10*/ 	.word	0x00000003
        /*0b14*/ 	.word	0x0002e850
        /*0b18*/ 	.short	0x010a
        /*0b1a*/ 	.byte	0x3f
	.zero		1


	//   ....[62]....
        /*0b1c*/ 	.word	0x00013550
        /*0b20*/ 	.word	0x0000000d
        /*0b24*/ 	.word	0x0002e850
        /*0b28*/ 	.short	0x010a
        /*0b2a*/ 	.byte	0x3f
	.zero		1


	//   ....[63]....
        /*0b2c*/ 	.word	0x000136a0
        /*0b30*/ 	.word	0x00000003
        /*0b34*/ 	.word	0x0002e880
        /*0b38*/ 	.short	0x010a
        /*0b3a*/ 	.byte	0x3f
	.zero		1


	//   ....[64]....
        /*0b3c*/ 	.word	0x000136f0
        /*0b40*/ 	.word	0x00000003
        /*0b44*/ 	.word	0x0002e840
        /*0b48*/ 	.short	0x010a
        /*0b4a*/ 	.byte	0x3f
	.zero		1


	//   ....[65]....
        /*0b4c*/ 	.word	0x000141d0
        /*0b50*/ 	.word	0x00000012
        /*0b54*/ 	.word	0x0002e820
        /*0b58*/ 	.short	0x010a
        /*0b5a*/ 	.byte	0x3f
	.zero		1


	//   ....[66]....
        /*0b5c*/ 	.word	0x00014220
        /*0b60*/ 	.word	0x00000003
        /*0b64*/ 	.word	0x0002e880
        /*0b68*/ 	.short	0x010a
        /*0b6a*/ 	.byte	0x3f
	.zero		1


	//   ....[67]....
        /*0b6c*/ 	.word	0x00014270
        /*0b70*/ 	.word	0x00000003
        /*0b74*/ 	.word	0x0002e840
        /*0b78*/ 	.short	0x010a
        /*0b7a*/ 	.byte	0x3f
	.zero		1


	//   ....[68]....
        /*0b7c*/ 	.word	0x000142c0
        /*0b80*/ 	.word	0x00000013
        /*0b84*/ 	.word	0x0002e870
        /*0b88*/ 	.short	0x010a
        /*0b8a*/ 	.byte	0x3f
	.zero		1


	//   ....[69]....
        /*0b8c*/ 	.word	0x00014310
        /*0b90*/ 	.word	0x00000013
        /*0b94*/ 	.word	0x0002e860
        /*0b98*/ 	.short	0x010a
        /*0b9a*/ 	.byte	0x3f
	.zero		1


	//   ....[70]....
        /*0b9c*/ 	.word	0x00014360
        /*0ba0*/ 	.word	0x00000010
        /*0ba4*/ 	.word	0x0002e870
        /*0ba8*/ 	.short	0x010a
        /*0baa*/ 	.byte	0x3f
	.zero		1


	//   ....[71]....
        /*0bac*/ 	.word	0x000143b0
        /*0bb0*/ 	.word	0x00000010
        /*0bb4*/ 	.word	0x0002e860
        /*0bb8*/ 	.short	0x010a
        /*0bba*/ 	.byte	0x3f
	.zero		1


	//   ....[72]....
        /*0bbc*/ 	.word	0x00014400
        /*0bc0*/ 	.word	0x00000000
        /*0bc4*/ 	.word	0x0002e820
        /*0bc8*/ 	.short	0x010a
        /*0bca*/ 	.byte	0x3f
	.zero		1


	//   ....[73]....
        /*0bcc*/ 	.word	0x000145a0
        /*0bd0*/ 	.word	0x00000006
        /*0bd4*/ 	.word	0x00000000
        /*0bd8*/ 	.short	0x010a
        /*0bda*/ 	.byte	0x3f
	.zero		1


	//   ....[74]....
        /*0bdc*/ 	.word	0x000145f0
        /*0be0*/ 	.word	0x00000007
        /*0be4*/ 	.word	0x00000000
        /*0be8*/ 	.short	0x010a
        /*0bea*/ 	.byte	0x3f
	.zero		1


	//   ....[75]....
        /*0bec*/ 	.word	0x00014640
        /*0bf0*/ 	.word	0x00000004
        /*0bf4*/ 	.word	0x0002e860
        /*0bf8*/ 	.short	0x010a
        /*0bfa*/ 	.byte	0x3f
	.zero		1


	//   ....[76]....
        /*0bfc*/ 	.word	0x00014690
        /*0c00*/ 	.word	0x00000003
        /*0c04*/ 	.word	0x0002e860
        /*0c08*/ 	.short	0x010a
        /*0c0a*/ 	.byte	0x3f
	.zero		1


	//   ....[77]....
        /*0c0c*/ 	.word	0x000146e0
        /*0c10*/ 	.word	0x00000004
        /*0c14*/ 	.word	0x0002e880
        /*0c18*/ 	.short	0x010a
        /*0c1a*/ 	.byte	0x3f
	.zero		1


	//----- nvinfo : EIATTR_NUM_MBARRIERS
	.align		4
.L_126:
        /*0c1c*/ 	.byte	0x03, 0x38
        /*0c1e*/ 	.short	0x0016


	//----- nvinfo : EIATTR_EXIT_INSTR_OFFSETS
	.align		4
        /*0c20*/ 	.byte	0x04, 0x1c
        /*0c22*/ 	.short	(.L_128 - .L_127)


	//   ....[0]....
.L_127:
        /*0c24*/ 	.word	0x00000a80


	//   ....[1]....
        /*0c28*/ 	.word	0x0000deb0


	//   ....[2]....
        /*0c2c*/ 	.word	0x000133e0


	//----- nvinfo : EIATTR_MAX_THREADS
	.align		4
.L_128:
        /*0c30*/ 	.byte	0x04, 0x05
        /*0c32*/ 	.short	(.L_130 - .L_129)
.L_129:
        /*0c34*/ 	.word	0x00000180
        /*0c38*/ 	.word	0x00000001
        /*0c3c*/ 	.word	0x00000001


	//----- nvinfo : EIATTR_CRS_STACK_SIZE
	.align		4
.L_130:
        /*0c40*/ 	.byte	0x04, 0x1e
        /*0c42*/ 	.short	(.L_132 - .L_131)
.L_131:
        /*0c44*/ 	.word	0x00000000


	//----- nvinfo : EIATTR_CBANK_PARAM_SIZE
	.align		4
.L_132:
        /*0c48*/ 	.byte	0x03, 0x19
        /*0c4a*/ 	.short	0x0af0


	//----- nvinfo : EIATTR_PARAM_CBANK
	.align		4
        /*0c4c*/ 	.byte	0x04, 0x0a
        /*0c4e*/ 	.short	(.L_134 - .L_133)
	.align		4
.L_133:
        /*0c50*/ 	.word	index@(.nv.constant0._ZN7cutlass13device_kernelIN5flash11enable_sm90INS1_16FlashAttnFwdSm90INS1_25CollectiveMainloopFwdSm90ILi2EN4cute5tupleIJNS5_1CILi1EEES8_S8_EEENS6_IJNS7_ILi128EEENS7_ILi224EEESA_EEELi128ENS_12float_e4m3_tEfNS_4arch4Sm90ELb0ELb0ELb1ELb1ELb0ELb0ELb0ELb1ELb1ELb1ELb0ELb0EEENS1_21CollectiveEpilogueFwdINS6_IJSA_SA_SB_EEES9_NS_10bfloat16_tESF_Li256ELb1ELb1ELb0ELb1EEENS1_36VarlenDynamicPersistentTileSchedulerILi128ELi224ELi256ELi128ELb0ELb1ELb1ELb0ELb1ELb1EEEEEEEEEvNT_6ParamsE)
        /*0c54*/ 	.short	0x0210
        /*0c56*/ 	.short	0x0af0


	//----- nvinfo : EIATTR_SW_WAR
	.align		4
.L_134:
        /*0c58*/ 	.byte	0x04, 0x36
        /*0c5a*/ 	.short	(.L_136 - .L_135)
.L_135:
        /*0c5c*/ 	.word	0x00000008
.L_136:


//--------------------- .nv.info._ZN7cutlass13device_kernelIN5flash11enable_sm90INS1_16FlashAttnFwdSm90INS1_25CollectiveMainloopFwdSm90ILi2EN4cute5tupleIJNS5_1CILi1EEES8_S8_EEENS6_IJNS7_ILi128EEENS7_ILi224EEESA_EEELi128ENS_12float_e4m3_tEfNS_4arch4Sm90ELb0ELb0ELb1ELb1ELb0ELb1ELb0ELb1ELb1ELb1ELb0ELb0EEENS1_21CollectiveEpilogueFwdINS6_IJSA_SA_SB_EEES9_NS_10bfloat16_tESF_Li256ELb1ELb1ELb0ELb1EEENS1_36VarlenDynamicPersistentTileSchedulerILi128ELi224ELi256ELi128ELb0ELb1ELb1ELb0ELb1ELb1EEEEEEEEEvNT_6ParamsE --------------------------
	.section	.nv.info._ZN7cutlass13device_kernelIN5flash11enable_sm90INS1_16FlashAttnFwdSm90INS1_25CollectiveMainloopFwdSm90ILi2EN4cute5tupleIJNS5_1CILi1EEES8_S8_EEENS6_IJNS7_ILi128EEENS7_ILi224EEESA_EEELi128ENS_12float_e4m3_tEfNS_4arch4Sm90ELb0ELb0ELb1ELb1ELb0ELb1ELb0ELb1ELb1ELb1ELb0ELb0EEENS1_21CollectiveEpilogueFwdINS6_IJSA_SA_SB_EEES9_NS_10bfloat16_tESF_Li256ELb1ELb1ELb0ELb1EEENS1_36VarlenDynamicPersistentTileSchedulerILi128ELi224ELi256ELi128ELb0ELb1ELb1ELb0ELb1ELb1EEEEEEEEEvNT_6ParamsE,"",@"SHT_CUDA_INFO"
	.sectionflags	@""
	.align	4


	//----- nvinfo : EIATTR_CUDA_API_VERSION
	.align		4
        /*0000*/ 	.byte	0x04, 0x37
        /*0002*/ 	.short	(.L_138 - .L_137)
.L_137:
        /*0004*/ 	.word	0x00000082


	//----- nvinfo : EIATTR_KPARAM_INFO
	.align		4
.L_138:
        /*0008*/ 	.byte	0x04, 0x17
        /*000a*/ 	.short	(.L_140 - .L_139)
.L_139:
        /*000c*/ 	.word	0x00000000
        /*0010*/ 	.short	0x0000
        /*0012*/ 	.short	0x0070
        /*0014*/ 	.byte	0x00, 0xf0, 0x01, 0x2a


	//----- nvinfo : EIATTR_SPARSE_MMA_MASK
	.align		4
.L_140:
        /*0018*/ 	.byte	0x03, 0x50
        /*001a*/ 	.short	0x0000


	//----- nvinfo : EIATTR_MAXREG_COUNT
	.align		4
        /*001c*/ 	.byte	0x03, 0x1b
        /*001e*/ 	.short	0x00a8


	//----- nvinfo : EIATTR_NUM_BARRIERS
	.align		4
        /*0020*/ 	.byte	0x02, 0x4c
        /*0022*/ 	.byte	0x10
	.zero		1


	//----- nvinfo : EIATTR_EXTERNS
	.align		4
        /*0024*/ 	.byte	0x04, 0x0f
        /*0026*/ 	.short	(.L_142 - .L_141)


	//   ....[0]....
	.align		4
.L_141:
        /*0028*/ 	.word	index@(__assertfail)


	//----- nvinfo : EIATTR_ANNOTATIONS
	.align		4
.L_142:
        /*002c*/ 	.byte	0x04, 0x55
        /*002e*/ 	.short	(.L_144 - .L_143)


	//   ....[0]....
.L_143:
        /* <DEDUP_REMOVED lines=139> */


	//----- nvinfo : EIATTR_MERCURY_ISA_VERSION
	.align		4
.L_144:
        /*08d0*/ 	.byte	0x03, 0x5f
        /*08d2*/ 	.short	0x0101


	//----- nvinfo : EIATTR_UNUSED_LOAD_BYTE_OFFSET
	.align		4
        /*08d4*/ 	.byte	0x04, 0x44
        /*08d6*/ 	.short	(.L_146 - .L_145)


	//   ....[0]....
.L_145:
        /*08d8*/ 	.word	0x00000b10
        /*08dc*/ 	.word	0x0000fff0


	//   ....[1]....
        /*08e0*/ 	.word	0x0001bc60
        /*08e4*/ 	.word	0x0000fff0


	//----- nvinfo : EIATTR_INT_WARP_WIDE_INSTR_OFFSETS
	.align		4
.L_146:
        /*08e8*/ 	.byte	0x04, 0x31
        /*08ea*/ 	.short	(.L_148 - .L_147)


	//   ....[0]....
.L_147:
        /*08ec*/ 	.word	0x00000190


	//   ....[1]....
        /*08f0*/ 	.word	0x000001d0


	//   ....[2]....
        /*08f4*/ 	.word	0x00000240


	//   ....[3]....
        /*08f8*/ 	.word	0x00020880


	//   ....[4]....
        /*08fc*/ 	.word	0x00020910


	//   ....[5]....
        /*0900*/ 	.word	0x00023420


	//   ....[6]....
        /*0904*/ 	.word	0x000234b0


	//----- nvinfo : EIATTR_COOP_GROUP_MASK_REGIDS
	.align		4
.L_148:
        /*0908*/ 	.byte	0x04, 0x29
        /*090a*/ 	.short	(.L_150 - .L_149)


	//   ....[0]....
.L_149:
        /*090c*/ 	.word	0xffffffff


	//   ....[1]....
        /*0910*/ 	.word	0xffffffff


	//   ....[2]....
        /*0914*/ 	.word	0xffffffff


	//   ....[3]....
        /*0918*/ 	.word	0xffffffff


	//   ....[4]....
        /*091c*/ 	.word	0xffffffff


	//   ....[5]....
        /*0920*/ 	.word	0xffffffff


	//   ....[6]....
        /*0924*/ 	.word	0xffffffff


	//   ....[7]....
        /*0928*/ 	.word	0xffffffff


	//   ....[8]....
        /*092c*/ 	.word	0xffffffff


	//   ....[9]....
        /*0930*/ 	.word	0xffffffff


	//   ....[10]....
        /*0934*/ 	.word	0xffffffff


	//   ....[11]....
        /*0938*/ 	.word	0xffffffff


	//   ....[12]....
        /*093c*/ 	.word	0xffffffff


	//   ....[13]....
        /*0940*/ 	.word	0xffffffff


	//   ....[14]....
        /*0944*/ 	.word	0xffffffff


	//   ....[15]....
        /*0948*/ 	.word	0xffffffff


	//   ....[16]....
        /*094c*/ 	.word	0xffffffff


	//   ....[17]....
        /*0950*/ 	.word	0xffffffff


	//   ....[18]....
        /*0954*/ 	.word	0xffffffff


	//   ....[19]....
        /*0958*/ 	.word	0xffffffff


	//   ....[20]....
        /*095c*/ 	.word	0xffffffff


	//   ....[21]....
        /*0960*/ 	.word	0xffffffff


	//   ....[22]....
        /*0964*/ 	.word	0xffffffff


	//   ....[23]....
        /*0968*/ 	.word	0xffffffff


	//   ....[24]....
        /*096c*/ 	.word	0xffffffff


	//   ....[25]....
        /*0970*/ 	.word	0xffffffff


	//   ....[26]....
        /*0974*/ 	.word	0xffffffff


	//   ....[27]....
        /*0978*/ 	.word	0xffffffff


	//   ....[28]....
        /*097c*/ 	.word	0xffffffff


	//   ....[29]....
        /*0980*/ 	.word	0xffffffff


	//   ....[30]....
        /*0984*/ 	.word	0xffffffff


	//   ....[31]....
        /*0988*/ 	.word	0xffffffff


	//   ....[32]....
        /*098c*/ 	.word	0xffffffff


	//   ....[33]....
        /*0990*/ 	.word	0xffffffff


	//   ....[34]....
        /*0994*/ 	.word	0xffffffff


	//   ....[35]....
        /*0998*/ 	.word	0xffffffff


	//   ....[36]....
        /*099c*/ 	.word	0xffffffff


	//   ....[37]....
        /*09a0*/ 	.word	0xffffffff


	//   ....[38]....
        /*09a4*/ 	.word	0xffffffff


	//   ....[39]....
        /*09a8*/ 	.word	0xffffffff


	//   ....[40]....
        /*09ac*/ 	.word	0xffffffff


	//   ....[41]....
        /*09b0*/ 	.word	0xffffffff


	//   ....[42]....
        /*09b4*/ 	.word	0xffffffff


	//   ....[43]....
        /*09b8*/ 	.word	0xffffffff


	//   ....[44]....
        /*09bc*/ 	.word	0xffffffff


	//   ....[45]....
        /*09c0*/ 	.word	0xffffffff


	//   ....[46]....
        /*09c4*/ 	.word	0xffffffff


	//   ....[47]....
        /*09c8*/ 	.word	0xffffffff


	//   ....[48]....
        /*09cc*/ 	.word	0xffffffff


	//   ....[49]....
        /*09d0*/ 	.word	0xffffffff


	//   ....[50]....
        /*09d4*/ 	.word	0xffffffff


	//   ....[51]....
        /*09d8*/ 	.word	0xffffffff


	//   ....[52]....
        /*09dc*/ 	.word	0xffffffff


	//   ....[53]....
        /*09e0*/ 	.word	0xffffffff


	//   ....[54]....
        /*09e4*/ 	.word	0xffffffff


	//   ....[55]....
        /*09e8*/ 	.word	0xffffffff


	//   ....[56]....
        /*09ec*/ 	.word	0xffffffff


	//   ....[57]....
        /*09f0*/ 	.word	0xffffffff


	//   ....[58]....
        /*09f4*/ 	.word	0xffffffff


	//   ....[59]....
        /*09f8*/ 	.word	0xffffffff


	//   ....[60]....
        /*09fc*/ 	.word	0xffffffff


	//   ....[61]....
        /*0a00*/ 	.word	0xffffffff


	//   ....[62]....
        /*0a04*/ 	.word	0xffffffff


	//   ....[63]....
        /*0a08*/ 	.word	0xffffffff


	//   ....[64]....
        /*0a0c*/ 	.word	0xffffffff


	//   ....[65]....
        /*0a10*/ 	.word	0xffffffff


	//   ....[66]....
        /*0a14*/ 	.word	0xffffffff


	//   ....[67]....
        /*0a18*/ 	.word	0xffffffff


	//   ....[68]....
        /*0a1c*/ 	.word	0xffffffff


	//   ....[69]....
        /*0a20*/ 	.word	0xffffffff


	//   ....[70]....
        /*0a24*/ 	.word	0xffffffff


	//   ....[71]....
        /*0a28*/ 	.word	0xffffffff


	//   ....[72]....
        /*0a2c*/ 	.word	0xffffffff


	//   ....[73]....
        /*0a30*/ 	.word	0xffffffff


	//   ....[74]....
        /*0a34*/ 	.word	0xffffffff


	//   ....[75]....
        /*0a38*/ 	.word	0xffffffff


	//   ....[76]....
        /*0a3c*/ 	.word	0xffffffff


	//   ....[77]....
        /*0a40*/ 	.word	0xffffffff


	//   ....[78]....
        /*0a44*/ 	.word	0xffffffff


	//   ....[79]....
        /*0a48*/ 	.word	0xffffffff


	//   ....[80]....
        /*0a4c*/ 	.word	0xffffffff


	//   ....[81]....
        /*0a50*/ 	.word	0xffffffff


	//   ....[82]....
        /*0a54*/ 	.word	0xffffffff


	//   ....[83]....
        /*0a58*/ 	.word	0xffffffff


	//   ....[84]....
        /*0a5c*/ 	.word	0xffffffff


	//   ....[85]....
        /*0a60*/ 	.word	0xffffffff


	//   ....[86]....
        /*0a64*/ 	.word	0xffffffff


	//   ....[87]....
        /*0a68*/ 	.word	0xffffffff


	//   ....[88]....
        /*0a6c*/ 	.word	0xffffffff


	//   ....[89]....
        /*0a70*/ 	.word	0xffffffff


	//   ....[90]....
        /*0a74*/ 	.word	0xffffffff


	//   ....[91]....
        /*0a78*/ 	.word	0xffffffff


	//   ....[92]....
        /*0a7c*/ 	.word	0xffffffff


	//   ....[93]....
        /*0a80*/ 	.word	0xffffffff


	//   ....[94]....
        /*0a84*/ 	.word	0xffffffff


	//   ....[95]....
        /*0a88*/ 	.word	0xffffffff


	//   ....[96]....
        /*0a8c*/ 	.word	0xffffffff


	//   ....[97]....
        /*0a90*/ 	.word	0xffffffff


	//   ....[98]....
        /*0a94*/ 	.word	0xffffffff


	//   ....[99]....
        /*0a98*/ 	.word	0xffffffff


	//   ....[100]....
        /*0a9c*/ 	.word	0xffffffff


	//   ....[101]....
        /*0aa0*/ 	.word	0xffffffff


	//   ....[102]....
        /*0aa4*/ 	.word	0xffffffff


	//   ....[103]....
        /*0aa8*/ 	.word	0xffffffff


	//   ....[104]....
        /*0aac*/ 	.word	0xffffffff


	//   ....[105]....
        /*0ab0*/ 	.word	0xffffffff


	//   ....[106]....
        /*0ab4*/ 	.word	0xffffffff


	//   ....[107]....
        /*0ab8*/ 	.word	0xffffffff


	//   ....[108]....
        /*0abc*/ 	.word	0xffffffff


	//   ....[109]....
        /*0ac0*/ 	.word	0xffffffff


	//   ....[110]....
        /*0ac4*/ 	.word	0xffffffff


	//   ....[111]....
        /*0ac8*/ 	.word	0xffffffff


	//   ....[112]....
        /*0acc*/ 	.word	0xffffffff


	//   ....[113]....
        /*0ad0*/ 	.word	0xffffffff


	//   ....[114]....
        /*0ad4*/ 	.word	0xffffffff


	//   ....[115]....
        /*0ad8*/ 	.word	0xffffffff


	//   ....[116]....
        /*0adc*/ 	.word	0xffffffff


	//   ....[117]....
        /*0ae0*/ 	.word	0xffffffff


	//   ....[118]....
        /*0ae4*/ 	.word	0xffffffff


	//   ....[119]....
        /*0ae8*/ 	.word	0xffffffff


	//   ....[120]....
        /*0aec*/ 	.word	0xffffffff


	//   ....[121]....
        /*0af0*/ 	.word	0xffffffff


	//   ....[122]....
        /*0af4*/ 	.word	0xffffffff


	//   ....[123]....
        /*0af8*/ 	.word	0xffffffff


	//   ....[124]....
        /*0afc*/ 	.word	0xffffffff


	//   ....[125]....
        /*0b00*/ 	.word	0xffffffff


	//   ....[126]....
        /*0b04*/ 	.word	0xffffffff


	//   ....[127]....
        /*0b08*/ 	.word	0xffffffff


	//   ....[128]....
        /*0b0c*/ 	.word	0xffffffff


	//   ....[129]....
        /*0b10*/ 	.word	0xffffffff


	//   ....[130]....
        /*0b14*/ 	.word	0xffffffff


	//   ....[131]....
        /*0b18*/ 	.word	0xffffffff


	//   ....[132]....
        /*0b1c*/ 	.word	0x0500000f


	//   ....[133]....
        /*0b20*/ 	.word	0x0500000f


	//   ....[134]....
        /*0b24*/ 	.word	0x0500000f


	//   ....[135]....
        /*0b28*/ 	.word	0x0500000f


	//   ....[136]....
        /*0b2c*/ 	.word	0x0500000f


	//   ....[137]....
        /*0b30*/ 	.word	0x0500000f


	//   ....[138]....
        /*0b34*/ 	.word	0x0500000f


	//   ....[139]....
        /*0b38*/ 	.word	0x0500000f


	//   ....[140]....
        /*0b3c*/ 	.word	0x0500000f


	//   ....[141]....
        /*0b40*/ 	.word	0x0500000f


	//   ....[142]....
        /*0b44*/ 	.word	0x0500000f


	//   ....[143]....
        /*0b48*/ 	.word	0x0500000f


	//   ....[144]....
        /*0b4c*/ 	.word	0x0500000f


	//   ....[145]....
        /*0b50*/ 	.word	0x0500000f


	//   ....[146]....
        /*0b54*/ 	.word	0x0500000f


	//   ....[147]....
        /*0b58*/ 	.word	0x0500000f


	//   ....[148]....
        /*0b5c*/ 	.word	0x0500000f


	//   ....[149]....
        /*0b60*/ 	.word	0x0500000f


	//   ....[150]....
        /*0b64*/ 	.word	0x0500000f


	//   ....[151]....
        /*0b68*/ 	.word	0x0500000f


	//   ....[152]....
        /*0b6c*/ 	.word	0x0500000f


	//   ....[153]....
        /*0b70*/ 	.word	0x0500000f


	//   ....[154]....
        /*0b74*/ 	.word	0x0500000f


	//   ....[155]....
        /*0b78*/ 	.word	0x0500000f


	//   ....[156]....
        /*0b7c*/ 	.word	0x0500000f


	//   ....[157]....
        /*0b80*/ 	.word	0x0500000f


	//   ....[158]....
        /*0b84*/ 	.word	0x0500000f


	//   ....[159]....
        /*0b88*/ 	.word	0x0500000f


	//   ....[160]....
        /*0b8c*/ 	.word	0x0500000f


	//   ....[161]....
        /*0b90*/ 	.word	0x0500000f


	//   ....[162]....
        /*0b94*/ 	.word	0x0500000f


	//   ....[163]....
        /*0b98*/ 	.word	0x0500000f


	//   ....[164]....
        /*0b9c*/ 	.word	0x0500000f


	//   ....[165]....
        /*0ba0*/ 	.word	0x0500000f


	//   ....[166]....
        /*0ba4*/ 	.word	0x0500000f


	//   ....[167]....
        /*0ba8*/ 	.word	0x0500000f


	//   ....[168]....
        /*0bac*/ 	.word	0x0500000f


	//   ....[169]....
        /*0bb0*/ 	.word	0x0500000f


	//   ....[170]....
        /*0bb4*/ 	.word	0x0500000f


	//   ....[171]....
        /*0bb8*/ 	.word	0x0500000f


	//   ....[172]....
        /*0bbc*/ 	.word	0x0500000f


	//   ....[173]....
        /*0bc0*/ 	.word	0x0500000f


	//   ....[174]....
        /*0bc4*/ 	.word	0x0500000f


	//   ....[175]....
        /*0bc8*/ 	.word	0x0500000f


	//   ....[176]....
        /*0bcc*/ 	.word	0x0500000f


	//   ....[177]....
        /*0bd0*/ 	.word	0x0500000f


	//   ....[178]....
        /*0bd4*/ 	.word	0x0500000f


	//   ....[179]....
        /*0bd8*/ 	.word	0x0500000f


	//   ....[180]....
        /*0bdc*/ 	.word	0x0500000f


	//   ....[181]....
        /*0be0*/ 	.word	0x0500000f


	//   ....[182]....
        /*0be4*/ 	.word	0x0500000f


	//   ....[183]....
        /*0be8*/ 	.word	0x0500000f


	//   ....[184]....
        /*0bec*/ 	.word	0x0500000f


	//   ....[185]....
        /*0bf0*/ 	.word	0x0500000f


	//   ....[186]....
        /*0bf4*/ 	.word	0x0500000f


	//   ....[187]....
        /*0bf8*/ 	.word	0x0500000f


	//   ....[188]....
        /*0bfc*/ 	.word	0x0500000f


	//   ....[189]....
        /*0c00*/ 	.word	0x0500000f


	//   ....[190]....
        /*0c04*/ 	.word	0x0500000f


	//   ....[191]....
        /*0c08*/ 	.word	0x0500000f


	//   ....[192]....
        /*0c0c*/ 	.word	0x0500000f


	//   ....[193]....
        /*0c10*/ 	.word	0x0500000f


	//   ....[194]....
        /*0c14*/ 	.word	0x0500000f


	//   ....[195]....
        /*0c18*/ 	.word	0x0500000f


	//   ....[196]....
        /*0c1c*/ 	.word	0x0500000f


	//   ....[197]....
        /*0c20*/ 	.word	0x0500000f


	//   ....[198]....
        /*0c24*/ 	.word	0x0500000f


	//   ....[199]....
        /*0c28*/ 	.word	0x0500000f


	//   ....[200]....
        /*0c2c*/ 	.word	0x0500000f


	//   ....[201]....
        /*0c30*/ 	.word	0x0500000f


	//   ....[202]....
        /*0c34*/ 	.word	0x0500000f


	//   ....[203]....
        /*0c38*/ 	.word	0x0500000f


	//   ....[204]....
        /*0c3c*/ 	.word	0x0500000f


	//   ....[205]....
        /*0c40*/ 	.word	0x0500000f


	//   ....[206]....
        /*0c44*/ 	.word	0x0500000f


	//   ....[207]....
        /*0c48*/ 	.word	0x0500000f


	//   ....[208]....
        /*0c4c*/ 	.word	0x0500000f


	//   ....[209]....
        /*0c50*/ 	.word	0x0500000f


	//   ....[210]....
        /*0c54*/ 	.word	0x0500000f


	//   ....[211]....
        /*0c58*/ 	.word	0x0500000f


	//   ....[212]....
        /*0c5c*/ 	.word	0x0500000f


	//   ....[213]....
        /*0c60*/ 	.word	0x0500000f


	//   ....[214]....
        /*0c64*/ 	.word	0x0500000f


	//   ....[215]....
        /*0c68*/ 	.word	0x0500000f


	//   ....[216]....
        /*0c6c*/ 	.word	0x0500000f


	//----- nvinfo : EIATTR_COOP_GROUP_INSTR_OFFSETS
	.align		4
.L_150:
        /*0c70*/ 	.byte	0x04, 0x28
        /*0c72*/ 	.short	(.L_152 - .L_151)


	//   ....[0]....
.L_151:
        /*0c74*/ 	.word	0x00000070


	//   ....[1]....
        /*0c78*/ 	.word	0x000001a0


	//   ....[2]....
        /*0c7c*/ 	.word	0x000001f0


	//   ....[3]....
        /*0c80*/ 	.word	0x00000420


	//   ....[4]....
        /*0c84*/ 	.word	0x00000580


	//   ....[5]....
        /*0c88*/ 	.word	0x000006a0


	//   ....[6]....
        /*0c8c*/ 	.word	0x00000800


	//   ....[7]....
        /*0c90*/ 	.word	0x0000c830


	//   ....[8]....
        /*0c94*/ 	.word	0x0000d090


	//   ....[9]....
        /*0c98*/ 	.word	0x0000d0a0


	//   ....[10]....
        /*0c9c*/ 	.word	0x0000d0b0


	//   ....[11]....
        /*0ca0*/ 	.word	0x0000d0c0


	//   ....[12]....
        /*0ca4*/ 	.word	0x0000f000


	//   ....[13]....
        /*0ca8*/ 	.word	0x0000f010


	//   ....[14]....
        /*0cac*/ 	.word	0x0000f020


	//   ....[15]....
        /*0cb0*/ 	.word	0x0000f030


	//   ....[16]....
        /*0cb4*/ 	.word	0x00013c70


	//   ....[17]....
        /*0cb8*/ 	.word	0x00013ec0


	//   ....[18]....
        /*0cbc*/ 	.word	0x000141b0


	//   ....[19]....
        /*0cc0*/ 	.word	0x00014210


	//   ....[20]....
        /*0cc4*/ 	.word	0x00018f50


	//   ....[21]....
        /*0cc8*/ 	.word	0x00018f60


	//   ....[22]....
        /*0ccc*/ 	.word	0x00018fa0


	//   ....[23]....
        /*0cd0*/ 	.word	0x00018fd0


	//   ....[24]....
        /*0cd4*/ 	.word	0x0001b430


	//   ....[25]....
        /*0cd8*/ 	.word	0x0001b440


	//   ....[26]....
        /*0cdc*/ 	.word	0x0001b4c0


	//   ....[27]....
        /*0ce0*/ 	.word	0x0001b4d0


	//   ....[28]....
        /*0ce4*/ 	.word	0x0001c2d0


	//   ....[29]....
        /*0ce8*/ 	.word	0x0001c300


	//   ....[30]....
        /*0cec*/ 	.word	0x0001c330


	//   ....[31]....
        /*0cf0*/ 	.word	0x0001c360


	//   ....[32]....
        /*0cf4*/ 	.word	0x0001c390


	//   ....[33]....
        /*0cf8*/ 	.word	0x0001c3c0


	//   ....[34]....
        /*0cfc*/ 	.word	0x0001c3f0


	//   ....[35]....
        /*0d00*/ 	.word	0x0001c420


	//   ....[36]....
        /*0d04*/ 	.word	0x0001c450


	//   ....[37]....
        /*0d08*/ 	.word	0x0001c480


	//   ....[38]....
        /*0d0c*/ 	.word	0x0001c4b0


	//   ....[39]....
        /*0d10*/ 	.word	0x0001c4e0


	//   ....[40]....
        /*0d14*/ 	.word	0x0001c510


	//   ....[41]....
        /*0d18*/ 	.word	0x0001c540


	//   ....[42]....
        /*0d1c*/ 	.word	0x0001c570


	//   ....[43]....
        /*0d20*/ 	.word	0x0001c5a0


	//   ....[44]....
        /*0d24*/ 	.word	0x0001c5d0


	//   ....[45]....
        /*0d28*/ 	.word	0x0001c600


	//   ....[46]....
        /*0d2c*/ 	.word	0x0001c630


	//   ....[47]....
        /*0d30*/ 	.word	0x0001c660


	//   ....[48]....
        /*0d34*/ 	.word	0x0001c680


	//   ....[49]....
        /*0d38*/ 	.word	0x0001c6b0


	//   ....[50]....
        /*0d3c*/ 	.word	0x0001c6e0


	//   ....[51]....
        /*0d40*/ 	.word	0x0001c710


	//   ....[52]....
        /*0d44*/ 	.word	0x0001c720


	//   ....[53]....
        /*0d48*/ 	.word	0x0001c730


	//   ....[54]....
        /*0d4c*/ 	.word	0x0001c750


	//   ....[55]....
        /*0d50*/ 	.word	0x0001c760


	//   ....[56]....
        /*0d54*/ 	.word	0x0001c770


	//   ....[57]....
        /*0d58*/ 	.word	0x0001c780


	//   ....[58]....
        /*0d5c*/ 	.word	0x0001c7b0


	//   ....[59]....
        /*0d60*/ 	.word	0x0001c7e0


	//   ....[60]....
        /*0d64*/ 	.word	0x0001ce20


	//   ....[61]....
        /*0d68*/ 	.word	0x0001ce60


	//   ....[62]....
        /*0d6c*/ 	.word	0x0001cea0


	//   ....[63]....
        /*0d70*/ 	.word	0x0001ced0


	//   ....[64]....
        /*0d74*/ 	.word	0x0001d5a0


	//   ....[65]....
        /*0d78*/ 	.word	0x0001d5c0


	//   ....[66]....
        /*0d7c*/ 	.word	0x0001d680


	//   ....[67]....
        /*0d80*/ 	.word	0x0001d6a0


	//   ....[68]....
        /*0d84*/ 	.word	0x0001d760


	//   ....[69]....
        /*0d88*/ 	.word	0x0001d780


	//   ....[70]....
        /*0d8c*/ 	.word	0x0001d850


	//   ....[71]....
        /*0d90*/ 	.word	0x0001d870


	//   ....[72]....
        /*0d94*/ 	.word	0x0001e110


	//   ....[73]....
        /*0d98*/ 	.word	0x0001e120


	//   ....[74]....
        /*0d9c*/ 	.word	0x0001e280


	//   ....[75]....
        /*0da0*/ 	.word	0x0001e290


	//   ....[76]....
        /*0da4*/ 	.word	0x0001e3e0


	//   ....[77]....
        /*0da8*/ 	.word	0x0001e3f0


	//   ....[78]....
        /*0dac*/ 	.word	0x0001e540


	//   ....[79]....
        /*0db0*/ 	.word	0x0001e550


	//   ....[80]....
        /*0db4*/ 	.word	0x0001e700


	//   ....[81]....
        /*0db8*/ 	.word	0x0001e8f0


	//   ....[82]....
        /*0dbc*/ 	.word	0x0001e920


	//   ....[83]....
        /*0dc0*/ 	.word	0x0001e950


	//   ....[84]....
        /*0dc4*/ 	.word	0x0001e980


	//   ....[85]....
        /*0dc8*/ 	.word	0x0001e9b0


	//   ....[86]....
        /*0dcc*/ 	.word	0x0001e9e0


	//   ....[87]....
        /*0dd0*/ 	.word	0x0001eb50


	//   ....[88]....
        /*0dd4*/ 	.word	0x0001eb80


	//   ....[89]....
        /*0dd8*/ 	.word	0x0001ebb0


	//   ....[90]....
        /*0ddc*/ 	.word	0x0001ebe0


	//   ....[91]....
        /*0de0*/ 	.word	0x0001ec10


	//   ....[92]....
        /*0de4*/ 	.word	0x0001ec40


	//   ....[93]....
        /*0de8*/ 	.word	0x0001ece0


	//   ....[94]....
        /*0dec*/ 	.word	0x0001ed10


	//   ....[95]....
        /*0df0*/ 	.word	0x0001eda0


	//   ....[96]....
        /*0df4*/ 	.word	0x0001fab0


	//   ....[97]....
        /*0df8*/ 	.word	0x00021050


	//   ....[98]....
        /*0dfc*/ 	.word	0x00021d50


	//   ....[99]....
        /*0e00*/ 	.word	0x00021d60


	//   ....[100]....
        /*0e04*/ 	.word	0x00021e00


	//   ....[101]....
        /*0e08*/ 	.word	0x00021e10


	//   ....[102]....
        /*0e0c*/ 	.word	0x00021e90


	//   ....[103]....
        /*0e10*/ 	.word	0x00021ea0


	//   ....[104]....
        /*0e14*/ 	.word	0x00021f20


	//   ....[105]....
        /*0e18*/ 	.word	0x00021f30


	//   ....[106]....
        /*0e1c*/ 	.word	0x00021fb0


	//   ....[107]....
        /*0e20*/ 	.word	0x00021fc0


	//   ....[108]....
        /*0e24*/ 	.word	0x00022040


	//   ....[109]....
        /*0e28*/ 	.word	0x00022050


	//   ....[110]....
        /*0e2c*/ 	.word	0x000220d0


	//   ....[111]....
        /*0e30*/ 	.word	0x000220e0


	//   ....[112]....
        /*0e34*/ 	.word	0x00022130


	//   ....[113]....
        /*0e38*/ 	.word	0x00022150


	//   ....[114]....
        /*0e3c*/ 	.word	0x00023f30


	//   ....[115]....
        /*0e40*/ 	.word	0x00023f60


	//   ....[116]....
        /*0e44*/ 	.word	0x00023fa0


	//   ....[117]....
        /*0e48*/ 	.word	0x00023fd0


	//   ....[118]....
        /*0e4c*/ 	.word	0x00024000


	//   ....[119]....
        /*0e50*/ 	.word	0x00024030


	//   ....[120]....
        /*0e54*/ 	.word	0x00024060


	//   ....[121]....
        /*0e58*/ 	.word	0x00024090


	//   ....[122]....
        /*0e5c*/ 	.word	0x00024210


	//   ....[123]....
        /*0e60*/ 	.word	0x00024240


	//   ....[124]....
        /*0e64*/ 	.word	0x00024270


	//   ....[125]....
        /*0e68*/ 	.word	0x000242a0


	//   ....[126]....
        /*0e6c*/ 	.word	0x000242d0


	//   ....[127]....
        /*0e70*/ 	.word	0x00024300


	//   ....[128]....
        /*0e74*/ 	.word	0x000243c0


	//   ....[129]....
        /*0e78*/ 	.word	0x000243e0


	//   ....[130]....
        /*0e7c*/ 	.word	0x00024450


	//   ....[131]....
        /*0e80*/ 	.word	0x000248e0


	//   ....[132]....
        /*0e84*/ 	.word	0x00024e00


	//   ....[133]....
        /*0e88*/ 	.word	0x00024eb0


	//   ....[134]....
        /*0e8c*/ 	.word	0x00024f40


	//   ....[135]....
        /*0e90*/ 	.word	0x00024f90


	//   ....[136]....
        /*0e94*/ 	.word	0x00024fe0


	//   ....[137]....
        /*0e98*/ 	.word	0x000250c0


	//   ....[138]....
        /*0e9c*/ 	.word	0x00025150


	//   ....[139]....
        /*0ea0*/ 	.word	0x000251a0


	//   ....[140]....
        /*0ea4*/ 	.word	0x000251f0


	//   ....[141]....
        /*0ea8*/ 	.word	0x00025410


	//   ....[142]....
        /*0eac*/ 	.word	0x00025530


	//   ....[143]....
        /*0eb0*/ 	.word	0x00025660


	//   ....[144]....
        /*0eb4*/ 	.word	0x00025710


	//   ....[145]....
        /*0eb8*/ 	.word	0x00025770


	//   ....[146]....
        /*0ebc*/ 	.word	0x000257f0


	//   ....[147]....
        /*0ec0*/ 	.word	0x00025850


	//   ....[148]....
        /*0ec4*/ 	.word	0x000258b0


	//   ....[149]....
        /*0ec8*/ 	.word	0x00025910


	//   ....[150]....
        /*0ecc*/ 	.word	0x00025990


	//   ....[151]....
        /*0ed0*/ 	.word	0x000259f0


	//   ....[152]....
        /*0ed4*/ 	.word	0x00025a70


	//   ....[153]....
        /*0ed8*/ 	.word	0x00025ad0


	//   ....[154]....
        /*0edc*/ 	.word	0x00025b50


	//   ....[155]....
        /*0ee0*/ 	.word	0x00025bb0


	//   ....[156]....
        /*0ee4*/ 	.word	0x00025c30


	//   ....[157]....
        /*0ee8*/ 	.word	0x00025c90


	//   ....[158]....
        /*0eec*/ 	.word	0x00025d20


	//   ....[159]....
        /*0ef0*/ 	.word	0x00025d80


	//   ....[160]....
        /*0ef4*/ 	.word	0x00025e00


	//   ....[161]....
        /*0ef8*/ 	.word	0x00025e60


	//   ....[162]....
        /*0efc*/ 	.word	0x00025ec0


	//   ....[163]....
        /*0f00*/ 	.word	0x00025f20


	//   ....[164]....
        /*0f04*/ 	.word	0x00025f80


	//   ....[165]....
        /*0f08*/ 	.word	0x00025fe0


	//   ....[166]....
        /*0f0c*/ 	.word	0x00026060


	//   ....[167]....
        /*0f10*/ 	.word	0x000260c0


	//   ....[168]....
        /*0f14*/ 	.word	0x00026140


	//   ....[169]....
        /*0f18*/ 	.word	0x000261a0


	//   ....[170]....
        /*0f1c*/ 	.word	0x00026220


	//   ....[171]....
        /*0f20*/ 	.word	0x00026280


	//   ....[172]....
        /*0f24*/ 	.word	0x00026300


	//   ....[173]....
        /*0f28*/ 	.word	0x000263f0


	//   ....[174]....
        /*0f2c*/ 	.word	0x00026440


	//   ....[175]....
        /*0f30*/ 	.word	0x000264d0


	//   ....[176]....
        /*0f34*/ 	.word	0x00026560


	//   ....[177]....
        /*0f38*/ 	.word	0x000265f0


	//   ....[178]....
        /*0f3c*/ 	.word	0x00026680


	//   ....[179]....
        /*0f40*/ 	.word	0x00026710


	//   ....[180]....
        /*0f44*/ 	.word	0x000267a0


	//   ....[181]....
        /*0f48*/ 	.word	0x00026860


	//   ....[182]....
        /*0f4c*/ 	.word	0x00026b50


	//   ....[183]....
        /*0f50*/ 	.word	0x00026d80


	//   ....[184]....
        /*0f54*/ 	.word	0x00026dd0


	//   ....[185]....
        /*0f58*/ 	.word	0x00026e30


	//   ....[186]....
        /*0f5c*/ 	.word	0x00026f20


	//   ....[187]....
        /*0f60*/ 	.word	0x00026f80


	//   ....[188]....
        /*0f64*/ 	.word	0x00027070


	//   ....[189]....
        /*0f68*/ 	.word	0x000270d0


	//   ....[190]....
        /*0f6c*/ 	.word	0x000271c0


	//   ....[191]....
        /*0f70*/ 	.word	0x00027220


	//   ....[192]....
        /*0f74*/ 	.word	0x00027310


	//   ....[193]....
        /*0f78*/ 	.word	0x00027370


	//   ....[194]....
        /*0f7c*/ 	.word	0x00027460


	//   ....[195]....
        /*0f80*/ 	.word	0x000274c0


	//   ....[196]....
        /*0f84*/ 	.word	0x000275a0


	//   ....[197]....
        /*0f88*/ 	.word	0x00027600


	//   ....[198]....
        /*0f8c*/ 	.word	0x000276d0


	//   ....[199]....
        /*0f90*/ 	.word	0x000279b0


	//   ....[200]....
        /*0f94*/ 	.word	0x00027a50


	//   ....[201]....
        /*0f98*/ 	.word	0x00027b70


	//   ....[202]....
        /*0f9c*/ 	.word	0x00027bf0


	//   ....[203]....
        /*0fa0*/ 	.word	0x00027c70


	//   ....[204]....
        /*0fa4*/ 	.word	0x00027cf0


	//   ....[205]....
        /*0fa8*/ 	.word	0x00027d70


	//   ....[206]....
        /*0fac*/ 	.word	0x00027e00


	//   ....[207]....
        /*0fb0*/ 	.word	0x00027ea0


	//   ....[208]....
        /*0fb4*/ 	.word	0x00027f50


	//   ....[209]....
        /*0fb8*/ 	.word	0x00027fd0


	//   ....[210]....
        /*0fbc*/ 	.word	0x00028050


	//   ....[211]....
        /*0fc0*/ 	.word	0x000280d0


	//   ....[212]....
        /*0fc4*/ 	.word	0x00028160


	//   ....[213]....
        /*0fc8*/ 	.word	0x000281e0


	//   ....[214]....
        /*0fcc*/ 	.word	0x00028280


	//   ....[215]....
        /*0fd0*/ 	.word	0x00028310


	//   ....[216]....
        /*0fd4*/ 	.word	0x00028440


	//----- nvinfo : EIATTR_REG_RECONFIG
	.align		4
.L_152:
        /*0fd8*/ 	.byte	0x01, 0x54
	.zero		2


	//----- nvinfo : EIATTR_SYSCALL_OFFSETS
	.align		4
        /*0fdc*/ 	.byte	0x04, 0x46
        /*0fde*/ 	.short	(.L_154 - .L_153)


	//   ....[0]....
.L_153:
        /*0fe0*/ 	.word	0x00001ab0


	//   ....[1]....
        /*0fe4*/ 	.word	0x00001c00


	//   ....[2]....
        /*0fe8*/ 	.word	0x0000c9f0


	//   ....[3]....
        /*0fec*/ 	.word	0x0000cff0


	//   ....[4]....
        /*0ff0*/ 	.word	0x00020a80


	//   ....[5]....
        /*0ff4*/ 	.word	0x00020c20


	//   ....[6]....
        /*0ff8*/ 	.word	0x00020d80


	//   ....[7]....
        /*0ffc*/ 	.word	0x00020ed0


	//   ....[8]....
        /*1000*/ 	.word	0x00021960


	//----- nvinfo : EIATTR_MBARRIER_INSTR_OFFSETS
	.align		4
.L_154:
        /*1004*/ 	.byte	0x04, 0x39
        /*1006*/ 	.short	(.L_156 - .L_155)


	//   ....[0]....
.L_155:
        /*1008*/ 	.word	0x000002d0
        /*100c*/ 	.word	0x000000ff
        /*1010*/ 	.word	0x0002e800
        /*1014*/ 	.short	0x0100
        /*1016*/ 	.byte	0x08
	.zero		1


	//   ....[1]....
        /*1018*/ 	.word	0x000002e0
        /*101c*/ 	.word	0x000000ff
        /*1020*/ 	.word	0x0002e820
        /*1024*/ 	.short	0x0100
        /*1026*/ 	.byte	0x08
	.zero		1


	//   ....[2]....
        /*1028*/ 	.word	0x000003d0
        /*102c*/ 	.word	0x000000ff
        /*1030*/ 	.word	0x0002e830
        /*1034*/ 	.short	0x0100
        /*1036*/ 	.byte	0x08
	.zero		1


	//   ....[3]....
        /*1038*/ 	.word	0x000003e0
        /*103c*/ 	.word	0x000000ff
        /*1040*/ 	.word	0x0002e840
        /*1044*/ 	.short	0x0100
        /*1046*/ 	.byte	0x08
	.zero		1


	//   ....[4]....
        /*1048*/ 	.word	0x000003f0
        /*104c*/ 	.word	0x000000ff
        /*1050*/ 	.word	0x0002e838
        /*1054*/ 	.short	0x0100
        /*1056*/ 	.byte	0x08
	.zero		1


	//   ....[5]....
        /*1058*/ 	.word	0x00000400
        /*105c*/ 	.word	0x000000ff
        /*1060*/ 	.word	0x0002e848
        /*1064*/ 	.short	0x0100
        /*1066*/ 	.byte	0x08
	.zero		1


	//   ....[6]....
        /*1068*/ 	.word	0x00000530
        /*106c*/ 	.word	0x000000ff
        /*1070*/ 	.word	0x0002e850
        /*1074*/ 	.short	0x0100
        /*1076*/ 	.byte	0x08
	.zero		1


	//   ....[7]....
        /*1078*/ 	.word	0x00000540
        /*107c*/ 	.word	0x000000ff
        /*1080*/ 	.word	0x0002e860
        /*1084*/ 	.short	0x0100
        /*1086*/ 	.byte	0x08
	.zero		1


	//   ....[8]....
        /*1088*/ 	.word	0x00000550
        /*108c*/ 	.word	0x000000ff
        /*1090*/ 	.word	0x0002e858
        /*1094*/ 	.short	0x0100
        /*1096*/ 	.byte	0x08
	.zero		1


	//   ....[9]....
        /*1098*/ 	.word	0x00000560
        /*109c*/ 	.word	0x000000ff
        /*10a0*/ 	.word	0x0002e868
        /*10a4*/ 	.short	0x0100
        /*10a6*/ 	.byte	0x08
	.zero		1


	//   ....[10]....
        /*10a8*/ 	.word	0x00000650
        /*10ac*/ 	.word	0x000000ff
        /*10b0*/ 	.word	0x0002e870
        /*10b4*/ 	.short	0x0100
        /*10b6*/ 	.byte	0x06
	.zero		1


	//   ....[11]....
        /*10b8*/ 	.word	0x00000660
        /*10bc*/ 	.word	0x000000ff
        /*10c0*/ 	.word	0x0002e880
        /*10c4*/ 	.short	0x0100
        /*10c6*/ 	.byte	0x06
	.zero		1


	//   ....[12]....
        /*10c8*/ 	.word	0x00000670
        /*10cc*/ 	.word	0x000000ff
        /*10d0*/ 	.word	0x0002e878
        /*10d4*/ 	.short	0x0100
        /*10d6*/ 	.byte	0x06
	.zero		1


	//   ....[13]....
        /*10d8*/ 	.word	0x00000680
        /*10dc*/ 	.word	0x000000ff
        /*10e0*/ 	.word	0x0002e888
        /*10e4*/ 	.short	0x0100
        /*10e6*/ 	.byte	0x06
	.zero		1


	//   ....[14]....
        /*10e8*/ 	.word	0x000007b0
        /*10ec*/ 	.word	0x000000ff
        /*10f0*/ 	.word	0x0002e890
        /*10f4*/ 	.short	0x0100
        /*10f6*/ 	.byte	0x08
	.zero		1


	//   ....[15]....
        /*10f8*/ 	.word	0x000007c0
        /*10fc*/ 	.word	0x000000ff
        /*1100*/ 	.word	0x0002e8a0
        /*1104*/ 	.short	0x0100
        /*1106*/ 	.byte	0x08
	.zero		1


	//   ....[16]....
        /*1108*/ 	.word	0x000007d0
        /*110c*/ 	.word	0x000000ff
        /*1110*/ 	.word	0x0002e898
        /*1114*/ 	.short	0x0100
        /*1116*/ 	.byte	0x08
	.zero		1


	//   ....[17]....
        /*1118*/ 	.word	0x000007e0
        /*111c*/ 	.word	0x000000ff
        /*1120*/ 	.word	0x0002e8a8
        /*1124*/ 	.short	0x0100
        /*1126*/ 	.byte	0x08
	.zero		1


	//   ....[18]....
        /*1128*/ 	.word	0x00000910
        /*112c*/ 	.word	0x000000ff
        /*1130*/ 	.word	0x0002e8b0
        /*1134*/ 	.short	0x0100
        /*1136*/ 	.byte	0x08
	.zero		1


	//   ....[19]....
        /*1138*/ 	.word	0x00000920
        /*113c*/ 	.word	0x000000ff
        /*1140*/ 	.word	0x0002e8c0
        /*1144*/ 	.short	0x0100
        /*1146*/ 	.byte	0x08
	.zero		1


	//   ....[20]....
        /*1148*/ 	.word	0x00000930
        /*114c*/ 	.word	0x000000ff
        /*1150*/ 	.word	0x0002e8b8
        /*1154*/ 	.short	0x0100
        /*1156*/ 	.byte	0x08
	.zero		1


	//   ....[21]....
        /*1158*/ 	.word	0x00000940
        /*115c*/ 	.word	0x000000ff
        /*1160*/ 	.word	0x0002e8c8
        /*1164*/ 	.short	0x0100
        /*1166*/ 	.byte	0x08
	.zero		1


	//   ....[22]....
        /*1168*/ 	.word	0x00003200
        /*116c*/ 	.word	0x0000006f
        /*1170*/ 	.word	0x0002e890
        /*1174*/ 	.short	0x010a
        /*1176*/ 	.byte	0x3f
	.zero		1


	//   ....[23]....
        /*1178*/ 	.word	0x00007470
        /*117c*/ 	.word	0x0000006f
        /*1180*/ 	.word	0x0002e890
        /*1184*/ 	.short	0x010a
        /*1186*/ 	.byte	0x3f
	.zero		1


	//   ....[24]....
        /*1188*/ 	.word	0x0000b560
        /*118c*/ 	.word	0x0000006f
        /*1190*/ 	.word	0x0002e890
        /*1194*/ 	.short	0x010a
        /*1196*/ 	.byte	0x3f
	.zero		1


	//   ....[25]....
        /*1198*/ 	.word	0x0000bc70
        /*119c*/ 	.word	0x00000034
        /*11a0*/ 	.word	0x00000000
        /*11a4*/ 	.short	0x0101
        /*11a6*/ 	.byte	0x3f
	.zero		1


	//   ....[26]....
        /*11a8*/ 	.word	0x0000bcb0
        /*11ac*/ 	.word	0x0000006f
        /*11b0*/ 	.word	0x0002e8b0
        /*11b4*/ 	.short	0x010a
        /*11b6*/ 	.byte	0x3f
	.zero		1


	//   ....[27]....
        /*11b8*/ 	.word	0x0000c460
        /*11bc*/ 	.word	0x0000006f
        /*11c0*/ 	.word	0x00000000
        /*11c4*/ 	.short	0x0101
        /*11c6*/ 	.byte	0x3f
	.zero		1


	//   ....[28]....
        /*11c8*/ 	.word	0x0000cd50
        /*11cc*/ 	.word	0x00000010
        /*11d0*/ 	.word	0x0002e800
        /*11d4*/ 	.short	0x010a
        /*11d6*/ 	.byte	0x3f
	.zero		1


	//   ....[29]....
        /*11d8*/ 	.word	0x0000cda0
        /*11dc*/ 	.word	0x00000010
        /*11e0*/ 	.word	0x0002e800
        /*11e4*/ 	.short	0x010a
        /*11e6*/ 	.byte	0x3f
	.zero		1


	//   ....[30]....
        /*11e8*/ 	.word	0x0000d640
        /*11ec*/ 	.word	0x00000010
        /*11f0*/ 	.word	0x0002e800
        /*11f4*/ 	.short	0x010a
        /*11f6*/ 	.byte	0x3f
	.zero		1


	//   ....[31]....
        /*11f8*/ 	.word	0x0000f400
        /*11fc*/ 	.word	0x00000010
        /*1200*/ 	.word	0x0002e800
        /*1204*/ 	.short	0x010a
        /*1206*/ 	.byte	0x3f
	.zero		1


	//   ....[32]....
        /*1208*/ 	.word	0x00010fd0
        /*120c*/ 	.word	0x00000000
        /*1210*/ 	.word	0x0002e830
        /*1214*/ 	.short	0x010a
        /*1216*/ 	.byte	0x3f
	.zero		1


	//   ....[33]....
        /*1218*/ 	.word	0x00011080
        /*121c*/ 	.word	0x00000000
        /*1220*/ 	.word	0x0002e830
        /*1224*/ 	.short	0x010a
        /*1226*/ 	.byte	0x3f
	.zero		1


	//   ....[34]....
        /*1228*/ 	.word	0x00014950
        /*122c*/ 	.word	0x0000000f
        /*1230*/ 	.word	0x00000000
        /*1234*/ 	.short	0x0101
        /*1236*/ 	.byte	0x3f
	.zero		1


	//   ....[35]....
        /*1238*/ 	.word	0x00016170
        /*123c*/ 	.word	0x0000000d
        /*1240*/ 	.word	0x0002e830
        /*1244*/ 	.short	0x010a
        /*1246*/ 	.byte	0x3f
	.zero		1


	//   ....[36]....
        /*1248*/ 	.word	0x000161c0
        /*124c*/ 	.word	0x0000000d
        /*1250*/ 	.word	0x0002e830
        /*1254*/ 	.short	0x010a
        /*1256*/ 	.byte	0x3f
	.zero		1


	//   ....[37]....
        /*1258*/ 	.word	0x00017700
        /*125c*/ 	.word	0x0000000d
        /*1260*/ 	.word	0x0002e850
        /*1264*/ 	.short	0x010a
        /*1266*/ 	.byte	0x3f
	.zero		1


	//   ....[38]....
        /*1268*/ 	.word	0x00017740
        /*126c*/ 	.word	0x0000000d
        /*1270*/ 	.word	0x0002e850
        /*1274*/ 	.short	0x010a
        /*1276*/ 	.byte	0x3f
	.zero		1


	//   ....[39]....
        /*1278*/ 	.word	0x0001a560
        /*127c*/ 	.word	0x00000076
        /*1280*/ 	.word	0x00000000
        /*1284*/ 	.short	0x0101
        /*1286*/ 	.byte	0x3f
	.zero		1


	//   ....[40]....
        /*1288*/ 	.word	0x0001af10
        /*128c*/ 	.word	0x00000000
        /*1290*/ 	.word	0x00000000
        /*1294*/ 	.short	0x0101
        /*1296*/ 	.byte	0x3f
	.zero		1


	//   ....[41]....
        /*1298*/ 	.word	0x0001afb0
        /*129c*/ 	.word	0x0000000b
        /*12a0*/ 	.word	0x0002e850
        /*12a4*/ 	.short	0x010a
        /*12a6*/ 	.byte	0x3f
	.zero		1


	//   ....[42]....
        /*12a8*/ 	.word	0x0001b030
        /*12ac*/ 	.word	0x0000000b
        /*12b0*/ 	.word	0x0002e850
        /*12b4*/ 	.short	0x010a
        /*12b6*/ 	.byte	0x3f
	.zero		1


	//   ....[43]....
        /*12b8*/ 	.word	0x0001bb70
        /*12bc*/ 	.word	0x00000000
        /*12c0*/ 	.word	0x00000000
        /*12c4*/ 	.short	0x0101
        /*12c6*/ 	.byte	0x3f
	.zero		1


	//   ....[44]....
        /*12c8*/ 	.word	0x0001d5b0
        /*12cc*/ 	.word	0x00000000
        /*12d0*/ 	.word	0x00000000
        /*12d4*/ 	.short	0x0101
        /*12d6*/ 	.byte	0x3f
	.zero		1


	//   ....[45]....
        /*12d8*/ 	.word	0x0001fba0
        /*12dc*/ 	.word	0x00000006
        /*12e0*/ 	.word	0x0002e820
        /*12e4*/ 	.short	0x010a
        /*12e6*/ 	.byte	0x3f
	.zero		1


	//   ....[46]....
        /*12e8*/ 	.word	0x0001fc90
        /*12ec*/ 	.word	0x00000007
        /*12f0*/ 	.word	0x0002e8a0
        /*12f4*/ 	.short	0x010a
        /*12f6*/ 	.byte	0x3f
	.zero		1


	//   ....[47]....
        /*12f8*/ 	.word	0x0001fee0
        /*12fc*/ 	.word	0x00000007
        /*1300*/ 	.word	0x0002e8c0
        /*1304*/ 	.short	0x010a
        /*1306*/ 	.byte	0x3f
	.zero		1


	//   ....[48]....
        /*1308*/ 	.word	0x000202a0
        /*130c*/ 	.word	0x00000005
        /*1310*/ 	.word	0x0002e8a0
        /*1314*/ 	.short	0x010a
        /*1316*/ 	.byte	0x3f
	.zero		1


	//   ....[49]....
        /*1318*/ 	.word	0x000204e0
        /*131c*/ 	.word	0x00000005
        /*1320*/ 	.word	0x0002e8c0
        /*1324*/ 	.short	0x010a
        /*1326*/ 	.byte	0x3f
	.zero		1


	//   ....[50]....
        /*1328*/ 	.word	0x00021310
        /*132c*/ 	.word	0x00000002
        /*1330*/ 	.word	0x0002e880
        /*1334*/ 	.short	0x010a
        /*1336*/ 	.byte	0x3f
	.zero		1


	//   ....[51]....
        /*1338*/ 	.word	0x000214e0
        /*133c*/ 	.word	0x00000002
        /*1340*/ 	.word	0x0002e840
        /*1344*/ 	.short	0x010a
        /*1346*/ 	.byte	0x3f
	.zero		1


	//   ....[52]....
        /*1348*/ 	.word	0x00022230
        /*134c*/ 	.word	0x00000009
        /*1350*/ 	.word	0x0002e800
        /*1354*/ 	.short	0x0107
        /*1356*/ 	.byte	0x3f
	.zero		1


	//   ....[53]....
        /*1358*/ 	.word	0x00022330
        /*135c*/ 	.word	0x00000002
        /*1360*/ 	.word	0x0002e800
        /*1364*/ 	.short	0x0101
        /*1366*/ 	.byte	0x3f
	.zero		1


	//   ....[54]....
        /*1368*/ 	.word	0x00022350
        /*136c*/ 	.word	0x00000002
        /*1370*/ 	.word	0x0002e820
        /*1374*/ 	.short	0x010a
        /*1376*/ 	.byte	0x3f
	.zero		1


	//   ....[55]....
        /*1378*/ 	.word	0x000226b0
        /*137c*/ 	.word	0x00000006
        /*1380*/ 	.word	0x0002e880
        /*1384*/ 	.short	0x010a
        /*1386*/ 	.byte	0x3f
	.zero		1


	//   ....[56]....
        /*1388*/ 	.word	0x00022910
        /*138c*/ 	.word	0x00000006
        /*1390*/ 	.word	0x0002e840
        /*1394*/ 	.short	0x010a
        /*1396*/ 	.byte	0x3f
	.zero		1


	//   ....[57]....
        /*1398*/ 	.word	0x00022c00
        /*139c*/ 	.word	0x00000011
        /*13a0*/ 	.word	0x0002e870
        /*13a4*/ 	.short	0x010a
        /*13a6*/ 	.byte	0x3f
	.zero		1


	//   ....[58]....
        /*13a8*/ 	.word	0x00022c70
        /*13ac*/ 	.word	0x00000011
        /*13b0*/ 	.word	0x0002e860
        /*13b4*/ 	.short	0x010a
        /*13b6*/ 	.byte	0x3f
	.zero		1


	//   ....[59]....
        /*13b8*/ 	.word	0x00023300
        /*13bc*/ 	.word	0x00000011
        /*13c0*/ 	.word	0x0002e850
        /*13c4*/ 	.short	0x0101
        /*13c6*/ 	.byte	0x3f
	.zero		1


	//   ....[60]....
        /*13c8*/ 	.word	0x00023380
        /*13cc*/ 	.word	0x00000011
        /*13d0*/ 	.word	0x00000000
        /*13d4*/ 	.short	0x0101
        /*13d6*/ 	.byte	0x3f
	.zero		1


	//   ....[61]....
        /*13d8*/ 	.word	0x000235b0
        /*13dc*/ 	.word	0x00000011
        /*13e0*/ 	.word	0x0002e870
        /*13e4*/ 	.short	0x010a
        /*13e6*/ 	.byte	0x3f
	.zero		1


	//   ....[62]....
        /*13e8*/ 	.word	0x00023620
        /*13ec*/ 	.word	0x00000011
        /*13f0*/ 	.word	0x0002e860
        /*13f4*/ 	.short	0x010a
        /*13f6*/ 	.byte	0x3f
	.zero		1


	//   ....[63]....
        /*13f8*/ 	.word	0x00023cd0
        /*13fc*/ 	.word	0x00000011
        /*1400*/ 	.word	0x0002e850
        /*1404*/ 	.short	0x0101
        /*1406*/ 	.byte	0x3f
	.zero		1


	//   ....[64]....
        /*1408*/ 	.word	0x00023d20
        /*140c*/ 	.word	0x00000011
        /*1410*/ 	.word	0x00000000
        /*1414*/ 	.short	0x0101
        /*1416*/ 	.byte	0x3f
	.zero		1


	//   ....[65]....
        /*1418*/ 	.word	0x00024860
        /*141c*/ 	.word	0x00000000
        /*1420*/ 	.word	0x0002e820
        /*1424*/ 	.short	0x010a
        /*1426*/ 	.byte	0x3f
	.zero		1


	//   ....[66]....
        /*1428*/ 	.word	0x00024a30
        /*142c*/ 	.word	0x00000006
        /*1430*/ 	.word	0x00000000
        /*1434*/ 	.short	0x010a
        /*1436*/ 	.byte	0x3f
	.zero		1


	//   ....[67]....
        /*1438*/ 	.word	0x00024aa0
        /*143c*/ 	.word	0x00000007
        /*1440*/ 	.word	0x00000000
        /*1444*/ 	.short	0x010a
        /*1446*/ 	.byte	0x3f
	.zero		1


	//   ....[68]....
        /*1448*/ 	.word	0x00024b00
        /*144c*/ 	.word	0x00000004
        /*1450*/ 	.word	0x0002e860
        /*1454*/ 	.short	0x010a
        /*1456*/ 	.byte	0x3f
	.zero		1


	//   ....[69]....
        /*1458*/ 	.word	0x00024b50
        /*145c*/ 	.word	0x00000003
        /*1460*/ 	.word	0x0002e860
        /*1464*/ 	.short	0x010a
        /*1466*/ 	.byte	0x3f
	.zero		1


	//   ....[70]....
        /*1468*/ 	.word	0x00024b90
        /*146c*/ 	.word	0x00000004
        /*1470*/ 	.word	0x0002e880
        /*1474*/ 	.short	0x010a
        /*1476*/ 	.byte	0x3f
	.zero		1


	//   ....[71]....
        /*1478*/ 	.word	0x00024bb0
        /*147c*/ 	.word	0x00000003
        /*1480*/ 	.word	0x0002e880
        /*1484*/ 	.short	0x010a
        /*1486*/ 	.byte	0x3f
	.zero		1


	//   ....[72]....
        /*1488*/ 	.word	0x00024c10
        /*148c*/ 	.word	0x0000006f
        /*1490*/ 	.word	0x0002e890
        /*1494*/ 	.short	0x010a
        /*1496*/ 	.byte	0x3f
	.zero		1


	//   ....[73]....
        /*1498*/ 	.word	0x00024c60
        /*149c*/ 	.word	0x0000006f
        /*14a0*/ 	.word	0x0002e890
        /*14a4*/ 	.short	0x010a
        /*14a6*/ 	.byte	0x3f
	.zero		1


	//   ....[74]....
        /*14a8*/ 	.word	0x00024cb0
        /*14ac*/ 	.word	0x0000006f
        /*14b0*/ 	.word	0x0002e890
        /*14b4*/ 	.short	0x010a
        /*14b6*/ 	.byte	0x3f
	.zero		1


	//   ....[75]....
        /*14b8*/ 	.word	0x00024d00
        /*14bc*/ 	.word	0x0000006f
        /*14c0*/ 	.word	0x0002e8b0
        /*14c4*/ 	.short	0x010a
        /*14c6*/ 	.byte	0x3f
	.zero		1


	//   ....[76]....
        /*14c8*/ 	.word	0x00025010
        /*14cc*/ 	.word	0x00000010
        /*14d0*/ 	.word	0x0002e800
        /*14d4*/ 	.short	0x010a
        /*14d6*/ 	.byte	0x3f
	.zero		1


	//   ....[77]....
        /*14d8*/ 	.word	0x00025220
        /*14dc*/ 	.word	0x00000010
        /*14e0*/ 	.word	0x0002e800
        /*14e4*/ 	.short	0x010a
        /*14e6*/ 	.byte	0x3f
	.zero		1


	//   ....[78]....
        /*14e8*/ 	.word	0x00025270
        /*14ec*/ 	.word	0x00000000
        /*14f0*/ 	.word	0x0002e830
        /*14f4*/ 	.short	0x010a
        /*14f6*/ 	.byte	0x3f
	.zero		1


	//   ....[79]....
        /*14f8*/ 	.word	0x000252c0
        /*14fc*/ 	.word	0x0000000d
        /*1500*/ 	.word	0x0002e830
        /*1504*/ 	.short	0x010a
        /*1506*/ 	.byte	0x3f
	.zero		1


	//   ....[80]....
        /*1508*/ 	.word	0x00025310
        /*150c*/ 	.word	0x0000000d
        /*1510*/ 	.word	0x0002e850
        /*1514*/ 	.short	0x010a
        /*1516*/ 	.byte	0x3f
	.zero		1


	//   ....[81]....
        /*1518*/ 	.word	0x00025360
        /*151c*/ 	.word	0x0000000b
        /*1520*/ 	.word	0x0002e850
        /*1524*/ 	.short	0x010a
        /*1526*/ 	.byte	0x3f
	.zero		1


	//   ....[82]....
        /*1528*/ 	.word	0x00026930
        /*152c*/ 	.word	0x00000005
        /*1530*/ 	.word	0x0002e820
        /*1534*/ 	.short	0x010a
        /*1536*/ 	.byte	0x3f
	.zero		1


	//   ....[83]....
        /*1538*/ 	.word	0x00026980
        /*153c*/ 	.word	0x00000007
        /*1540*/ 	.word	0x0002e8a0
        /*1544*/ 	.short	0x010a
        /*1546*/ 	.byte	0x3f
	.zero		1


	//   ....[84]....
        /*1548*/ 	.word	0x000269d0
        /*154c*/ 	.word	0x00000007
        /*1550*/ 	.word	0x0002e8c0
        /*1554*/ 	.short	0x010a
        /*1556*/ 	.byte	0x3f
	.zero		1


	//   ....[85]....
        /*1558*/ 	.word	0x00026a20
        /*155c*/ 	.word	0x00000005
        /*1560*/ 	.word	0x0002e8a0
        /*1564*/ 	.short	0x010a
        /*1566*/ 	.byte	0x3f
	.zero		1


	//   ....[86]....
        /*1568*/ 	.word	0x00026a70
        /*156c*/ 	.word	0x00000005
        /*1570*/ 	.word	0x0002e8c0
        /*1574*/ 	.short	0x010a
        /*1576*/ 	.byte	0x3f
	.zero		1


	//   ....[87]....
        /*1578*/ 	.word	0x00026c10
        /*157c*/ 	.word	0x00000002
        /*1580*/ 	.word	0x0002e880
        /*1584*/ 	.short	0x010a
        /*1586*/ 	.byte	0x3f
	.zero		1


	//   ....[88]....
        /*1588*/ 	.word	0x00026c60
        /*158c*/ 	.word	0x00000002
        /*1590*/ 	.word	0x0002e840
        /*1594*/ 	.short	0x010a
        /*1596*/ 	.byte	0x3f
	.zero		1


	//   ....[89]....
        /*1598*/ 	.word	0x00027720
        /*159c*/ 	.word	0x00000002
        /*15a0*/ 	.word	0x0002e820
        /*15a4*/ 	.short	0x010a
        /*15a6*/ 	.byte	0x3f
	.zero		1


	//   ....[90]....
        /*15a8*/ 	.word	0x00027770
        /*15ac*/ 	.word	0x00000006
        /*15b0*/ 	.word	0x0002e880
        /*15b4*/ 	.short	0x010a
        /*15b6*/ 	.byte	0x3f
	.zero		1


	//   ....[91]....
        /*15b8*/ 	.word	0x000277c0
        /*15bc*/ 	.word	0x00000006
        /*15c0*/ 	.word	0x0002e840
        /*15c4*/ 	.short	0x010a
        /*15c6*/ 	.byte	0x3f
	.zero		1


	//   ....[92]....
        /*15c8*/ 	.word	0x00027810
        /*15cc*/ 	.word	0x00000011
        /*15d0*/ 	.word	0x0002e870
        /*15d4*/ 	.short	0x010a
        /*15d6*/ 	.byte	0x3f
	.zero		1


	//   ....[93]....
        /*15d8*/ 	.word	0x00027860
        /*15dc*/ 	.word	0x00000011
        /*15e0*/ 	.word	0x0002e860
        /*15e4*/ 	.short	0x010a
        /*15e6*/ 	.byte	0x3f
	.zero		1


	//   ....[94]....
        /*15e8*/ 	.word	0x000278b0
        /*15ec*/ 	.word	0x00000011
        /*15f0*/ 	.word	0x0002e870
        /*15f4*/ 	.short	0x010a
        /*15f6*/ 	.byte	0x3f
	.zero		1


	//   ....[95]....
        /*15f8*/ 	.word	0x00027900
        /*15fc*/ 	.word	0x00000011
        /*1600*/ 	.word	0x0002e860
        /*1604*/ 	.short	0x010a
        /*1606*/ 	.byte	0x3f
	.zero		1


	//   ....[96]....
        /*1608*/ 	.word	0x00028360
        /*160c*/ 	.word	0x00000000
        /*1610*/ 	.word	0x0002e820
        /*1614*/ 	.short	0x010a
        /*1616*/ 	.byte	0x3f
	.zero		1


	//   ....[97]....
        /*1618*/ 	.word	0x00028500
        /*161c*/ 	.word	0x00000006
        /*1620*/ 	.word	0x00000000
        /*1624*/ 	.short	0x010a
        /*1626*/ 	.byte	0x3f
	.zero		1


	//   ....[98]....
        /*1628*/ 	.word	0x00028550
        /*162c*/ 	.word	0x00000007
        /*1630*/ 	.word	0x00000000
        /*1634*/ 	.short	0x010a
        /*1636*/ 	.byte	0x3f
	.zero		1


	//   ....[99]....
        /*1638*/ 	.word	0x000285a0
        /*163c*/ 	.word	0x00000004
        /*1640*/ 	.word	0x0002e860
        /*1644*/ 	.short	0x010a
        /*1646*/ 	.byte	0x3f
	.zero		1


	//   ....[100]....
        /*1648*/ 	.word	0x000285f0
        /*164c*/ 	.word	0x00000003
        /*1650*/ 	.word	0x0002e860
        /*1654*/ 	.short	0x010a
        /*1656*/ 	.byte	0x3f
	.zero		1


	//   ....[101]....
        /*1658*/ 	.word	0x00028640
        /*165c*/ 	.word	0x00000004
        /*1660*/ 	.word	0x0002e880
        /*1664*/ 	.short	0x010a
        /*1666*/ 	.byte	0x3f
	.zero		1


	//----- nvinfo : EIATTR_NUM_MBARRIERS
	.align		4
.L_156:
        /*1668*/ 	.byte	0x03, 0x38
        /*166a*/ 	.short	0x0016


	//----- nvinfo : EIATTR_EXIT_INSTR_OFFSETS
	.align		4
        /*166c*/ 	.byte	0x04, 0x1c
        /*166e*/ 	.short	(.L_158 - .L_157)


	//   ....[0]....
.L_157:
        /*1670*/ 	.word	0x00024c00


	//----- nvinfo : EIATTR_MAX_THREADS
	.align		4
.L_158:
        /*1674*/ 	.byte	0x04, 0x05
        /*1676*/ 	.short	(.L_160 - .L_159)
.L_159:
        /*1678*/ 	.word	0x00000180
        /*167c*/ 	.word	0x00000001
        /*1680*/ 	.word	0x00000001


	//----- nvinfo : EIATTR_CRS_STACK_SIZE
	.align		4
.L_160:
        /*1684*/ 	.byte	0x04, 0x1e
        /*1686*/ 	.short	(.L_162 - .L_161)
.L_161:
        /*1688*/ 	.word	0x00000000


	//----- nvinfo : EIATTR_CBANK_PARAM_SIZE
	.align		4
.L_162:
        /*168c*/ 	.byte	0x03, 0x19
        /*168e*/ 	.short	0x0af0


	//----- nvinfo : EIATTR_PARAM_CBANK
	.align		4
        /*1690*/ 	.byte	0x04, 0x0a
        /*1692*/ 	.short	(.L_164 - .L_163)
	.align		4
.L_163:
        /*1694*/ 	.word	index@(.nv.constant0._ZN7cutlass13device_kernelIN5flash11enable_sm90INS1_16FlashAttnFwdSm90INS1_25CollectiveMainloopFwdSm90ILi2EN4cute5tupleIJNS5_1CILi1EEES8_S8_EEENS6_IJNS7_ILi128EEENS7_ILi224EEESA_EEELi128ENS_12float_e4m3_tEfNS_4arch4Sm90ELb0ELb0ELb1ELb1ELb0ELb1ELb0ELb1ELb1ELb1ELb0ELb0EEENS1_21CollectiveEpilogueFwdINS6_IJSA_SA_SB_EEES9_NS_10bfloat16_tESF_Li256ELb1ELb1ELb0ELb1EEENS1_36VarlenDynamicPersistentTileSchedulerILi128ELi224ELi256ELi128ELb0ELb1ELb1ELb0ELb1ELb1EEEEEEEEEvNT_6ParamsE)
        /*1698*/ 	.short	0x0210
        /*169a*/ 	.short	0x0af0


	//----- nvinfo : EIATTR_SW_WAR
	.align		4
.L_164:
        /*169c*/ 	.byte	0x04, 0x36
        /*169e*/ 	.short	(.L_166 - .L_165)
.L_165:
        /*16a0*/ 	.word	0x00000008
.L_166:


//--------------------- .nv.info._ZN7cutlass13device_kernelIN5flash11enable_sm90INS1_16FlashAttnFwdSm90INS1_25CollectiveMainloopFwdSm90ILi2EN4cute5tupleIJNS5_1CILi1EEES8_S8_EEENS6_IJNS7_ILi128EEENS7_ILi192EEESA_EEELi128ENS_12float_e4m3_tEfNS_4arch4Sm90ELb0ELb1ELb1ELb0ELb0ELb0ELb0ELb1ELb1ELb1ELb0ELb0EEENS1_21CollectiveEpilogueFwdINS6_IJSA_SA_SB_EEES9_NS_10bfloat16_tESF_Li256ELb0ELb1ELb0ELb1EEENS1_30DynamicPersistentTileSchedulerILi256ELi128ELb0ELb1ELb1EEEEEEEEEvNT_6ParamsE --------------------------
	.section	.nv.info._ZN7cutlass13device_kernelIN5flash11enable_sm90INS1_16FlashAttnFwdSm90INS1_25CollectiveMainloopFwdSm90ILi2EN4cute5tupleIJNS5_1CILi1EEES8_S8_EEENS6_IJNS7_ILi128EEENS7_ILi192EEESA_EEELi128ENS_12float_e4m3_tEfNS_4arch4Sm90ELb0ELb1ELb1ELb0ELb0ELb0ELb0ELb1ELb1ELb1ELb0ELb0EEENS1_21CollectiveEpilogueFwdINS6_IJSA_SA_SB_EEES9_NS_10bfloat16_tESF_Li256ELb0ELb1ELb0ELb1EEENS1_30DynamicPersistentTileSchedulerILi256ELi128ELb0ELb1ELb1EEEEEEEEEvNT_6ParamsE,"",@"SHT_CUDA_INFO"
	.sectionflags	@""
	.align	4


	//----- nvinfo : EIATTR_CUDA_API_VERSION
	.align		4
        /*0000*/ 	.byte	0x04, 0x37
        /*0002*/ 	.short	(.L_168 - .L_167)
.L_167:
        /*0004*/ 	.word	0x00000082


	//----- nvinfo : EIATTR_KPARAM_INFO
	.align		4
.L_168:
        /*0008*/ 	.byte	0x04, 0x17
        /*000a*/ 	.short	(.L_170 - .L_169)
.L_169:
        /*000c*/ 	.word	0x00000000
        /*0010*/ 	.short	0x0000
        /*0012*/ 	.short	0x0070
        /*0014*/ 	.byte	0x00, 0xf0, 0x01, 0x2a


	//----- nvinfo : EIATTR_SPARSE_MMA_MASK
	.align		4
.L_170:
        /*0018*/ 	.byte	0x03, 0x50
        /*001a*/ 	.short	0x0000


	//----- nvinfo : EIATTR_MAXREG_COUNT
	.align		4
        /*001c*/ 	.byte	0x03, 0x1b
        /*001e*/ 	.short	0x00a8


	//----- nvinfo : EIATTR_NUM_BARRIERS
	.align		4
        /*0020*/ 	.byte	0x02, 0x4c
        /*0022*/ 	.byte	0x10
	.zero		1


	//----- nvinfo : EIATTR_EXTERNS
	.align		4
        /*0024*/ 	.byte	0x04, 0x0f
        /*0026*/ 	.short	(.L_172 - .L_171)


	//   ....[0]....
	.align		4
.L_171:
        /*0028*/ 	.word	index@(__assertfail)


	//----- nvinfo : EIATTR_ANNOTATIONS
	.align		4
.L_172:
        /*002c*/ 	.byte	0x04, 0x55
        /*002e*/ 	.short	(.L_174 - .L_173)


	//   ....[0]....
.L_173:
        /* <DEDUP_REMOVED lines=33> */


	//----- nvinfo : EIATTR_MERCURY_ISA_VERSION
	.align		4
.L_174:
        /*0230*/ 	.byte	0x03, 0x5f
        /*0232*/ 	.short	0x0101


	//----- nvinfo : EIATTR_INT_WARP_WIDE_INSTR_OFFSETS
	.align		4
        /*0234*/ 	.byte	0x04, 0x31
        /*0236*/ 	.short	(.L_176 - .L_175)


	//   ....[0]....
.L_175:
        /*0238*/ 	.word	0x00000130


	//   ....[1]....
        /*023c*/ 	.word	0x00000170


	//   ....[2]....
        /*0240*/ 	.word	0x000001e0


	//   ....[3]....
        /*0244*/ 	.word	0x000188b0


	//   ....[4]....
        /*0248*/ 	.word	0x00018940


	//   ....[5]....
        /*024c*/ 	.word	0x0001b090


	//   ....[6]....
        /*0250*/ 	.word	0x0001b120


	//----- nvinfo : EIATTR_COOP_GROUP_MASK_REGIDS
	.align		4
.L_176:
        /*0254*/ 	.byte	0x04, 0x29
        /*0256*/ 	.short	(.L_178 - .L_177)


	//   ....[0]....
.L_177:
        /*0258*/ 	.word	0xffffffff


	//   ....[1]....
        /*025c*/ 	.word	0xffffffff


	//   ....[2]....
        /*0260*/ 	.word	0xffffffff


	//   ....[3]....
        /*0264*/ 	.word	0xffffffff


	//   ....[4]....
        /*0268*/ 	.word	0xffffffff


	//   ....[5]....
        /*026c*/ 	.word	0xffffffff


	//   ....[6]....
        /*0270*/ 	.word	0xffffffff


	//   ....[7]....
        /*0274*/ 	.word	0xffffffff


	//   ....[8]....
        /*0278*/ 	.word	0xffffffff


	//   ....[9]....
        /*027c*/ 	.word	0xffffffff


	//   ....[10]....
        /*0280*/ 	.word	0xffffffff


	//   ....[11]....
        /*0284*/ 	.word	0xffffffff


	//   ....[12]....
        /*0288*/ 	.word	0xffffffff


	//   ....[13]....
        /*028c*/ 	.word	0xffffffff


	//   ....[14]....
        /*0290*/ 	.word	0xffffffff


	//   ....[15]....
        /*0294*/ 	.word	0xffffffff


	//   ....[16]....
        /*0298*/ 	.word	0xffffffff


	//   ....[17]....
        /*029c*/ 	.word	0xffffffff


	//   ....[18]....
        /*02a0*/ 	.word	0xffffffff


	//   ....[19]....
        /*02a4*/ 	.word	0xffffffff


	//   ....[20]....
        /*02a8*/ 	.word	0xffffffff


	//   ....[21]....
        /*02ac*/ 	.word	0xffffffff


	//   ....[22]....
        /*02b0*/ 	.word	0xffffffff


	//   ....[23]....
        /*02b4*/ 	.word	0xffffffff


	//   ....[24]....
        /*02b8*/ 	.word	0xffffffff


	//   ....[25]....
        /*02bc*/ 	.word	0xffffffff


	//   ....[26]....
        /*02c0*/ 	.word	0xffffffff


	//   ....[27]....
        /*02c4*/ 	.word	0xffffffff


	//   ....[28]....
        /*02c8*/ 	.word	0xffffffff


	//   ....[29]....
        /*02cc*/ 	.word	0xffffffff


	//   ....[30]....
        /*02d0*/ 	.word	0xffffffff


	//   ....[31]....
        /*02d4*/ 	.word	0xffffffff


	//   ....[32]....
        /*02d8*/ 	.word	0xffffffff


	//   ....[33]....
        /*02dc*/ 	.word	0xffffffff


	//   ....[34]....
        /*02e0*/ 	.word	0xffffffff


	//   ....[35]....
        /*02e4*/ 	.word	0xffffffff


	//   ....[36]....
        /*02e8*/ 	.word	0xffffffff


	//   ....[37]....
        /*02ec*/ 	.word	0xffffffff


	//   ....[38]....
        /*02f0*/ 	.word	0xffffffff


	//   ....[39]....
        /*02f4*/ 	.word	0xffffffff


	//   ....[40]....
        /*02f8*/ 	.word	0xffffffff


	//   ....[41]....
        /*02fc*/ 	.word	0xffffffff


	//   ....[42]....
        /*0300*/ 	.word	0xffffffff


	//   ....[43]....
        /*0304*/ 	.word	0xffffffff


	//   ....[44]....
        /*0308*/ 	.word	0xffffffff


	//   ....[45]....
        /*030c*/ 	.word	0xffffffff


	//   ....[46]....
        /*0310*/ 	.word	0xffffffff


	//   ....[47]....
        /*0314*/ 	.word	0xffffffff


	//   ....[48]....
        /*0318*/ 	.word	0xffffffff


	//   ....[49]....
        /*031c*/ 	.word	0xffffffff


	//   ....[50]....
        /*0320*/ 	.word	0xffffffff


	//   ....[51]....
        /*0324*/ 	.word	0xffffffff


	//   ....[52]....
        /*0328*/ 	.word	0xffffffff


	//   ....[53]....
        /*032c*/ 	.word	0xffffffff


	//   ....[54]....
        /*0330*/ 	.word	0xffffffff


	//   ....[55]....
        /*0334*/ 	.word	0xffffffff


	//   ....[56]....
        /*0338*/ 	.word	0xffffffff


	//   ....[57]....
        /*033c*/ 	.word	0xffffffff


	//   ....[58]....
        /*0340*/ 	.word	0xffffffff


	//   ....[59]....
        /*0344*/ 	.word	0xffffffff


	//   ....[60]....
        /*0348*/ 	.word	0xffffffff


	//   ....[61]....
        /*034c*/ 	.word	0xffffffff


	//   ....[62]....
        /*0350*/ 	.word	0xffffffff


	//   ....[63]....
        /*0354*/ 	.word	0xffffffff


	//   ....[64]....
        /*0358*/ 	.word	0xffffffff


	//   ....[65]....
        /*035c*/ 	.word	0xffffffff


	//   ....[66]....
        /*0360*/ 	.word	0xffffffff


	//   ....[67]....
        /*0364*/ 	.word	0xffffffff


	//   ....[68]....
        /*0368*/ 	.word	0xffffffff


	//   ....[69]....
        /*036c*/ 	.word	0xffffffff


	//   ....[70]....
        /*0370*/ 	.word	0xffffffff


	//   ....[71]....
        /*0374*/ 	.word	0xffffffff


	//   ....[72]....
        /*0378*/ 	.word	0xffffffff


	//   ....[73]....
        /*037c*/ 	.word	0xffffffff


	//   ....[74]....
        /*0380*/ 	.word	0xffffffff


	//   ....[75]....
        /*0384*/ 	.word	0xffffffff


	//   ....[76]....
        /*0388*/ 	.word	0xffffffff


	//   ....[77]....
        /*038c*/ 	.word	0xffffffff


	//   ....[78]....
        /*0390*/ 	.word	0xffffffff


	//   ....[79]....
        /*0394*/ 	.word	0xffffffff


	//   ....[80]....
        /*0398*/ 	.word	0xffffffff


	//   ....[81]....
        /*039c*/ 	.word	0xffffffff


	//   ....[82]....
        /*03a0*/ 	.word	0xffffffff


	//   ....[83]....
        /*03a4*/ 	.word	0xffffffff


	//   ....[84]....
        /*03a8*/ 	.word	0xffffffff


	//   ....[85]....
        /*03ac*/ 	.word	0xffffffff


	//   ....[86]....
        /*03b0*/ 	.word	0xffffffff


	//   ....[87]....
        /*03b4*/ 	.word	0xffffffff


	//   ....[88]....
        /*03b8*/ 	.word	0xffffffff


	//   ....[89]....
        /*03bc*/ 	.word	0xffffffff


	//   ....[90]....
        /*03c0*/ 	.word	0xffffffff


	//   ....[91]....
        /*03c4*/ 	.word	0xffffffff


	//   ....[92]....
        /*03c8*/ 	.word	0xffffffff


	//   ....[93]....
        /*03cc*/ 	.word	0xffffffff


	//   ....[94]....
        /*03d0*/ 	.word	0xffffffff


	//   ....[95]....
        /*03d4*/ 	.word	0xffffffff


	//   ....[96]....
        /*03d8*/ 	.word	0xffffffff


	//   ....[97]....
        /*03dc*/ 	.word	0xffffffff


	//   ....[98]....
        /*03e0*/ 	.word	0xffffffff


	//   ....[99]....
        /*03e4*/ 	.word	0xffffffff


	//   ....[100]....
        /*03e8*/ 	.word	0xffffffff


	//   ....[101]....
        /*03ec*/ 	.word	0xffffffff


	//   ....[102]....
        /*03f0*/ 	.word	0xffffffff


	//   ....[103]....
        /*03f4*/ 	.word	0xffffffff


	//   ....[104]....
        /*03f8*/ 	.word	0xffffffff


	//   ....[105]....
        /*03fc*/ 	.word	0xffffffff


	//   ....[106]....
        /*0400*/ 	.word	0x0500000f


	//   ....[107]....
        /*0404*/ 	.word	0x0500000f


	//   ....[108]....
        /*0408*/ 	.word	0x0500000f


	//   ....[109]....
        /*040c*/ 	.word	0x0500000f


	//   ....[110]....
        /*0410*/ 	.word	0x0500000f


	//   ....[111]....
        /*0414*/ 	.word	0x0500000f


	//   ....[112]....
        /*0418*/ 	.word	0x0500000f


	//   ....[113]....
        /*041c*/ 	.word	0x0500000f


	//   ....[114]....
        /*0420*/ 	.word	0x0500000f


	//   ....[115]....
        /*0424*/ 	.word	0x0500000f


	//   ....[116]....
        /*0428*/ 	.word	0x0500000f


	//   ....[117]....
        /*042c*/ 	.word	0x0500000f


	//   ....[118]....
        /*0430*/ 	.word	0x0500000f


	//   ....[119]....
        /*0434*/ 	.word	0x0500000f


	//   ....[120]....
        /*0438*/ 	.word	0x0500000f


	//   ....[121]....
        /*043c*/ 	.word	0x0500000f


	//   ....[122]....
        /*0440*/ 	.word	0x0500000f


	//   ....[123]....
        /*0444*/ 	.word	0x0500000f


	//----- nvinfo : EIATTR_COOP_GROUP_INSTR_OFFSETS
	.align		4
.L_178:
        /*0448*/ 	.byte	0x04, 0x28
        /*044a*/ 	.short	(.L_180 - .L_179)


	//   ....[0]....
.L_179:
        /*044c*/ 	.word	0x00000070


	//   ....[1]....
        /*0450*/ 	.word	0x00000140


	//   ....[2]....
        /*0454*/ 	.word	0x00000190


	//   ....[3]....
        /*0458*/ 	.word	0x000003c0


	//   ....[4]....
        /*045c*/ 	.word	0x00000520


	//   ....[5]....
        /*0460*/ 	.word	0x00000640


	//   ....[6]....
        /*0464*/ 	.word	0x000007a0


	//   ....[7]....
        /*0468*/ 	.word	0x000017c0


	//   ....[8]....
        /*046c*/ 	.word	0x00002250


	//   ....[9]....
        /*0470*/ 	.word	0x00003730


	//   ....[10]....
        /*0474*/ 	.word	0x00004930


	//   ....[11]....
        /*0478*/ 	.word	0x00004ed0


	//   ....[12]....
        /*047c*/ 	.word	0x000057b0


	//   ....[13]....
        /*0480*/ 	.word	0x00005840


	//   ....[14]....
        /*0484*/ 	.word	0x00007f30


	//   ....[15]....
        /*0488*/ 	.word	0x000080f0


	//   ....[16]....
        /*048c*/ 	.word	0x00009b60


	//   ....[17]....
        /*0490*/ 	.word	0x00009c70


	//   ....[18]....
        /*0494*/ 	.word	0x0000aaa0


	//   ....[19]....
        /*0498*/ 	.word	0x0000ab10


	//   ....[20]....
        /*049c*/ 	.word	0x0000daf0


	//   ....[21]....
        /*04a0*/ 	.word	0x0000dc20


	//   ....[22]....
        /*04a4*/ 	.word	0x0000dc30


	//   ....[23]....
        /*04a8*/ 	.word	0x0000dd90


	//   ....[24]....
        /*04ac*/ 	.word	0x00010b60


	//   ....[25]....
        /*04b0*/ 	.word	0x00010d20


	//   ....[26]....
        /*04b4*/ 	.word	0x000127a0


	//   ....[27]....
        /*04b8*/ 	.word	0x000128b0


	//   ....[28]....
        /*04bc*/ 	.word	0x000136a0


	//   ....[29]....
        /*04c0*/ 	.word	0x00013730


	//   ....[30]....
        /*04c4*/ 	.word	0x00015140


	//   ....[31]....
        /*04c8*/ 	.word	0x00015150


	//   ....[32]....
        /*04cc*/ 	.word	0x000151d0


	//   ....[33]....
        /*04d0*/ 	.word	0x000151e0


	//   ....[34]....
        /*04d4*/ 	.word	0x00016550


	//   ....[35]....
        /*04d8*/ 	.word	0x00016560


	//   ....[36]....
        /*04dc*/ 	.word	0x00016570


	//   ....[37]....
        /*04e0*/ 	.word	0x00016580


	//   ....[38]....
        /*04e4*/ 	.word	0x00016590


	//   ....[39]....
        /*04e8*/ 	.word	0x000165a0


	//   ....[40]....
        /*04ec*/ 	.word	0x000165b0


	//   ....[41]....
        /*04f0*/ 	.word	0x000165c0


	//   ....[42]....
        /*04f4*/ 	.word	0x000165d0


	//   ....[43]....
        /*04f8*/ 	.word	0x000165e0


	//   ....[44]....
        /*04fc*/ 	.word	0x000165f0


	//   ....[45]....
        /*0500*/ 	.word	0x00016600


	//   ....[46]....
        /*0504*/ 	.word	0x00016610


	//   ....[47]....
        /*0508*/ 	.word	0x00016620


	//   ....[48]....
        /*050c*/ 	.word	0x00016630


	//   ....[49]....
        /*0510*/ 	.word	0x00016640


	//   ....[50]....
        /*0514*/ 	.word	0x00016670


	//   ....[51]....
        /*0518*/ 	.word	0x00016690


	//   ....[52]....
        /*051c*/ 	.word	0x000166a0


	//   ....[53]....
        /*0520*/ 	.word	0x000166b0


	//   ....[54]....
        /*0524*/ 	.word	0x000166d0


	//   ....[55]....
        /*0528*/ 	.word	0x000166e0


	//   ....[56]....
        /*052c*/ 	.word	0x00016700


	//   ....[57]....
        /*0530*/ 	.word	0x00016730


	//   ....[58]....
        /*0534*/ 	.word	0x00016760


	//   ....[59]....
        /*0538*/ 	.word	0x00016790


	//   ....[60]....
        /*053c*/ 	.word	0x000167b0


	//   ....[61]....
        /*0540*/ 	.word	0x000167c0


	//   ....[62]....
        /*0544*/ 	.word	0x000167f0


	//   ....[63]....
        /*0548*/ 	.word	0x00016820


	//   ....[64]....
        /*054c*/ 	.word	0x00016830


	//   ....[65]....
        /*0550*/ 	.word	0x00016850


	//   ....[66]....
        /*0554*/ 	.word	0x000168b0


	//   ....[67]....
        /*0558*/ 	.word	0x000168d0


	//   ....[68]....
        /*055c*/ 	.word	0x00016970


	//   ....[69]....
        /*0560*/ 	.word	0x00016a40


	//   ....[70]....
        /*0564*/ 	.word	0x00016ea0


	//   ....[71]....
        /*0568*/ 	.word	0x00016ee0


	//   ....[72]....
        /*056c*/ 	.word	0x00016fa0


	//   ....[73]....
        /*0570*/ 	.word	0x00016fc0


	//   ....[74]....
        /*0574*/ 	.word	0x00017080


	//   ....[75]....
        /*0578*/ 	.word	0x000170a0


	//   ....[76]....
        /*057c*/ 	.word	0x00017170


	//   ....[77]....
        /*0580*/ 	.word	0x00017190


	//   ....[78]....
        /*0584*/ 	.word	0x00017830


	//   ....[79]....
        /*0588*/ 	.word	0x00017850


	//   ....[80]....
        /*058c*/ 	.word	0x00017910


	//   ....[81]....
        /*0590*/ 	.word	0x00017930


	//   ....[82]....
        /*0594*/ 	.word	0x000179f0


	//   ....[83]....
        /*0598*/ 	.word	0x00017a10


	//   ....[84]....
        /*059c*/ 	.word	0x00017ae0


	//   ....[85]....
        /*05a0*/ 	.word	0x00017b00


	//   ....[86]....
        /*05a4*/ 	.word	0x00017c70


	//   ....[87]....
        /*05a8*/ 	.word	0x00019060


	//   ....[88]....
        /*05ac*/ 	.word	0x00019b10


	//   ....[89]....
        /*05b0*/ 	.word	0x00019b20


	//   ....[90]....
        /*05b4*/ 	.word	0x00019b60


	//   ....[91]....
        /*05b8*/ 	.word	0x00019ba0


	//   ....[92]....
        /*05bc*/ 	.word	0x00019c40


	//   ....[93]....
        /*05c0*/ 	.word	0x00019c50


	//   ....[94]....
        /*05c4*/ 	.word	0x00019cc0


	//   ....[95]....
        /*05c8*/ 	.word	0x00019cd0


	//   ....[96]....
        /*05cc*/ 	.word	0x00019d40


	//   ....[97]....
        /*05d0*/ 	.word	0x00019d50


	//   ....[98]....
        /*05d4*/ 	.word	0x00019dc0


	//   ....[99]....
        /*05d8*/ 	.word	0x00019dd0


	//   ....[100]....
        /*05dc*/ 	.word	0x00019e40


	//   ....[101]....
        /*05e0*/ 	.word	0x00019e50


	//   ....[102]....
        /*05e4*/ 	.word	0x00019e60


	//   ....[103]....
        /*05e8*/ 	.word	0x00019ea0


	//   ....[104]....
        /*05ec*/ 	.word	0x0001bb00


	//   ....[105]....
        /*05f0*/ 	.word	0x0001bcb0


	//   ....[106]....
        /*05f4*/ 	.word	0x0001c370


	//   ....[107]....
        /*05f8*/ 	.word	0x0001c540


	//   ....[108]....
        /*05fc*/ 	.word	0x0001c590


	//   ....[109]....
        /*0600*/ 	.word	0x0001c620


	//   ....[110]....
        /*0604*/ 	.word	0x0001c710


	//   ....[111]....
        /*0608*/ 	.word	0x0001c770


	//   ....[112]....
        /*060c*/ 	.word	0x0001c840


	//   ....[113]....
        /*0610*/ 	.word	0x0001c8a0


	//   ....[114]....
        /*0614*/ 	.word	0x0001c980


	//   ....[115]....
        /*0618*/ 	.word	0x0001c9e0


	//   ....[116]....
        /*061c*/ 	.word	0x0001cac0


	//   ....[117]....
        /*0620*/ 	.word	0x0001cb20


	//   ....[118]....
        /*0624*/ 	.word	0x0001cc00


	//   ....[119]....
        /*0628*/ 	.word	0x0001cc60


	//   ....[120]....
        /*062c*/ 	.word	0x0001cd30


	//   ....[121]....
        /*0630*/ 	.word	0x0001cd90


	//   ....[122]....
        /*0634*/ 	.word	0x0001ce50


	//   ....[123]....
        /*0638*/ 	.word	0x0001d1b0


	//----- nvinfo : EIATTR_REG_RECONFIG
	.align		4
.L_180:
        /*063c*/ 	.byte	0x01, 0x54
	.zero		2


	//----- nvinfo : EIATTR_SYSCALL_OFFSETS
	.align		4
        /*0640*/ 	.byte	0x04, 0x46
        /*0642*/ 	.short	(.L_182 - .L_181)


	//   ....[0]....
.L_181:
        /*0644*/ 	.word	0x000019a0


	//   ....[1]....
        /*0648*/ 	.word	0x00018ac0


	//   ....[2]....
        /*064c*/ 	.word	0x00018c30


	//   ....[3]....
        /*0650*/ 	.word	0x00018d80


	//   ....[4]....
        /*0654*/ 	.word	0x00018ec0


	//   ....[5]....
        /*0658*/ 	.word	0x00019770


	//----- nvinfo : EIATTR_MBARRIER_INSTR_OFFSETS
	.align		4
.L_182:
        /*065c*/ 	.byte	0x04, 0x39
        /*065e*/ 	.short	(.L_184 - .L_183)


	//   ....[0]....
.L_183:
        /*0660*/ 	.word	0x00000270
        /*0664*/ 	.word	0x000000ff
        /*0668*/ 	.word	0x00028800
        /*066c*/ 	.short	0x0100
        /*066e*/ 	.byte	0x08
	.zero		1


	//   ....[1]....
        /*0670*/ 	.word	0x00000280
        /*0674*/ 	.word	0x000000ff
        /*0678*/ 	.word	0x00028820
        /*067c*/ 	.short	0x0100
        /*067e*/ 	.byte	0x08
	.zero		1


	//   ....[2]....
        /*0680*/ 	.word	0x00000370
        /*0684*/ 	.word	0x000000ff
        /*0688*/ 	.word	0x00028830
        /*068c*/ 	.short	0x0100
        /*068e*/ 	.byte	0x08
	.zero		1


	//   ....[3]....
        /*0690*/ 	.word	0x00000380
        /*0694*/ 	.word	0x000000ff
        /*0698*/ 	.word	0x00028840
        /*069c*/ 	.short	0x0100
        /*069e*/ 	.byte	0x08
	.zero		1


	//   ....[4]....
        /*06a0*/ 	.word	0x00000390
        /*06a4*/ 	.word	0x000000ff
        /*06a8*/ 	.word	0x00028838
        /*06ac*/ 	.short	0x0100
        /*06ae*/ 	.byte	0x08
	.zero		1


	//   ....[5]....
        /*06b0*/ 	.word	0x000003a0
        /*06b4*/ 	.word	0x000000ff
        /*06b8*/ 	.word	0x00028848
        /*06bc*/ 	.short	0x0100
        /*06be*/ 	.byte	0x08
	.zero		1


	//   ....[6]....
        /*06c0*/ 	.word	0x000004d0
        /*06c4*/ 	.word	0x000000ff
        /*06c8*/ 	.word	0x00028850
        /*06cc*/ 	.short	0x0100
        /*06ce*/ 	.byte	0x08
	.zero		1


	//   ....[7]....
        /*06d0*/ 	.word	0x000004e0
        /*06d4*/ 	.word	0x000000ff
        /*06d8*/ 	.word	0x00028860
        /*06dc*/ 	.short	0x0100
        /*06de*/ 	.byte	0x08
	.zero		1


	//   ....[8]....
        /*06e0*/ 	.word	0x000004f0
        /*06e4*/ 	.word	0x000000ff
        /*06e8*/ 	.word	0x00028858
        /*06ec*/ 	.short	0x0100
        /*06ee*/ 	.byte	0x08
	.zero		1


	//   ....[9]....
        /*06f0*/ 	.word	0x00000500
        /*06f4*/ 	.word	0x000000ff
        /*06f8*/ 	.word	0x00028868
        /*06fc*/ 	.short	0x0100
        /*06fe*/ 	.byte	0x08
	.zero		1


	//   ....[10]....
        /*0700*/ 	.word	0x000005f0
        /*0704*/ 	.word	0x000000ff
        /*0708*/ 	.word	0x00028870
        /*070c*/ 	.short	0x0100
        /*070e*/ 	.byte	0x06
	.zero		1


	//   ....[11]....
        /*0710*/ 	.word	0x00000600
        /*0714*/ 	.word	0x000000ff
        /*0718*/ 	.word	0x00028880
        /*071c*/ 	.short	0x0100
        /*071e*/ 	.byte	0x06
	.zero		1


	//   ....[12]....
        /*0720*/ 	.word	0x00000610
        /*0724*/ 	.word	0x000000ff
        /*0728*/ 	.word	0x00028878
        /*072c*/ 	.short	0x0100
        /*072e*/ 	.byte	0x06
	.zero		1


	//   ....[13]....
        /*0730*/ 	.word	0x00000620
        /*0734*/ 	.word	0x000000ff
        /*0738*/ 	.word	0x00028888
        /*073c*/ 	.short	0x0100
        /*073e*/ 	.byte	0x06
	.zero		1


	//   ....[14]....
        /*0740*/ 	.word	0x00000750
        /*0744*/ 	.word	0x000000ff
        /*0748*/ 	.word	0x00028890
        /*074c*/ 	.short	0x0100
        /*074e*/ 	.byte	0x08
	.zero		1


	//   ....[15]....
        /*0750*/ 	.word	0x00000760
        /*0754*/ 	.word	0x000000ff
        /*0758*/ 	.word	0x000288a0
        /*075c*/ 	.short	0x0100
        /*075e*/ 	.byte	0x08
	.zero		1


	//   ....[16]....
        /*0760*/ 	.word	0x00000770
        /*0764*/ 	.word	0x000000ff
        /*0768*/ 	.word	0x00028898
        /*076c*/ 	.short	0x0100
        /*076e*/ 	.byte	0x08
	.zero		1


	//   ....[17]....
        /*0770*/ 	.word	0x00000780
        /*0774*/ 	.word	0x000000ff
        /*0778*/ 	.word	0x000288a8
        /*077c*/ 	.short	0x0100
        /*077e*/ 	.byte	0x08
	.zero		1


	//   ....[18]....
        /*0780*/ 	.word	0x000008b0
        /*0784*/ 	.word	0x000000ff
        /*0788*/ 	.word	0x000288b0
        /*078c*/ 	.short	0x0100
        /*078e*/ 	.byte	0x08
	.zero		1


	//   ....[19]....
        /*0790*/ 	.word	0x000008c0
        /*0794*/ 	.word	0x000000ff
        /*0798*/ 	.word	0x000288c0
        /*079c*/ 	.short	0x0100
        /*079e*/ 	.byte	0x08
	.zero		1


	//   ....[20]....
        /*07a0*/ 	.word	0x000008d0
        /*07a4*/ 	.word	0x000000ff
        /*07a8*/ 	.word	0x000288b8
        /*07ac*/ 	.short	0x0100
        /*07ae*/ 	.byte	0x08
	.zero		1


	//   ....[21]....
        /*07b0*/ 	.word	0x000008e0
        /*07b4*/ 	.word	0x000000ff
        /*07b8*/ 	.word	0x000288c8
        /*07bc*/ 	.short	0x0100
        /*07be*/ 	.byte	0x08
	.zero		1


	//   ....[22]....
        /*07c0*/ 	.word	0x00001cf0
        /*07c4*/ 	.word	0x000000ff
        /*07c8*/ 	.word	0x00028800
        /*07cc*/ 	.short	0x010a
        /*07ce*/ 	.byte	0x2d
	.zero		1


	//   ....[23]....
        /*07d0*/ 	.word	0x00001d90
        /*07d4*/ 	.word	0x0000007b
        /*07d8*/ 	.word	0x00028830
        /*07dc*/ 	.short	0x010a
        /*07de*/ 	.byte	0x3f
	.zero		1


	//   ....[24]....
        /*07e0*/ 	.word	0x00001e10
        /*07e4*/ 	.word	0x0000007b
        /*07e8*/ 	.word	0x00028830
        /*07ec*/ 	.short	0x010a
        /*07ee*/ 	.byte	0x3f
	.zero		1


	//   ....[25]....
        /*07f0*/ 	.word	0x000027d0
        /*07f4*/ 	.word	0x0000007b
        /*07f8*/ 	.word	0x00000000
        /*07fc*/ 	.short	0x0101
        /*07fe*/ 	.byte	0x3f
	.zero		1


	//   ....[26]....
        /*0800*/ 	.word	0x00006ce0
        /*0804*/ 	.word	0x000000ff
        /*0808*/ 	.word	0x00028830
        /*080c*/ 	.short	0x010a
        /*080e*/ 	.byte	0x06
	.zero		1


	//   ....[27]....
        /*0810*/ 	.word	0x00006d20
        /*0814*/ 	.word	0x000000ff
        /*0818*/ 	.word	0x00028830
        /*081c*/ 	.short	0x010a
        /*081e*/ 	.byte	0x06
	.zero		1


	//   ....[28]....
        /*0820*/ 	.word	0x00006f20
        /*0824*/ 	.word	0x000000ff
        /*0828*/ 	.word	0x00028850
        /*082c*/ 	.short	0x010a
        /*082e*/ 	.byte	0x06
	.zero		1


	//   ....[29]....
        /*0830*/ 	.word	0x00006f60
        /*0834*/ 	.word	0x000000ff
        /*0838*/ 	.word	0x00028850
        /*083c*/ 	.short	0x010a
        /*083e*/ 	.byte	0x06
	.zero		1


	//   ....[30]....
        /*0840*/ 	.word	0x00007f50
        /*0844*/ 	.word	0x00000029
        /*0848*/ 	.word	0x00000000
        /*084c*/ 	.short	0x0101
        /*084e*/ 	.byte	0x3f
	.zero		1


	//   ....[31]....
        /*0850*/ 	.word	0x0000ba60
        /*0854*/ 	.word	0x000000ff
        /*0858*/ 	.word	0x00000000
        /*085c*/ 	.short	0x0101
        /*085e*/ 	.byte	0x06
	.zero		1


	//   ....[32]....
        /*0860*/ 	.word	0x0000c4d0
        /*0864*/ 	.word	0x000000ff
        /*0868*/ 	.word	0x00028830
        /*086c*/ 	.short	0x010a
        /*086e*/ 	.byte	0x06
	.zero		1


	//   ....[33]....
        /*0870*/ 	.word	0x0000c510
        /*0874*/ 	.word	0x000000ff
        /*0878*/ 	.word	0x00028830
        /*087c*/ 	.short	0x010a
        /*087e*/ 	.byte	0x06
	.zero		1


	//   ....[34]....
        /*0880*/ 	.word	0x0000c740
        /*0884*/ 	.word	0x000000ff
        /*0888*/ 	.word	0x00028850
        /*088c*/ 	.short	0x010a
        /*088e*/ 	.byte	0x06
	.zero		1


	//   ....[35]....
        /*0890*/ 	.word	0x0000c780
        /*0894*/ 	.word	0x000000ff
        /*0898*/ 	.word	0x00028850
        /*089c*/ 	.short	0x010a
        /*089e*/ 	.byte	0x06
	.zero		1


	//   ....[36]....
        /*08a0*/ 	.word	0x0000ee00
        /*08a4*/ 	.word	0x00000004
        /*08a8*/ 	.word	0x00000000
        /*08ac*/ 	.short	0x0101
        /*08ae*/ 	.byte	0x3f
	.zero		1


	//   ....[37]....
        /*08b0*/ 	.word	0x0000f0f0
        /*08b4*/ 	.word	0x000000ff
        /*08b8*/ 	.word	0x00000000
        /*08bc*/ 	.short	0x0101
        /*08be*/ 	.byte	0x06
	.zero		1


	//   ....[38]....
        /*08c0*/ 	.word	0x0000f8f0
        /*08c4*/ 	.word	0x000000ff
        /*08c8*/ 	.word	0x00028830
        /*08cc*/ 	.short	0x010a
        /*08ce*/ 	.byte	0x06
	.zero		1


	//   ....[39]....
        /*08d0*/ 	.word	0x0000f930
        /*08d4*/ 	.word	0x000000ff
        /*08d8*/ 	.word	0x00028830
        /*08dc*/ 	.short	0x010a
        /*08de*/ 	.byte	0x06
	.zero		1


	//   ....[40]....
        /*08e0*/ 	.word	0x0000fb60
        /*08e4*/ 	.word	0x000000ff
        /*08e8*/ 	.word	0x00028850
        /*08ec*/ 	.short	0x010a
        /*08ee*/ 	.byte	0x06
	.zero		1


	//   ....[41]....
        /*08f0*/ 	.word	0x0000fba0
        /*08f4*/ 	.word	0x000000ff
        /*08f8*/ 	.word	0x00028850
        /*08fc*/ 	.short	0x010a
        /*08fe*/ 	.byte	0x06
	.zero		1


	//   ....[42]....
        /*0900*/ 	.word	0x00010b80
        /*0904*/ 	.word	0x00000028
        /*0908*/ 	.word	0x00000000
        /*090c*/ 	.short	0x0101
        /*090e*/ 	.byte	0x3f
	.zero		1


	//   ....[43]....
        /*0910*/ 	.word	0x00014690
        /*0914*/ 	.word	0x000000ff
        /*0918*/ 	.word	0x00000000
        /*091c*/ 	.short	0x0101
        /*091e*/ 	.byte	0x06
	.zero		1


	//   ....[44]....
        /*0920*/ 	.word	0x00014d90
        /*0924*/ 	.word	0x000000ff
        /*0928*/ 	.word	0x00028850
        /*092c*/ 	.short	0x010a
        /*092e*/ 	.byte	0x09
	.zero		1


	//   ....[45]....
        /*0930*/ 	.word	0x00014dd0
        /*0934*/ 	.word	0x000000ff
        /*0938*/ 	.word	0x00028850
        /*093c*/ 	.short	0x010a
        /*093e*/ 	.byte	0x09
	.zero		1


	//   ....[46]....
        /*0940*/ 	.word	0x000154c0
        /*0944*/ 	.word	0x000000ff
        /*0948*/ 	.word	0x00000000
        /*094c*/ 	.short	0x0101
        /*094e*/ 	.byte	0x04
	.zero		1


	//   ....[47]....
        /*0950*/ 	.word	0x00016ed0
        /*0954*/ 	.word	0x00000004
        /*0958*/ 	.word	0x00000000
        /*095c*/ 	.short	0x0101
        /*095e*/ 	.byte	0x3f
	.zero		1


	//   ....[48]....
        /*0960*/ 	.word	0x000192c0
        /*0964*/ 	.word	0x00000004
        /*0968*/ 	.word	0x00028880
        /*096c*/ 	.short	0x010a
        /*096e*/ 	.byte	0x3f
	.zero		1


	//   ....[49]....
        /*0970*/ 	.word	0x00019460
        /*0974*/ 	.word	0x00000004
        /*0978*/ 	.word	0x00028840
        /*097c*/ 	.short	0x010a
        /*097e*/ 	.byte	0x3f
	.zero		1


	//   ....[50]....
        /*0980*/ 	.word	0x00019f50
        /*0984*/ 	.word	0x00000012
        /*0988*/ 	.word	0x00028800
        /*098c*/ 	.short	0x0107
        /*098e*/ 	.byte	0x3f
	.zero		1


	//   ....[51]....
        /*0990*/ 	.word	0x0001a050
        /*0994*/ 	.word	0x00000002
        /*0998*/ 	.word	0x00028800
        /*099c*/ 	.short	0x0101
        /*099e*/ 	.byte	0x3f
	.zero		1


	//   ....[52]....
        /*09a0*/ 	.word	0x0001a070
        /*09a4*/ 	.word	0x00000002
        /*09a8*/ 	.word	0x00028820
        /*09ac*/ 	.short	0x010a
        /*09ae*/ 	.byte	0x3f
	.zero		1


	//   ....[53]....
        /*09b0*/ 	.word	0x0001a3a0
        /*09b4*/ 	.word	0x00000004
        /*09b8*/ 	.word	0x00028880
        /*09bc*/ 	.short	0x010a
        /*09be*/ 	.byte	0x3f
	.zero		1


	//   ....[54]....
        /*09c0*/ 	.word	0x0001a5e0
        /*09c4*/ 	.word	0x00000004
        /*09c8*/ 	.word	0x00028840
        /*09cc*/ 	.short	0x010a
        /*09ce*/ 	.byte	0x3f
	.zero		1


	//   ....[55]....
        /*09d0*/ 	.word	0x0001a8c0
        /*09d4*/ 	.word	0x00000014
        /*09d8*/ 	.word	0x00028870
        /*09dc*/ 	.short	0x010a
        /*09de*/ 	.byte	0x3f
	.zero		1


	//   ....[56]....
        /*09e0*/ 	.word	0x0001a930
        /*09e4*/ 	.word	0x00000014
        /*09e8*/ 	.word	0x00028860
        /*09ec*/ 	.short	0x010a
        /*09ee*/ 	.byte	0x3f
	.zero		1


	//   ....[57]....
        /*09f0*/ 	.word	0x0001af70
        /*09f4*/ 	.word	0x00000014
        /*09f8*/ 	.word	0x00028850
        /*09fc*/ 	.short	0x0101
        /*09fe*/ 	.byte	0x3f
	.zero		1


	//   ....[58]....
        /*0a00*/ 	.word	0x0001aff0
        /*0a04*/ 	.word	0x00000014
        /*0a08*/ 	.word	0x00000000
        /*0a0c*/ 	.short	0x0101
        /*0a0e*/ 	.byte	0x3f
	.zero		1


	//   ....[59]....
        /*0a10*/ 	.word	0x0001b230
        /*0a14*/ 	.word	0x00000012
        /*0a18*/ 	.word	0x00028870
        /*0a1c*/ 	.short	0x010a
        /*0a1e*/ 	.byte	0x3f
	.zero		1


	//   ....[60]....
        /*0a20*/ 	.word	0x0001b2a0
        /*0a24*/ 	.word	0x00000012
        /*0a28*/ 	.word	0x00028860
        /*0a2c*/ 	.short	0x010a
        /*0a2e*/ 	.byte	0x3f
	.zero		1


	//   ....[61]....
        /*0a30*/ 	.word	0x0001b900
        /*0a34*/ 	.word	0x00000012
        /*0a38*/ 	.word	0x00028850
        /*0a3c*/ 	.short	0x0101
        /*0a3e*/ 	.byte	0x3f
	.zero		1


	//   ....[62]....
        /*0a40*/ 	.word	0x0001b940
        /*0a44*/ 	.word	0x00000000
        /*0a48*/ 	.word	0x00000000
        /*0a4c*/ 	.short	0x0101
        /*0a4e*/ 	.byte	0x3f
	.zero		1


	//   ....[63]....
        /*0a50*/ 	.word	0x0001bc30
        /*0a54*/ 	.word	0x00000000
        /*0a58*/ 	.word	0x00028820
        /*0a5c*/ 	.short	0x010a
        /*0a5e*/ 	.byte	0x3f
	.zero		1


	//   ....[64]....
        /*0a60*/ 	.word	0x0001bdf0
        /*0a64*/ 	.word	0x00000006
        /*0a68*/ 	.word	0x00000000
        /*0a6c*/ 	.short	0x010a
        /*0a6e*/ 	.byte	0x3f
	.zero		1


	//   ....[65]....
        /*0a70*/ 	.word	0x0001be60
        /*0a74*/ 	.word	0x00000007
        /*0a78*/ 	.word	0x00000000
        /*0a7c*/ 	.short	0x010a
        /*0a7e*/ 	.byte	0x3f
	.zero		1


	//   ....[66]....
        /*0a80*/ 	.word	0x0001bec0
        /*0a84*/ 	.word	0x00000004
        /*0a88*/ 	.word	0x00028860
        /*0a8c*/ 	.short	0x010a
        /*0a8e*/ 	.byte	0x3f
	.zero		1


	//   ....[67]....
        /*0a90*/ 	.word	0x0001bf10
        /*0a94*/ 	.word	0x00000003
        /*0a98*/ 	.word	0x00028860
        /*0a9c*/ 	.short	0x010a
        /*0a9e*/ 	.byte	0x3f
	.zero		1


	//   ....[68]....
        /*0aa0*/ 	.word	0x0001bf50
        /*0aa4*/ 	.word	0x00000004
        /*0aa8*/ 	.word	0x00028880
        /*0aac*/ 	.short	0x010a
        /*0aae*/ 	.byte	0x3f
	.zero		1


	//   ....[69]....
        /*0ab0*/ 	.word	0x0001bf70
        /*0ab4*/ 	.word	0x00000003
        /*0ab8*/ 	.word	0x00028880
        /*0abc*/ 	.short	0x010a
        /*0abe*/ 	.byte	0x3f
	.zero		1


	//   ....[70]....
        /*0ac0*/ 	.word	0x0001bfe0
        /*0ac4*/ 	.word	0x00000003
        /*0ac8*/ 	.word	0x00028800
        /*0acc*/ 	.short	0x010a
        /*0ace*/ 	.byte	0x3f
	.zero		1


	//   ....[71]....
        /*0ad0*/ 	.word	0x0001c030
        /*0ad4*/ 	.word	0x0000007b
        /*0ad8*/ 	.word	0x00028830
        /*0adc*/ 	.short	0x010a
        /*0ade*/ 	.byte	0x3f
	.zero		1


	//   ....[72]....
        /*0ae0*/ 	.word	0x0001c090
        /*0ae4*/ 	.word	0x00000009
        /*0ae8*/ 	.word	0x00028830
        /*0aec*/ 	.short	0x010a
        /*0aee*/ 	.byte	0x3f
	.zero		1


	//   ....[73]....
        /*0af0*/ 	.word	0x0001c0f0
        /*0af4*/ 	.word	0x00000009
        /*0af8*/ 	.word	0x00028850
        /*0afc*/ 	.short	0x010a
        /*0afe*/ 	.byte	0x3f
	.zero		1


	//   ....[74]....
        /*0b00*/ 	.word	0x0001c150
        /*0b04*/ 	.word	0x00000007
        /*0b08*/ 	.word	0x00028830
        /*0b0c*/ 	.short	0x010a
        /*0b0e*/ 	.byte	0x3f
	.zero		1


	//   ....[75]....
        /*0b10*/ 	.word	0x0001c1b0
        /*0b14*/ 	.word	0x00000007
        /*0b18*/ 	.word	0x00028850
        /*0b1c*/ 	.short	0x010a
        /*0b1e*/ 	.byte	0x3f
	.zero		1


	//   ....[76]....
        /*0b20*/ 	.word	0x0001c210
        /*0b24*/ 	.word	0x00000007
        /*0b28*/ 	.word	0x00028830
        /*0b2c*/ 	.short	0x010a
        /*0b2e*/ 	.byte	0x3f
	.zero		1


	//   ....[77]....
        /*0b30*/ 	.word	0x0001c270
        /*0b34*/ 	.word	0x00000007
        /*0b38*/ 	.word	0x00028850
        /*0b3c*/ 	.short	0x010a
        /*0b3e*/ 	.byte	0x3f
	.zero		1


	//   ....[78]....
        /*0b40*/ 	.word	0x0001c2d0
        /*0b44*/ 	.word	0x00000003
        /*0b48*/ 	.word	0x00028850
        /*0b4c*/ 	.short	0x010a
        /*0b4e*/ 	.byte	0x3f
	.zero		1


	//   ....[79]....
        /*0b50*/ 	.word	0x0001c420
        /*0b54*/ 	.word	0x00000004
        /*0b58*/ 	.word	0x00028880
        /*0b5c*/ 	.short	0x010a
        /*0b5e*/ 	.byte	0x3f
	.zero		1


	//   ....[80]....
        /*0b60*/ 	.word	0x0001c470
        /*0b64*/ 	.word	0x00000004
        /*0b68*/ 	.word	0x00028840
        /*0b6c*/ 	.short	0x010a
        /*0b6e*/ 	.byte	0x3f
	.zero		1


	//   ....[81]....
        /*0b70*/ 	.word	0x0001cea0
        /*0b74*/ 	.word	0x00000002
        /*0b78*/ 	.word	0x00028820
        /*0b7c*/ 	.short	0x010a
        /*0b7e*/ 	.byte	0x3f
	.zero		1


	//   ....[82]....
        /*0b80*/ 	.word	0x0001cef0
        /*0b84*/ 	.word	0x00000004
        /*0b88*/ 	.word	0x00028880
        /*0b8c*/ 	.short	0x010a
        /*0b8e*/ 	.byte	0x3f
	.zero		1


	//   ....[83]....
        /*0b90*/ 	.word	0x0001cf40
        /*0b94*/ 	.word	0x00000004
        /*0b98*/ 	.word	0x00028840
        /*0b9c*/ 	.short	0x010a
        /*0b9e*/ 	.byte	0x3f
	.zero		1


	//   ....[84]....
        /*0ba0*/ 	.word	0x0001cf90
        /*0ba4*/ 	.word	0x00000014
        /*0ba8*/ 	.word	0x00028870
        /*0bac*/ 	.short	0x010a
        /*0bae*/ 	.byte	0x3f
	.zero		1


	//   ....[85]....
        /*0bb0*/ 	.word	0x0001cfe0
        /*0bb4*/ 	.word	0x00000014
        /*0bb8*/ 	.word	0x00028860
        /*0bbc*/ 	.short	0x010a
        /*0bbe*/ 	.byte	0x3f
	.zero		1


	//   ....[86]....
        /*0bc0*/ 	.word	0x0001d030
        /*0bc4*/ 	.word	0x00000012
        /*0bc8*/ 	.word	0x00028870
        /*0bcc*/ 	.short	0x010a
        /*0bce*/ 	.byte	0x3f
	.zero		1


	//   ....[87]....
        /*0bd0*/ 	.word	0x0001d080
        /*0bd4*/ 	.word	0x00000012
        /*0bd8*/ 	.word	0x00028860
        /*0bdc*/ 	.short	0x010a
        /*0bde*/ 	.byte	0x3f
	.zero		1


	//   ....[88]....
        /*0be0*/ 	.word	0x0001d0d0
        /*0be4*/ 	.word	0x00000000
        /*0be8*/ 	.word	0x00028820
        /*0bec*/ 	.short	0x010a
        /*0bee*/ 	.byte	0x3f
	.zero		1


	//   ....[89]....
        /*0bf0*/ 	.word	0x0001d270
        /*0bf4*/ 	.word	0x00000006
        /*0bf8*/ 	.word	0x00000000
        /*0bfc*/ 	.short	0x010a
        /*0bfe*/ 	.byte	0x3f
	.zero		1


	//   ....[90]....
        /*0c00*/ 	.word	0x0001d2c0
        /*0c04*/ 	.word	0x00000007
        /*0c08*/ 	.word	0x00000000
        /*0c0c*/ 	.short	0x010a
        /*0c0e*/ 	.byte	0x3f
	.zero		1


	//   ....[91]....
        /*0c10*/ 	.word	0x0001d310
        /*0c14*/ 	.word	0x00000004
        /*0c18*/ 	.word	0x00028860
        /*0c1c*/ 	.short	0x010a
        /*0c1e*/ 	.byte	0x3f
	.zero		1


	//   ....[92]....
        /*0c20*/ 	.word	0x0001d360
        /*0c24*/ 	.word	0x00000003
        /*0c28*/ 	.word	0x00028860
        /*0c2c*/ 	.short	0x010a
        /*0c2e*/ 	.byte	0x3f
	.zero		1


	//   ....[93]....
        /*0c30*/ 	.word	0x0001d3b0
        /*0c34*/ 	.word	0x00000004
        /*0c38*/ 	.word	0x00028880
        /*0c3c*/ 	.short	0x010a
        /*0c3e*/ 	.byte	0x3f
	.zero		1


	//----- nvinfo : EIATTR_NUM_MBARRIERS
	.align		4
.L_184:
        /*0c40*/ 	.byte	0x03, 0x38
        /*0c42*/ 	.short	0x0016


	//----- nvinfo : EIATTR_EXIT_INSTR_OFFSETS
	.align		4
        /*0c44*/ 	.byte	0x04, 0x1c
        /*0c46*/ 	.short	(.L_186 - .L_185)


	//   ....[0]....
.L_185:
        /*0c48*/ 	.word	0x00000a40


	//   ....[1]....
        /*0c4c*/ 	.word	0x00017c00


	//   ....[2]....
        /*0c50*/ 	.word	0x0001bfc0


	//----- nvinfo : EIATTR_MAX_THREADS
	.align		4
.L_186:
        /*0c54*/ 	.byte	0x04, 0x05
        /*0c56*/ 	.short	(.L_188 - .L_187)
.L_187:
        /*0c58*/ 	.word	0x00000180
        /*0c5c*/ 	.word	0x00000001
        /*0c60*/ 	.word	0x00000001


	//----- nvinfo : EIATTR_CRS_STACK_SIZE
	.align		4
.L_188:
        /*0c64*/ 	.byte	0x04, 0x1e
        /*0c66*/ 	.short	(.L_190 - .L_189)
.L_189:
        /*0c68*/ 	.word	0x00000000


	//----- nvinfo : EIATTR_CBANK_PARAM_SIZE
	.align		4
.L_190:
        /*0c6c*/ 	.byte	0x03, 0x19
        /*0c6e*/ 	.short	0x0af0


	//----- nvinfo : EIATTR_PARAM_CBANK
	.align		4
        /*0c70*/ 	.byte	0x04, 0x0a
        /*0c72*/ 	.short	(.L_192 - .L_191)
	.align		4
.L_191:
        /*0c74*/ 	.word	index@(.nv.constant0._ZN7cutlass13device_kernelIN5flash11enable_sm90INS1_16FlashAttnFwdSm90INS1_25CollectiveMainloopFwdSm90ILi2EN4cute5tupleIJNS5_1CILi1EEES8_S8_EEENS6_IJNS7_ILi128EEENS7_ILi192EEESA_EEELi128ENS_12float_e4m3_tEfNS_4arch4Sm90ELb0ELb1ELb1ELb0ELb0ELb0ELb0ELb1ELb1ELb1ELb0ELb0EEENS1_21CollectiveEpilogueFwdINS6_IJSA_SA_SB_EEES9_NS_10bfloat16_tESF_Li256ELb0ELb1ELb0ELb1EEENS1_30DynamicPersistentTileSchedulerILi256ELi128ELb0ELb1ELb1EEEEEEEEEvNT_6ParamsE)
        /*0c78*/ 	.short	0x0210
        /*0c7a*/ 	.short	0x0af0


	//----- nvinfo : EIATTR_SW_WAR
	.align		4
.L_192:
        /*0c7c*/ 	.byte	0x04, 0x36
        /*0c7e*/ 	.short	(.L_194 - .L_193)
.L_193:
        /*0c80*/ 	.word	0x00000008
.L_194:


//--------------------- .nv.info._ZN7cutlass13device_kernelIN5flash11enable_sm90INS1_16FlashAttnFwdSm90INS1_25CollectiveMainloopFwdSm90ILi2EN4cute5tupleIJNS5_1CILi1EEES8_S8_EEENS6_IJNS7_ILi128EEENS7_ILi192EEESA_EEELi128ENS_12float_e4m3_tEfNS_4arch4Sm90ELb0ELb1ELb1ELb1ELb0ELb0ELb0ELb1ELb1ELb1ELb0ELb0EEENS1_21CollectiveEpilogueFwdINS6_IJSA_SA_SB_EEES9_NS_10bfloat16_tESF_Li256ELb1ELb1ELb0ELb1EEENS1_36VarlenDynamicPersistentTileSchedulerILi128ELi192ELi256ELi128ELb0ELb1ELb1ELb1ELb0ELb1EEEEEEEEEvNT_6ParamsE --------------------------
	.section	.nv.info._ZN7cutlass13device_kernelIN5flash11enable_sm90INS1_16FlashAttnFwdSm90INS1_25CollectiveMainloopFwdSm90ILi2EN4cute5tupleIJNS5_1CILi1EEES8_S8_EEENS6_IJNS7_ILi128EEENS7_ILi192EEESA_EEELi128ENS_12float_e4m3_tEfNS_4arch4Sm90ELb0ELb1ELb1ELb1ELb0ELb0ELb0ELb1ELb1ELb1ELb0ELb0EEENS1_21CollectiveEpilogueFwdINS6_IJSA_SA_SB_EEES9_NS_10bfloat16_tESF_Li256ELb1ELb1ELb0ELb1EEENS1_36VarlenDynamicPersistentTileSchedulerILi128ELi192ELi256ELi128ELb0ELb1ELb1ELb1ELb0ELb1EEEEEEEEEvNT_6ParamsE,"",@"SHT_CUDA_INFO"
	.sectionflags	@""
	.align	4


	//----- nvinfo : EIATTR_CUDA_API_VERSION
	.align		4
        /*0000*/ 	.byte	0x04, 0x37
        /*0002*/ 	.short	(.L_196 - .L_195)
.L_195:
        /*0004*/ 	.word	0x00000082


	//----- nvinfo : EIATTR_KPARAM_INFO
	.align		4
.L_196:
        /*0008*/ 	.byte	0x04, 0x17
        /*000a*/ 	.short	(.L_198 - .L_197)
.L_197:
        /*000c*/ 	.word	0x00000000
        /*0010*/ 	.short	0x0000
        /*0012*/ 	.short	0x0070
        /*0014*/ 	.byte	0x00, 0xf0, 0x01, 0x2a


	//----- nvinfo : EIATTR_SPARSE_MMA_MASK
	.align		4
.L_198:
        /*0018*/ 	.byte	0x03, 0x50
        /*001a*/ 	.short	0x0000


	//----- nvinfo : EIATTR_MAXREG_COUNT
	.align		4
        /*001c*/ 	.byte	0x03, 0x1b
        /*001e*/ 	.short	0x00a8


	//----- nvinfo : EIATTR_NUM_BARRIERS
	.align		4
        /*0020*/ 	.byte	0x02, 0x4c
        /*0022*/ 	.byte	0x10
	.zero		1


	//----- nvinfo : EIATTR_EXTERNS
	.align		4
        /*0024*/ 	.byte	0x04, 0x0f
        /*0026*/ 	.short	(.L_200 - .L_199)


	//   ....[0]....
	.align		4
.L_199:
        /*0028*/ 	.word	index@(__assertfail)


	//----- nvinfo : EIATTR_ANNOTATIONS
	.align		4
.L_200:
        /*002c*/ 	.byte	0x04, 0x55
        /*002e*/ 	.short	(.L_202 - .L_201)


	//   ....[0]....
.L_201:
        /* <DEDUP_REMOVED lines=42> */


	//----- nvinfo : EIATTR_MERCURY_ISA_VERSION
	.align		4
.L_202:
        /*02b8*/ 	.byte	0x03, 0x5f
        /*02ba*/ 	.short	0x0101


	//----- nvinfo : EIATTR_UNUSED_LOAD_BYTE_OFFSET
	.align		4
        /*02bc*/ 	.byte	0x04, 0x44
        /*02be*/ 	.short	(.L_204 - .L_203)


	//   ....[0]....
.L_203:
        /*02c0*/ 	.word	0x00000a40
        /*02c4*/ 	.word	0x0000fff0


	//   ....[1]....
        /*02c8*/ 	.word	0x00015980
        /*02cc*/ 	.word	0x0000fff0


	//----- nvinfo : EIATTR_INT_WARP_WIDE_INSTR_OFFSETS
	.align		4
.L_204:
        /*02d0*/ 	.byte	0x04, 0x31
        /*02d2*/ 	.short	(.L_206 - .L_205)


	//   ....[0]....
.L_205:
        /*02d4*/ 	.word	0x00000130


	//   ....[1]....
        /*02d8*/ 	.word	0x00000170


	//   ....[2]....
        /*02dc*/ 	.word	0x000001e0


	//   ....[3]....
        /*02e0*/ 	.word	0x00019b30


	//   ....[4]....
        /*02e4*/ 	.word	0x00019bc0


	//   ....[5]....
        /*02e8*/ 	.word	0x0001c460


	//   ....[6]....
        /*02ec*/ 	.word	0x0001c4f0


	//----- nvinfo : EIATTR_COOP_GROUP_MASK_REGIDS
	.align		4
.L_206:
        /*02f0*/ 	.byte	0x04, 0x29
        /*02f2*/ 	.short	(.L_208 - .L_207)


	//   ....[0]....
.L_207:
        /*02f4*/ 	.word	0xffffffff


	//   ....[1]....
        /*02f8*/ 	.word	0xffffffff


	//   ....[2]....
        /*02fc*/ 	.word	0xffffffff


	//   ....[3]....
        /*0300*/ 	.word	0xffffffff


	//   ....[4]....
        /*0304*/ 	.word	0xffffffff


	//   ....[5]....
        /*0308*/ 	.word	0xffffffff


	//   ....[6]....
        /*030c*/ 	.word	0xffffffff


	//   ....[7]....
        /*0310*/ 	.word	0xffffffff


	//   ....[8]....
        /*0314*/ 	.word	0xffffffff


	//   ....[9]....
        /*0318*/ 	.word	0xffffffff


	//   ....[10]....
        /*031c*/ 	.word	0xffffffff


	//   ....[11]....
        /*0320*/ 	.word	0xffffffff


	//   ....[12]....
        /*0324*/ 	.word	0xffffffff


	//   ....[13]....
        /*0328*/ 	.word	0xffffffff


	//   ....[14]....
        /*032c*/ 	.word	0xffffffff


	//   ....[15]....
        /*0330*/ 	.word	0xffffffff


	//   ....[16]....
        /*0334*/ 	.word	0xffffffff


	//   ....[17]....
        /*0338*/ 	.word	0xffffffff


	//   ....[18]....
        /*033c*/ 	.word	0xffffffff


	//   ....[19]....
        /*0340*/ 	.word	0xffffffff


	//   ....[20]....
        /*0344*/ 	.word	0xffffffff


	//   ....[21]....
        /*0348*/ 	.word	0xffffffff


	//   ....[22]....
        /*034c*/ 	.word	0xffffffff


	//   ....[23]....
        /*0350*/ 	.word	0xffffffff


	//   ....[24]....
        /*0354*/ 	.word	0xffffffff


	//   ....[25]....
        /*0358*/ 	.word	0xffffffff


	//   ....[26]....
        /*035c*/ 	.word	0xffffffff


	//   ....[27]....
        /*0360*/ 	.word	0xffffffff


	//   ....[28]....
        /*0364*/ 	.word	0xffffffff


	//   ....[29]....
        /*0368*/ 	.word	0xffffffff


	//   ....[30]....
        /*036c*/ 	.word	0xffffffff


	//   ....[31]....
        /*0370*/ 	.word	0xffffffff


	//   ....[32]....
        /*0374*/ 	.word	0xffffffff


	//   ....[33]....
        /*0378*/ 	.word	0xffffffff


	//   ....[34]....
        /*037c*/ 	.word	0xffffffff


	//   ....[35]....
        /*0380*/ 	.word	0xffffffff


	//   ....[36]....
        /*0384*/ 	.word	0xffffffff


	//   ....[37]....
        /*0388*/ 	.word	0xffffffff


	//   ....[38]....
        /*038c*/ 	.word	0xffffffff


	//   ....[39]....
        /*0390*/ 	.word	0xffffffff


	//   ....[40]....
        /*0394*/ 	.word	0xffffffff


	//   ....[41]....
        /*0398*/ 	.word	0xffffffff


	//   ....[42]....
        /*039c*/ 	.word	0xffffffff


	//   ....[43]....
        /*03a0*/ 	.word	0xffffffff


	//   ....[44]....
        /*03a4*/ 	.word	0xffffffff


	//   ....[45]....
        /*03a8*/ 	.word	0xffffffff


	//   ....[46]....
        /*03ac*/ 	.word	0xffffffff


	//   ....[47]....
        /*03b0*/ 	.word	0xffffffff


	//   ....[48]....
        /*03b4*/ 	.word	0xffffffff


	//   ....[49]....
        /*03b8*/ 	.word	0xffffffff


	//   ....[50]....
        /*03bc*/ 	.word	0xffffffff


	//   ....[51]....
        /*03c0*/ 	.word	0xffffffff


	//   ....[52]....
        /*03c4*/ 	.word	0xffffffff


	//   ....[53]....
        /*03c8*/ 	.word	0xffffffff


	//   ....[54]....
        /*03cc*/ 	.word	0xffffffff


	//   ....[55]....
        /*03d0*/ 	.word	0xffffffff


	//   ....[56]....
        /*03d4*/ 	.word	0xffffffff


	//   ....[57]....
        /*03d8*/ 	.word	0xffffffff


	//   ....[58]....
        /*03dc*/ 	.word	0xffffffff


	//   ....[59]....
        /*03e0*/ 	.word	0xffffffff


	//   ....[60]....
        /*03e4*/ 	.word	0xffffffff


	//   ....[61]....
        /*03e8*/ 	.word	0xffffffff


	//   ....[62]....
        /*03ec*/ 	.word	0xffffffff


	//   ....[63]....
        /*03f0*/ 	.word	0xffffffff


	//   ....[64]....
        /*03f4*/ 	.word	0xffffffff


	//   ....[65]....
        /*03f8*/ 	.word	0xffffffff


	//   ....[66]....
        /*03fc*/ 	.word	0xffffffff


	//   ....[67]....
        /*0400*/ 	.word	0xffffffff


	//   ....[68]....
        /*0404*/ 	.word	0xffffffff


	//   ....[69]....
        /*0408*/ 	.word	0xffffffff


	//   ....[70]....
        /*040c*/ 	.word	0xffffffff


	//   ....[71]....
        /*0410*/ 	.word	0xffffffff


	//   ....[72]....
        /*0414*/ 	.word	0xffffffff


	//   ....[73]....
        /*0418*/ 	.word	0xffffffff


	//   ....[74]....
        /*041c*/ 	.word	0xffffffff


	//   ....[75]....
        /*0420*/ 	.word	0xffffffff


	//   ....[76]....
        /*0424*/ 	.word	0xffffffff


	//   ....[77]....
        /*0428*/ 	.word	0xffffffff


	//   ....[78]....
        /*042c*/ 	.word	0xffffffff


	//   ....[79]....
        /*0430*/ 	.word	0xffffffff


	//   ....[80]....
        /*0434*/ 	.word	0xffffffff


	//   ....[81]....
        /*0438*/ 	.word	0xffffffff


	//   ....[82]....
        /*043c*/ 	.word	0xffffffff


	//   ....[83]....
        /*0440*/ 	.word	0xffffffff


	//   ....[84]....
        /*0444*/ 	.word	0xffffffff


	//   ....[85]....
        /*0448*/ 	.word	0xffffffff


	//   ....[86]....
        /*044c*/ 	.word	0xffffffff


	//   ....[87]....
        /*0450*/ 	.word	0xffffffff


	//   ....[88]....
        /*0454*/ 	.word	0xffffffff


	//   ....[89]....
        /*0458*/ 	.word	0xffffffff


	//   ....[90]....
        /*045c*/ 	.word	0xffffffff


	//   ....[91]....
        /*0460*/ 	.word	0xffffffff


	//   ....[92]....
        /*0464*/ 	.word	0xffffffff


	//   ....[93]....
        /*0468*/ 	.word	0xffffffff


	//   ....[94]....
        /*046c*/ 	.word	0xffffffff


	//   ....[95]....
        /*0470*/ 	.word	0xffffffff


	//   ....[96]....
        /*0474*/ 	.word	0xffffffff


	//   ....[97]....
        /*0478*/ 	.word	0xffffffff


	//   ....[98]....
        /*047c*/ 	.word	0xffffffff


	//   ....[99]....
        /*0480*/ 	.word	0xffffffff


	//   ....[100]....
        /*0484*/ 	.word	0xffffffff


	//   ....[101]....
        /*0488*/ 	.word	0xffffffff


	//   ....[102]....
        /*048c*/ 	.word	0xffffffff


	//   ....[103]....
        /*0490*/ 	.word	0xffffffff


	//   ....[104]....
        /*0494*/ 	.word	0xffffffff


	//   ....[105]....
        /*0498*/ 	.word	0xffffffff


	//   ....[106]....
        /*049c*/ 	.word	0xffffffff


	//   ....[107]....
        /*04a0*/ 	.word	0xffffffff


	//   ....[108]....
        /*04a4*/ 	.word	0xffffffff


	//   ....[109]....
        /*04a8*/ 	.word	0xffffffff


	//   ....[110]....
        /*04ac*/ 	.word	0xffffffff


	//   ....[111]....
        /*04b0*/ 	.word	0xffffffff


	//   ....[112]....
        /*04b4*/ 	.word	0xffffffff


	//   ....[113]....
        /*04b8*/ 	.word	0xffffffff


	//   ....[114]....
        /*04bc*/ 	.word	0xffffffff


	//   ....[115]....
        /*04c0*/ 	.word	0xffffffff


	//   ....[116]....
        /*04c4*/ 	.word	0xffffffff


	//   ....[117]....
        /*04c8*/ 	.word	0xffffffff


	//   ....[118]....
        /*04cc*/ 	.word	0xffffffff


	//   ....[119]....
        /*04d0*/ 	.word	0xffffffff


	//   ....[120]....
        /*04d4*/ 	.word	0xffffffff


	//   ....[121]....
        /*04d8*/ 	.word	0xffffffff


	//   ....[122]....
        /*04dc*/ 	.word	0xffffffff


	//   ....[123]....
        /*04e0*/ 	.word	0xffffffff


	//   ....[124]....
        /*04e4*/ 	.word	0xffffffff


	//   ....[125]....
        /*04e8*/ 	.word	0xffffffff


	//   ....[126]....
        /*04ec*/ 	.word	0xffffffff


	//   ....[127]....
        /*04f0*/ 	.word	0xffffffff


	//   ....[128]....
        /*04f4*/ 	.word	0xffffffff


	//   ....[129]....
        /*04f8*/ 	.word	0xffffffff


	//   ....[130]....
        /*04fc*/ 	.word	0xffffffff


	//   ....[131]....
        /*0500*/ 	.word	0xffffffff


	//   ....[132]....
        /*0504*/ 	.word	0xffffffff


	//   ....[133]....
        /*0508*/ 	.word	0xffffffff


	//   ....[134]....
        /*050c*/ 	.word	0xffffffff


	//   ....[135]....
        /*0510*/ 	.word	0xffffffff


	//   ....[136]....
        /*0514*/ 	.word	0xffffffff


	//   ....[137]....
        /*0518*/ 	.word	0x0500000f


	//   ....[138]....
        /*051c*/ 	.word	0x0500000f


	//   ....[139]....
        /*0520*/ 	.word	0x0500000f


	//   ....[140]....
        /*0524*/ 	.word	0x0500000f


	//   ....[141]....
        /*0528*/ 	.word	0x0500000f


	//   ....[142]....
        /*052c*/ 	.word	0x0500000f


	//   ....[143]....
        /*0530*/ 	.word	0x0500000f


	//   ....[144]....
        /*0534*/ 	.word	0x0500000f


	//   ....[145]....
        /*0538*/ 	.word	0x0500000f


	//   ....[146]....
        /*053c*/ 	.word	0x0500000f


	//   ....[147]....
        /*0540*/ 	.word	0x0500000f


	//   ....[148]....
        /*0544*/ 	.word	0x0500000f


	//   ....[149]....
        /*0548*/ 	.word	0x0500000f


	//   ....[150]....
        /*054c*/ 	.word	0x0500000f


	//   ....[151]....
        /*0550*/ 	.word	0x0500000f


	//   ....[152]....
        /*0554*/ 	.word	0x0500000f


	//   ....[153]....
        /*0558*/ 	.word	0x0500000f


	//   ....[154]....
        /*055c*/ 	.word	0x0500000f


	//----- nvinfo : EIATTR_COOP_GROUP_INSTR_OFFSETS
	.align		4
.L_208:
        /*0560*/ 	.byte	0x04, 0x28
        /*0562*/ 	.short	(.L_210 - .L_209)


	//   ....[0]....
.L_209:
        /*0564*/ 	.word	0x00000070


	//   ....[1]....
        /*0568*/ 	.word	0x00000140


	//   ....[2]....
        /*056c*/ 	.word	0x00000190


	//   ....[3]....
        /*0570*/ 	.word	0x000003c0


	//   ....[4]....
        /*0574*/ 	.word	0x00000520


	//   ....[5]....
        /*0578*/ 	.word	0x00000640


	//   ....[6]....
        /*057c*/ 	.word	0x000007a0


	//   ....[7]....
        /*0580*/ 	.word	0x00001910


	//   ....[8]....
        /*0584*/ 	.word	0x00002360


	//   ....[9]....
        /*0588*/ 	.word	0x00003870


	//   ....[10]....
        /*058c*/ 	.word	0x00004a80


	//   ....[11]....
        /*0590*/ 	.word	0x00005020


	//   ....[12]....
        /*0594*/ 	.word	0x000058f0


	//   ....[13]....
        /*0598*/ 	.word	0x00005950


	//   ....[14]....
        /*059c*/ 	.word	0x00008060


	//   ....[15]....
        /*05a0*/ 	.word	0x00008220


	//   ....[16]....
        /*05a4*/ 	.word	0x00009c90


	//   ....[17]....
        /*05a8*/ 	.word	0x00009da0


	//   ....[18]....
        /*05ac*/ 	.word	0x0000abb0


	//   ....[19]....
        /*05b0*/ 	.word	0x0000ac10


	//   ....[20]....
        /*05b4*/ 	.word	0x0000dc00


	//   ....[21]....
        /*05b8*/ 	.word	0x0000dd30


	//   ....[22]....
        /*05bc*/ 	.word	0x0000dd40


	//   ....[23]....
        /*05c0*/ 	.word	0x0000dea0


	//   ....[24]....
        /*05c4*/ 	.word	0x00010b80


	//   ....[25]....
        /*05c8*/ 	.word	0x00010e20


	//   ....[26]....
        /*05cc*/ 	.word	0x00012890


	//   ....[27]....
        /*05d0*/ 	.word	0x000129a0


	//   ....[28]....
        /*05d4*/ 	.word	0x00013790


	//   ....[29]....
        /*05d8*/ 	.word	0x00013820


	//   ....[30]....
        /*05dc*/ 	.word	0x000151e0


	//   ....[31]....
        /*05e0*/ 	.word	0x000151f0


	//   ....[32]....
        /*05e4*/ 	.word	0x00015270


	//   ....[33]....
        /*05e8*/ 	.word	0x00015280


	//   ....[34]....
        /*05ec*/ 	.word	0x00016200


	//   ....[35]....
        /*05f0*/ 	.word	0x00016210


	//   ....[36]....
        /*05f4*/ 	.word	0x00016220


	//   ....[37]....
        /*05f8*/ 	.word	0x00016230


	//   ....[38]....
        /*05fc*/ 	.word	0x00016240


	//   ....[39]....
        /*0600*/ 	.word	0x00016250


	//   ....[40]....
        /*0604*/ 	.word	0x00016260


	//   ....[41]....
        /*0608*/ 	.word	0x00016270


	//   ....[42]....
        /*060c*/ 	.word	0x00016280


	//   ....[43]....
        /*0610*/ 	.word	0x00016290


	//   ....[44]....
        /*0614*/ 	.word	0x000162a0


	//   ....[45]....
        /*0618*/ 	.word	0x000162d0


	//   ....[46]....
        /*061c*/ 	.word	0x00016300


	//   ....[47]....
        /*0620*/ 	.word	0x00016330


	//   ....[48]....
        /*0624*/ 	.word	0x00016350


	//   ....[49]....
        /*0628*/ 	.word	0x00016360


	//   ....[50]....
        /*062c*/ 	.word	0x00016370


	//   ....[51]....
        /*0630*/ 	.word	0x000163a0


	//   ....[52]....
        /*0634*/ 	.word	0x000163d0


	//   ....[53]....
        /*0638*/ 	.word	0x000163f0


	//   ....[54]....
        /*063c*/ 	.word	0x00016420


	//   ....[55]....
        /*0640*/ 	.word	0x00016430


	//   ....[56]....
        /*0644*/ 	.word	0x00016460


	//   ....[57]....
        /*0648*/ 	.word	0x00016470


	//   ....[58]....
        /*064c*/ 	.word	0x00016480


	//   ....[59]....
        /*0650*/ 	.word	0x000164b0


	//   ....[60]....
        /*0654*/ 	.word	0x000164e0


	//   ....[61]....
        /*0658*/ 	.word	0x000164f0


	//   ....[62]....
        /*065c*/ 	.word	0x00016550


	//   ....[63]....
        /*0660*/ 	.word	0x00016560


	//   ....[64]....
        /*0664*/ 	.word	0x00016570


	//   ....[65]....
        /*0668*/ 	.word	0x000165a0


	//   ....[66]....
        /*066c*/ 	.word	0x00016b50


	//   ....[67]....
        /*0670*/ 	.word	0x00016b90


	//   ....[68]....
        /*0674*/ 	.word	0x00016bd0


	//   ....[69]....
        /*0678*/ 	.word	0x00016c00


	//   ....[70]....
        /*067c*/ 	.word	0x00017180


	//   ....[71]....
        /*0680*/ 	.word	0x000171c0


	//   ....[72]....
        /*0684*/ 	.word	0x00017280


	//   ....[73]....
        /*0688*/ 	.word	0x000172a0


	//   ....[74]....
        /*068c*/ 	.word	0x00017360


	//   ....[75]....
        /*0690*/ 	.word	0x00017380


	//   ....[76]....
        /*0694*/ 	.word	0x00017450


	//   ....[77]....
        /*0698*/ 	.word	0x00017470


	//   ....[78]....
        /*069c*/ 	.word	0x00017d40


	//   ....[79]....
        /*06a0*/ 	.word	0x00017d60


	//   ....[80]....
        /*06a4*/ 	.word	0x00017e20


	//   ....[81]....
        /*06a8*/ 	.word	0x00017e40


	//   ....[82]....
        /*06ac*/ 	.word	0x00017f00


	//   ....[83]....
        /*06b0*/ 	.word	0x00017f20


	//   ....[84]....
        /*06b4*/ 	.word	0x00017ff0


	//   ....[85]....
        /*06b8*/ 	.word	0x00018010


	//   ....[86]....
        /*06bc*/ 	.word	0x00018170


	//   ....[87]....
        /*06c0*/ 	.word	0x00018340


	//   ....[88]....
        /*06c4*/ 	.word	0x00018370


	//   ....[89]....
        /*06c8*/ 	.word	0x000183a0


	//   ....[90]....
        /*06cc*/ 	.word	0x000183e0


	//   ....[91]....
        /*06d0*/ 	.word	0x00018410


	//   ....[92]....
        /*06d4*/ 	.word	0x00018450


	//   ....[93]....
        /*06d8*/ 	.word	0x000185e0


	//   ....[94]....
        /*06dc*/ 	.word	0x00018610


	//   ....[95]....
        /*06e0*/ 	.word	0x00018640


	//   ....[96]....
        /*06e4*/ 	.word	0x00018670


	//   ....[97]....
        /*06e8*/ 	.word	0x000186a0


	//   ....[98]....
        /*06ec*/ 	.word	0x000186e0


	//   ....[99]....
        /*06f0*/ 	.word	0x00018780


	//   ....[100]....
        /*06f4*/ 	.word	0x00018810


	//   ....[101]....
        /*06f8*/ 	.word	0x000188c0


	//   ....[102]....
        /*06fc*/ 	.word	0x0001a2d0


	//   ....[103]....
        /*0700*/ 	.word	0x0001ae70


	//   ....[104]....
        /*0704*/ 	.word	0x0001ae80


	//   ....[105]....
        /*0708*/ 	.word	0x0001aec0


	//   ....[106]....
        /*070c*/ 	.word	0x0001af00


	//   ....[107]....
        /*0710*/ 	.word	0x0001afe0


	//   ....[108]....
        /*0714*/ 	.word	0x0001aff0


	//   ....[109]....
        /*0718*/ 	.word	0x0001b060


	//   ....[110]....
        /*071c*/ 	.word	0x0001b070


	//   ....[111]....
        /*0720*/ 	.word	0x0001b0e0


	//   ....[112]....
        /*0724*/ 	.word	0x0001b0f0


	//   ....[113]....
        /*0728*/ 	.word	0x0001b160


	//   ....[114]....
        /*072c*/ 	.word	0x0001b170


	//   ....[115]....
        /*0730*/ 	.word	0x0001b1e0


	//   ....[116]....
        /*0734*/ 	.word	0x0001b1f0


	//   ....[117]....
        /*0738*/ 	.word	0x0001b200


	//   ....[118]....
        /*073c*/ 	.word	0x0001b240


	//   ....[119]....
        /*0740*/ 	.word	0x0001cfd0


	//   ....[120]....
        /*0744*/ 	.word	0x0001d000


	//   ....[121]....
        /*0748*/ 	.word	0x0001d030


	//   ....[122]....
        /*074c*/ 	.word	0x0001d060


	//   ....[123]....
        /*0750*/ 	.word	0x0001d090


	//   ....[124]....
        /*0754*/ 	.word	0x0001d0a0


	//   ....[125]....
        /*0758*/ 	.word	0x0001d0d0


	//   ....[126]....
        /*075c*/ 	.word	0x0001d0e0


	//   ....[127]....
        /*0760*/ 	.word	0x0001d220


	//   ....[128]....
        /*0764*/ 	.word	0x0001d260


	//   ....[129]....
        /*0768*/ 	.word	0x0001d290


	//   ....[130]....
        /*076c*/ 	.word	0x0001d2c0


	//   ....[131]....
        /*0770*/ 	.word	0x0001d2f0


	//   ....[132]....
        /*0774*/ 	.word	0x0001d320


	//   ....[133]....
        /*0778*/ 	.word	0x0001d3b0


	//   ....[134]....
        /*077c*/ 	.word	0x0001d440


	//   ....[135]....
        /*0780*/ 	.word	0x0001d4b0


	//   ....[136]....
        /*0784*/ 	.word	0x0001db60


	//   ....[137]....
        /*0788*/ 	.word	0x0001e220


	//   ....[138]....
        /*078c*/ 	.word	0x0001e400


	//   ....[139]....
        /*0790*/ 	.word	0x0001e480


	//   ....[140]....
        /*0794*/ 	.word	0x0001e4e0


	//   ....[141]....
        /*0798*/ 	.word	0x0001e580


	//   ....[142]....
        /*079c*/ 	.word	0x0001e620


	//   ....[143]....
        /*07a0*/ 	.word	0x0001e720


	//   ....[144]....
        /*07a4*/ 	.word	0x0001e780


	//   ....[145]....
        /*07a8*/ 	.word	0x0001e860


	//   ....[146]....
        /*07ac*/ 	.word	0x0001e8c0


	//   ....[147]....
        /*07b0*/ 	.word	0x0001e9a0


	//   ....[148]....
        /*07b4*/ 	.word	0x0001ea00


	//   ....[149]....
        /*07b8*/ 	.word	0x0001eae0


	//   ....[150]....
        /*07bc*/ 	.word	0x0001eb40


	//   ....[151]....
        /*07c0*/ 	.word	0x0001ec10


	//   ....[152]....
        /*07c4*/ 	.word	0x0001ec70


	//   ....[153]....
        /*07c8*/ 	.word	0x0001ed30


	//   ....[154]....
        /*07cc*/ 	.word	0x0001f090


	//----- nvinfo : EIATTR_REG_RECONFIG
	.align		4
.L_210:
        /*07d0*/ 	.byte	0x01, 0x54
	.zero		2


	//----- nvinfo : EIATTR_SYSCALL_OFFSETS
	.align		4
        /*07d4*/ 	.byte	0x04, 0x46
        /*07d6*/ 	.short	(.L_212 - .L_211)


	//   ....[0]....
.L_211:
        /*07d8*/ 	.word	0x00001af0


	//   ....[1]....
        /*07dc*/ 	.word	0x00019d40


	//   ....[2]....
        /*07e0*/ 	.word	0x00019eb0


	//   ....[3]....
        /*07e4*/ 	.word	0x0001a000


	//   ....[4]....
        /*07e8*/ 	.word	0x0001a140


	//   ....[5]....
        /*07ec*/ 	.word	0x0001aa60


	//----- nvinfo : EIATTR_MBARRIER_INSTR_OFFSETS
	.align		4
.L_212:
        /*07f0*/ 	.byte	0x04, 0x39
        /*07f2*/ 	.short	(.L_214 - .L_213)


	//   ....[0]....
.L_213:
        /*07f4*/ 	.word	0x00000270
        /*07f8*/ 	.word	0x000000ff
        /*07fc*/ 	.word	0x00028800
        /*0800*/ 	.short	0x0100
        /*0802*/ 	.byte	0x08
	.zero		1


	//   ....[1]....
        /*0804*/ 	.word	0x00000280
        /*0808*/ 	.word	0x000000ff
        /*080c*/ 	.word	0x00028820
        /*0810*/ 	.short	0x0100
        /*0812*/ 	.byte	0x08
	.zero		1


	//   ....[2]....
        /*0814*/ 	.word	0x00000370
        /*0818*/ 	.word	0x000000ff
        /*081c*/ 	.word	0x00028830
        /*0820*/ 	.short	0x0100
        /*0822*/ 	.byte	0x08
	.zero		1


	//   ....[3]....
        /*0824*/ 	.word	0x00000380
        /*0828*/ 	.word	0x000000ff
        /*082c*/ 	.word	0x00028840
        /*0830*/ 	.short	0x0100
        /*0832*/ 	.byte	0x08
	.zero		1


	//   ....[4]....
        /*0834*/ 	.word	0x00000390
        /*0838*/ 	.word	0x000000ff
        /*083c*/ 	.word	0x00028838
        /*0840*/ 	.short	0x0100
        /*0842*/ 	.byte	0x08
	.zero		1


	//   ....[5]....
        /*0844*/ 	.word	0x000003a0
        /*0848*/ 	.word	0x000000ff
        /*084c*/ 	.word	0x00028848
        /*0850*/ 	.short	0x0100
        /*0852*/ 	.byte	0x08
	.zero		1


	//   ....[6]....
        /*0854*/ 	.word	0x000004d0
        /*0858*/ 	.word	0x000000ff
        /*085c*/ 	.word	0x00028850
        /*0860*/ 	.short	0x0100
        /*0862*/ 	.byte	0x08
	.zero		1


	//   ....[7]....
        /*0864*/ 	.word	0x000004e0
        /*0868*/ 	.word	0x000000ff
        /*086c*/ 	.word	0x00028860
        /*0870*/ 	.short	0x0100
        /*0872*/ 	.byte	0x08
	.zero		1


	//   ....[8]....
        /*0874*/ 	.word	0x000004f0
        /*0878*/ 	.word	0x000000ff
        /*087c*/ 	.word	0x00028858
        /*0880*/ 	.short	0x0100
        /*0882*/ 	.byte	0x08
	.zero		1


	//   ....[9]....
        /*0884*/ 	.word	0x00000500
        /*0888*/ 	.word	0x000000ff
        /*088c*/ 	.word	0x00028868
        /*0890*/ 	.short	0x0100
        /*0892*/ 	.byte	0x08
	.zero		1


	//   ....[10]....
        /*0894*/ 	.word	0x000005f0
        /*0898*/ 	.word	0x000000ff
        /*089c*/ 	.word	0x00028870
        /*08a0*/ 	.short	0x0100
        /*08a2*/ 	.byte	0x06
	.zero		1


	//   ....[11]....
        /*08a4*/ 	.word	0x00000600
        /*08a8*/ 	.word	0x000000ff
        /*08ac*/ 	.word	0x00028880
        /*08b0*/ 	.short	0x0100
        /*08b2*/ 	.byte	0x06
	.zero		1


	//   ....[12]....
        /*08b4*/ 	.word	0x00000610
        /*08b8*/ 	.word	0x000000ff
        /*08bc*/ 	.word	0x00028878
        /*08c0*/ 	.short	0x0100
        /*08c2*/ 	.byte	0x06
	.zero		1


	//   ....[13]....
        /*08c4*/ 	.word	0x00000620
        /*08c8*/ 	.word	0x000000ff
        /*08cc*/ 	.word	0x00028888
        /*08d0*/ 	.short	0x0100
        /*08d2*/ 	.byte	0x06
	.zero		1


	//   ....[14]....
        /*08d4*/ 	.word	0x00000750
        /*08d8*/ 	.word	0x000000ff
        /*08dc*/ 	.word	0x00028890
        /*08e0*/ 	.short	0x0100
        /*08e2*/ 	.byte	0x08
	.zero		1


	//   ....[15]....
        /*08e4*/ 	.word	0x00000760
        /*08e8*/ 	.word	0x000000ff
        /*08ec*/ 	.word	0x000288a0
        /*08f0*/ 	.short	0x0100
        /*08f2*/ 	.byte	0x08
	.zero		1


	//   ....[16]....
        /*08f4*/ 	.word	0x00000770
        /*08f8*/ 	.word	0x000000ff
        /*08fc*/ 	.word	0x00028898
        /*0900*/ 	.short	0x0100
        /*0902*/ 	.byte	0x08
	.zero		1


	//   ....[17]....
        /*0904*/ 	.word	0x00000780
        /*0908*/ 	.word	0x000000ff
        /*090c*/ 	.word	0x000288a8
        /*0910*/ 	.short	0x0100
        /*0912*/ 	.byte	0x08
	.zero		1


	//   ....[18]....
        /*0914*/ 	.word	0x000008b0
        /*0918*/ 	.word	0x000000ff
        /*091c*/ 	.word	0x000288b0
        /*0920*/ 	.short	0x0100
        /*0922*/ 	.byte	0x08
	.zero		1


	//   ....[19]....
        /*0924*/ 	.word	0x000008c0
        /*0928*/ 	.word	0x000000ff
        /*092c*/ 	.word	0x000288c0
        /*0930*/ 	.short	0x0100
        /*0932*/ 	.byte	0x08
	.zero		1


	//   ....[20]....
        /*0934*/ 	.word	0x000008d0
        /*0938*/ 	.word	0x000000ff
        /*093c*/ 	.word	0x000288b8
        /*0940*/ 	.short	0x0100
        /*0942*/ 	.byte	0x08
	.zero		1


	//   ....[21]....
        /*0944*/ 	.word	0x000008e0
        /*0948*/ 	.word	0x000000ff
        /*094c*/ 	.word	0x000288c8
        /*0950*/ 	.short	0x0100
        /*0952*/ 	.byte	0x08
	.zero		1


	//   ....[22]....
        /*0954*/ 	.word	0x00001e40
        /*0958*/ 	.word	0x000000ff
        /*095c*/ 	.word	0x00028800
        /*0960*/ 	.short	0x010a
        /*0962*/ 	.byte	0x2d
	.zero		1


	//   ....[23]....
        /*0964*/ 	.word	0x00001ee0
        /*0968*/ 	.word	0x0000007b
        /*096c*/ 	.word	0x00028830
        /*0970*/ 	.short	0x010a
        /*0972*/ 	.byte	0x3f
	.zero		1


	//   ....[24]....
        /*0974*/ 	.word	0x00001f60
        /*0978*/ 	.word	0x0000007b
        /*097c*/ 	.word	0x00028830
        /*0980*/ 	.short	0x010a
        /*0982*/ 	.byte	0x3f
	.zero		1


	//   ....[25]....
        /*0984*/ 	.word	0x00002920
        /*0988*/ 	.word	0x0000007b
        /*098c*/ 	.word	0x00000000
        /*0990*/ 	.short	0x0101
        /*0992*/ 	.byte	0x3f
	.zero		1


	//   ....[26]....
        /*0994*/ 	.word	0x00006e20
        /*0998*/ 	.word	0x000000ff
        /*099c*/ 	.word	0x00028830
        /*09a0*/ 	.short	0x010a
        /*09a2*/ 	.byte	0x06
	.zero		1


	//   ....[27]....
        /*09a4*/ 	.word	0x00006e60
        /*09a8*/ 	.word	0x000000ff
        /*09ac*/ 	.word	0x00028830
        /*09b0*/ 	.short	0x010a
        /*09b2*/ 	.byte	0x06
	.zero		1


	//   ....[28]....
        /*09b4*/ 	.word	0x00007060
        /*09b8*/ 	.word	0x000000ff
        /*09bc*/ 	.word	0x00028850
        /*09c0*/ 	.short	0x010a
        /*09c2*/ 	.byte	0x06
	.zero		1


	//   ....[29]....
        /*09c4*/ 	.word	0x000070a0
        /*09c8*/ 	.word	0x000000ff
        /*09cc*/ 	.word	0x00028850
        /*09d0*/ 	.short	0x010a
        /*09d2*/ 	.byte	0x06
	.zero		1


	//   ....[30]....
        /*09d4*/ 	.word	0x00008080
        /*09d8*/ 	.word	0x00000029
        /*09dc*/ 	.word	0x00000000
        /*09e0*/ 	.short	0x0101
        /*09e2*/ 	.byte	0x3f
	.zero		1


	//   ....[31]....
        /*09e4*/ 	.word	0x0000bb80
        /*09e8*/ 	.word	0x000000ff
        /*09ec*/ 	.word	0x00000000
        /*09f0*/ 	.short	0x0101
        /*09f2*/ 	.byte	0x06
	.zero		1


	//   ....[32]....
        /*09f4*/ 	.word	0x0000c5f0
        /*09f8*/ 	.word	0x000000ff
        /*09fc*/ 	.word	0x00028830
        /*0a00*/ 	.short	0x010a
        /*0a02*/ 	.byte	0x06
	.zero		1


	//   ....[33]....
        /*0a04*/ 	.word	0x0000c630
        /*0a08*/ 	.word	0x000000ff
        /*0a0c*/ 	.word	0x00028830
        /*0a10*/ 	.short	0x010a
        /*0a12*/ 	.byte	0x06
	.zero		1


	//   ....[34]....
        /*0a14*/ 	.word	0x0000c860
        /*0a18*/ 	.word	0x000000ff
        /*0a1c*/ 	.word	0x00028850
        /*0a20*/ 	.short	0x010a
        /*0a22*/ 	.byte	0x06
	.zero		1


	//   ....[35]....
        /*0a24*/ 	.word	0x0000c8a0
        /*0a28*/ 	.word	0x000000ff
        /*0a2c*/ 	.word	0x00028850
        /*0a30*/ 	.short	0x010a
        /*0a32*/ 	.byte	0x06
	.zero		1


	//   ....[36]....
        /*0a34*/ 	.word	0x0000ef10
        /*0a38*/ 	.word	0x00000004
        /*0a3c*/ 	.word	0x00000000
        /*0a40*/ 	.short	0x0101
        /*0a42*/ 	.byte	0x3f
	.zero		1


	//   ....[37]....
        /*0a44*/ 	.word	0x0000f200
        /*0a48*/ 	.word	0x000000ff
        /*0a4c*/ 	.word	0x00000000
        /*0a50*/ 	.short	0x0101
        /*0a52*/ 	.byte	0x06
	.zero		1


	//   ....[38]....
        /*0a54*/ 	.word	0x0000f9f0
        /*0a58*/ 	.word	0x000000ff
        /*0a5c*/ 	.word	0x00028830
        /*0a60*/ 	.short	0x010a
        /*0a62*/ 	.byte	0x06
	.zero		1


	//   ....[39]....
        /*0a64*/ 	.word	0x0000fa30
        /*0a68*/ 	.word	0x000000ff
        /*0a6c*/ 	.word	0x00028830
        /*0a70*/ 	.short	0x010a
        /*0a72*/ 	.byte	0x06
	.zero		1


	//   ....[40]....
        /*0a74*/ 	.word	0x0000fc60
        /*0a78*/ 	.word	0x000000ff
        /*0a7c*/ 	.word	0x00028850
        /*0a80*/ 	.short	0x010a
        /*0a82*/ 	.byte	0x06
	.zero		1


	//   ....[41]....
        /*0a84*/ 	.word	0x0000fca0
        /*0a88*/ 	.word	0x000000ff
        /*0a8c*/ 	.word	0x00028850
        /*0a90*/ 	.short	0x010a
        /*0a92*/ 	.byte	0x06
	.zero		1


	//   ....[42]....
        /*0a94*/ 	.word	0x00010c90
        /*0a98*/ 	.word	0x00000028
        /*0a9c*/ 	.word	0x00000000
        /*0aa0*/ 	.short	0x0101
        /*0aa2*/ 	.byte	0x3f
	.zero		1


	//   ....[43]....
        /*0aa4*/ 	.word	0x00014780
        /*0aa8*/ 	.word	0x000000ff
        /*0aac*/ 	.word	0x00000000
        /*0ab0*/ 	.short	0x0101
        /*0ab2*/ 	.byte	0x06
	.zero		1


	//   ....[44]....
        /*0ab4*/ 	.word	0x00014e80
        /*0ab8*/ 	.word	0x000000ff
        /*0abc*/ 	.word	0x00028850
        /*0ac0*/ 	.short	0x010a
        /*0ac2*/ 	.byte	0x04
	.zero		1


	//   ....[45]....
        /*0ac4*/ 	.word	0x00014ec0
        /*0ac8*/ 	.word	0x000000ff
        /*0acc*/ 	.word	0x00028850
        /*0ad0*/ 	.short	0x010a
        /*0ad2*/ 	.byte	0x04
	.zero		1


	//   ....[46]....
        /*0ad4*/ 	.word	0x00015560
        /*0ad8*/ 	.word	0x000000ff
        /*0adc*/ 	.word	0x00000000
        /*0ae0*/ 	.short	0x0101
        /*0ae2*/ 	.byte	0x04
	.zero		1


	//   ....[47]....
        /*0ae4*/ 	.word	0x000171b0
        /*0ae8*/ 	.word	0x00000004
        /*0aec*/ 	.word	0x00000000
        /*0af0*/ 	.short	0x0101
        /*0af2*/ 	.byte	0x3f
	.zero		1


	//   ....[48]....
        /*0af4*/ 	.word	0x0001a540
        /*0af8*/ 	.word	0x00000004
        /*0afc*/ 	.word	0x00028880
        /*0b00*/ 	.short	0x010a
        /*0b02*/ 	.byte	0x3f
	.zero		1


	//   ....[49]....
        /*0b04*/ 	.word	0x0001a6f0
        /*0b08*/ 	.word	0x00000004
        /*0b0c*/ 	.word	0x00028840
        /*0b10*/ 	.short	0x010a
        /*0b12*/ 	.byte	0x3f
	.zero		1


	//   ....[50]....
        /*0b14*/ 	.word	0x0001b2f0
        /*0b18*/ 	.word	0x00000013
        /*0b1c*/ 	.word	0x00028800
        /*0b20*/ 	.short	0x0107
        /*0b22*/ 	.byte	0x3f
	.zero		1


	//   ....[51]....
        /*0b24*/ 	.word	0x0001b3f0
        /*0b28*/ 	.word	0x00000002
        /*0b2c*/ 	.word	0x00028800
        /*0b30*/ 	.short	0x0101
        /*0b32*/ 	.byte	0x3f
	.zero		1


	//   ....[52]....
        /*0b34*/ 	.word	0x0001b410
        /*0b38*/ 	.word	0x00000002
        /*0b3c*/ 	.word	0x00028820
        /*0b40*/ 	.short	0x010a
        /*0b42*/ 	.byte	0x3f
	.zero		1


	//   ....[53]....
        /*0b44*/ 	.word	0x0001b750
        /*0b48*/ 	.word	0x00000004
        /*0b4c*/ 	.word	0x00028880
        /*0b50*/ 	.short	0x010a
        /*0b52*/ 	.byte	0x3f
	.zero		1


	//   ....[54]....
        /*0b54*/ 	.word	0x0001b9a0
        /*0b58*/ 	.word	0x00000004
        /*0b5c*/ 	.word	0x00028840
        /*0b60*/ 	.short	0x010a
        /*0b62*/ 	.byte	0x3f
	.zero		1


	//   ....[55]....
        /*0b64*/ 	.word	0x0001bc80
        /*0b68*/ 	.word	0x00000014
        /*0b6c*/ 	.word	0x00028870
        /*0b70*/ 	.short	0x010a
        /*0b72*/ 	.byte	0x3f
	.zero		1


	//   ....[56]....
        /*0b74*/ 	.word	0x0001bcf0
        /*0b78*/ 	.word	0x00000014
        /*0b7c*/ 	.word	0x00028860
        /*0b80*/ 	.short	0x010a
        /*0b82*/ 	.byte	0x3f
	.zero		1


	//   ....[57]....
        /*0b84*/ 	.word	0x0001c330
        /*0b88*/ 	.word	0x00000014
        /*0b8c*/ 	.word	0x00028850
        /*0b90*/ 	.short	0x0101
        /*0b92*/ 	.byte	0x3f
	.zero		1


	//   ....[58]....
        /*0b94*/ 	.word	0x0001c3b0
        /*0b98*/ 	.word	0x00000014
        /*0b9c*/ 	.word	0x00000000
        /*0ba0*/ 	.short	0x0101
        /*0ba2*/ 	.byte	0x3f
	.zero		1


	//   ....[59]....
        /*0ba4*/ 	.word	0x0001c600
        /*0ba8*/ 	.word	0x00000012
        /*0bac*/ 	.word	0x00028870
        /*0bb0*/ 	.short	0x010a
        /*0bb2*/ 	.byte	0x3f
	.zero		1


	//   ....[60]....
        /*0bb4*/ 	.word	0x0001c670
        /*0bb8*/ 	.word	0x00000012
        /*0bbc*/ 	.word	0x00028860
        /*0bc0*/ 	.short	0x010a
        /*0bc2*/ 	.byte	0x3f
	.zero		1


	//   ....[61]....
        /*0bc4*/ 	.word	0x0001ccd0
        /*0bc8*/ 	.word	0x00000012
        /*0bcc*/ 	.word	0x00028850
        /*0bd0*/ 	.short	0x0101
        /*0bd2*/ 	.byte	0x3f
	.zero		1


	//   ....[62]....
        /*0bd4*/ 	.word	0x0001cd10
        /*0bd8*/ 	.word	0x00000000
        /*0bdc*/ 	.word	0x00000000
        /*0be0*/ 	.short	0x0101
        /*0be2*/ 	.byte	0x3f
	.zero		1


	//   ....[63]....
        /*0be4*/ 	.word	0x0001dae0
        /*0be8*/ 	.word	0x00000000
        /*0bec*/ 	.word	0x00028820
        /*0bf0*/ 	.short	0x010a
        /*0bf2*/ 	.byte	0x3f
	.zero		1


	//   ....[64]....
        /*0bf4*/ 	.word	0x0001dca0
        /*0bf8*/ 	.word	0x00000006
        /*0bfc*/ 	.word	0x00000000
        /*0c00*/ 	.short	0x010a
        /*0c02*/ 	.byte	0x3f
	.zero		1


	//   ....[65]....
        /*0c04*/ 	.word	0x0001dd10
        /*0c08*/ 	.word	0x00000007
        /*0c0c*/ 	.word	0x00000000
        /*0c10*/ 	.short	0x010a
        /*0c12*/ 	.byte	0x3f
	.zero		1


	//   ....[66]....
        /*0c14*/ 	.word	0x0001dd70
        /*0c18*/ 	.word	0x00000004
        /*0c1c*/ 	.word	0x00028860
        /*0c20*/ 	.short	0x010a
        /*0c22*/ 	.byte	0x3f
	.zero		1


	//   ....[67]....
        /*0c24*/ 	.word	0x0001ddc0
        /*0c28*/ 	.word	0x00000003
        /*0c2c*/ 	.word	0x00028860
        /*0c30*/ 	.short	0x010a
        /*0c32*/ 	.byte	0x3f
	.zero		1


	//   ....[68]....
        /*0c34*/ 	.word	0x0001de00
        /*0c38*/ 	.word	0x00000004
        /*0c3c*/ 	.word	0x00028880
        /*0c40*/ 	.short	0x010a
        /*0c42*/ 	.byte	0x3f
	.zero		1


	//   ....[69]....
        /*0c44*/ 	.word	0x0001de20
        /*0c48*/ 	.word	0x00000003
        /*0c4c*/ 	.word	0x00028880
        /*0c50*/ 	.short	0x010a
        /*0c52*/ 	.byte	0x3f
	.zero		1


	//   ....[70]....
        /*0c54*/ 	.word	0x0001de90
        /*0c58*/ 	.word	0x00000003
        /*0c5c*/ 	.word	0x00028800
        /*0c60*/ 	.short	0x010a
        /*0c62*/ 	.byte	0x3f
	.zero		1


	//   ....[71]....
        /*0c64*/ 	.word	0x0001dee0
        /*0c68*/ 	.word	0x0000007b
        /*0c6c*/ 	.word	0x00028830
        /*0c70*/ 	.short	0x010a
        /*0c72*/ 	.byte	0x3f
	.zero		1


	//   ....[72]....
        /*0c74*/ 	.word	0x0001df40
        /*0c78*/ 	.word	0x00000009
        /*0c7c*/ 	.word	0x00028830
        /*0c80*/ 	.short	0x010a
        /*0c82*/ 	.byte	0x3f
	.zero		1


	//   ....[73]....
        /*0c84*/ 	.word	0x0001dfa0
        /*0c88*/ 	.word	0x00000009
        /*0c8c*/ 	.word	0x00028850
        /*0c90*/ 	.short	0x010a
        /*0c92*/ 	.byte	0x3f
	.zero		1


	//   ....[74]....
        /*0c94*/ 	.word	0x0001e000
        /*0c98*/ 	.word	0x00000007
        /*0c9c*/ 	.word	0x00028830
        /*0ca0*/ 	.short	0x010a
        /*0ca2*/ 	.byte	0x3f
	.zero		1


	//   ....[75]....
        /*0ca4*/ 	.word	0x0001e060
        /*0ca8*/ 	.word	0x00000007
        /*0cac*/ 	.word	0x00028850
        /*0cb0*/ 	.short	0x010a
        /*0cb2*/ 	.byte	0x3f
	.zero		1


	//   ....[76]....
        /*0cb4*/ 	.word	0x0001e0c0
        /*0cb8*/ 	.word	0x00000007
        /*0cbc*/ 	.word	0x00028830
        /*0cc0*/ 	.short	0x010a
        /*0cc2*/ 	.byte	0x3f
	.zero		1


	//   ....[77]....
        /*0cc4*/ 	.word	0x0001e120
        /*0cc8*/ 	.word	0x00000007
        /*0ccc*/ 	.word	0x00028850
        /*0cd0*/ 	.short	0x010a
        /*0cd2*/ 	.byte	0x3f
	.zero		1


	//   ....[78]....
        /*0cd4*/ 	.word	0x0001e180
        /*0cd8*/ 	.word	0x00000003
        /*0cdc*/ 	.word	0x00028850
        /*0ce0*/ 	.short	0x010a
        /*0ce2*/ 	.byte	0x3f
	.zero		1


	//   ....[79]....
        /*0ce4*/ 	.word	0x0001e2d0
        /*0ce8*/ 	.word	0x00000004
        /*0cec*/ 	.word	0x00028880
        /*0cf0*/ 	.short	0x010a
        /*0cf2*/ 	.byte	0x3f
	.zero		1


	//   ....[80]....
        /*0cf4*/ 	.word	0x0001e320
        /*0cf8*/ 	.word	0x00000004
        /*0cfc*/ 	.word	0x00028840
        /*0d00*/ 	.short	0x010a
        /*0d02*/ 	.byte	0x3f
	.zero		1


	//   ....[81]....
        /*0d04*/ 	.word	0x0001ed80
        /*0d08*/ 	.word	0x00000002
        /*0d0c*/ 	.word	0x00028820
        /*0d10*/ 	.short	0x010a
        /*0d12*/ 	.byte	0x3f
	.zero		1


	//   ....[82]....
        /*0d14*/ 	.word	0x0001edd0
        /*0d18*/ 	.word	0x00000004
        /*0d1c*/ 	.word	0x00028880
        /*0d20*/ 	.short	0x010a
        /*0d22*/ 	.byte	0x3f
	.zero		1


	//   ....[83]....
        /*0d24*/ 	.word	0x0001ee20
        /*0d28*/ 	.word	0x00000004
        /*0d2c*/ 	.word	0x00028840
        /*0d30*/ 	.short	0x010a
        /*0d32*/ 	.byte	0x3f
	.zero		1


	//   ....[84]....
        /*0d34*/ 	.word	0x0001ee70
        /*0d38*/ 	.word	0x00000014
        /*0d3c*/ 	.word	0x00028870
        /*0d40*/ 	.short	0x010a
        /*0d42*/ 	.byte	0x3f
	.zero		1


	//   ....[85]....
        /*0d44*/ 	.word	0x0001eec0
        /*0d48*/ 	.word	0x00000014
        /*0d4c*/ 	.word	0x00028860
        /*0d50*/ 	.short	0x010a
        /*0d52*/ 	.byte	0x3f
	.zero		1


	//   ....[86]....
        /*0d54*/ 	.word	0x0001ef10
        /*0d58*/ 	.word	0x00000012
        /*0d5c*/ 	.word	0x00028870
        /*0d60*/ 	.short	0x010a
        /*0d62*/ 	.byte	0x3f
	.zero		1


	//   ....[87]....
        /*0d64*/ 	.word	0x0001ef60
        /*0d68*/ 	.word	0x00000012
        /*0d6c*/ 	.word	0x00028860
        /*0d70*/ 	.short	0x010a
        /*0d72*/ 	.byte	0x3f
	.zero		1


	//   ....[88]....
        /*0d74*/ 	.word	0x0001efb0
        /*0d78*/ 	.word	0x00000000
        /*0d7c*/ 	.word	0x00028820
        /*0d80*/ 	.short	0x010a
        /*0d82*/ 	.byte	0x3f
	.zero		1


	//   ....[89]....
        /*0d84*/ 	.word	0x0001f150
        /*0d88*/ 	.word	0x00000006
        /*0d8c*/ 	.word	0x00000000
        /*0d90*/ 	.short	0x010a
        /*0d92*/ 	.byte	0x3f
	.zero		1


	//   ....[90]....
        /*0d94*/ 	.word	0x0001f1a0
        /*0d98*/ 	.word	0x00000007
        /*0d9c*/ 	.word	0x00000000
        /*0da0*/ 	.short	0x010a
        /*0da2*/ 	.byte	0x3f
	.zero		1


	//   ....[91]....
        /*0da4*/ 	.word	0x0001f1f0
        /*0da8*/ 	.word	0x00000004
        /*0dac*/ 	.word	0x00028860
        /*0db0*/ 	.short	0x010a
        /*0db2*/ 	.byte	0x3f
	.zero		1


	//   ....[92]....
        /*0db4*/ 	.word	0x0001f240
        /*0db8*/ 	.word	0x00000003
        /*0dbc*/ 	.word	0x00028860
        /*0dc0*/ 	.short	0x010a
        /*0dc2*/ 	.byte	0x3f
	.zero		1


	//   ....[93]....
        /*0dc4*/ 	.word	0x0001f290
        /*0dc8*/ 	.word	0x00000004
        /*0dcc*/ 	.word	0x00028880
        /*0dd0*/ 	.short	0x010a
        /*0dd2*/ 	.byte	0x3f
	.zero		1


	//----- nvinfo : EIATTR_NUM_MBARRIERS
	.align		4
.L_214:
        /*0dd4*/ 	.byte	0x03, 0x38
        /*0dd6*/ 	.short	0x0016


	//----- nvinfo : EIATTR_EXIT_INSTR_OFFSETS
	.align		4
        /*0dd8*/ 	.byte	0x04, 0x1c
        /*0dda*/ 	.short	(.L_216 - .L_215)


	//   ....[0]....
.L_215:
        /*0ddc*/ 	.word	0x00000a80


	//   ....[1]....
        /*0de0*/ 	.word	0x00018110


	//   ....[2]....
        /*0de4*/ 	.word	0x0001de70


	//----- nvinfo : EIATTR_MAX_THREADS
	.align		4
.L_216:
        /*0de8*/ 	.byte	0x04, 0x05
        /*0dea*/ 	.short	(.L_218 - .L_217)
.L_217:
        /*0dec*/ 	.word	0x00000180
        /*0df0*/ 	.word	0x00000001
        /*0df4*/ 	.word	0x00000001


	//----- nvinfo : EIATTR_CRS_STACK_SIZE
	.align		4
.L_218:
        /*0df8*/ 	.byte	0x04, 0x1e
        /*0dfa*/ 	.short	(.L_220 - .L_219)
.L_219:
        /*0dfc*/ 	.word	0x00000000


	//----- nvinfo : EIATTR_CBANK_PARAM_SIZE
	.align		4
.L_220:
        /*0e00*/ 	.byte	0x03, 0x19
        /*0e02*/ 	.short	0x0af0


	//----- nvinfo : EIATTR_PARAM_CBANK
	.align		4
        /*0e04*/ 	.byte	0x04, 0x0a
        /*0e06*/ 	.short	(.L_222 - .L_221)
	.align		4
.L_221:
        /*0e08*/ 	.word	index@(.nv.constant0._ZN7cutlass13device_kernelIN5flash11enable_sm90INS1_16FlashAttnFwdSm90INS1_25CollectiveMainloopFwdSm90ILi2EN4cute5tupleIJNS5_1CILi1EEES8_S8_EEENS6_IJNS7_ILi128EEENS7_ILi192EEESA_EEELi128ENS_12float_e4m3_tEfNS_4arch4Sm90ELb0ELb1ELb1ELb1ELb0ELb0ELb0ELb1ELb1ELb1ELb0ELb0EEENS1_21CollectiveEpilogueFwdINS6_IJSA_SA_SB_EEES9_NS_10bfloat16_tESF_Li256ELb1ELb1ELb0ELb1EEENS1_36VarlenDynamicPersistentTileSchedulerILi128ELi192ELi256ELi128ELb0ELb1ELb1ELb1ELb0ELb1EEEEEEEEEvNT_6ParamsE)
        /*0e0c*/ 	.short	0x0210
        /*0e0e*/ 	.short	0x0af0


	//----- nvinfo : EIATTR_SW_WAR
	.align		4
.L_222:
        /*0e10*/ 	.byte	0x04, 0x36
        /*0e12*/ 	.short	(.L_224 - .L_223)
.L_223:
        /*0e14*/ 	.word	0x00000008
.L_224:


//--------------------- .nv.info._ZN7cutlass13device_kernelIN5flash11enable_sm90INS1_16FlashAttnFwdSm90INS1_25CollectiveMainloopFwdSm90ILi2EN4cute5tupleIJNS5_1CILi1EEES8_S8_EEENS6_IJNS7_ILi128EEENS7_ILi192EEESA_EEELi128ENS_12float_e4m3_tEfNS_4arch4Sm90ELb0ELb1ELb1ELb1ELb0ELb1ELb0ELb1ELb1ELb1ELb0ELb0EEENS1_21CollectiveEpilogueFwdINS6_IJSA_SA_SB_EEES9_NS_10bfloat16_tESF_Li256ELb1ELb1ELb0ELb1EEENS1_36VarlenDynamicPersistentTileSchedulerILi128ELi192ELi256ELi128ELb0ELb1ELb1ELb1ELb0ELb1EEEEEEEEEvNT_6ParamsE --------------------------
	.section	.nv.info._ZN7cutlass13device_kernelIN5flash11enable_sm90INS1_16FlashAttnFwdSm90INS1_25CollectiveMainloopFwdSm90ILi2EN4cute5tupleIJNS5_1CILi1EEES8_S8_EEENS6_IJNS7_ILi128EEENS7_ILi192EEESA_EEELi128ENS_12float_e4m3_tEfNS_4arch4Sm90ELb0ELb1ELb1ELb1ELb0ELb1ELb0ELb1ELb1ELb1ELb0ELb0EEENS1_21CollectiveEpilogueFwdINS6_IJSA_SA_SB_EEES9_NS_10bfloat16_tESF_Li256ELb1ELb1ELb0ELb1EEENS1_36VarlenDynamicPersistentTileSchedulerILi128ELi192ELi256ELi128ELb0ELb1ELb1ELb1ELb0ELb1EEEEEEEEEvNT_6ParamsE,"",@"SHT_CUDA_INFO"
	.sectionflags	@""
	.align	4


	//----- nvinfo : EIATTR_CUDA_API_VERSION
	.align		4
        /*0000*/ 	.byte	0x04, 0x37
        /*0002*/ 	.short	(.L_226 - .L_225)
.L_225:
        /*0004*/ 	.word	0x00000082


	//----- nvinfo : EIATTR_KPARAM_INFO
	.align		4
.L_226:
        /*0008*/ 	.byte	0x04, 0x17
        /*000a*/ 	.short	(.L_228 - .L_227)
.L_227:
        /*000c*/ 	.word	0x00000000
        /*0010*/ 	.short	0x0000
        /*0012*/ 	.short	0x0070
        /*0014*/ 	.byte	0x00, 0xf0, 0x01, 0x2a


	//----- nvinfo : EIATTR_SPARSE_MMA_MASK
	.align		4
.L_228:
        /*0018*/ 	.byte	0x03, 0x50
        /*001a*/ 	.short	0x0000


	//----- nvinfo : EIATTR_MAXREG_COUNT
	.align		4
        /*001c*/ 	.byte	0x03, 0x1b
        /*001e*/ 	.short	0x00a8


	//----- nvinfo : EIATTR_NUM_BARRIERS
	.align		4
        /*0020*/ 	.byte	0x02, 0x4c
        /*0022*/ 	.byte	0x10
	.zero		1


	//----- nvinfo : EIATTR_EXTERNS
	.align		4
        /*0024*/ 	.byte	0x04, 0x0f
        /*0026*/ 	.short	(.L_230 - .L_229)


	//   ....[0]....
	.align		4
.L_229:
        /*0028*/ 	.word	index@(__assertfail)


	//----- nvinfo : EIATTR_ANNOTATIONS
	.align		4
.L_230:
        /*002c*/ 	.byte	0x04, 0x55
        /*002e*/ 	.short	(.L_232 - .L_231)


	//   ....[0]....
.L_231:
        /* <DEDUP_REMOVED lines=64> */


	//----- nvinfo : EIATTR_MERCURY_ISA_VERSION
	.align		4
.L_232:
        /*0420*/ 	.byte	0x03, 0x5f
        /*0422*/ 	.short	0x0101


	//----- nvinfo : EIATTR_UNUSED_LOAD_BYTE_OFFSET
	.align		4
        /*0424*/ 	.byte	0x04, 0x44
        /*0426*/ 	.short	(.L_234 - .L_233)


	//   ....[0]....
.L_233:
        /*0428*/ 	.word	0x00000af0
        /*042c*/ 	.word	0x0000fff0


	//   ....[1]....
        /*0430*/ 	.word	0x00023b70
        /*0434*/ 	.word	0x0000fff0


	//----- nvinfo : EIATTR_INT_WARP_WIDE_INSTR_OFFSETS
	.align		4
.L_234:
        /*0438*/ 	.byte	0x04, 0x31
        /*043a*/ 	.short	(.L_236 - .L_235)


	//   ....[0]....
.L_235:
        /*043c*/ 	.word	0x00000190


	//   ....[1]....
        /*0440*/ 	.word	0x000001d0


	//   ....[2]....
        /*0444*/ 	.word	0x00000240


	//   ....[3]....
        /*0448*/ 	.word	0x00028df0


	//   ....[4]....
        /*044c*/ 	.word	0x00028e80


	//   ....[5]....
        /*0450*/ 	.word	0x0002b8b0


	//   ....[6]....
        /*0454*/ 	.word	0x0002b940


	//----- nvinfo : EIATTR_COOP_GROUP_MASK_REGIDS
	.align		4
.L_236:
        /*0458*/ 	.byte	0x04, 0x29
        /*045a*/ 	.short	(.L_238 - .L_237)


	//   ....[0]....
.L_237:
        /*045c*/ 	.word	0xffffffff


	//   ....[1]....
        /*0460*/ 	.word	0xffffffff


	//   ....[2]....
        /*0464*/ 	.word	0xffffffff


	//   ....[3]....
        /*0468*/ 	.word	0xffffffff


	//   ....[4]....
        /*046c*/ 	.word	0xffffffff


	//   ....[5]....
        /*0470*/ 	.word	0xffffffff


	//   ....[6]....
        /*0474*/ 	.word	0xffffffff


	//   ....[7]....
        /*0478*/ 	.word	0xffffffff


	//   ....[8]....
        /*047c*/ 	.word	0xffffffff


	//   ....[9]....
        /*0480*/ 	.word	0xffffffff


	//   ....[10]....
        /*0484*/ 	.word	0xffffffff


	//   ....[11]....
        /*0488*/ 	.word	0xffffffff


	//   ....[12]....
        /*048c*/ 	.word	0xffffffff


	//   ....[13]....
        /*0490*/ 	.word	0xffffffff


	//   ....[14]....
        /*0494*/ 	.word	0xffffffff


	//   ....[15]....
        /*0498*/ 	.word	0xffffffff


	//   ....[16]....
        /*049c*/ 	.word	0xffffffff


	//   ....[17]....
        /*04a0*/ 	.word	0xffffffff


	//   ....[18]....
        /*04a4*/ 	.word	0xffffffff


	//   ....[19]....
        /*04a8*/ 	.word	0xffffffff


	//   ....[20]....
        /*04ac*/ 	.word	0xffffffff


	//   ....[21]....
        /*04b0*/ 	.word	0xffffffff


	//   ....[22]....
        /*04b4*/ 	.word	0xffffffff


	//   ....[23]....
        /*04b8*/ 	.word	0xffffffff


	//   ....[24]....
        /*04bc*/ 	.word	0xffffffff


	//   ....[25]....
        /*04c0*/ 	.word	0xffffffff


	//   ....[26]....
        /*04c4*/ 	.word	0xffffffff


	//   ....[27]....
        /*04c8*/ 	.word	0xffffffff


	//   ....[28]....
        /*04cc*/ 	.word	0xffffffff


	//   ....[29]....
        /*04d0*/ 	.word	0xffffffff


	//   ....[30]....
        /*04d4*/ 	.word	0xffffffff


	//   ....[31]....
        /*04d8*/ 	.word	0xffffffff


	//   ....[32]....
        /*04dc*/ 	.word	0xffffffff


	//   ....[33]....
        /*04e0*/ 	.word	0xffffffff


	//   ....[34]....
        /*04e4*/ 	.word	0xffffffff


	//   ....[35]....
        /*04e8*/ 	.word	0xffffffff


	//   ....[36]....
        /*04ec*/ 	.word	0xffffffff


	//   ....[37]....
        /*04f0*/ 	.word	0xffffffff


	//   ....[38]....
        /*04f4*/ 	.word	0xffffffff


	//   ....[39]....
        /*04f8*/ 	.word	0xffffffff


	//   ....[40]....
        /*04fc*/ 	.word	0xffffffff


	//   ....[41]....
        /*0500*/ 	.word	0xffffffff


	//   ....[42]....
        /*0504*/ 	.word	0xffffffff


	//   ....[43]....
        /*0508*/ 	.word	0xffffffff


	//   ....[44]....
        /*050c*/ 	.word	0xffffffff


	//   ....[45]....
        /*0510*/ 	.word	0xffffffff


	//   ....[46]....
        /*0514*/ 	.word	0xffffffff


	//   ....[47]....
        /*0518*/ 	.word	0xffffffff


	//   ....[48]....
        /*051c*/ 	.word	0xffffffff


	//   ....[49]....
        /*0520*/ 	.word	0xffffffff


	//   ....[50]....
        /*0524*/ 	.word	0xffffffff


	//   ....[51]....
        /*0528*/ 	.word	0xffffffff


	//   ....[52]....
        /*052c*/ 	.word	0xffffffff


	//   ....[53]....
        /*0530*/ 	.word	0xffffffff


	//   ....[54]....
        /*0534*/ 	.word	0xffffffff


	//   ....[55]....
        /*0538*/ 	.word	0xffffffff


	//   ....[56]....
        /*053c*/ 	.word	0xffffffff


	//   ....[57]....
        /*0540*/ 	.word	0xffffffff


	//   ....[58]....
        /*0544*/ 	.word	0xffffffff


	//   ....[59]....
        /*0548*/ 	.word	0xffffffff


	//   ....[60]....
        /*054c*/ 	.word	0xffffffff


	//   ....[61]....
        /*0550*/ 	.word	0xffffffff


	//   ....[62]....
        /*0554*/ 	.word	0xffffffff


	//   ....[63]....
        /*0558*/ 	.word	0xffffffff


	//   ....[64]....
        /*055c*/ 	.word	0xffffffff


	//   ....[65]....
        /*0560*/ 	.word	0xffffffff


	//   ....[66]....
        /*0564*/ 	.word	0xffffffff


	//   ....[67]....
        /*0568*/ 	.word	0xffffffff


	//   ....[68]....
        /*056c*/ 	.word	0xffffffff


	//   ....[69]....
        /*0570*/ 	.word	0xffffffff


	//   ....[70]....
        /*0574*/ 	.word	0xffffffff


	//   ....[71]....
        /*0578*/ 	.word	0xffffffff


	//   ....[72]....
        /*057c*/ 	.word	0xffffffff


	//   ....[73]....
        /*0580*/ 	.word	0xffffffff


	//   ....[74]....
        /*0584*/ 	.word	0xffffffff


	//   ....[75]....
        /*0588*/ 	.word	0xffffffff


	//   ....[76]....
        /*058c*/ 	.word	0xffffffff


	//   ....[77]....
        /*0590*/ 	.word	0xffffffff


	//   ....[78]....
        /*0594*/ 	.word	0xffffffff


	//   ....[79]....
        /*0598*/ 	.word	0xffffffff


	//   ....[80]....
        /*059c*/ 	.word	0xffffffff


	//   ....[81]....
        /*05a0*/ 	.word	0xffffffff


	//   ....[82]....
        /*05a4*/ 	.word	0xffffffff


	//   ....[83]....
        /*05a8*/ 	.word	0xffffffff


	//   ....[84]....
        /*05ac*/ 	.word	0xffffffff


	//   ....[85]....
        /*05b0*/ 	.word	0xffffffff


	//   ....[86]....
        /*05b4*/ 	.word	0xffffffff


	//   ....[87]....
        /*05b8*/ 	.word	0xffffffff


	//   ....[88]....
        /*05bc*/ 	.word	0xffffffff


	//   ....[89]....
        /*05c0*/ 	.word	0xffffffff


	//   ....[90]....
        /*05c4*/ 	.word	0xffffffff


	//   ....[91]....
        /*05c8*/ 	.word	0xffffffff


	//   ....[92]....
        /*05cc*/ 	.word	0xffffffff


	//   ....[93]....
        /*05d0*/ 	.word	0xffffffff


	//   ....[94]....
        /*05d4*/ 	.word	0xffffffff


	//   ....[95]....
        /*05d8*/ 	.word	0xffffffff


	//   ....[96]....
        /*05dc*/ 	.word	0xffffffff


	//   ....[97]....
        /*05e0*/ 	.word	0xffffffff


	//   ....[98]....
        /*05e4*/ 	.word	0xffffffff


	//   ....[99]....
        /*05e8*/ 	.word	0xffffffff


	//   ....[100]....
        /*05ec*/ 	.word	0xffffffff


	//   ....[101]....
        /*05f0*/ 	.word	0xffffffff


	//   ....[102]....
        /*05f4*/ 	.word	0xffffffff


	//   ....[103]....
        /*05f8*/ 	.word	0xffffffff


	//   ....[104]....
        /*05fc*/ 	.word	0xffffffff


	//   ....[105]....
        /*0600*/ 	.word	0xffffffff


	//   ....[106]....
        /*0604*/ 	.word	0xffffffff


	//   ....[107]....
        /*0608*/ 	.word	0xffffffff


	//   ....[108]....
        /*060c*/ 	.word	0xffffffff


	//   ....[109]....
        /*0610*/ 	.word	0xffffffff


	//   ....[110]....
        /*0614*/ 	.word	0xffffffff


	//   ....[111]....
        /*0618*/ 	.word	0xffffffff


	//   ....[112]....
        /*061c*/ 	.word	0xffffffff


	//   ....[113]....
        /*0620*/ 	.word	0xffffffff


	//   ....[114]....
        /*0624*/ 	.word	0xffffffff


	//   ....[115]....
        /*0628*/ 	.word	0xffffffff


	//   ....[116]....
        /*062c*/ 	.word	0xffffffff


	//   ....[117]....
        /*0630*/ 	.word	0xffffffff


	//   ....[118]....
        /*0634*/ 	.word	0xffffffff


	//   ....[119]....
        /*0638*/ 	.word	0xffffffff


	//   ....[120]....
        /*063c*/ 	.word	0xffffffff


	//   ....[121]....
        /*0640*/ 	.word	0xffffffff


	//   ....[122]....
        /*0644*/ 	.word	0xffffffff


	//   ....[123]....
        /*0648*/ 	.word	0xffffffff


	//   ....[124]....
        /*064c*/ 	.word	0xffffffff


	//   ....[125]....
        /*0650*/ 	.word	0xffffffff


	//   ....[126]....
        /*0654*/ 	.word	0xffffffff


	//   ....[127]....
        /*0658*/ 	.word	0xffffffff


	//   ....[128]....
        /*065c*/ 	.word	0xffffffff


	//   ....[129]....
        /*0660*/ 	.word	0xffffffff


	//   ....[130]....
        /*0664*/ 	.word	0xffffffff


	//   ....[131]....
        /*0668*/ 	.word	0xffffffff


	//   ....[132]....
        /*066c*/ 	.word	0xffffffff


	//   ....[133]....
        /*0670*/ 	.word	0xffffffff


	//   ....[134]....
        /*0674*/ 	.word	0xffffffff


	//   ....[135]....
        /*0678*/ 	.word	0xffffffff


	//   ....[136]....
        /*067c*/ 	.word	0xffffffff


	//   ....[137]....
        /*0680*/ 	.word	0xffffffff


	//   ....[138]....
        /*0684*/ 	.word	0xffffffff


	//   ....[139]....
        /*0688*/ 	.word	0xffffffff


	//   ....[140]....
        /*068c*/ 	.word	0xffffffff


	//   ....[141]....
        /*0690*/ 	.word	0xffffffff


	//   ....[142]....
        /*0694*/ 	.word	0xffffffff


	//   ....[143]....
        /*0698*/ 	.word	0xffffffff


	//   ....[144]....
        /*069c*/ 	.word	0xffffffff


	//   ....[145]....
        /*06a0*/ 	.word	0xffffffff


	//   ....[146]....
        /*06a4*/ 	.word	0xffffffff


	//   ....[147]....
        /*06a8*/ 	.word	0xffffffff


	//   ....[148]....
        /*06ac*/ 	.word	0xffffffff


	//   ....[149]....
        /*06b0*/ 	.word	0xffffffff


	//   ....[150]....
        /*06b4*/ 	.word	0xffffffff


	//   ....[151]....
        /*06b8*/ 	.word	0xffffffff


	//   ....[152]....
        /*06bc*/ 	.word	0xffffffff


	//   ....[153]....
        /*06c0*/ 	.word	0xffffffff


	//   ....[154]....
        /*06c4*/ 	.word	0x0500000f


	//   ....[155]....
        /*06c8*/ 	.word	0x0500000f


	//   ....[156]....
        /*06cc*/ 	.word	0x0500000f


	//   ....[157]....
        /*06d0*/ 	.word	0x0500000f


	//   ....[158]....
        /*06d4*/ 	.word	0x0500000f


	//   ....[159]....
        /*06d8*/ 	.word	0x0500000f


	//   ....[160]....
        /*06dc*/ 	.word	0x0500000f


	//   ....[161]....
        /*06e0*/ 	.word	0x0500000f


	//   ....[162]....
        /*06e4*/ 	.word	0x0500000f


	//   ....[163]....
        /*06e8*/ 	.word	0x0500000f


	//   ....[164]....
        /*06ec*/ 	.word	0x0500000f


	//   ....[165]....
        /*06f0*/ 	.word	0x0500000f


	//   ....[166]....
        /*06f4*/ 	.word	0x0500000f


	//   ....[167]....
        /*06f8*/ 	.word	0x0500000f


	//   ....[168]....
        /*06fc*/ 	.word	0x0500000f


	//   ....[169]....
        /*0700*/ 	.word	0x0500000f


	//   ....[170]....
        /*0704*/ 	.word	0x0500000f


	//   ....[171]....
        /*0708*/ 	.word	0x0500000f


	//   ....[172]....
        /*070c*/ 	.word	0x0500000f


	//   ....[173]....
        /*0710*/ 	.word	0x0500000f


	//   ....[174]....
        /*0714*/ 	.word	0x0500000f


	//   ....[175]....
        /*0718*/ 	.word	0x0500000f


	//   ....[176]....
        /*071c*/ 	.word	0x0500000f


	//   ....[177]....
        /*0720*/ 	.word	0x0500000f


	//   ....[178]....
        /*0724*/ 	.word	0x0500000f


	//   ....[179]....
        /*0728*/ 	.word	0x0500000f


	//   ....[180]....
        /*072c*/ 	.word	0x0500000f


	//   ....[181]....
        /*0730*/ 	.word	0x0500000f


	//   ....[182]....
        /*0734*/ 	.word	0x0500000f


	//   ....[183]....
        /*0738*/ 	.word	0x0500000f


	//   ....[184]....
        /*073c*/ 	.word	0x0500000f


	//   ....[185]....
        /*0740*/ 	.word	0x0500000f


	//   ....[186]....
        /*0744*/ 	.word	0x0500000f


	//   ....[187]....
        /*0748*/ 	.word	0x0500000f


	//   ....[188]....
        /*074c*/ 	.word	0x0500000f


	//   ....[189]....
        /*0750*/ 	.word	0x0500000f


	//   ....[190]....
        /*0754*/ 	.word	0x0500000f


	//   ....[191]....
        /*0758*/ 	.word	0x0500000f


	//   ....[192]....
        /*075c*/ 	.word	0x0500000f


	//   ....[193]....
        /*0760*/ 	.word	0x0500000f


	//   ....[194]....
        /*0764*/ 	.word	0x0500000f


	//   ....[195]....
        /*0768*/ 	.word	0x0500000f


	//   ....[196]....
        /*076c*/ 	.word	0x0500000f


	//   ....[197]....
        /*0770*/ 	.word	0x0500000f


	//   ....[198]....
        /*0774*/ 	.word	0x0500000f


	//   ....[199]....
        /*0778*/ 	.word	0x0500000f


	//   ....[200]....
        /*077c*/ 	.word	0x0500000f


	//   ....[201]....
        /*0780*/ 	.word	0x0500000f


	//   ....[202]....
        /*0784*/ 	.word	0x0500000f


	//   ....[203]....
        /*0788*/ 	.word	0x0500000f


	//   ....[204]....
        /*078c*/ 	.word	0x0500000f


	//   ....[205]....
        /*0790*/ 	.word	0x0500000f


	//   ....[206]....
        /*0794*/ 	.word	0x0500000f


	//   ....[207]....
        /*0798*/ 	.word	0x0500000f


	//   ....[208]....
        /*079c*/ 	.word	0x0500000f


	//   ....[209]....
        /*07a0*/ 	.word	0x0500000f


	//   ....[210]....
        /*07a4*/ 	.word	0x0500000f


	//   ....[211]....
        /*07a8*/ 	.word	0x0500000f


	//   ....[212]....
        /*07ac*/ 	.word	0x0500000f


	//   ....[213]....
        /*07b0*/ 	.word	0x0500000f


	//   ....[214]....
        /*07b4*/ 	.word	0x0500000f


	//   ....[215]....
        /*07b8*/ 	.word	0x0500000f


	//   ....[216]....
        /*07bc*/ 	.word	0x0500000f


	//   ....[217]....
        /*07c0*/ 	.word	0x0500000f


	//   ....[218]....
        /*07c4*/ 	.word	0x0500000f


	//   ....[219]....
        /*07c8*/ 	.word	0x0500000f


	//   ....[220]....
        /*07cc*/ 	.word	0x0500000f


	//   ....[221]....
        /*07d0*/ 	.word	0x0500000f


	//   ....[222]....
        /*07d4*/ 	.word	0x0500000f


	//   ....[223]....
        /*07d8*/ 	.word	0x0500000f


	//   ....[224]....
        /*07dc*/ 	.word	0x0500000f


	//   ....[225]....
        /*07e0*/ 	.word	0x0500000f


	//   ....[226]....
        /*07e4*/ 	.word	0x0500000f


	//   ....[227]....
        /*07e8*/ 	.word	0x0500000f


	//   ....[228]....
        /*07ec*/ 	.word	0x0500000f


	//   ....[229]....
        /*07f0*/ 	.word	0x0500000f


	//   ....[230]....
        /*07f4*/ 	.word	0x0500000f


	//   ....[231]....
        /*07f8*/ 	.word	0x0500000f


	//   ....[232]....
        /*07fc*/ 	.word	0x0500000f


	//   ....[233]....
        /*0800*/ 	.word	0x0500000f


	//   ....[234]....
        /*0804*/ 	.word	0x0500000f


	//   ....[235]....
        /*0808*/ 	.word	0x0500000f


	//   ....[236]....
        /*080c*/ 	.word	0x0500000f


	//   ....[237]....
        /*0810*/ 	.word	0x0500000f


	//   ....[238]....
        /*0814*/ 	.word	0x0500000f


	//   ....[239]....
        /*0818*/ 	.word	0x0500000f


	//   ....[240]....
        /*081c*/ 	.word	0x0500000f


	//   ....[241]....
        /*0820*/ 	.word	0x0500000f


	//   ....[242]....
        /*0824*/ 	.word	0x0500000f


	//   ....[243]....
        /*0828*/ 	.word	0x0500000f


	//   ....[244]....
        /*082c*/ 	.word	0x0500000f


	//   ....[245]....
        /*0830*/ 	.word	0x0500000f


	//   ....[246]....
        /*0834*/ 	.word	0x0500000f


	//----- nvinfo : EIATTR_COOP_GROUP_INSTR_OFFSETS
	.align		4
.L_238:
        /*0838*/ 	.byte	0x04, 0x28
        /*083a*/ 	.short	(.L_240 - .L_239)


	//   ....[0]....
.L_239:
        /*083c*/ 	.word	0x00000070


	//   ....[1]....
        /*0840*/ 	.word	0x000001a0


	//   ....[2]....
        /*0844*/ 	.word	0x000001f0


	//   ....[3]....
        /*0848*/ 	.word	0x00000420


	//   ....[4]....
        /*084c*/ 	.word	0x00000580


	//   ....[5]....
        /*0850*/ 	.word	0x000006a0


	//   ....[6]....
        /*0854*/ 	.word	0x00000800


	//   ....[7]....
        /*0858*/ 	.word	0x0000a300


	//   ....[8]....
        /*085c*/ 	.word	0x0000acf0


	//   ....[9]....
        /*0860*/ 	.word	0x0000ad00


	//   ....[10]....
        /*0864*/ 	.word	0x0000ad10


	//   ....[11]....
        /*0868*/ 	.word	0x0000ad20


	//   ....[12]....
        /*086c*/ 	.word	0x0000af30


	//   ....[13]....
        /*0870*/ 	.word	0x0000af40


	//   ....[14]....
        /*0874*/ 	.word	0x0000af50


	//   ....[15]....
        /*0878*/ 	.word	0x0000af60


	//   ....[16]....
        /*087c*/ 	.word	0x0000d3a0


	//   ....[17]....
        /*0880*/ 	.word	0x0000d3c0


	//   ....[18]....
        /*0884*/ 	.word	0x0000d3d0


	//   ....[19]....
        /*0888*/ 	.word	0x0000d3e0


	//   ....[20]....
        /*088c*/ 	.word	0x0000d4d0


	//   ....[21]....
        /*0890*/ 	.word	0x0000d4f0


	//   ....[22]....
        /*0894*/ 	.word	0x0000d500


	//   ....[23]....
        /*0898*/ 	.word	0x0000d510


	//   ....[24]....
        /*089c*/ 	.word	0x0000ff10


	//   ....[25]....
        /*08a0*/ 	.word	0x00010ae0


	//   ....[26]....
        /*08a4*/ 	.word	0x00012990


	//   ....[27]....
        /*08a8*/ 	.word	0x000129b0


	//   ....[28]....
        /*08ac*/ 	.word	0x00013200


	//   ....[29]....
        /*08b0*/ 	.word	0x00013280


	//   ....[30]....
        /*08b4*/ 	.word	0x00015a80


	//   ....[31]....
        /*08b8*/ 	.word	0x00015df0


	//   ....[32]....
        /*08bc*/ 	.word	0x00017870


	//   ....[33]....
        /*08c0*/ 	.word	0x00017980


	//   ....[34]....
        /*08c4*/ 	.word	0x00018780


	//   ....[35]....
        /*08c8*/ 	.word	0x00018800


	//   ....[36]....
        /*08cc*/ 	.word	0x0001ba80


	//   ....[37]....
        /*08d0*/ 	.word	0x0001baa0


	//   ....[38]....
        /*08d4*/ 	.word	0x0001baf0


	//   ....[39]....
        /*08d8*/ 	.word	0x0001bb10


	//   ....[40]....
        /*08dc*/ 	.word	0x0001e8c0


	//   ....[41]....
        /*08e0*/ 	.word	0x0001ee40


	//   ....[42]....
        /*08e4*/ 	.word	0x000208b0


	//   ....[43]....
        /*08e8*/ 	.word	0x000209c0


	//   ....[44]....
        /*08ec*/ 	.word	0x00021810


	//   ....[45]....
        /*08f0*/ 	.word	0x000218a0


	//   ....[46]....
        /*08f4*/ 	.word	0x000232f0


	//   ....[47]....
        /*08f8*/ 	.word	0x00023350


	//   ....[48]....
        /*08fc*/ 	.word	0x00023370


	//   ....[49]....
        /*0900*/ 	.word	0x00023390


	//   ....[50]....
        /*0904*/ 	.word	0x000241b0


	//   ....[51]....
        /*0908*/ 	.word	0x000241e0


	//   ....[52]....
        /*090c*/ 	.word	0x00024210


	//   ....[53]....
        /*0910*/ 	.word	0x00024240


	//   ....[54]....
        /*0914*/ 	.word	0x00024270


	//   ....[55]....
        /*0918*/ 	.word	0x000242a0


	//   ....[56]....
        /*091c*/ 	.word	0x000242d0


	//   ....[57]....
        /*0920*/ 	.word	0x00024300


	//   ....[58]....
        /*0924*/ 	.word	0x00024330


	//   ....[59]....
        /*0928*/ 	.word	0x00024360


	//   ....[60]....
        /*092c*/ 	.word	0x00024390


	//   ....[61]....
        /*0930*/ 	.word	0x000243c0


	//   ....[62]....
        /*0934*/ 	.word	0x000243f0


	//   ....[63]....
        /*0938*/ 	.word	0x00024420


	//   ....[64]....
        /*093c*/ 	.word	0x00024450


	//   ....[65]....
        /*0940*/ 	.word	0x00024480


	//   ....[66]....
        /*0944*/ 	.word	0x000244b0


	//   ....[67]....
        /*0948*/ 	.word	0x000244e0


	//   ....[68]....
        /*094c*/ 	.word	0x00024510


	//   ....[69]....
        /*0950*/ 	.word	0x00024540


	//   ....[70]....
        /*0954*/ 	.word	0x00024570


	//   ....[71]....
        /*0958*/ 	.word	0x000245a0


	//   ....[72]....
        /*095c*/ 	.word	0x000245d0


	//   ....[73]....
        /*0960*/ 	.word	0x000245f0


	//   ....[74]....
        /*0964*/ 	.word	0x00024600


	//   ....[75]....
        /*0968*/ 	.word	0x00024610


	//   ....[76]....
        /*096c*/ 	.word	0x00024630


	//   ....[77]....
        /*0970*/ 	.word	0x00024640


	//   ....[78]....
        /*0974*/ 	.word	0x00024650


	//   ....[79]....
        /*0978*/ 	.word	0x00024660


	//   ....[80]....
        /*097c*/ 	.word	0x00024690


	//   ....[81]....
        /*0980*/ 	.word	0x000246c0


	//   ....[82]....
        /*0984*/ 	.word	0x00024ca0


	//   ....[83]....
        /*0988*/ 	.word	0x00024ce0


	//   ....[84]....
        /*098c*/ 	.word	0x00024d20


	//   ....[85]....
        /*0990*/ 	.word	0x00024d50


	//   ....[86]....
        /*0994*/ 	.word	0x00025360


	//   ....[87]....
        /*0998*/ 	.word	0x00025370


	//   ....[88]....
        /*099c*/ 	.word	0x00025430


	//   ....[89]....
        /*09a0*/ 	.word	0x00025450


	//   ....[90]....
        /*09a4*/ 	.word	0x00025510


	//   ....[91]....
        /*09a8*/ 	.word	0x00025530


	//   ....[92]....
        /*09ac*/ 	.word	0x00025600


	//   ....[93]....
        /*09b0*/ 	.word	0x00025620


	//   ....[94]....
        /*09b4*/ 	.word	0x00025de0


	//   ....[95]....
        /*09b8*/ 	.word	0x00025df0


	//   ....[96]....
        /*09bc*/ 	.word	0x00025f10


	//   ....[97]....
        /*09c0*/ 	.word	0x00025f20


	//   ....[98]....
        /*09c4*/ 	.word	0x00026030


	//   ....[99]....
        /*09c8*/ 	.word	0x00026040


	//   ....[100]....
        /*09cc*/ 	.word	0x00026150


	//   ....[101]....
        /*09d0*/ 	.word	0x00026160


	//   ....[102]....
        /*09d4*/ 	.word	0x000262d0


	//   ....[103]....
        /*09d8*/ 	.word	0x000264b0


	//   ....[104]....
        /*09dc*/ 	.word	0x000264e0


	//   ....[105]....
        /*09e0*/ 	.word	0x00026510


	//   ....[106]....
        /*09e4*/ 	.word	0x00026540


	//   ....[107]....
        /*09e8*/ 	.word	0x00026570


	//   ....[108]....
        /*09ec*/ 	.word	0x000265a0


	//   ....[109]....
        /*09f0*/ 	.word	0x00026710


	//   ....[110]....
        /*09f4*/ 	.word	0x00026740


	//   ....[111]....
        /*09f8*/ 	.word	0x00026770


	//   ....[112]....
        /*09fc*/ 	.word	0x000267a0


	//   ....[113]....
        /*0a00*/ 	.word	0x000267d0


	//   ....[114]....
        /*0a04*/ 	.word	0x00026800


	//   ....[115]....
        /*0a08*/ 	.word	0x000268a0


	//   ....[116]....
        /*0a0c*/ 	.word	0x00026900


	//   ....[117]....
        /*0a10*/ 	.word	0x00026990


	//   ....[118]....
        /*0a14*/ 	.word	0x00027bf0


	//   ....[119]....
        /*0a18*/ 	.word	0x00029590


	//   ....[120]....
        /*0a1c*/ 	.word	0x0002a1d0


	//   ....[121]....
        /*0a20*/ 	.word	0x0002a1f0


	//   ....[122]....
        /*0a24*/ 	.word	0x0002a2a0


	//   ....[123]....
        /*0a28*/ 	.word	0x0002a2b0


	//   ....[124]....
        /*0a2c*/ 	.word	0x0002a330


	//   ....[125]....
        /*0a30*/ 	.word	0x0002a340


	//   ....[126]....
        /*0a34*/ 	.word	0x0002a3c0


	//   ....[127]....
        /*0a38*/ 	.word	0x0002a3d0


	//   ....[128]....
        /*0a3c*/ 	.word	0x0002a450


	//   ....[129]....
        /*0a40*/ 	.word	0x0002a460


	//   ....[130]....
        /*0a44*/ 	.word	0x0002a4e0


	//   ....[131]....
        /*0a48*/ 	.word	0x0002a4f0


	//   ....[132]....
        /*0a4c*/ 	.word	0x0002a570


	//   ....[133]....
        /*0a50*/ 	.word	0x0002a580


	//   ....[134]....
        /*0a54*/ 	.word	0x0002a5d0


	//   ....[135]....
        /*0a58*/ 	.word	0x0002a5f0


	//   ....[136]....
        /*0a5c*/ 	.word	0x0002c390


	//   ....[137]....
        /*0a60*/ 	.word	0x0002c3c0


	//   ....[138]....
        /*0a64*/ 	.word	0x0002c400


	//   ....[139]....
        /*0a68*/ 	.word	0x0002c430


	//   ....[140]....
        /*0a6c*/ 	.word	0x0002c460


	//   ....[141]....
        /*0a70*/ 	.word	0x0002c490


	//   ....[142]....
        /*0a74*/ 	.word	0x0002c4c0


	//   ....[143]....
        /*0a78*/ 	.word	0x0002c4f0


	//   ....[144]....
        /*0a7c*/ 	.word	0x0002c670


	//   ....[145]....
        /*0a80*/ 	.word	0x0002c6a0


	//   ....[146]....
        /*0a84*/ 	.word	0x0002c6d0


	//   ....[147]....
        /*0a88*/ 	.word	0x0002c700


	//   ....[148]....
        /*0a8c*/ 	.word	0x0002c730


	//   ....[149]....
        /*0a90*/ 	.word	0x0002c760


	//   ....[150]....
        /*0a94*/ 	.word	0x0002c820


	//   ....[151]....
        /*0a98*/ 	.word	0x0002c840


	//   ....[152]....
        /*0a9c*/ 	.word	0x0002c8b0


	//   ....[153]....
        /*0aa0*/ 	.word	0x0002cf90


	//   ....[154]....
        /*0aa4*/ 	.word	0x0002d490


	//   ....[155]....
        /*0aa8*/ 	.word	0x0002d540


	//   ....[156]....
        /*0aac*/ 	.word	0x0002d5d0


	//   ....[157]....
        /*0ab0*/ 	.word	0x0002d620


	//   ....[158]....
        /*0ab4*/ 	.word	0x0002d670


	//   ....[159]....
        /*0ab8*/ 	.word	0x0002d700


	//   ....[160]....
        /*0abc*/ 	.word	0x0002d790


	//   ....[161]....
        /*0ac0*/ 	.word	0x0002d7e0


	//   ....[162]....
        /*0ac4*/ 	.word	0x0002d830


	//   ....[163]....
        /*0ac8*/ 	.word	0x0002d920


	//   ....[164]....
        /*0acc*/ 	.word	0x0002d9d0


	//   ....[165]....
        /*0ad0*/ 	.word	0x0002da30


	//   ....[166]....
        /*0ad4*/ 	.word	0x0002dab0


	//   ....[167]....
        /*0ad8*/ 	.word	0x0002dba0


	//   ....[168]....
        /*0adc*/ 	.word	0x0002dbf0


	//   ....[169]....
        /*0ae0*/ 	.word	0x0002dc40


	//   ....[170]....
        /*0ae4*/ 	.word	0x0002dc90


	//   ....[171]....
        /*0ae8*/ 	.word	0x0002e0a0


	//   ....[172]....
        /*0aec*/ 	.word	0x0002e1d0


	//   ....[173]....
        /*0af0*/ 	.word	0x0002e300


	//   ....[174]....
        /*0af4*/ 	.word	0x0002e380


	//   ....[175]....
        /*0af8*/ 	.word	0x0002e3e0


	//   ....[176]....
        /*0afc*/ 	.word	0x0002e460


	//   ....[177]....
        /*0b00*/ 	.word	0x0002e4c0


	//   ....[178]....
        /*0b04*/ 	.word	0x0002e540


	//   ....[179]....
        /*0b08*/ 	.word	0x0002e5a0


	//   ....[180]....
        /*0b0c*/ 	.word	0x0002e620


	//   ....[181]....
        /*0b10*/ 	.word	0x0002e680


	//   ....[182]....
        /*0b14*/ 	.word	0x0002e700


	//   ....[183]....
        /*0b18*/ 	.word	0x0002e760


	//   ....[184]....
        /*0b1c*/ 	.word	0x0002e7e0


	//   ....[185]....
        /*0b20*/ 	.word	0x0002e840


	//   ....[186]....
        /*0b24*/ 	.word	0x0002e8a0


	//   ....[187]....
        /*0b28*/ 	.word	0x0002e900


	//   ....[188]....
        /*0b2c*/ 	.word	0x0002e990


	//   ....[189]....
        /*0b30*/ 	.word	0x0002e9f0


	//   ....[190]....
        /*0b34*/ 	.word	0x0002ea70


	//   ....[191]....
        /*0b38*/ 	.word	0x0002ead0


	//   ....[192]....
        /*0b3c*/ 	.word	0x0002eb40


	//   ....[193]....
        /*0b40*/ 	.word	0x0002eba0


	//   ....[194]....
        /*0b44*/ 	.word	0x0002ec20


	//   ....[195]....
        /*0b48*/ 	.word	0x0002ec80


	//   ....[196]....
        /*0b4c*/ 	.word	0x0002ed00


	//   ....[197]....
        /*0b50*/ 	.word	0x0002ed60


	//   ....[198]....
        /*0b54*/ 	.word	0x0002ede0


	//   ....[199]....
        /*0b58*/ 	.word	0x0002ee40


	//   ....[200]....
        /*0b5c*/ 	.word	0x0002eeb0


	//   ....[201]....
        /*0b60*/ 	.word	0x0002ef10


	//   ....[202]....
        /*0b64*/ 	.word	0x0002ef70


	//   ....[203]....
        /*0b68*/ 	.word	0x0002f060


	//   ....[204]....
        /*0b6c*/ 	.word	0x0002f0b0


	//   ....[205]....
        /*0b70*/ 	.word	0x0002f140


	//   ....[206]....
        /*0b74*/ 	.word	0x0002f1d0


	//   ....[207]....
        /*0b78*/ 	.word	0x0002f260


	//   ....[208]....
        /*0b7c*/ 	.word	0x0002f2f0


	//   ....[209]....
        /*0b80*/ 	.word	0x0002f380


	//   ....[210]....
        /*0b84*/ 	.word	0x0002f410


	//   ....[211]....
        /*0b88*/ 	.word	0x0002f4d0


	//   ....[212]....
        /*0b8c*/ 	.word	0x0002f7c0


	//   ....[213]....
        /*0b90*/ 	.word	0x0002f9d0


	//   ....[214]....
        /*0b94*/ 	.word	0x0002fa20


	//   ....[215]....
        /*0b98*/ 	.word	0x0002fa80


	//   ....[216]....
        /*0b9c*/ 	.word	0x0002fb70


	//   ....[217]....
        /*0ba0*/ 	.word	0x0002fbd0


	//   ....[218]....
        /*0ba4*/ 	.word	0x0002fcc0


	//   ....[219]....
        /*0ba8*/ 	.word	0x0002fd20


	//   ....[220]....
        /*0bac*/ 	.word	0x0002fe10


	//   ....[221]....
        /*0bb0*/ 	.word	0x0002fe70


	//   ....[222]....
        /*0bb4*/ 	.word	0x0002ff60


	//   ....[223]....
        /*0bb8*/ 	.word	0x0002ffc0


	//   ....[224]....
        /*0bbc*/ 	.word	0x000300b0


	//   ....[225]....
        /*0bc0*/ 	.word	0x00030110


	//   ....[226]....
        /*0bc4*/ 	.word	0x000301e0


	//   ....[227]....
        /*0bc8*/ 	.word	0x00030260


	//   ....[228]....
        /*0bcc*/ 	.word	0x00030330


	//   ....[229]....
        /*0bd0*/ 	.word	0x00030610


	//   ....[230]....
        /*0bd4*/ 	.word	0x000306b0


	//   ....[231]....
        /*0bd8*/ 	.word	0x000307d0


	//   ....[232]....
        /*0bdc*/ 	.word	0x00030850


	//   ....[233]....
        /*0be0*/ 	.word	0x000308d0


	//   ....[234]....
        /*0be4*/ 	.word	0x00030950


	//   ....[235]....
        /*0be8*/ 	.word	0x000309d0


	//   ....[236]....
        /*0bec*/ 	.word	0x00030a60


	//   ....[237]....
        /*0bf0*/ 	.word	0x00030b00


	//   ....[238]....
        /*0bf4*/ 	.word	0x00030bb0


	//   ....[239]....
        /*0bf8*/ 	.word	0x00030c30


	//   ....[240]....
        /*0bfc*/ 	.word	0x00030cb0


	//   ....[241]....
        /*0c00*/ 	.word	0x00030d30


	//   ....[242]....
        /*0c04*/ 	.word	0x00030dc0


	//   ....[243]....
        /*0c08*/ 	.word	0x00030e40


	//   ....[244]....
        /*0c0c*/ 	.word	0x00030ee0


	//   ....[245]....
        /*0c10*/ 	.word	0x00030f70


	//   ....[246]....
        /*0c14*/ 	.word	0x000310a0


	//----- nvinfo : EIATTR_REG_RECONFIG
	.align		4
.L_240:
        /*0c18*/ 	.byte	0x01, 0x54
	.zero		2


	//----- nvinfo : EIATTR_SYSCALL_OFFSETS
	.align		4
        /*0c1c*/ 	.byte	0x04, 0x46
        /*0c1e*/ 	.short	(.L_242 - .L_241)


	//   ....[0]....
.L_241:
        /*0c20*/ 	.word	0x00001b80


	//   ....[1]....
        /*0c24*/ 	.word	0x00001cd0


	//   ....[2]....
        /*0c28*/ 	.word	0x0000a4a0


	//   ....[3]....
        /*0c2c*/ 	.word	0x0000aa50


	//   ....[4]....
        /*0c30*/ 	.word	0x00028ff0


	//   ....[5]....
        /*0c34*/ 	.word	0x00029190


	//   ....[6]....
        /*0c38*/ 	.word	0x000292f0


	//   ....[7]....
        /*0c3c*/ 	.word	0x00029430


	//   ....[8]....
        /*0c40*/ 	.word	0x00029db0


	//----- nvinfo : EIATTR_MBARRIER_INSTR_OFFSETS
	.align		4
.L_242:
        /*0c44*/ 	.byte	0x04, 0x39
        /*0c46*/ 	.short	(.L_244 - .L_243)


	//   ....[0]....
.L_243:
        /*0c48*/ 	.word	0x000002d0
        /*0c4c*/ 	.word	0x000000ff
        /*0c50*/ 	.word	0x00028800
        /*0c54*/ 	.short	0x0100
        /*0c56*/ 	.byte	0x08
	.zero		1


	//   ....[1]....
        /*0c58*/ 	.word	0x000002e0
        /*0c5c*/ 	.word	0x000000ff
        /*0c60*/ 	.word	0x00028820
        /*0c64*/ 	.short	0x0100
        /*0c66*/ 	.byte	0x08
	.zero		1


	//   ....[2]....
        /*0c68*/ 	.word	0x000003d0
        /*0c6c*/ 	.word	0x000000ff
        /*0c70*/ 	.word	0x00028830
        /*0c74*/ 	.short	0x0100
        /*0c76*/ 	.byte	0x08
	.zero		1


	//   ....[3]....
        /*0c78*/ 	.word	0x000003e0
        /*0c7c*/ 	.word	0x000000ff
        /*0c80*/ 	.word	0x00028840
        /*0c84*/ 	.short	0x0100
        /*0c86*/ 	.byte	0x08
	.zero		1


	//   ....[4]....
        /*0c88*/ 	.word	0x000003f0
        /*0c8c*/ 	.word	0x000000ff
        /*0c90*/ 	.word	0x00028838
        /*0c94*/ 	.short	0x0100
        /*0c96*/ 	.byte	0x08
	.zero		1


	//   ....[5]....
        /*0c98*/ 	.word	0x00000400
        /*0c9c*/ 	.word	0x000000ff
        /*0ca0*/ 	.word	0x00028848
        /*0ca4*/ 	.short	0x0100
        /*0ca6*/ 	.byte	0x08
	.zero		1


	//   ....[6]....
        /*0ca8*/ 	.word	0x00000530
        /*0cac*/ 	.word	0x000000ff
        /*0cb0*/ 	.word	0x00028850
        /*0cb4*/ 	.short	0x0100
        /*0cb6*/ 	.byte	0x08
	.zero		1


	//   ....[7]....
        /*0cb8*/ 	.word	0x00000540
        /*0cbc*/ 	.word	0x000000ff
        /*0cc0*/ 	.word	0x00028860
        /*0cc4*/ 	.short	0x0100
        /*0cc6*/ 	.byte	0x08
	.zero		1


	//   ....[8]....
        /*0cc8*/ 	.word	0x00000550
        /*0ccc*/ 	.word	0x000000ff
        /*0cd0*/ 	.word	0x00028858
        /*0cd4*/ 	.short	0x0100
        /*0cd6*/ 	.byte	0x08
	.zero		1


	//   ....[9]....
        /*0cd8*/ 	.word	0x00000560
        /*0cdc*/ 	.word	0x000000ff
        /*0ce0*/ 	.word	0x00028868
        /*0ce4*/ 	.short	0x0100
        /*0ce6*/ 	.byte	0x08
	.zero		1


	//   ....[10]....
        /*0ce8*/ 	.word	0x00000650
        /*0cec*/ 	.word	0x000000ff
        /*0cf0*/ 	.word	0x00028870
        /*0cf4*/ 	.short	0x0100
        /*0cf6*/ 	.byte	0x06
	.zero		1


	//   ....[11]....
        /*0cf8*/ 	.word	0x00000660
        /*0cfc*/ 	.word	0x000000ff
        /*0d00*/ 	.word	0x00028880
        /*0d04*/ 	.short	0x0100
        /*0d06*/ 	.byte	0x06
	.zero		1


	//   ....[12]....
        /*0d08*/ 	.word	0x00000670
        /*0d0c*/ 	.word	0x000000ff
        /*0d10*/ 	.word	0x00028878
        /*0d14*/ 	.short	0x0100
        /*0d16*/ 	.byte	0x06
	.zero		1


	//   ....[13]....
        /*0d18*/ 	.word	0x00000680
        /*0d1c*/ 	.word	0x000000ff
        /*0d20*/ 	.word	0x00028888
        /*0d24*/ 	.short	0x0100
        /*0d26*/ 	.byte	0x06
	.zero		1


	//   ....[14]....
        /*0d28*/ 	.word	0x000007b0
        /*0d2c*/ 	.word	0x000000ff
        /*0d30*/ 	.word	0x00028890
        /*0d34*/ 	.short	0x0100
        /*0d36*/ 	.byte	0x08
	.zero		1


	//   ....[15]....
        /*0d38*/ 	.word	0x000007c0
        /*0d3c*/ 	.word	0x000000ff
        /*0d40*/ 	.word	0x000288a0
        /*0d44*/ 	.short	0x0100
        /*0d46*/ 	.byte	0x08
	.zero		1


	//   ....[16]....
        /*0d48*/ 	.word	0x000007d0
        /*0d4c*/ 	.word	0x000000ff
        /*0d50*/ 	.word	0x00028898
        /*0d54*/ 	.short	0x0100
        /*0d56*/ 	.byte	0x08
	.zero		1


	//   ....[17]....
        /*0d58*/ 	.word	0x000007e0
        /*0d5c*/ 	.word	0x000000ff
        /*0d60*/ 	.word	0x000288a8
        /*0d64*/ 	.short	0x0100
        /*0d66*/ 	.byte	0x08
	.zero		1


	//   ....[18]....
        /*0d68*/ 	.word	0x00000910
        /*0d6c*/ 	.word	0x000000ff
        /*0d70*/ 	.word	0x000288b0
        /*0d74*/ 	.short	0x0100
        /*0d76*/ 	.byte	0x08
	.zero		1


	//   ....[19]....
        /*0d78*/ 	.word	0x00000920
        /*0d7c*/ 	.word	0x000000ff
        /*0d80*/ 	.word	0x000288c0
        /*0d84*/ 	.short	0x0100
        /*0d86*/ 	.byte	0x08
	.zero		1


	//   ....[20]....
        /*0d88*/ 	.word	0x00000930
        /*0d8c*/ 	.word	0x000000ff
        /*0d90*/ 	.word	0x000288b8
        /*0d94*/ 	.short	0x0100
        /*0d96*/ 	.byte	0x08
	.zero		1


	//   ....[21]....
        /*0d98*/ 	.word	0x00000940
        /*0d9c*/ 	.word	0x000000ff
        /*0da0*/ 	.word	0x000288c8
        /*0da4*/ 	.short	0x0100
        /*0da6*/ 	.byte	0x08
	.zero		1


	//   ....[22]....
        /*0da8*/ 	.word	0x00002e30
        /*0dac*/ 	.word	0x00000074
        /*0db0*/ 	.word	0x00028890
        /*0db4*/ 	.short	0x010a
        /*0db6*/ 	.byte	0x3f
	.zero		1


	//   ....[23]....
        /*0db8*/ 	.word	0x00005ff0
        /*0dbc*/ 	.word	0x00000074
        /*0dc0*/ 	.word	0x00028890
        /*0dc4*/ 	.short	0x010a
        /*0dc6*/ 	.byte	0x3f
	.zero		1


	//   ....[24]....
        /*0dc8*/ 	.word	0x00008fa0
        /*0dcc*/ 	.word	0x00000074
        /*0dd0*/ 	.word	0x00028890
        /*0dd4*/ 	.short	0x010a
        /*0dd6*/ 	.byte	0x3f
	.zero		1


	//   ....[25]....
        /*0dd8*/ 	.word	0x00009510
        /*0ddc*/ 	.word	0x00000024
        /*0de0*/ 	.word	0x00000000
        /*0de4*/ 	.short	0x0101
        /*0de6*/ 	.byte	0x3f
	.zero		1


	//   ....[26]....
        /*0de8*/ 	.word	0x00009550
        /*0dec*/ 	.word	0x00000074
        /*0df0*/ 	.word	0x000288b0
        /*0df4*/ 	.short	0x010a
        /*0df6*/ 	.byte	0x3f
	.zero		1


	//   ....[27]....
        /*0df8*/ 	.word	0x00009b30
        /*0dfc*/ 	.word	0x00000074
        /*0e00*/ 	.word	0x00000000
        /*0e04*/ 	.short	0x0101
        /*0e06*/ 	.byte	0x3f
	.zero		1


	//   ....[28]....
        /*0e08*/ 	.word	0x0000a7d0
        /*0e0c*/ 	.word	0x00000011
        /*0e10*/ 	.word	0x00028800
        /*0e14*/ 	.short	0x010a
        /*0e16*/ 	.byte	0x3f
	.zero		1


	//   ....[29]....
        /*0e18*/ 	.word	0x0000a820
        /*0e1c*/ 	.word	0x00000011
        /*0e20*/ 	.word	0x00028800
        /*0e24*/ 	.short	0x010a
        /*0e26*/ 	.byte	0x3f
	.zero		1


	//   ....[30]....
        /*0e28*/ 	.word	0x0000b220
        /*0e2c*/ 	.word	0x00000011
        /*0e30*/ 	.word	0x00028800
        /*0e34*/ 	.short	0x010a
        /*0e36*/ 	.byte	0x3f
	.zero		1


	//   ....[31]....
        /*0e38*/ 	.word	0x0000d770
        /*0e3c*/ 	.word	0x00000011
        /*0e40*/ 	.word	0x00028800
        /*0e44*/ 	.short	0x010a
        /*0e46*/ 	.byte	0x3f
	.zero		1


	//   ....[32]....
        /*0e48*/ 	.word	0x0000f7f0
        /*0e4c*/ 	.word	0x00000014
        /*0e50*/ 	.word	0x00028830
        /*0e54*/ 	.short	0x010a
        /*0e56*/ 	.byte	0x3f
	.zero		1


	//   ....[33]....
        /*0e58*/ 	.word	0x0000f860
        /*0e5c*/ 	.word	0x00000014
        /*0e60*/ 	.word	0x00028830
        /*0e64*/ 	.short	0x010a
        /*0e66*/ 	.byte	0x3f
	.zero		1


	//   ....[34]....
        /*0e68*/ 	.word	0x000102d0
        /*0e6c*/ 	.word	0x00000014
        /*0e70*/ 	.word	0x00000000
        /*0e74*/ 	.short	0x0101
        /*0e76*/ 	.byte	0x3f
	.zero		1


	//   ....[35]....
        /*0e78*/ 	.word	0x00014810
        /*0e7c*/ 	.word	0x0000000f
        /*0e80*/ 	.word	0x00028830
        /*0e84*/ 	.short	0x010a
        /*0e86*/ 	.byte	0x3f
	.zero		1


	//   ....[36]....
        /*0e88*/ 	.word	0x00014860
        /*0e8c*/ 	.word	0x0000000f
        /*0e90*/ 	.word	0x00028830
        /*0e94*/ 	.short	0x010a
        /*0e96*/ 	.byte	0x3f
	.zero		1


	//   ....[37]....
        /*0e98*/ 	.word	0x00014b80
        /*0e9c*/ 	.word	0x0000000f
        /*0ea0*/ 	.word	0x00028850
        /*0ea4*/ 	.short	0x010a
        /*0ea6*/ 	.byte	0x3f
	.zero		1


	//   ....[38]....
        /*0ea8*/ 	.word	0x00014bc0
        /*0eac*/ 	.word	0x0000000f
        /*0eb0*/ 	.word	0x00028850
        /*0eb4*/ 	.short	0x010a
        /*0eb6*/ 	.byte	0x3f
	.zero		1


	//   ....[39]....
        /*0eb8*/ 	.word	0x00015a60
        /*0ebc*/ 	.word	0x00000072
        /*0ec0*/ 	.word	0x00000000
        /*0ec4*/ 	.short	0x0101
        /*0ec6*/ 	.byte	0x3f
	.zero		1


	//   ....[40]....
        /*0ec8*/ 	.word	0x00019790
        /*0ecc*/ 	.word	0x00000014
        /*0ed0*/ 	.word	0x00000000
        /*0ed4*/ 	.short	0x0101
        /*0ed6*/ 	.byte	0x3f
	.zero		1


	//   ....[41]....
        /*0ed8*/ 	.word	0x0001a220
        /*0edc*/ 	.word	0x00000014
        /*0ee0*/ 	.word	0x00028830
        /*0ee4*/ 	.short	0x010a
        /*0ee6*/ 	.byte	0x3f
	.zero		1


	//   ....[42]....
        /*0ee8*/ 	.word	0x0001a270
        /*0eec*/ 	.word	0x00000014
        /*0ef0*/ 	.word	0x00028830
        /*0ef4*/ 	.short	0x010a
        /*0ef6*/ 	.byte	0x3f
	.zero		1


	//   ....[43]....
        /*0ef8*/ 	.word	0x0001a5c0
        /*0efc*/ 	.word	0x0000000f
        /*0f00*/ 	.word	0x00028850
        /*0f04*/ 	.short	0x010a
        /*0f06*/ 	.byte	0x3f
	.zero		1


	//   ....[44]....
        /*0f08*/ 	.word	0x0001a600
        /*0f0c*/ 	.word	0x0000000f
        /*0f10*/ 	.word	0x00028850
        /*0f14*/ 	.short	0x010a
        /*0f16*/ 	.byte	0x3f
	.zero		1


	//   ....[45]....
        /*0f18*/ 	.word	0x0001cde0
        /*0f1c*/ 	.word	0x00000003
        /*0f20*/ 	.word	0x00000000
        /*0f24*/ 	.short	0x0101
        /*0f26*/ 	.byte	0x3f
	.zero		1


	//   ....[46]....
        /*0f28*/ 	.word	0x0001d030
        /*0f2c*/ 	.word	0x0000000e
        /*0f30*/ 	.word	0x00000000
        /*0f34*/ 	.short	0x0101
        /*0f36*/ 	.byte	0x3f
	.zero		1


	//   ....[47]....
        /*0f38*/ 	.word	0x0001d810
        /*0f3c*/ 	.word	0x00000014
        /*0f40*/ 	.word	0x00028830
        /*0f44*/ 	.short	0x010a
        /*0f46*/ 	.byte	0x3f
	.zero		1


	//   ....[48]....
        /*0f48*/ 	.word	0x0001d860
        /*0f4c*/ 	.word	0x00000014
        /*0f50*/ 	.word	0x00028830
        /*0f54*/ 	.short	0x010a
        /*0f56*/ 	.byte	0x3f
	.zero		1


	//   ....[49]....
        /*0f58*/ 	.word	0x0001dbb0
        /*0f5c*/ 	.word	0x0000000f
        /*0f60*/ 	.word	0x00028850
        /*0f64*/ 	.short	0x010a
        /*0f66*/ 	.byte	0x3f
	.zero		1


	//   ....[50]....
        /*0f68*/ 	.word	0x0001dbf0
        /*0f6c*/ 	.word	0x0000000f
        /*0f70*/ 	.word	0x00028850
        /*0f74*/ 	.short	0x010a
        /*0f76*/ 	.byte	0x3f
	.zero		1


	//   ....[51]....
        /*0f78*/ 	.word	0x0001ea40
        /*0f7c*/ 	.word	0x0000002d
        /*0f80*/ 	.word	0x00000000
        /*0f84*/ 	.short	0x0101
        /*0f86*/ 	.byte	0x3f
	.zero		1


	//   ....[52]....
        /*0f88*/ 	.word	0x000227e0
        /*0f8c*/ 	.word	0x0000000e
        /*0f90*/ 	.word	0x00000000
        /*0f94*/ 	.short	0x0101
        /*0f96*/ 	.byte	0x3f
	.zero		1


	//   ....[53]....
        /*0f98*/ 	.word	0x00022f00
        /*0f9c*/ 	.word	0x0000000d
        /*0fa0*/ 	.word	0x00028850
        /*0fa4*/ 	.short	0x010a
        /*0fa6*/ 	.byte	0x3f
	.zero		1


	//   ....[54]....
        /*0fa8*/ 	.word	0x00022f80
        /*0fac*/ 	.word	0x0000000d
        /*0fb0*/ 	.word	0x00028850
        /*0fb4*/ 	.short	0x010a
        /*0fb6*/ 	.byte	0x3f
	.zero		1


	//   ....[55]....
        /*0fb8*/ 	.word	0x00023670
        /*0fbc*/ 	.word	0x00000000
        /*0fc0*/ 	.word	0x00000000
        /*0fc4*/ 	.short	0x0101
        /*0fc6*/ 	.byte	0x3f
	.zero		1


	//   ....[56]....
        /*0fc8*/ 	.word	0x00025350
        /*0fcc*/ 	.word	0x00000000
        /*0fd0*/ 	.word	0x00000000
        /*0fd4*/ 	.short	0x0101
        /*0fd6*/ 	.byte	0x3f
	.zero		1


	//   ....[57]....
        /*0fd8*/ 	.word	0x00027ce0
        /*0fdc*/ 	.word	0x00000006
        /*0fe0*/ 	.word	0x00028820
        /*0fe4*/ 	.short	0x010a
        /*0fe6*/ 	.byte	0x3f
	.zero		1


	//   ....[58]....
        /*0fe8*/ 	.word	0x00027dd0
        /*0fec*/ 	.word	0x00000007
        /*0ff0*/ 	.word	0x000288a0
        /*0ff4*/ 	.short	0x010a
        /*0ff6*/ 	.byte	0x3f
	.zero		1


	//   ....[59]....
        /*0ff8*/ 	.word	0x00028020
        /*0ffc*/ 	.word	0x00000007
        /*1000*/ 	.word	0x000288c0
        /*1004*/ 	.short	0x010a
        /*1006*/ 	.byte	0x3f
	.zero		1


	//   ....[60]....
        /*1008*/ 	.word	0x000283e0
        /*100c*/ 	.word	0x00000005
        /*1010*/ 	.word	0x000288a0
        /*1014*/ 	.short	0x010a
        /*1016*/ 	.byte	0x3f
	.zero		1


	//   ....[61]....
        /*1018*/ 	.word	0x00028620
        /*101c*/ 	.word	0x00000005
        /*1020*/ 	.word	0x000288c0
        /*1024*/ 	.short	0x010a
        /*1026*/ 	.byte	0x3f
	.zero		1


	//   ....[62]....
        /*1028*/ 	.word	0x00029830
        /*102c*/ 	.word	0x00000002
        /*1030*/ 	.word	0x00028880
        /*1034*/ 	.short	0x010a
        /*1036*/ 	.byte	0x3f
	.zero		1


	//   ....[63]....
        /*1038*/ 	.word	0x000299f0
        /*103c*/ 	.word	0x00000002
        /*1040*/ 	.word	0x00028840
        /*1044*/ 	.short	0x010a
        /*1046*/ 	.byte	0x3f
	.zero		1


	//   ....[64]....
        /*1048*/ 	.word	0x0002a6a0
        /*104c*/ 	.word	0x00000008
        /*1050*/ 	.word	0x00028800
        /*1054*/ 	.short	0x0107
        /*1056*/ 	.byte	0x3f
	.zero		1


	//   ....[65]....
        /*1058*/ 	.word	0x0002a7a0
        /*105c*/ 	.word	0x00000002
        /*1060*/ 	.word	0x00028800
        /*1064*/ 	.short	0x0101
        /*1066*/ 	.byte	0x3f
	.zero		1


	//   ....[66]....
        /*1068*/ 	.word	0x0002a7c0
        /*106c*/ 	.word	0x00000002
        /*1070*/ 	.word	0x00028820
        /*1074*/ 	.short	0x010a
        /*1076*/ 	.byte	0x3f
	.zero		1


	//   ....[67]....
        /*1078*/ 	.word	0x0002ab10
        /*107c*/ 	.word	0x00000006
        /*1080*/ 	.word	0x00028880
        /*1084*/ 	.short	0x010a
        /*1086*/ 	.byte	0x3f
	.zero		1


	//   ....[68]....
        /*1088*/ 	.word	0x0002ad60
        /*108c*/ 	.word	0x00000006
        /*1090*/ 	.word	0x00028840
        /*1094*/ 	.short	0x010a
        /*1096*/ 	.byte	0x3f
	.zero		1


	//   ....[69]....
        /*1098*/ 	.word	0x0002b040
        /*109c*/ 	.word	0x00000014
        /*10a0*/ 	.word	0x00028870
        /*10a4*/ 	.short	0x010a
        /*10a6*/ 	.byte	0x3f
	.zero		1


	//   ....[70]....
        /*10a8*/ 	.word	0x0002b0b0
        /*10ac*/ 	.word	0x00000014
        /*10b0*/ 	.word	0x00028860
        /*10b4*/ 	.short	0x010a
        /*10b6*/ 	.byte	0x3f
	.zero		1


	//   ....[71]....
        /*10b8*/ 	.word	0x0002b780
        /*10bc*/ 	.word	0x00000014
        /*10c0*/ 	.word	0x00028850
        /*10c4*/ 	.short	0x0101
        /*10c6*/ 	.byte	0x3f
	.zero		1


	//   ....[72]....
        /*10c8*/ 	.word	0x0002b800
        /*10cc*/ 	.word	0x00000014
        /*10d0*/ 	.word	0x00000000
        /*10d4*/ 	.short	0x0101
        /*10d6*/ 	.byte	0x3f
	.zero		1


	//   ....[73]....
        /*10d8*/ 	.word	0x0002ba40
        /*10dc*/ 	.word	0x00000012
        /*10e0*/ 	.word	0x00028870
        /*10e4*/ 	.short	0x010a
        /*10e6*/ 	.byte	0x3f
	.zero		1


	//   ....[74]....
        /*10e8*/ 	.word	0x0002bab0
        /*10ec*/ 	.word	0x00000012
        /*10f0*/ 	.word	0x00028860
        /*10f4*/ 	.short	0x010a
        /*10f6*/ 	.byte	0x3f
	.zero		1


	//   ....[75]....
        /*10f8*/ 	.word	0x0002c120
        /*10fc*/ 	.word	0x00000012
        /*1100*/ 	.word	0x00028850
        /*1104*/ 	.short	0x0101
        /*1106*/ 	.byte	0x3f
	.zero		1


	//   ....[76]....
        /*1108*/ 	.word	0x0002c170
        /*110c*/ 	.word	0x00000012
        /*1110*/ 	.word	0x00000000
        /*1114*/ 	.short	0x0101
        /*1116*/ 	.byte	0x3f
	.zero		1


	//   ....[77]....
        /*1118*/ 	.word	0x0002cf10
        /*111c*/ 	.word	0x00000000
        /*1120*/ 	.word	0x00028820
        /*1124*/ 	.short	0x010a
        /*1126*/ 	.byte	0x3f
	.zero		1


	//   ....[78]....
        /*1128*/ 	.word	0x0002d0c0
        /*112c*/ 	.word	0x00000006
        /*1130*/ 	.word	0x00000000
        /*1134*/ 	.short	0x010a
        /*1136*/ 	.byte	0x3f
	.zero		1


	//   ....[79]....
        /*1138*/ 	.word	0x0002d130
        /*113c*/ 	.word	0x00000007
        /*1140*/ 	.word	0x00000000
        /*1144*/ 	.short	0x010a
        /*1146*/ 	.byte	0x3f
	.zero		1


	//   ....[80]....
        /*1148*/ 	.word	0x0002d190
        /*114c*/ 	.word	0x00000004
        /*1150*/ 	.word	0x00028860
        /*1154*/ 	.short	0x010a
        /*1156*/ 	.byte	0x3f
	.zero		1


	//   ....[81]....
        /*1158*/ 	.word	0x0002d1e0
        /*115c*/ 	.word	0x00000003
        /*1160*/ 	.word	0x00028860
        /*1164*/ 	.short	0x010a
        /*1166*/ 	.byte	0x3f
	.zero		1


	//   ....[82]....
        /*1168*/ 	.word	0x0002d220
        /*116c*/ 	.word	0x00000004
        /*1170*/ 	.word	0x00028880
        /*1174*/ 	.short	0x010a
        /*1176*/ 	.byte	0x3f
	.zero		1


	//   ....[83]....
        /*1178*/ 	.word	0x0002d240
        /*117c*/ 	.word	0x00000003
        /*1180*/ 	.word	0x00028880
        /*1184*/ 	.short	0x010a
        /*1186*/ 	.byte	0x3f
	.zero		1


	//   ....[84]....
        /*1188*/ 	.word	0x0002d2a0
        /*118c*/ 	.word	0x00000074
        /*1190*/ 	.word	0x00028890
        /*1194*/ 	.short	0x010a
        /*1196*/ 	.byte	0x3f
	.zero		1


	//   ....[85]....
        /*1198*/ 	.word	0x0002d2f0
        /*119c*/ 	.word	0x00000074
        /*11a0*/ 	.word	0x00028890
        /*11a4*/ 	.short	0x010a
        /*11a6*/ 	.byte	0x3f
	.zero		1


	//   ....[86]....
        /*11a8*/ 	.word	0x0002d340
        /*11ac*/ 	.word	0x00000074
        /*11b0*/ 	.word	0x00028890
        /*11b4*/ 	.short	0x010a
        /*11b6*/ 	.byte	0x3f
	.zero		1


	//   ....[87]....
        /*11b8*/ 	.word	0x0002d390
        /*11bc*/ 	.word	0x00000074
        /*11c0*/ 	.word	0x000288b0
        /*11c4*/ 	.short	0x010a
        /*11c6*/ 	.byte	0x3f
	.zero		1


	//   ....[88]....
        /*11c8*/ 	.word	0x0002d860
        /*11cc*/ 	.word	0x00000011
        /*11d0*/ 	.word	0x00028800
        /*11d4*/ 	.short	0x010a
        /*11d6*/ 	.byte	0x3f
	.zero		1


	//   ....[89]....
        /*11d8*/ 	.word	0x0002dd50
        /*11dc*/ 	.word	0x00000011
        /*11e0*/ 	.word	0x00028800
        /*11e4*/ 	.short	0x010a
        /*11e6*/ 	.byte	0x3f
	.zero		1


	//   ....[90]....
        /*11e8*/ 	.word	0x0002dda0
        /*11ec*/ 	.word	0x00000014
        /*11f0*/ 	.word	0x00028830
        /*11f4*/ 	.short	0x010a
        /*11f6*/ 	.byte	0x3f
	.zero		1


	//   ....[91]....
        /*11f8*/ 	.word	0x0002ddf0
        /*11fc*/ 	.word	0x0000000f
        /*1200*/ 	.word	0x00028830
        /*1204*/ 	.short	0x010a
        /*1206*/ 	.byte	0x3f
	.zero		1


	//   ....[92]....
        /*1208*/ 	.word	0x0002de40
        /*120c*/ 	.word	0x0000000f
        /*1210*/ 	.word	0x00028850
        /*1214*/ 	.short	0x010a
        /*1216*/ 	.byte	0x3f
	.zero		1


	//   ....[93]....
        /*1218*/ 	.word	0x0002de90
        /*121c*/ 	.word	0x00000014
        /*1220*/ 	.word	0x00028830
        /*1224*/ 	.short	0x010a
        /*1226*/ 	.byte	0x3f
	.zero		1


	//   ....[94]....
        /*1228*/ 	.word	0x0002dee0
        /*122c*/ 	.word	0x0000000f
        /*1230*/ 	.word	0x00028850
        /*1234*/ 	.short	0x010a
        /*1236*/ 	.byte	0x3f
	.zero		1


	//   ....[95]....
        /*1238*/ 	.word	0x0002df30
        /*123c*/ 	.word	0x00000014
        /*1240*/ 	.word	0x00028830
        /*1244*/ 	.short	0x010a
        /*1246*/ 	.byte	0x3f
	.zero		1


	//   ....[96]....
        /*1248*/ 	.word	0x0002df80
        /*124c*/ 	.word	0x0000000f
        /*1250*/ 	.word	0x00028850
        /*1254*/ 	.short	0x010a
        /*1256*/ 	.byte	0x3f
	.zero		1


	//   ....[97]....
        /*1258*/ 	.word	0x0002dfd0
        /*125c*/ 	.word	0x0000000d
        /*1260*/ 	.word	0x00028850
        /*1264*/ 	.short	0x010a
        /*1266*/ 	.byte	0x3f
	.zero		1


	//   ....[98]....
        /*1268*/ 	.word	0x0002f5a0
        /*126c*/ 	.word	0x00000005
        /*1270*/ 	.word	0x00028820
        /*1274*/ 	.short	0x010a
        /*1276*/ 	.byte	0x3f
	.zero		1


	//   ....[99]....
        /*1278*/ 	.word	0x0002f5f0
        /*127c*/ 	.word	0x00000007
        /*1280*/ 	.word	0x000288a0
        /*1284*/ 	.short	0x010a
        /*1286*/ 	.byte	0x3f
	.zero		1


	//   ....[100]....
        /*1288*/ 	.word	0x0002f640
        /*128c*/ 	.word	0x00000007
        /*1290*/ 	.word	0x000288c0
        /*1294*/ 	.short	0x010a
        /*1296*/ 	.byte	0x3f
	.zero		1


	//   ....[101]....
        /*1298*/ 	.word	0x0002f690
        /*129c*/ 	.word	0x00000005
        /*12a0*/ 	.word	0x000288a0
        /*12a4*/ 	.short	0x010a
        /*12a6*/ 	.byte	0x3f
	.zero		1


	//   ....[102]....
        /*12a8*/ 	.word	0x0002f6e0
        /*12ac*/ 	.word	0x00000005
        /*12b0*/ 	.word	0x000288c0
        /*12b4*/ 	.short	0x010a
        /*12b6*/ 	.byte	0x3f
	.zero		1


	//   ....[103]....
        /*12b8*/ 	.word	0x0002f880
        /*12bc*/ 	.word	0x00000002
        /*12c0*/ 	.word	0x00028880
        /*12c4*/ 	.short	0x010a
        /*12c6*/ 	.byte	0x3f
	.zero		1


	//   ....[104]....
        /*12c8*/ 	.word	0x0002f8d0
        /*12cc*/ 	.word	0x00000002
        /*12d0*/ 	.word	0x00028840
        /*12d4*/ 	.short	0x010a
        /*12d6*/ 	.byte	0x3f
	.zero		1


	//   ....[105]....
        /*12d8*/ 	.word	0x00030380
        /*12dc*/ 	.word	0x00000002
        /*12e0*/ 	.word	0x00028820
        /*12e4*/ 	.short	0x010a
        /*12e6*/ 	.byte	0x3f
	.zero		1


	//   ....[106]....
        /*12e8*/ 	.word	0x000303d0
        /*12ec*/ 	.word	0x00000006
        /*12f0*/ 	.word	0x00028880
        /*12f4*/ 	.short	0x010a
        /*12f6*/ 	.byte	0x3f
	.zero		1


	//   ....[107]....
        /*12f8*/ 	.word	0x00030420
        /*12fc*/ 	.word	0x00000006
        /*1300*/ 	.word	0x00028840
        /*1304*/ 	.short	0x010a
        /*1306*/ 	.byte	0x3f
	.zero		1


	//   ....[108]....
        /*1308*/ 	.word	0x00030470
        /*130c*/ 	.word	0x00000014
        /*1310*/ 	.word	0x00028870
        /*1314*/ 	.short	0x010a
        /*1316*/ 	.byte	0x3f
	.zero		1


	//   ....[109]....
        /*1318*/ 	.word	0x000304c0
        /*131c*/ 	.word	0x00000014
        /*1320*/ 	.word	0x00028860
        /*1324*/ 	.short	0x010a
        /*1326*/ 	.byte	0x3f
	.zero		1


	//   ....[110]....
        /*1328*/ 	.word	0x00030510
        /*132c*/ 	.word	0x00000012
        /*1330*/ 	.word	0x00028870
        /*1334*/ 	.short	0x010a
        /*1336*/ 	.byte	0x3f
	.zero		1


	//   ....[111]....
        /*1338*/ 	.word	0x00030560
        /*133c*/ 	.word	0x00000012
        /*1340*/ 	.word	0x00028860
        /*1344*/ 	.short	0x010a
        /*1346*/ 	.byte	0x3f
	.zero		1


	//   ....[112]....
        /*1348*/ 	.word	0x00030fc0
        /*134c*/ 	.word	0x00000000
        /*1350*/ 	.word	0x00028820
        /*1354*/ 	.short	0x010a
        /*1356*/ 	.byte	0x3f
	.zero		1


	//   ....[113]....
        /*1358*/ 	.word	0x00031160
        /*135c*/ 	.word	0x00000006
        /*1360*/ 	.word	0x00000000
        /*1364*/ 	.short	0x010a
        /*1366*/ 	.byte	0x3f
	.zero		1


	//   ....[114]....
        /*1368*/ 	.word	0x000311b0
        /*136c*/ 	.word	0x00000007
        /*1370*/ 	.word	0x00000000
        /*1374*/ 	.short	0x010a
        /*1376*/ 	.byte	0x3f
	.zero		1


	//   ....[115]....
        /*1378*/ 	.word	0x00031200
        /*137c*/ 	.word	0x00000004
        /*1380*/ 	.word	0x00028860
        /*1384*/ 	.short	0x010a
        /*1386*/ 	.byte	0x3f
	.zero		1


	//   ....[116]....
        /*1388*/ 	.word	0x00031250
        /*138c*/ 	.word	0x00000003
        /*1390*/ 	.word	0x00028860
        /*1394*/ 	.short	0x010a
        /*1396*/ 	.byte	0x3f
	.zero		1


	//   ....[117]....
        /*1398*/ 	.word	0x000312a0
        /*139c*/ 	.word	0x00000004
        /*13a0*/ 	.word	0x00028880
        /*13a4*/ 	.short	0x010a
        /*13a6*/ 	.byte	0x3f
	.zero		1


	//----- nvinfo : EIATTR_NUM_MBARRIERS
	.align		4
.L_244:
        /*13a8*/ 	.byte	0x03, 0x38
        /*13aa*/ 	.short	0x0016


	//----- nvinfo : EIATTR_EXIT_INSTR_OFFSETS
	.align		4
        /*13ac*/ 	.byte	0x04, 0x1c
        /*13ae*/ 	.short	(.L_246 - .L_245)


	//   ....[0]....
.L_245:
        /*13b0*/ 	.word	0x0002d290


	//----- nvinfo : EIATTR_MAX_THREADS
	.align		4
.L_246:
        /*13b4*/ 	.byte	0x04, 0x05
        /*13b6*/ 	.short	(.L_248 - .L_247)
.L_247:
        /*13b8*/ 	.word	0x00000180
        /*13bc*/ 	.word	0x00000001
        /*13c0*/ 	.word	0x00000001


	//----- nvinfo : EIATTR_CRS_STACK_SIZE
	.align		4
.L_248:
        /*13c4*/ 	.byte	0x04, 0x1e
        /*13c6*/ 	.short	(.L_250 - .L_249)
.L_249:
        /*13c8*/ 	.word	0x00000000


	//----- nvinfo : EIATTR_CBANK_PARAM_SIZE
	.align		4
.L_250:
        /*13cc*/ 	.byte	0x03, 0x19
        /*13ce*/ 	.short	0x0af0


	//----- nvinfo : EIATTR_PARAM_CBANK
	.align		4
        /*13d0*/ 	.byte	0x04, 0x0a
        /*13d2*/ 	.short	(.L_252 - .L_251)
	.align		4
.L_251:
        /*13d4*/ 	.word	index@(.nv.constant0._ZN7cutlass13device_kernelIN5flash11enable_sm90INS1_16FlashAttnFwdSm90INS1_25CollectiveMainloopFwdSm90ILi2EN4cute5tupleIJNS5_1CILi1EEES8_S8_EEENS6_IJNS7_ILi128EEENS7_ILi192EEESA_EEELi128ENS_12float_e4m3_tEfNS_4arch4Sm90ELb0ELb1ELb1ELb1ELb0ELb1ELb0ELb1ELb1ELb1ELb0ELb0EEENS1_21CollectiveEpilogueFwdINS6_IJSA_SA_SB_EEES9_NS_10bfloat16_tESF_Li256ELb1ELb1ELb0ELb1EEENS1_36VarlenDynamicPersistentTileSchedulerILi128ELi192ELi256ELi128ELb0ELb1ELb1ELb1ELb0ELb1EEEEEEEEEvNT_6ParamsE)
        /*13d8*/ 	.short	0x0210
        /*13da*/ 	.short	0x0af0


	//----- nvinfo : EIATTR_SW_WAR
	.align		4
.L_252:
        /*13dc*/ 	.byte	0x04, 0x36
        /*13de*/ 	.short	(.L_254 - .L_253)
.L_253:
        /*13e0*/ 	.word	0x00000008
.L_254:


//--------------------- .nv.info._ZN7cutlass13device_kernelIN5flash11enable_sm90INS1_16FlashAttnFwdSm90INS1_25CollectiveMainloopFwdSm90ILi2EN4cute5tupleIJNS5_1CILi1EEES8_S8_EEENS6_IJNS7_ILi128EEENS7_ILi224EEESA_EEELi128ENS_12float_e4m3_tEfNS_4arch4Sm90ELb1ELb0ELb1ELb0ELb0ELb0ELb0ELb1ELb1ELb1ELb0ELb0EEENS1_21CollectiveEpilogueFwdINS6_IJSA_SA_SB_EEES9_NS_10bfloat16_tESF_Li256ELb0ELb1ELb0ELb1EEENS1_30DynamicPersistentTileSchedulerILi256ELi128ELb0ELb1ELb1EEEEEEEEEvNT_6ParamsE --------------------------
	.section	.nv.info._ZN7cutlass13device_kernelIN5flash11enable_sm90INS1_16FlashAttnFwdSm90INS1_25CollectiveMainloopFwdSm90ILi2EN4cute5tupleIJNS5_1CILi1EEES8_S8_EEENS6_IJNS7_ILi128EEENS7_ILi224EEESA_EEELi128ENS_12float_e4m3_tEfNS_4arch4Sm90ELb1ELb0ELb1ELb0ELb0ELb0ELb0ELb1ELb1ELb1ELb0ELb0EEENS1_21CollectiveEpilogueFwdINS6_IJSA_SA_SB_EEES9_NS_10bfloat16_tESF_Li256ELb0ELb1ELb0ELb1EEENS1_30DynamicPersistentTileSchedulerILi256ELi128ELb0ELb1ELb1EEEEEEEEEvNT_6ParamsE,"",@"SHT_CUDA_INFO"
	.sectionflags	@""
	.align	4


	//----- nvinfo : EIATTR_CUDA_API_VERSION
	.align		4
        /*0000*/ 	.byte	0x04, 0x37
        /*0002*/ 	.short	(.L_256 - .L_255)
.L_255:
        /*0004*/ 	.word	0x00000082


	//----- nvinfo : EIATTR_KPARAM_INFO
	.align		4
.L_256:
        /*0008*/ 	.byte	0x04, 0x17
        /*000a*/ 	.short	(.L_258 - .L_257)
.L_257:
        /*000c*/ 	.word	0x00000000
        /*0010*/ 	.short	0x0000
        /*0012*/ 	.short	0x0070
        /*0014*/ 	.byte	0x00, 0xf0, 0x01, 0x2a


	//----- nvinfo : EIATTR_SPARSE_MMA_MASK
	.align		4
.L_258:
        /*0018*/ 	.byte	0x03, 0x50
        /*001a*/ 	.short	0x0000


	//----- nvinfo : EIATTR_MAXREG_COUNT
	.align		4
        /*001c*/ 	.byte	0x03, 0x1b
        /*001e*/ 	.short	0x00a8


	//----- nvinfo : EIATTR_NUM_BARRIERS
	.align		4
        /*0020*/ 	.byte	0x02, 0x4c
        /*0022*/ 	.byte	0x10
	.zero		1


	//----- nvinfo : EIATTR_EXTERNS
	.align		4
        /*0024*/ 	.byte	0x04, 0x0f
        /*0026*/ 	.short	(.L_260 - .L_259)


	//   ....[0]....
	.align		4
.L_259:
        /*0028*/ 	.word	index@(__assertfail)


	//----- nvinfo : EIATTR_ANNOTATIONS
	.align		4
.L_260:
        /*002c*/ 	.byte	0x04, 0x55
        /*002e*/ 	.short	(.L_262 - .L_261)


	//   ....[0]....
.L_261:
        /* <DEDUP_REMOVED lines=31> */


	//----- nvinfo : EIATTR_MERCURY_ISA_VERSION
	.align		4
.L_262:
        /*0208*/ 	.byte	0x03, 0x5f
        /*020a*/ 	.short	0x0101


	//----- nvinfo : EIATTR_INT_WARP_WIDE_INSTR_OFFSETS
	.align		4
        /*020c*/ 	.byte	0x04, 0x31
        /*020e*/ 	.short	(.L_264 - .L_263)


	//   ....[0]....
.L_263:
        /*0210*/ 	.word	0x00000130


	//   ....[1]....
        /*0214*/ 	.word	0x00000170


	//   ....[2]....
        /*0218*/ 	.word	0x000001e0


	//   ....[3]....
        /*021c*/ 	.word	0x000137a0


	//   ....[4]....
        /*0220*/ 	.word	0x00013830


	//   ....[5]....
        /*0224*/ 	.word	0x00016020


	//   ....[6]....
        /*0228*/ 	.word	0x000160b0


	//----- nvinfo : EIATTR_COOP_GROUP_MASK_REGIDS
	.align		4
.L_264:
        /*022c*/ 	.byte	0x04, 0x29
        /*022e*/ 	.short	(.L_266 - .L_265)


	//   ....[0]....
.L_265:
        /*0230*/ 	.word	0xffffffff


	//   ....[1]....
        /*0234*/ 	.word	0xffffffff


	//   ....[2]....
        /*0238*/ 	.word	0xffffffff


	//   ....[3]....
        /*023c*/ 	.word	0xffffffff


	//   ....[4]....
        /*0240*/ 	.word	0xffffffff


	//   ....[5]....
        /*0244*/ 	.word	0xffffffff


	//   ....[6]....
        /*0248*/ 	.word	0xffffffff


	//   ....[7]....
        /*024c*/ 	.word	0xffffffff


	//   ....[8]....
        /*0250*/ 	.word	0xffffffff


	//   ....[9]....
        /*0254*/ 	.word	0xffffffff


	//   ....[10]....
        /*0258*/ 	.word	0xffffffff


	//   ....[11]....
        /*025c*/ 	.word	0xffffffff


	//   ....[12]....
        /*0260*/ 	.word	0xffffffff


	//   ....[13]....
        /*0264*/ 	.word	0xffffffff


	//   ....[14]....
        /*0268*/ 	.word	0xffffffff


	//   ....[15]....
        /*026c*/ 	.word	0xffffffff


	//   ....[16]....
        /*0270*/ 	.word	0xffffffff


	//   ....[17]....
        /*0274*/ 	.word	0xffffffff


	//   ....[18]....
        /*0278*/ 	.word	0xffffffff


	//   ....[19]....
        /*027c*/ 	.word	0xffffffff


	//   ....[20]....
        /*0280*/ 	.word	0xffffffff


	//   ....[21]....
        /*0284*/ 	.word	0xffffffff


	//   ....[22]....
        /*0288*/ 	.word	0xffffffff


	//   ....[23]....
        /*028c*/ 	.word	0xffffffff


	//   ....[24]....
        /*0290*/ 	.word	0xffffffff


	//   ....[25]....
        /*0294*/ 	.word	0xffffffff


	//   ....[26]....
        /*0298*/ 	.word	0xffffffff


	//   ....[27]....
        /*029c*/ 	.word	0xffffffff


	//   ....[28]....
        /*02a0*/ 	.word	0xffffffff


	//   ....[29]....
        /*02a4*/ 	.word	0xffffffff


	//   ....[30]....
        /*02a8*/ 	.word	0xffffffff


	//   ....[31]....
        /*02ac*/ 	.word	0xffffffff


	//   ....[32]....
        /*02b0*/ 	.word	0xffffffff


	//   ....[33]....
        /*02b4*/ 	.word	0xffffffff


	//   ....[34]....
        /*02b8*/ 	.word	0xffffffff


	//   ....[35]....
        /*02bc*/ 	.word	0xffffffff


	//   ....[36]....
        /*02c0*/ 	.word	0xffffffff


	//   ....[37]....
        /*02c4*/ 	.word	0xffffffff


	//   ....[38]....
        /*02c8*/ 	.word	0xffffffff


	//   ....[39]....
        /*02cc*/ 	.word	0xffffffff


	//   ....[40]....
        /*02d0*/ 	.word	0xffffffff


	//   ....[41]....
        /*02d4*/ 	.word	0xffffffff


	//   ....[42]....
        /*02d8*/ 	.word	0xffffffff


	//   ....[43]....
        /*02dc*/ 	.word	0xffffffff


	//   ....[44]....
        /*02e0*/ 	.word	0xffffffff


	//   ....[45]....
        /*02e4*/ 	.word	0xffffffff


	//   ....[46]....
        /*02e8*/ 	.word	0xffffffff


	//   ....[47]....
        /*02ec*/ 	.word	0xffffffff


	//   ....[48]....
        /*02f0*/ 	.word	0xffffffff


	//   ....[49]....
        /*02f4*/ 	.word	0xffffffff


	//   ....[50]....
        /*02f8*/ 	.word	0xffffffff


	//   ....[51]....
        /*02fc*/ 	.word	0xffffffff


	//   ....[52]....
        /*0300*/ 	.word	0xffffffff


	//   ....[53]....
        /*0304*/ 	.word	0xffffffff


	//   ....[54]....
        /*0308*/ 	.word	0xffffffff


	//   ....[55]....
        /*030c*/ 	.word	0xffffffff


	//   ....[56]....
        /*0310*/ 	.word	0xffffffff


	//   ....[57]....
        /*0314*/ 	.word	0xffffffff


	//   ....[58]....
        /*0318*/ 	.word	0xffffffff


	//   ....[59]....
        /*031c*/ 	.word	0xffffffff


	//   ....[60]....
        /*0320*/ 	.word	0xffffffff


	//   ....[61]....
        /*0324*/ 	.word	0xffffffff


	//   ....[62]....
        /*0328*/ 	.word	0xffffffff


	//   ....[63]....
        /*032c*/ 	.word	0xffffffff


	//   ....[64]....
        /*0330*/ 	.word	0xffffffff


	//   ....[65]....
        /*0334*/ 	.word	0xffffffff


	//   ....[66]....
        /*0338*/ 	.word	0xffffffff


	//   ....[67]....
        /*033c*/ 	.word	0xffffffff


	//   ....[68]....
        /*0340*/ 	.word	0xffffffff


	//   ....[69]....
        /*0344*/ 	.word	0xffffffff


	//   ....[70]....
        /*0348*/ 	.word	0xffffffff


	//   ....[71]....
        /*034c*/ 	.word	0xffffffff


	//   ....[72]....
        /*0350*/ 	.word	0xffffffff


	//   ....[73]....
        /*0354*/ 	.word	0xffffffff


	//   ....[74]....
        /*0358*/ 	.word	0xffffffff


	//   ....[75]....
        /*035c*/ 	.word	0xffffffff


	//   ....[76]....
        /*0360*/ 	.word	0xffffffff


	//   ....[77]....
        /*0364*/ 	.word	0xffffffff


	//   ....[78]....
        /*0368*/ 	.word	0xffffffff


	//   ....[79]....
        /*036c*/ 	.word	0xffffffff


	//   ....[80]....
        /*0370*/ 	.word	0xffffffff


	//   ....[81]....
        /*0374*/ 	.word	0xffffffff


	//   ....[82]....
        /*0378*/ 	.word	0xffffffff


	//   ....[83]....
        /*037c*/ 	.word	0xffffffff


	//   ....[84]....
        /*0380*/ 	.word	0xffffffff


	//   ....[85]....
        /*0384*/ 	.word	0xffffffff


	//   ....[86]....
        /*0388*/ 	.word	0xffffffff


	//   ....[87]....
        /*038c*/ 	.word	0xffffffff


	//   ....[88]....
        /*0390*/ 	.word	0xffffffff


	//   ....[89]....
        /*0394*/ 	.word	0xffffffff


	//   ....[90]....
        /*0398*/ 	.word	0xffffffff


	//   ....[91]....
        /*039c*/ 	.word	0xffffffff


	//   ....[92]....
        /*03a0*/ 	.word	0xffffffff


	//   ....[93]....
        /*03a4*/ 	.word	0xffffffff


	//   ....[94]....
        /*03a8*/ 	.word	0xffffffff


	//   ....[95]....
        /*03ac*/ 	.word	0xffffffff


	//   ....[96]....
        /*03b0*/ 	.word	0xffffffff


	//   ....[97]....
        /*03b4*/ 	.word	0xffffffff


	//   ....[98]....
        /*03b8*/ 	.word	0xffffffff


	//   ....[99]....
        /*03bc*/ 	.word	0xffffffff


	//   ....[100]....
        /*03c0*/ 	.word	0x0500000f


	//   ....[101]....
        /*03c4*/ 	.word	0x0500000f


	//   ....[102]....
        /*03c8*/ 	.word	0x0500000f


	//   ....[103]....
        /*03cc*/ 	.word	0x0500000f


	//   ....[104]....
        /*03d0*/ 	.word	0x0500000f


	//   ....[105]....
        /*03d4*/ 	.word	0x0500000f


	//   ....[106]....
        /*03d8*/ 	.word	0x0500000f


	//   ....[107]....
        /*03dc*/ 	.word	0x0500000f


	//   ....[108]....
        /*03e0*/ 	.word	0x0500000f


	//   ....[109]....
        /*03e4*/ 	.word	0x0500000f


	//   ....[110]....
        /*03e8*/ 	.word	0x0500000f


	//   ....[111]....
        /*03ec*/ 	.word	0x0500000f


	//   ....[112]....
        /*03f0*/ 	.word	0x0500000f


	//   ....[113]....
        /*03f4*/ 	.word	0x0500000f


	//   ....[114]....
        /*03f8*/ 	.word	0x0500000f


	//   ....[115]....
        /*03fc*/ 	.word	0x0500000f


	//   ....[116]....
        /*0400*/ 	.word	0x0500000f


	//   ....[117]....
        /*0404*/ 	.word	0x0500000f


	//----- nvinfo : EIATTR_COOP_GROUP_INSTR_OFFSETS
	.align		4
.L_266:
        /*0408*/ 	.byte	0x04, 0x28
        /*040a*/ 	.short	(.L_268 - .L_267)


	//   ....[0]....
.L_267:
        /*040c*/ 	.word	0x00000070


	//   ....[1]....
        /*0410*/ 	.word	0x00000140


	//   ....[2]....
        /*0414*/ 	.word	0x00000190


	//   ....[3]....
        /*0418*/ 	.word	0x000003c0


	//   ....[4]....
        /*041c*/ 	.word	0x00000520


	//   ....[5]....
        /*0420*/ 	.word	0x00000640


	//   ....[6]....
        /*0424*/ 	.word	0x000007a0


	//   ....[7]....
        /*0428*/ 	.word	0x00001490


	//   ....[8]....
        /*042c*/ 	.word	0x00002c80


	//   ....[9]....
        /*0430*/ 	.word	0x00003e40


	//   ....[10]....
        /*0434*/ 	.word	0x00003e70


	//   ....[11]....
        /*0438*/ 	.word	0x00003f10


	//   ....[12]....
        /*043c*/ 	.word	0x00005000


	//   ....[13]....
        /*0440*/ 	.word	0x000050a0


	//   ....[14]....
        /*0444*/ 	.word	0x00007e70


	//   ....[15]....
        /*0448*/ 	.word	0x00007ea0


	//   ....[16]....
        /*044c*/ 	.word	0x00009000


	//   ....[17]....
        /*0450*/ 	.word	0x00009150


	//   ....[18]....
        /*0454*/ 	.word	0x0000a030


	//   ....[19]....
        /*0458*/ 	.word	0x0000a0a0


	//   ....[20]....
        /*045c*/ 	.word	0x0000e050


	//   ....[21]....
        /*0460*/ 	.word	0x0000e080


	//   ....[22]....
        /*0464*/ 	.word	0x0000e0d0


	//   ....[23]....
        /*0468*/ 	.word	0x0000e0f0


	//   ....[24]....
        /*046c*/ 	.word	0x000103a0


	//   ....[25]....
        /*0470*/ 	.word	0x000103b0


	//   ....[26]....
        /*0474*/ 	.word	0x00010430


	//   ....[27]....
        /*0478*/ 	.word	0x00010440


	//   ....[28]....
        /*047c*/ 	.word	0x00011790


	//   ....[29]....
        /*0480*/ 	.word	0x000117a0


	//   ....[30]....
        /*0484*/ 	.word	0x000117b0


	//   ....[31]....
        /*0488*/ 	.word	0x000117c0


	//   ....[32]....
        /*048c*/ 	.word	0x000117d0


	//   ....[33]....
        /*0490*/ 	.word	0x000117e0


	//   ....[34]....
        /*0494*/ 	.word	0x000117f0


	//   ....[35]....
        /*0498*/ 	.word	0x00011800


	//   ....[36]....
        /*049c*/ 	.word	0x00011810


	//   ....[37]....
        /*04a0*/ 	.word	0x00011820


	//   ....[38]....
        /*04a4*/ 	.word	0x00011850


	//   ....[39]....
        /*04a8*/ 	.word	0x00011860


	//   ....[40]....
        /*04ac*/ 	.word	0x00011870


	//   ....[41]....
        /*04b0*/ 	.word	0x00011880


	//   ....[42]....
        /*04b4*/ 	.word	0x000118a0


	//   ....[43]....
        /*04b8*/ 	.word	0x000118b0


	//   ....[44]....
        /*04bc*/ 	.word	0x000118e0


	//   ....[45]....
        /*04c0*/ 	.word	0x000118f0


	//   ....[46]....
        /*04c4*/ 	.word	0x00011910


	//   ....[47]....
        /*04c8*/ 	.word	0x00011920


	//   ....[48]....
        /*04cc*/ 	.word	0x00011930


	//   ....[49]....
        /*04d0*/ 	.word	0x00011940


	//   ....[50]....
        /*04d4*/ 	.word	0x00011950


	//   ....[51]....
        /*04d8*/ 	.word	0x00011960


	//   ....[52]....
        /*04dc*/ 	.word	0x00011980


	//   ....[53]....
        /*04e0*/ 	.word	0x000119b0


	//   ....[54]....
        /*04e4*/ 	.word	0x000119f0


	//   ....[55]....
        /*04e8*/ 	.word	0x00011a30


	//   ....[56]....
        /*04ec*/ 	.word	0x00011a70


	//   ....[57]....
        /*04f0*/ 	.word	0x00011ab0


	//   ....[58]....
        /*04f4*/ 	.word	0x00011ac0


	//   ....[59]....
        /*04f8*/ 	.word	0x00011ad0


	//   ....[60]....
        /*04fc*/ 	.word	0x00011bc0


	//   ....[61]....
        /*0500*/ 	.word	0x00011bf0


	//   ....[62]....
        /*0504*/ 	.word	0x00011c20


	//   ....[63]....
        /*0508*/ 	.word	0x00011c50


	//   ....[64]....
        /*050c*/ 	.word	0x00012100


	//   ....[65]....
        /*0510*/ 	.word	0x00012140


	//   ....[66]....
        /*0514*/ 	.word	0x00012200


	//   ....[67]....
        /*0518*/ 	.word	0x00012220


	//   ....[68]....
        /*051c*/ 	.word	0x000122e0


	//   ....[69]....
        /*0520*/ 	.word	0x00012300


	//   ....[70]....
        /*0524*/ 	.word	0x000123d0


	//   ....[71]....
        /*0528*/ 	.word	0x000123f0


	//   ....[72]....
        /*052c*/ 	.word	0x00012a90


	//   ....[73]....
        /*0530*/ 	.word	0x00012ab0


	//   ....[74]....
        /*0534*/ 	.word	0x00012b70


	//   ....[75]....
        /*0538*/ 	.word	0x00012b90


	//   ....[76]....
        /*053c*/ 	.word	0x00012c50


	//   ....[77]....
        /*0540*/ 	.word	0x00012c70


	//   ....[78]....
        /*0544*/ 	.word	0x00012d40


	//   ....[79]....
        /*0548*/ 	.word	0x00012d60


	//   ....[80]....
        /*054c*/ 	.word	0x00012ec0


	//   ....[81]....
        /*0550*/ 	.word	0x00013f80


	//   ....[82]....
        /*0554*/ 	.word	0x00014a80


	//   ....[83]....
        /*0558*/ 	.word	0x00014ab0


	//   ....[84]....
        /*055c*/ 	.word	0x00014ae0


	//   ....[85]....
        /*0560*/ 	.word	0x00014b00


	//   ....[86]....
        /*0564*/ 	.word	0x00014ba0


	//   ....[87]....
        /*0568*/ 	.word	0x00014bb0


	//   ....[88]....
        /*056c*/ 	.word	0x00014c20


	//   ....[89]....
        /*0570*/ 	.word	0x00014c30


	//   ....[90]....
        /*0574*/ 	.word	0x00014ca0


	//   ....[91]....
        /*0578*/ 	.word	0x00014cb0


	//   ....[92]....
        /*057c*/ 	.word	0x00014d20


	//   ....[93]....
        /*0580*/ 	.word	0x00014d30


	//   ....[94]....
        /*0584*/ 	.word	0x00014da0


	//   ....[95]....
        /*0588*/ 	.word	0x00014db0


	//   ....[96]....
        /*058c*/ 	.word	0x00014dc0


	//   ....[97]....
        /*0590*/ 	.word	0x00014dd0


	//   ....[98]....
        /*0594*/ 	.word	0x00016ac0


	//   ....[99]....
        /*0598*/ 	.word	0x00016c60


	//   ....[100]....
        /*059c*/ 	.word	0x00017260


	//   ....[101]....
        /*05a0*/ 	.word	0x00017410


	//   ....[102]....
        /*05a4*/ 	.word	0x00017470


	//   ....[103]....
        /*05a8*/ 	.word	0x00017500


	//   ....[104]....
        /*05ac*/ 	.word	0x000175f0


	//   ....[105]....
        /*05b0*/ 	.word	0x00017650


	//   ....[106]....
        /*05b4*/ 	.word	0x00017720


	//   ....[107]....
        /*05b8*/ 	.word	0x00017780


	//   ....[108]....
        /*05bc*/ 	.word	0x00017860


	//   ....[109]....
        /*05c0*/ 	.word	0x000178c0


	//   ....[110]....
        /*05c4*/ 	.word	0x000179a0


	//   ....[111]....
        /*05c8*/ 	.word	0x00017a00


	//   ....[112]....
        /*05cc*/ 	.word	0x00017ae0


	//   ....[113]....
        /*05d0*/ 	.word	0x00017b40


	//   ....[114]....
        /*05d4*/ 	.word	0x00017c10


	//   ....[115]....
        /*05d8*/ 	.word	0x00017c70


	//   ....[116]....
        /*05dc*/ 	.word	0x00017d30


	//   ....[117]....
        /*05e0*/ 	.word	0x00018080


	//----- nvinfo : EIATTR_REG_RECONFIG
	.align		4
.L_268:
        /*05e4*/ 	.byte	0x01, 0x54
	.zero		2


	//----- nvinfo : EIATTR_SYSCALL_OFFSETS
	.align		4
        /*05e8*/ 	.byte	0x04, 0x46
        /*05ea*/ 	.short	(.L_270 - .L_269)


	//   ....[0]....
.L_269:
        /*05ec*/ 	.word	0x00001670


	//   ....[1]....
        /*05f0*/ 	.word	0x000139a0


	//   ....[2]....
        /*05f4*/ 	.word	0x00013b30


	//   ....[3]....
        /*05f8*/ 	.word	0x00013c80


	//   ....[4]....
        /*05fc*/ 	.word	0x00013dd0


	//   ....[5]....
        /*0600*/ 	.word	0x000146b0


	//----- nvinfo : EIATTR_MBARRIER_INSTR_OFFSETS
	.align		4
.L_270:
        /*0604*/ 	.byte	0x04, 0x39
        /*0606*/ 	.short	(.L_272 - .L_271)


	//   ....[0]....
.L_271:
        /*0608*/ 	.word	0x00000270
        /*060c*/ 	.word	0x000000ff
        /*0610*/ 	.word	0x0002e800
        /*0614*/ 	.short	0x0100
        /*0616*/ 	.byte	0x08
	.zero		1


	//   ....[1]....
        /*0618*/ 	.word	0x00000280
        /*061c*/ 	.word	0x000000ff
        /*0620*/ 	.word	0x0002e820
        /*0624*/ 	.short	0x0100
        /*0626*/ 	.byte	0x08
	.zero		1


	//   ....[2]....
        /*0628*/ 	.word	0x00000370
        /*062c*/ 	.word	0x000000ff
        /*0630*/ 	.word	0x0002e830
        /*0634*/ 	.short	0x0100
        /*0636*/ 	.byte	0x08
	.zero		1


	//   ....[3]....
        /*0638*/ 	.word	0x00000380
        /*063c*/ 	.word	0x000000ff
        /*0640*/ 	.word	0x0002e840
        /*0644*/ 	.short	0x0100
        /*0646*/ 	.byte	0x08
	.zero		1


	//   ....[4]....
        /*0648*/ 	.word	0x00000390
        /*064c*/ 	.word	0x000000ff
        /*0650*/ 	.word	0x0002e838
        /*0654*/ 	.short	0x0100
        /*0656*/ 	.byte	0x08
	.zero		1


	//   ....[5]....
        /*0658*/ 	.word	0x000003a0
        /*065c*/ 	.word	0x000000ff
        /*0660*/ 	.word	0x0002e848
        /*0664*/ 	.short	0x0100
        /*0666*/ 	.byte	0x08
	.zero		1


	//   ....[6]....
        /*0668*/ 	.word	0x000004d0
        /*066c*/ 	.word	0x000000ff
        /*0670*/ 	.word	0x0002e850
        /*0674*/ 	.short	0x0100
        /*0676*/ 	.byte	0x08
	.zero		1


	//   ....[7]....
        /*0678*/ 	.word	0x000004e0
        /*067c*/ 	.word	0x000000ff
        /*0680*/ 	.word	0x0002e860
        /*0684*/ 	.short	0x0100
        /*0686*/ 	.byte	0x08
	.zero		1


	//   ....[8]....
        /*0688*/ 	.word	0x000004f0
        /*068c*/ 	.word	0x000000ff
        /*0690*/ 	.word	0x0002e858
        /*0694*/ 	.short	0x0100
        /*0696*/ 	.byte	0x08
	.zero		1


	//   ....[9]....
        /*0698*/ 	.word	0x00000500
        /*069c*/ 	.word	0x000000ff
        /*06a0*/ 	.word	0x0002e868
        /*06a4*/ 	.short	0x0100
        /*06a6*/ 	.byte	0x08
	.zero		1


	//   ....[10]....
        /*06a8*/ 	.word	0x000005f0
        /*06ac*/ 	.word	0x000000ff
        /*06b0*/ 	.word	0x0002e870
        /*06b4*/ 	.short	0x0100
        /*06b6*/ 	.byte	0x06
	.zero		1


	//   ....[11]....
        /*06b8*/ 	.word	0x00000600
        /*06bc*/ 	.word	0x000000ff
        /*06c0*/ 	.word	0x0002e880
        /*06c4*/ 	.short	0x0100
        /*06c6*/ 	.byte	0x06
	.zero		1


	//   ....[12]....
        /*06c8*/ 	.word	0x00000610
        /*06cc*/ 	.word	0x000000ff
        /*06d0*/ 	.word	0x0002e878
        /*06d4*/ 	.short	0x0100
        /*06d6*/ 	.byte	0x06
	.zero		1


	//   ....[13]....
        /*06d8*/ 	.word	0x00000620
        /*06dc*/ 	.word	0x000000ff
        /*06e0*/ 	.word	0x0002e888
        /*06e4*/ 	.short	0x0100
        /*06e6*/ 	.byte	0x06
	.zero		1


	//   ....[14]....
        /*06e8*/ 	.word	0x00000750
        /*06ec*/ 	.word	0x000000ff
        /*06f0*/ 	.word	0x0002e890
        /*06f4*/ 	.short	0x0100
        /*06f6*/ 	.byte	0x08
	.zero		1


	//   ....[15]....
        /*06f8*/ 	.word	0x00000760
        /*06fc*/ 	.word	0x000000ff
        /*0700*/ 	.word	0x0002e8a0
        /*0704*/ 	.short	0x0100
        /*0706*/ 	.byte	0x08
	.zero		1


	//   ....[16]....
        /*0708*/ 	.word	0x00000770
        /*070c*/ 	.word	0x000000ff
        /*0710*/ 	.word	0x0002e898
        /*0714*/ 	.short	0x0100
        /*0716*/ 	.byte	0x08
	.zero		1


	//   ....[17]....
        /*0718*/ 	.word	0x00000780
        /*071c*/ 	.word	0x000000ff
        /*0720*/ 	.word	0x0002e8a8
        /*0724*/ 	.short	0x0100
        /*0726*/ 	.byte	0x08
	.zero		1


	//   ....[18]....
        /*0728*/ 	.word	0x000008b0
        /*072c*/ 	.word	0x000000ff
        /*0730*/ 	.word	0x0002e8b0
        /*0734*/ 	.short	0x0100
        /*0736*/ 	.byte	0x08
	.zero		1


	//   ....[19]....
        /*0738*/ 	.word	0x000008c0
        /*073c*/ 	.word	0x000000ff
        /*0740*/ 	.word	0x0002e8c0
        /*0744*/ 	.short	0x0100
        /*0746*/ 	.byte	0x08
	.zero		1


	//   ....[20]....
        /*0748*/ 	.word	0x000008d0
        /*074c*/ 	.word	0x000000ff
        /*0750*/ 	.word	0x0002e8b8
        /*0754*/ 	.short	0x0100
        /*0756*/ 	.byte	0x08
	.zero		1


	//   ....[21]....
        /*0758*/ 	.word	0x000008e0
        /*075c*/ 	.word	0x000000ff
        /*0760*/ 	.word	0x0002e8c8
        /*0764*/ 	.short	0x0100
        /*0766*/ 	.byte	0x08
	.zero		1


	//   ....[22]....
        /*0768*/ 	.word	0x000019c0
        /*076c*/ 	.word	0x000000ff
        /*0770*/ 	.word	0x0002e800
        /*0774*/ 	.short	0x010a
        /*0776*/ 	.byte	0x29
	.zero		1


	//   ....[23]....
        /*0778*/ 	.word	0x00001a60
        /*077c*/ 	.word	0x00000002
        /*0780*/ 	.word	0x0002e830
        /*0784*/ 	.short	0x010a
        /*0786*/ 	.byte	0x3f
	.zero		1


	//   ....[24]....
        /*0788*/ 	.word	0x00001aa0
        /*078c*/ 	.word	0x00000002
        /*0790*/ 	.word	0x0002e830
        /*0794*/ 	.short	0x010a
        /*0796*/ 	.byte	0x3f
	.zero		1


	//   ....[25]....
        /*0798*/ 	.word	0x00005410
        /*079c*/ 	.word	0x0000004d
        /*07a0*/ 	.word	0x00000000
        /*07a4*/ 	.short	0x0101
        /*07a6*/ 	.byte	0x3f
	.zero		1


	//   ....[26]....
        /*07a8*/ 	.word	0x00006850
        /*07ac*/ 	.word	0x000000ff
        /*07b0*/ 	.word	0x0002e830
        /*07b4*/ 	.short	0x010a
        /*07b6*/ 	.byte	0x06
	.zero		1


	//   ....[27]....
        /*07b8*/ 	.word	0x00006890
        /*07bc*/ 	.word	0x000000ff
        /*07c0*/ 	.word	0x0002e830
        /*07c4*/ 	.short	0x010a
        /*07c6*/ 	.byte	0x06
	.zero		1


	//   ....[28]....
        /*07c8*/ 	.word	0x000074a0
        /*07cc*/ 	.word	0x000000ff
        /*07d0*/ 	.word	0x0002e850
        /*07d4*/ 	.short	0x010a
        /*07d6*/ 	.byte	0x06
	.zero		1


	//   ....[29]....
        /*07d8*/ 	.word	0x000074e0
        /*07dc*/ 	.word	0x000000ff
        /*07e0*/ 	.word	0x0002e850
        /*07e4*/ 	.short	0x010a
        /*07e6*/ 	.byte	0x06
	.zero		1


	//   ....[30]....
        /*07e8*/ 	.word	0x0000b010
        /*07ec*/ 	.word	0x00000002
        /*07f0*/ 	.word	0x00000000
        /*07f4*/ 	.short	0x0101
        /*07f6*/ 	.byte	0x3f
	.zero		1


	//   ....[31]....
        /*07f8*/ 	.word	0x0000b400
        /*07fc*/ 	.word	0x000000ff
        /*0800*/ 	.word	0x00000000
        /*0804*/ 	.short	0x0101
        /*0806*/ 	.byte	0x06
	.zero		1


	//   ....[32]....
        /*0808*/ 	.word	0x0000bc60
        /*080c*/ 	.word	0x000000ff
        /*0810*/ 	.word	0x0002e830
        /*0814*/ 	.short	0x010a
        /*0816*/ 	.byte	0x06
	.zero		1


	//   ....[33]....
        /*0818*/ 	.word	0x0000bca0
        /*081c*/ 	.word	0x000000ff
        /*0820*/ 	.word	0x0002e830
        /*0824*/ 	.short	0x010a
        /*0826*/ 	.byte	0x06
	.zero		1


	//   ....[34]....
        /*0828*/ 	.word	0x0000c880
        /*082c*/ 	.word	0x000000ff
        /*0830*/ 	.word	0x0002e850
        /*0834*/ 	.short	0x010a
        /*0836*/ 	.byte	0x06
	.zero		1


	//   ....[35]....
        /*0838*/ 	.word	0x0000c8c0
        /*083c*/ 	.word	0x000000ff
        /*0840*/ 	.word	0x0002e850
        /*0844*/ 	.short	0x010a
        /*0846*/ 	.byte	0x06
	.zero		1


	//   ....[36]....
        /*0848*/ 	.word	0x0000f590
        /*084c*/ 	.word	0x00000002
        /*0850*/ 	.word	0x00000000
        /*0854*/ 	.short	0x0101
        /*0856*/ 	.byte	0x3f
	.zero		1


	//   ....[37]....
        /*0858*/ 	.word	0x0000f860
        /*085c*/ 	.word	0x000000ff
        /*0860*/ 	.word	0x00000000
        /*0864*/ 	.short	0x0101
        /*0866*/ 	.byte	0x06
	.zero		1


	//   ....[38]....
        /*0868*/ 	.word	0x0000ffe0
        /*086c*/ 	.word	0x000000ff
        /*0870*/ 	.word	0x0002e850
        /*0874*/ 	.short	0x010a
        /*0876*/ 	.byte	0x04
	.zero		1


	//   ....[39]....
        /*0878*/ 	.word	0x00010020
        /*087c*/ 	.word	0x000000ff
        /*0880*/ 	.word	0x0002e850
        /*0884*/ 	.short	0x010a
        /*0886*/ 	.byte	0x04
	.zero		1


	//   ....[40]....
        /*0888*/ 	.word	0x00010730
        /*088c*/ 	.word	0x000000ff
        /*0890*/ 	.word	0x00000000
        /*0894*/ 	.short	0x0101
        /*0896*/ 	.byte	0x04
	.zero		1


	//   ....[41]....
        /*0898*/ 	.word	0x00012130
        /*089c*/ 	.word	0x00000003
        /*08a0*/ 	.word	0x00000000
        /*08a4*/ 	.short	0x0101
        /*08a6*/ 	.byte	0x3f
	.zero		1


	//   ....[42]....
        /*08a8*/ 	.word	0x00014200
        /*08ac*/ 	.word	0x00000004
        /*08b0*/ 	.word	0x0002e880
        /*08b4*/ 	.short	0x010a
        /*08b6*/ 	.byte	0x3f
	.zero		1


	//   ....[43]....
        /*08b8*/ 	.word	0x00014390
        /*08bc*/ 	.word	0x00000004
        /*08c0*/ 	.word	0x0002e840
        /*08c4*/ 	.short	0x010a
        /*08c6*/ 	.byte	0x3f
	.zero		1


	//   ....[44]....
        /*08c8*/ 	.word	0x00014eb0
        /*08cc*/ 	.word	0x00000012
        /*08d0*/ 	.word	0x0002e800
        /*08d4*/ 	.short	0x0107
        /*08d6*/ 	.byte	0x3f
	.zero		1


	//   ....[45]....
        /*08d8*/ 	.word	0x00014fa0
        /*08dc*/ 	.word	0x00000012
        /*08e0*/ 	.word	0x0002e800
        /*08e4*/ 	.short	0x0101
        /*08e6*/ 	.byte	0x3f
	.zero		1


	//   ....[46]....
        /*08e8*/ 	.word	0x00014fc0
        /*08ec*/ 	.word	0x00000012
        /*08f0*/ 	.word	0x0002e820
        /*08f4*/ 	.short	0x010a
        /*08f6*/ 	.byte	0x3f
	.zero		1


	//   ....[47]....
        /*08f8*/ 	.word	0x000152d0
        /*08fc*/ 	.word	0x00000004
        /*0900*/ 	.word	0x0002e880
        /*0904*/ 	.short	0x010a
        /*0906*/ 	.byte	0x3f
	.zero		1


	//   ....[48]....
        /*0908*/ 	.word	0x00015520
        /*090c*/ 	.word	0x00000004
        /*0910*/ 	.word	0x0002e840
        /*0914*/ 	.short	0x010a
        /*0916*/ 	.byte	0x3f
	.zero		1


	//   ....[49]....
        /*0918*/ 	.word	0x000157f0
        /*091c*/ 	.word	0x00000013
        /*0920*/ 	.word	0x0002e870
        /*0924*/ 	.short	0x010a
        /*0926*/ 	.byte	0x3f
	.zero		1


	//   ....[50]....
        /*0928*/ 	.word	0x00015860
        /*092c*/ 	.word	0x00000013
        /*0930*/ 	.word	0x0002e860
        /*0934*/ 	.short	0x010a
        /*0936*/ 	.byte	0x3f
	.zero		1


	//   ....[51]....
        /*0938*/ 	.word	0x00015f00
        /*093c*/ 	.word	0x00000013
        /*0940*/ 	.word	0x0002e850
        /*0944*/ 	.short	0x0101
        /*0946*/ 	.byte	0x3f
	.zero		1


	//   ....[52]....
        /*0948*/ 	.word	0x00015f80
        /*094c*/ 	.word	0x00000013
        /*0950*/ 	.word	0x00000000
        /*0954*/ 	.short	0x0101
        /*0956*/ 	.byte	0x3f
	.zero		1


	//   ....[53]....
        /*0958*/ 	.word	0x00016190
        /*095c*/ 	.word	0x00000010
        /*0960*/ 	.word	0x0002e870
        /*0964*/ 	.short	0x010a
        /*0966*/ 	.byte	0x3f
	.zero		1


	//   ....[54]....
        /*0968*/ 	.word	0x00016220
        /*096c*/ 	.word	0x00000010
        /*0970*/ 	.word	0x0002e860
        /*0974*/ 	.short	0x010a
        /*0976*/ 	.byte	0x3f
	.zero		1


	//   ....[55]....
        /*0978*/ 	.word	0x000168e0
        /*097c*/ 	.word	0x00000010
        /*0980*/ 	.word	0x0002e850
        /*0984*/ 	.short	0x0101
        /*0986*/ 	.byte	0x3f
	.zero		1


	//   ....[56]....
        /*0988*/ 	.word	0x00016920
        /*098c*/ 	.word	0x00000000
        /*0990*/ 	.word	0x00000000
        /*0994*/ 	.short	0x0101
        /*0996*/ 	.byte	0x3f
	.zero		1


	//   ....[57]....
        /*0998*/ 	.word	0x00016be0
        /*099c*/ 	.word	0x00000000
        /*09a0*/ 	.word	0x0002e820
        /*09a4*/ 	.short	0x010a
        /*09a6*/ 	.byte	0x3f
	.zero		1


	//   ....[58]....
        /*09a8*/ 	.word	0x00016da0
        /*09ac*/ 	.word	0x00000006
        /*09b0*/ 	.word	0x00000000
        /*09b4*/ 	.short	0x010a
        /*09b6*/ 	.byte	0x3f
	.zero		1


	//   ....[59]....
        /*09b8*/ 	.word	0x00016e10
        /*09bc*/ 	.word	0x00000007
        /*09c0*/ 	.word	0x00000000
        /*09c4*/ 	.short	0x010a
        /*09c6*/ 	.byte	0x3f
	.zero		1


	//   ....[60]....
        /*09c8*/ 	.word	0x00016e70
        /*09cc*/ 	.word	0x00000004
        /*09d0*/ 	.word	0x0002e860
        /*09d4*/ 	.short	0x010a
        /*09d6*/ 	.byte	0x3f
	.zero		1


	//   ....[61]....
        /*09d8*/ 	.word	0x00016ec0
        /*09dc*/ 	.word	0x00000003
        /*09e0*/ 	.word	0x0002e860
        /*09e4*/ 	.short	0x010a
        /*09e6*/ 	.byte	0x3f
	.zero		1


	//   ....[62]....
        /*09e8*/ 	.word	0x00016f00
        /*09ec*/ 	.word	0x00000004
        /*09f0*/ 	.word	0x0002e880
        /*09f4*/ 	.short	0x010a
        /*09f6*/ 	.byte	0x3f
	.zero		1


	//   ....[63]....
        /*09f8*/ 	.word	0x00016f20
        /*09fc*/ 	.word	0x00000003
        /*0a00*/ 	.word	0x0002e880
        /*0a04*/ 	.short	0x010a
        /*0a06*/ 	.byte	0x3f
	.zero		1


	//   ....[64]....
        /*0a08*/ 	.word	0x00016f90
        /*0a0c*/ 	.word	0x00000003
        /*0a10*/ 	.word	0x0002e800
        /*0a14*/ 	.short	0x010a
        /*0a16*/ 	.byte	0x3f
	.zero		1


	//   ....[65]....
        /*0a18*/ 	.word	0x00016fe0
        /*0a1c*/ 	.word	0x00000002
        /*0a20*/ 	.word	0x0002e830
        /*0a24*/ 	.short	0x010a
        /*0a26*/ 	.byte	0x3f
	.zero		1


	//   ....[66]....
        /*0a28*/ 	.word	0x00017040
        /*0a2c*/ 	.word	0x00000008
        /*0a30*/ 	.word	0x0002e830
        /*0a34*/ 	.short	0x010a
        /*0a36*/ 	.byte	0x3f
	.zero		1


	//   ....[67]....
        /*0a38*/ 	.word	0x000170a0
        /*0a3c*/ 	.word	0x00000008
        /*0a40*/ 	.word	0x0002e850
        /*0a44*/ 	.short	0x010a
        /*0a46*/ 	.byte	0x3f
	.zero		1


	//   ....[68]....
        /*0a48*/ 	.word	0x00017100
        /*0a4c*/ 	.word	0x00000008
        /*0a50*/ 	.word	0x0002e830
        /*0a54*/ 	.short	0x010a
        /*0a56*/ 	.byte	0x3f
	.zero		1


	//   ....[69]....
        /*0a58*/ 	.word	0x00017160
        /*0a5c*/ 	.word	0x00000008
        /*0a60*/ 	.word	0x0002e850
        /*0a64*/ 	.short	0x010a
        /*0a66*/ 	.byte	0x3f
	.zero		1


	//   ....[70]....
        /*0a68*/ 	.word	0x000171c0
        /*0a6c*/ 	.word	0x00000005
        /*0a70*/ 	.word	0x0002e850
        /*0a74*/ 	.short	0x010a
        /*0a76*/ 	.byte	0x3f
	.zero		1


	//   ....[71]....
        /*0a78*/ 	.word	0x00017310
        /*0a7c*/ 	.word	0x00000004
        /*0a80*/ 	.word	0x0002e880
        /*0a84*/ 	.short	0x010a
        /*0a86*/ 	.byte	0x3f
	.zero		1


	//   ....[72]....
        /*0a88*/ 	.word	0x00017360
        /*0a8c*/ 	.word	0x00000004
        /*0a90*/ 	.word	0x0002e840
        /*0a94*/ 	.short	0x010a
        /*0a96*/ 	.byte	0x3f
	.zero		1


	//   ....[73]....
        /*0a98*/ 	.word	0x00017d70
        /*0a9c*/ 	.word	0x00000012
        /*0aa0*/ 	.word	0x0002e820
        /*0aa4*/ 	.short	0x010a
        /*0aa6*/ 	.byte	0x3f
	.zero		1


	//   ....[74]....
        /*0aa8*/ 	.word	0x00017dc0
        /*0aac*/ 	.word	0x00000004
        /*0ab0*/ 	.word	0x0002e880
        /*0ab4*/ 	.short	0x010a
        /*0ab6*/ 	.byte	0x3f
	.zero		1


	//   ....[75]....
        /*0ab8*/ 	.word	0x00017e10
        /*0abc*/ 	.word	0x00000004
        /*0ac0*/ 	.word	0x0002e840
        /*0ac4*/ 	.short	0x010a
        /*0ac6*/ 	.byte	0x3f
	.zero		1


	//   ....[76]....
        /*0ac8*/ 	.word	0x00017e60
        /*0acc*/ 	.word	0x00000013
        /*0ad0*/ 	.word	0x0002e870
        /*0ad4*/ 	.short	0x010a
        /*0ad6*/ 	.byte	0x3f
	.zero		1


	//   ....[77]....
        /*0ad8*/ 	.word	0x00017eb0
        /*0adc*/ 	.word	0x00000013
        /*0ae0*/ 	.word	0x0002e860
        /*0ae4*/ 	.short	0x010a
        /*0ae6*/ 	.byte	0x3f
	.zero		1


	//   ....[78]....
        /*0ae8*/ 	.word	0x00017f00
        /*0aec*/ 	.word	0x00000010
        /*0af0*/ 	.word	0x0002e870
        /*0af4*/ 	.short	0x010a
        /*0af6*/ 	.byte	0x3f
	.zero		1


	//   ....[79]....
        /*0af8*/ 	.word	0x00017f50
        /*0afc*/ 	.word	0x00000010
        /*0b00*/ 	.word	0x0002e860
        /*0b04*/ 	.short	0x010a
        /*0b06*/ 	.byte	0x3f
	.zero		1


	//   ....[80]....
        /*0b08*/ 	.word	0x00017fa0
        /*0b0c*/ 	.word	0x00000000
        /*0b10*/ 	.word	0x0002e820
        /*0b14*/ 	.short	0x010a
        /*0b16*/ 	.byte	0x3f
	.zero		1


	//   ....[81]....
        /*0b18*/ 	.word	0x00018140
        /*0b1c*/ 	.word	0x00000006
        /*0b20*/ 	.word	0x00000000
        /*0b24*/ 	.short	0x010a
        /*0b26*/ 	.byte	0x3f
	.zero		1


	//   ....[82]....
        /*0b28*/ 	.word	0x00018190
        /*0b2c*/ 	.word	0x00000007
        /*0b30*/ 	.word	0x00000000
        /*0b34*/ 	.short	0x010a
        /*0b36*/ 	.byte	0x3f
	.zero		1


	//   ....[83]....
        /*0b38*/ 	.word	0x000181e0
        /*0b3c*/ 	.word	0x00000004
        /*0b40*/ 	.word	0x0002e860
        /*0b44*/ 	.short	0x010a
        /*0b46*/ 	.byte	0x3f
	.zero		1


	//   ....[84]....
        /*0b48*/ 	.word	0x00018230
        /*0b4c*/ 	.word	0x00000003
        /*0b50*/ 	.word	0x0002e860
        /*0b54*/ 	.short	0x010a
        /*0b56*/ 	.byte	0x3f
	.zero		1


	//   ....[85]....
        /*0b58*/ 	.word	0x00018280
        /*0b5c*/ 	.word	0x00000004
        /*0b60*/ 	.word	0x0002e880
        /*0b64*/ 	.short	0x010a
        /*0b66*/ 	.byte	0x3f
	.zero		1


	//----- nvinfo : EIATTR_NUM_MBARRIERS
	.align		4
.L_272:
        /*0b68*/ 	.byte	0x03, 0x38
        /*0b6a*/ 	.short	0x0016


	//----- nvinfo : EIATTR_EXIT_INSTR_OFFSETS
	.align		4
        /*0b6c*/ 	.byte	0x04, 0x1c
        /*0b6e*/ 	.short	(.L_274 - .L_273)


	//   ....[0]....
.L_273:
        /*0b70*/ 	.word	0x00000a40


	//   ....[1]....
        /*0b74*/ 	.word	0x00012e60


	//   ....[2]....
        /*0b78*/ 	.word	0x00016f70


	//----- nvinfo : EIATTR_MAX_THREADS
	.align		4
.L_274:
        /*0b7c*/ 	.byte	0x04, 0x05
        /*0b7e*/ 	.short	(.L_276 - .L_275)
.L_275:
        /*0b80*/ 	.word	0x00000180
        /*0b84*/ 	.word	0x00000001
        /*0b88*/ 	.word	0x00000001


	//----- nvinfo : EIATTR_CRS_STACK_SIZE
	.align		4
.L_276:
        /*0b8c*/ 	.byte	0x04, 0x1e
        /*0b8e*/ 	.short	(.L_278 - .L_277)
.L_277:
        /*0b90*/ 	.word	0x00000000


	//----- nvinfo : EIATTR_CBANK_PARAM_SIZE
	.align		4
.L_278:
        /*0b94*/ 	.byte	0x03, 0x19
        /*0b96*/ 	.short	0x0af0


	//----- nvinfo : EIATTR_PARAM_CBANK
	.align		4
        /*0b98*/ 	.byte	0x04, 0x0a
        /*0b9a*/ 	.short	(.L_280 - .L_279)
	.align		4
.L_279:
        /*0b9c*/ 	.word	index@(.nv.constant0._ZN7cutlass13device_kernelIN5flash11enable_sm90INS1_16FlashAttnFwdSm90INS1_25CollectiveMainloopFwdSm90ILi2EN4cute5tupleIJNS5_1CILi1EEES8_S8_EEENS6_IJNS7_ILi128EEENS7_ILi224EEESA_EEELi128ENS_12float_e4m3_tEfNS_4arch4Sm90ELb1ELb0ELb1ELb0ELb0ELb0ELb0ELb1ELb1ELb1ELb0ELb0EEENS1_21CollectiveEpilogueFwdINS6_IJSA_SA_SB_EEES9_NS_10bfloat16_tESF_Li256ELb0ELb1ELb0ELb1EEENS1_30DynamicPersistentTileSchedulerILi256ELi128ELb0ELb1ELb1EEEEEEEEEvNT_6ParamsE)
        /*0ba0*/ 	.short	0x0210
        /*0ba2*/ 	.short	0x0af0


	//----- nvinfo : EIATTR_SW_WAR
	.align		4
.L_280:
        /*0ba4*/ 	.byte	0x04, 0x36
        /*0ba6*/ 	.short	(.L_282 - .L_281)
.L_281:
        /*0ba8*/ 	.word	0x00000008
.L_282:


//--------------------- .nv.info._ZN7cutlass13device_kernelIN5flash11enable_sm90INS1_16FlashAttnFwdSm90INS1_25CollectiveMainloopFwdSm90ILi2EN4cute5tupleIJNS5_1CILi1EEES8_S8_EEENS6_IJNS7_ILi128EEENS7_ILi224EEESA_EEELi128ENS_12float_e4m3_tEfNS_4arch4Sm90ELb1ELb0ELb1ELb1ELb0ELb0ELb0ELb1ELb1ELb1ELb0ELb0EEENS1_21CollectiveEpilogueFwdINS6_IJSA_SA_SB_EEES9_NS_10bfloat16_tESF_Li256ELb1ELb1ELb0ELb1EEENS1_36VarlenDynamicPersistentTileSchedulerILi128ELi224ELi256ELi128ELb0ELb1ELb1ELb1ELb1ELb1EEEEEEEEEvNT_6ParamsE --------------------------
	.section	.nv.info._ZN7cutlass13device_kernelIN5flash11enable_sm90INS1_16FlashAttnFwdSm90INS1_25CollectiveMainloopFwdSm90ILi2EN4cute5tupleIJNS5_1CILi1EEES8_S8_EEENS6_IJNS7_ILi128EEENS7_ILi224EEESA_EEELi128ENS_12float_e4m3_tEfNS_4arch4Sm90ELb1ELb0ELb1ELb1ELb0ELb0ELb0ELb1ELb1ELb1ELb0ELb0EEENS1_21CollectiveEpilogueFwdINS6_IJSA_SA_SB_EEES9_NS_10bfloat16_tESF_Li256ELb1ELb1ELb0ELb1EEENS1_36VarlenDynamicPersistentTileSchedulerILi128ELi224ELi256ELi128ELb0ELb1ELb1ELb1ELb1ELb1EEEEEEEEEvNT_6ParamsE,"",@"SHT_CUDA_INFO"
	.sectionflags	@""
	.align	4


	//----- nvinfo : EIATTR_CUDA_API_VERSION
	.align		4
        /*0000*/ 	.byte	0x04, 0x37
        /*0002*/ 	.short	(.L_284 - .L_283)
.L_283:
        /*0004*/ 	.word	0x00000082


	//----- nvinfo : EIATTR_KPARAM_INFO
	.align		4
.L_284:
        /*0008*/ 	.byte	0x04, 0x17
        /*000a*/ 	.short	(.L_286 - .L_285)
.L_285:
        /*000c*/ 	.word	0x00000000
        /*0010*/ 	.short	0x0000
        /*0012*/ 	.short	0x0070
        /*0014*/ 	.byte	0x00, 0xf0, 0x01, 0x2a


	//----- nvinfo : EIATTR_SPARSE_MMA_MASK
	.align		4
.L_286:
        /*0018*/ 	.byte	0x03, 0x50
        /*001a*/ 	.short	0x0000


	//----- nvinfo : EIATTR_MAXREG_COUNT
	.align		4
        /*001c*/ 	.byte	0x03, 0x1b
        /*001e*/ 	.short	0x00a8


	//----- nvinfo : EIATTR_NUM_BARRIERS
	.align		4
        /*0020*/ 	.byte	0x02, 0x4c
        /*0022*/ 	.byte	0x10
	.zero		1


	//----- nvinfo : EIATTR_EXTERNS
	.align		4
        /*0024*/ 	.byte	0x04, 0x0f
        /*0026*/ 	.short	(.L_288 - .L_287)


	//   ....[0]....
	.align		4
.L_287:
        /*0028*/ 	.word	index@(__assertfail)


	//----- nvinfo : EIATTR_ANNOTATIONS
	.align		4
.L_288:
        /*002c*/ 	.byte	0x04, 0x55
        /*002e*/ 	.short	(.L_290 - .L_289)


	//   ....[0]....
.L_289:
        /* <DEDUP_REMOVED lines=37> */


	//----- nvinfo : EIATTR_MERCURY_ISA_VERSION
	.align		4
.L_290:
        /*0270*/ 	.byte	0x03, 0x5f
        /*0272*/ 	.short	0x0101


	//----- nvinfo : EIATTR_UNUSED_LOAD_BYTE_OFFSET
	.align		4
        /*0274*/ 	.byte	0x04, 0x44
        /*0276*/ 	.short	(.L_292 - .L_291)


	//   ....[0]....
.L_291:
        /*0278*/ 	.word	0x00000a40
        /*027c*/ 	.word	0x0000fff0


	//   ....[1]....
        /*0280*/ 	.word	0x00010c70
        /*0284*/ 	.word	0x0000fff0


	//----- nvinfo : EIATTR_INT_WARP_WIDE_INSTR_OFFSETS
	.align		4
.L_292:
        /*0288*/ 	.byte	0x04, 0x31
        /*028a*/ 	.short	(.L_294 - .L_293)


	//   ....[0]....
.L_293:
        /*028c*/ 	.word	0x00000130


	//   ....[1]....
        /*0290*/ 	.word	0x00000170


	//   ....[2]....
        /*0294*/ 	.word	0x000001e0


	//   ....[3]....
        /*0298*/ 	.word	0x00014a30


	//   ....[4]....
        /*029c*/ 	.word	0x00014ac0


	//   ....[5]....
        /*02a0*/ 	.word	0x000172c0


	//   ....[6]....
        /*02a4*/ 	.word	0x00017350


	//----- nvinfo : EIATTR_COOP_GROUP_MASK_REGIDS
	.align		4
.L_294:
        /*02a8*/ 	.byte	0x04, 0x29
        /*02aa*/ 	.short	(.L_296 - .L_295)


	//   ....[0]....
.L_295:
        /*02ac*/ 	.word	0xffffffff


	//   ....[1]....
        /*02b0*/ 	.word	0xffffffff


	//   ....[2]....
        /*02b4*/ 	.word	0xffffffff


	//   ....[3]....
        /*02b8*/ 	.word	0xffffffff


	//   ....[4]....
        /*02bc*/ 	.word	0xffffffff


	//   ....[5]....
        /*02c0*/ 	.word	0xffffffff


	//   ....[6]....
        /*02c4*/ 	.word	0xffffffff


	//   ....[7]....
        /*02c8*/ 	.word	0xffffffff


	//   ....[8]....
        /*02cc*/ 	.word	0xffffffff


	//   ....[9]....
        /*02d0*/ 	.word	0xffffffff


	//   ....[10]....
        /*02d4*/ 	.word	0xffffffff


	//   ....[11]....
        /*02d8*/ 	.word	0xffffffff


	//   ....[12]....
        /*02dc*/ 	.word	0xffffffff


	//   ....[13]....
        /*02e0*/ 	.word	0xffffffff


	//   ....[14]....
        /*02e4*/ 	.word	0xffffffff


	//   ....[15]....
        /*02e8*/ 	.word	0xffffffff


	//   ....[16]....
        /*02ec*/ 	.word	0xffffffff


	//   ....[17]....
        /*02f0*/ 	.word	0xffffffff


	//   ....[18]....
        /*02f4*/ 	.word	0xffffffff


	//   ....[19]....
        /*02f8*/ 	.word	0xffffffff


	//   ....[20]....
        /*02fc*/ 	.word	0xffffffff


	//   ....[21]....
        /*0300*/ 	.word	0xffffffff


	//   ....[22]....
        /*0304*/ 	.word	0xffffffff


	//   ....[23]....
        /*0308*/ 	.word	0xffffffff


	//   ....[24]....
        /*030c*/ 	.word	0xffffffff


	//   ....[25]....
        /*0310*/ 	.word	0xffffffff


	//   ....[26]....
        /*0314*/ 	.word	0xffffffff


	//   ....[27]....
        /*0318*/ 	.word	0xffffffff


	//   ....[28]....
        /*031c*/ 	.word	0xffffffff


	//   ....[29]....
        /*0320*/ 	.word	0xffffffff


	//   ....[30]....
        /*0324*/ 	.word	0xffffffff


	//   ....[31]....
        /*0328*/ 	.word	0xffffffff


	//   ....[32]....
        /*032c*/ 	.word	0xffffffff


	//   ....[33]....
        /*0330*/ 	.word	0xffffffff


	//   ....[34]....
        /*0334*/ 	.word	0xffffffff


	//   ....[35]....
        /*0338*/ 	.word	0xffffffff


	//   ....[36]....
        /*033c*/ 	.word	0xffffffff


	//   ....[37]....
        /*0340*/ 	.word	0xffffffff


	//   ....[38]....
        /*0344*/ 	.word	0xffffffff


	//   ....[39]....
        /*0348*/ 	.word	0xffffffff


	//   ....[40]....
        /*034c*/ 	.word	0xffffffff


	//   ....[41]....
        /*0350*/ 	.word	0xffffffff


	//   ....[42]....
        /*0354*/ 	.word	0xffffffff


	//   ....[43]....
        /*0358*/ 	.word	0xffffffff


	//   ....[44]....
        /*035c*/ 	.word	0xffffffff


	//   ....[45]....
        /*0360*/ 	.word	0xffffffff


	//   ....[46]....
        /*0364*/ 	.word	0xffffffff


	//   ....[47]....
        /*0368*/ 	.word	0xffffffff


	//   ....[48]....
        /*036c*/ 	.word	0xffffffff


	//   ....[49]....
        /*0370*/ 	.word	0xffffffff


	//   ....[50]....
        /*0374*/ 	.word	0xffffffff


	//   ....[51]....
        /*0378*/ 	.word	0xffffffff


	//   ....[52]....
        /*037c*/ 	.word	0xffffffff


	//   ....[53]....
        /*0380*/ 	.word	0xffffffff


	//   ....[54]....
        /*0384*/ 	.word	0xffffffff


	//   ....[55]....
        /*0388*/ 	.word	0xffffffff


	//   ....[56]....
        /*038c*/ 	.word	0xffffffff


	//   ....[57]....
        /*0390*/ 	.word	0xffffffff


	//   ....[58]....
        /*0394*/ 	.word	0xffffffff


	//   ....[59]....
        /*0398*/ 	.word	0xffffffff


	//   ....[60]....
        /*039c*/ 	.word	0xffffffff


	//   ....[61]....
        /*03a0*/ 	.word	0xffffffff


	//   ....[62]....
        /*03a4*/ 	.word	0xffffffff


	//   ....[63]....
        /*03a8*/ 	.word	0xffffffff


	//   ....[64]....
        /*03ac*/ 	.word	0xffffffff


	//   ....[65]....
        /*03b0*/ 	.word	0xffffffff


	//   ....[66]....
        /*03b4*/ 	.word	0xffffffff


	//   ....[67]....
        /*03b8*/ 	.word	0xffffffff


	//   ....[68]....
        /*03bc*/ 	.word	0xffffffff


	//   ....[69]....
        /*03c0*/ 	.word	0xffffffff


	//   ....[70]....
        /*03c4*/ 	.word	0xffffffff


	//   ....[71]....
        /*03c8*/ 	.word	0xffffffff


	//   ....[72]....
        /*03cc*/ 	.word	0xffffffff


	//   ....[73]....
        /*03d0*/ 	.word	0xffffffff


	//   ....[74]....
        /*03d4*/ 	.word	0xffffffff


	//   ....[75]....
        /*03d8*/ 	.word	0xffffffff


	//   ....[76]....
        /*03dc*/ 	.word	0xffffffff


	//   ....[77]....
        /*03e0*/ 	.word	0xffffffff


	//   ....[78]....
        /*03e4*/ 	.word	0xffffffff


	//   ....[79]....
        /*03e8*/ 	.word	0xffffffff


	//   ....[80]....
        /*03ec*/ 	.word	0xffffffff


	//   ....[81]....
        /*03f0*/ 	.word	0xffffffff


	//   ....[82]....
        /*03f4*/ 	.word	0xffffffff


	//   ....[83]....
        /*03f8*/ 	.word	0xffffffff


	//   ....[84]....
        /*03fc*/ 	.word	0xffffffff


	//   ....[85]....
        /*0400*/ 	.word	0xffffffff


	//   ....[86]....
        /*0404*/ 	.word	0xffffffff


	//   ....[87]....
        /*0408*/ 	.word	0xffffffff


	//   ....[88]....
        /*040c*/ 	.word	0xffffffff


	//   ....[89]....
        /*0410*/ 	.word	0xffffffff


	//   ....[90]....
        /*0414*/ 	.word	0xffffffff


	//   ....[91]....
        /*0418*/ 	.word	0xffffffff


	//   ....[92]....
        /*041c*/ 	.word	0xffffffff


	//   ....[93]....
        /*0420*/ 	.word	0xffffffff


	//   ....[94]....
        /*0424*/ 	.word	0xffffffff


	//   ....[95]....
        /*0428*/ 	.word	0xffffffff


	//   ....[96]....
        /*042c*/ 	.word	0xffffffff


	//   ....[97]....
        /*0430*/ 	.word	0xffffffff


	//   ....[98]....
        /*0434*/ 	.word	0xffffffff


	//   ....[99]....
        /*0438*/ 	.word	0xffffffff


	//   ....[100]....
        /*043c*/ 	.word	0xffffffff


	//   ....[101]....
        /*0440*/ 	.word	0xffffffff


	//   ....[102]....
        /*0444*/ 	.word	0xffffffff


	//   ....[103]....
        /*0448*/ 	.word	0xffffffff


	//   ....[104]....
        /*044c*/ 	.word	0xffffffff


	//   ....[105]....
        /*0450*/ 	.word	0xffffffff


	//   ....[106]....
        /*0454*/ 	.word	0xffffffff


	//   ....[107]....
        /*0458*/ 	.word	0xffffffff


	//   ....[108]....
        /*045c*/ 	.word	0xffffffff


	//   ....[109]....
        /*0460*/ 	.word	0xffffffff


	//   ....[110]....
        /*0464*/ 	.word	0xffffffff


	//   ....[111]....
        /*0468*/ 	.word	0xffffffff


	//   ....[112]....
        /*046c*/ 	.word	0xffffffff


	//   ....[113]....
        /*0470*/ 	.word	0xffffffff


	//   ....[114]....
        /*0474*/ 	.word	0xffffffff


	//   ....[115]....
        /*0478*/ 	.word	0xffffffff


	//   ....[116]....
        /*047c*/ 	.word	0xffffffff


	//   ....[117]....
        /*0480*/ 	.word	0xffffffff


	//   ....[118]....
        /*0484*/ 	.word	0xffffffff


	//   ....[119]....
        /*0488*/ 	.word	0xffffffff


	//   ....[120]....
        /*048c*/ 	.word	0xffffffff


	//   ....[121]....
        /*0490*/ 	.word	0xffffffff


	//   ....[122]....
        /*0494*/ 	.word	0xffffffff


	//   ....[123]....
        /*0498*/ 	.word	0xffffffff


	//   ....[124]....
        /*049c*/ 	.word	0xffffffff


	//   ....[125]....
        /*04a0*/ 	.word	0xffffffff


	//   ....[126]....
        /*04a4*/ 	.word	0xffffffff


	//   ....[127]....
        /*04a8*/ 	.word	0xffffffff


	//   ....[128]....
        /*04ac*/ 	.word	0xffffffff


	//   ....[129]....
        /*04b0*/ 	.word	0xffffffff


	//   ....[130]....
        /*04b4*/ 	.word	0xffffffff


	//   ....[131]....
        /*04b8*/ 	.word	0x0500000f


	//   ....[132]....
        /*04bc*/ 	.word	0x0500000f


	//   ....[133]....
        /*04c0*/ 	.word	0x0500000f


	//   ....[134]....
        /*04c4*/ 	.word	0x0500000f


	//   ....[135]....
        /*04c8*/ 	.word	0x0500000f


	//   ....[136]....
        /*04cc*/ 	.word	0x0500000f


	//   ....[137]....
        /*04d0*/ 	.word	0x0500000f


	//   ....[138]....
        /*04d4*/ 	.word	0x0500000f


	//   ....[139]....
        /*04d8*/ 	.word	0x0500000f


	//   ....[140]....
        /*04dc*/ 	.word	0x0500000f


	//   ....[141]....
        /*04e0*/ 	.word	0x0500000f


	//   ....[142]....
        /*04e4*/ 	.word	0x0500000f


	//   ....[143]....
        /*04e8*/ 	.word	0x0500000f


	//   ....[144]....
        /*04ec*/ 	.word	0x0500000f


	//   ....[145]....
        /*04f0*/ 	.word	0x0500000f


	//   ....[146]....
        /*04f4*/ 	.word	0x0500000f


	//   ....[147]....
        /*04f8*/ 	.word	0x0500000f


	//   ....[148]....
        /*04fc*/ 	.word	0x0500000f


	//----- nvinfo : EIATTR_COOP_GROUP_INSTR_OFFSETS
	.align		4
.L_296:
        /*0500*/ 	.byte	0x04, 0x28
        /*0502*/ 	.short	(.L_298 - .L_297)


	//   ....[0]....
.L_297:
        /*0504*/ 	.word	0x00000070


	//   ....[1]....
        /*0508*/ 	.word	0x00000140


	//   ....[2]....
        /*050c*/ 	.word	0x00000190


	//   ....[3]....
        /*0510*/ 	.word	0x000003c0


	//   ....[4]....
        /*0514*/ 	.word	0x00000520


	//   ....[5]....
        /*0518*/ 	.word	0x00000640


	//   ....[6]....
        /*051c*/ 	.word	0x000007a0


	//   ....[7]....
        /*0520*/ 	.word	0x00001660


	//   ....[8]....
        /*0524*/ 	.word	0x00002e50


	//   ....[9]....
        /*0528*/ 	.word	0x00002f40


	//   ....[10]....
        /*052c*/ 	.word	0x00004000


	//   ....[11]....
        /*0530*/ 	.word	0x00004090


	//   ....[12]....
        /*0534*/ 	.word	0x00005150


	//   ....[13]....
        /*0538*/ 	.word	0x000051f0


	//   ....[14]....
        /*053c*/ 	.word	0x00007fc0


	//   ....[15]....
        /*0540*/ 	.word	0x00008f50


	//   ....[16]....
        /*0544*/ 	.word	0x00008fd0


	//   ....[17]....
        /*0548*/ 	.word	0x000090a0


	//   ....[18]....
        /*054c*/ 	.word	0x0000a140


	//   ....[19]....
        /*0550*/ 	.word	0x0000a1d0


	//   ....[20]....
        /*0554*/ 	.word	0x0000e1a0


	//   ....[21]....
        /*0558*/ 	.word	0x0000e1d0


	//   ....[22]....
        /*055c*/ 	.word	0x0000e220


	//   ....[23]....
        /*0560*/ 	.word	0x0000e240


	//   ....[24]....
        /*0564*/ 	.word	0x000104d0


	//   ....[25]....
        /*0568*/ 	.word	0x000104e0


	//   ....[26]....
        /*056c*/ 	.word	0x00010560


	//   ....[27]....
        /*0570*/ 	.word	0x00010570


	//   ....[28]....
        /*0574*/ 	.word	0x000114f0


	//   ....[29]....
        /*0578*/ 	.word	0x00011500


	//   ....[30]....
        /*057c*/ 	.word	0x00011510


	//   ....[31]....
        /*0580*/ 	.word	0x00011520


	//   ....[32]....
        /*0584*/ 	.word	0x00011530


	//   ....[33]....
        /*0588*/ 	.word	0x00011540


	//   ....[34]....
        /*058c*/ 	.word	0x00011550


	//   ....[35]....
        /*0590*/ 	.word	0x00011560


	//   ....[36]....
        /*0594*/ 	.word	0x00011590


	//   ....[37]....
        /*0598*/ 	.word	0x000115a0


	//   ....[38]....
        /*059c*/ 	.word	0x000115d0


	//   ....[39]....
        /*05a0*/ 	.word	0x000115e0


	//   ....[40]....
        /*05a4*/ 	.word	0x00011610


	//   ....[41]....
        /*05a8*/ 	.word	0x00011620


	//   ....[42]....
        /*05ac*/ 	.word	0x00011650


	//   ....[43]....
        /*05b0*/ 	.word	0x00011660


	//   ....[44]....
        /*05b4*/ 	.word	0x00011690


	//   ....[45]....
        /*05b8*/ 	.word	0x000116a0


	//   ....[46]....
        /*05bc*/ 	.word	0x000116d0


	//   ....[47]....
        /*05c0*/ 	.word	0x000116e0


	//   ....[48]....
        /*05c4*/ 	.word	0x00011700


	//   ....[49]....
        /*05c8*/ 	.word	0x00011710


	//   ....[50]....
        /*05cc*/ 	.word	0x00011740


	//   ....[51]....
        /*05d0*/ 	.word	0x00011760


	//   ....[52]....
        /*05d4*/ 	.word	0x00011770


	//   ....[53]....
        /*05d8*/ 	.word	0x000117a0


	//   ....[54]....
        /*05dc*/ 	.word	0x000117f0


	//   ....[55]....
        /*05e0*/ 	.word	0x00011800


	//   ....[56]....
        /*05e4*/ 	.word	0x00011830


	//   ....[57]....
        /*05e8*/ 	.word	0x00011860


	//   ....[58]....
        /*05ec*/ 	.word	0x00011880


	//   ....[59]....
        /*05f0*/ 	.word	0x00011890


	//   ....[60]....
        /*05f4*/ 	.word	0x00011e30


	//   ....[61]....
        /*05f8*/ 	.word	0x00011e70


	//   ....[62]....
        /*05fc*/ 	.word	0x00011eb0


	//   ....[63]....
        /*0600*/ 	.word	0x00011ef0


	//   ....[64]....
        /*0604*/ 	.word	0x00012460


	//   ....[65]....
        /*0608*/ 	.word	0x000124a0


	//   ....[66]....
        /*060c*/ 	.word	0x00012560


	//   ....[67]....
        /*0610*/ 	.word	0x00012580


	//   ....[68]....
        /*0614*/ 	.word	0x00012640


	//   ....[69]....
        /*0618*/ 	.word	0x00012660


	//   ....[70]....
        /*061c*/ 	.word	0x00012730


	//   ....[71]....
        /*0620*/ 	.word	0x00012750


	//   ....[72]....
        /*0624*/ 	.word	0x00013010


	//   ....[73]....
        /*0628*/ 	.word	0x00013030


	//   ....[74]....
        /*062c*/ 	.word	0x000130f0


	//   ....[75]....
        /*0630*/ 	.word	0x00013110


	//   ....[76]....
        /*0634*/ 	.word	0x000131d0


	//   ....[77]....
        /*0638*/ 	.word	0x000131f0


	//   ....[78]....
        /*063c*/ 	.word	0x000132c0


	//   ....[79]....
        /*0640*/ 	.word	0x000132e0


	//   ....[80]....
        /*0644*/ 	.word	0x00013420


	//   ....[81]....
        /*0648*/ 	.word	0x00013600


	//   ....[82]....
        /*064c*/ 	.word	0x00013630


	//   ....[83]....
        /*0650*/ 	.word	0x00013660


	//   ....[84]....
        /*0654*/ 	.word	0x000136a0


	//   ....[85]....
        /*0658*/ 	.word	0x000136d0


	//   ....[86]....
        /*065c*/ 	.word	0x00013710


	//   ....[87]....
        /*0660*/ 	.word	0x000138a0


	//   ....[88]....
        /*0664*/ 	.word	0x000138d0


	//   ....[89]....
        /*0668*/ 	.word	0x00013900


	//   ....[90]....
        /*066c*/ 	.word	0x00013930


	//   ....[91]....
        /*0670*/ 	.word	0x00013960


	//   ....[92]....
        /*0674*/ 	.word	0x000139a0


	//   ....[93]....
        /*0678*/ 	.word	0x00013a40


	//   ....[94]....
        /*067c*/ 	.word	0x00013ad0


	//   ....[95]....
        /*0680*/ 	.word	0x00013b80


	//   ....[96]....
        /*0684*/ 	.word	0x000151b0


	//   ....[97]....
        /*0688*/ 	.word	0x00015cf0


	//   ....[98]....
        /*068c*/ 	.word	0x00015d20


	//   ....[99]....
        /*0690*/ 	.word	0x00015dc0


	//   ....[100]....
        /*0694*/ 	.word	0x00015dd0


	//   ....[101]....
        /*0698*/ 	.word	0x00015e40


	//   ....[102]....
        /*069c*/ 	.word	0x00015e50


	//   ....[103]....
        /*06a0*/ 	.word	0x00015ec0


	//   ....[104]....
        /*06a4*/ 	.word	0x00015ed0


	//   ....[105]....
        /*06a8*/ 	.word	0x00015f40


	//   ....[106]....
        /*06ac*/ 	.word	0x00015f50


	//   ....[107]....
        /*06b0*/ 	.word	0x00015fc0


	//   ....[108]....
        /*06b4*/ 	.word	0x00015fd0


	//   ....[109]....
        /*06b8*/ 	.word	0x00016040


	//   ....[110]....
        /*06bc*/ 	.word	0x00016050


	//   ....[111]....
        /*06c0*/ 	.word	0x00016060


	//   ....[112]....
        /*06c4*/ 	.word	0x00016070


	//   ....[113]....
        /*06c8*/ 	.word	0x00017e80


	//   ....[114]....
        /*06cc*/ 	.word	0x00017eb0


	//   ....[115]....
        /*06d0*/ 	.word	0x00017ee0


	//   ....[116]....
        /*06d4*/ 	.word	0x00017f10


	//   ....[117]....
        /*06d8*/ 	.word	0x00017f40


	//   ....[118]....
        /*06dc*/ 	.word	0x00017f50


	//   ....[119]....
        /*06e0*/ 	.word	0x00017f80


	//   ....[120]....
        /*06e4*/ 	.word	0x00017f90


	//   ....[121]....
        /*06e8*/ 	.word	0x000180d0


	//   ....[122]....
        /*06ec*/ 	.word	0x00018110


	//   ....[123]....
        /*06f0*/ 	.word	0x00018140


	//   ....[124]....
        /*06f4*/ 	.word	0x00018170


	//   ....[125]....
        /*06f8*/ 	.word	0x000181a0


	//   ....[126]....
        /*06fc*/ 	.word	0x000181d0


	//   ....[127]....
        /*0700*/ 	.word	0x00018260


	//   ....[128]....
        /*0704*/ 	.word	0x000182f0


	//   ....[129]....
        /*0708*/ 	.word	0x00018360


	//   ....[130]....
        /*070c*/ 	.word	0x000189f0


	//   ....[131]....
        /*0710*/ 	.word	0x00018ff0


	//   ....[132]....
        /*0714*/ 	.word	0x000191d0


	//   ....[133]....
        /*0718*/ 	.word	0x00019240


	//   ....[134]....
        /*071c*/ 	.word	0x000192a0


	//   ....[135]....
        /*0720*/ 	.word	0x00019380


	//   ....[136]....
        /*0724*/ 	.word	0x000193e0


	//   ....[137]....
        /*0728*/ 	.word	0x000194c0


	//   ....[138]....
        /*072c*/ 	.word	0x00019520


	//   ....[139]....
        /*0730*/ 	.word	0x00019600


	//   ....[140]....
        /*0734*/ 	.word	0x00019660


	//   ....[141]....
        /*0738*/ 	.word	0x00019740


	//   ....[142]....
        /*073c*/ 	.word	0x000197a0


	//   ....[143]....
        /*0740*/ 	.word	0x00019880


	//   ....[144]....
        /*0744*/ 	.word	0x000198e0


	//   ....[145]....
        /*0748*/ 	.word	0x000199b0


	//   ....[146]....
        /*074c*/ 	.word	0x00019a10


	//   ....[147]....
        /*0750*/ 	.word	0x00019ad0


	//   ....[148]....
        /*0754*/ 	.word	0x00019e20


	//----- nvinfo : EIATTR_REG_RECONFIG
	.align		4
.L_298:
        /*0758*/ 	.byte	0x01, 0x54
	.zero		2


	//----- nvinfo : EIATTR_SYSCALL_OFFSETS
	.align		4
        /*075c*/ 	.byte	0x04, 0x46
        /*075e*/ 	.short	(.L_300 - .L_299)


	//   ....[0]....
.L_299:
        /*0760*/ 	.word	0x00001840


	//   ....[1]....
        /*0764*/ 	.word	0x00014c30


	//   ....[2]....
        /*0768*/ 	.word	0x00014d90


	//   ....[3]....
        /*076c*/ 	.word	0x00014ee0


	//   ....[4]....
        /*0770*/ 	.word	0x00015020


	//   ....[5]....
        /*0774*/ 	.word	0x00015970


	//----- nvinfo : EIATTR_MBARRIER_INSTR_OFFSETS
	.align		4
.L_300:
        /*0778*/ 	.byte	0x04, 0x39
        /*077a*/ 	.short	(.L_302 - .L_301)


	//   ....[0]....
.L_301:
        /*077c*/ 	.word	0x00000270
        /*0780*/ 	.word	0x000000ff
        /*0784*/ 	.word	0x0002e800
        /*0788*/ 	.short	0x0100
        /*078a*/ 	.byte	0x08
	.zero		1


	//   ....[1]....
        /*078c*/ 	.word	0x00000280
        /*0790*/ 	.word	0x000000ff
        /*0794*/ 	.word	0x0002e820
        /*0798*/ 	.short	0x0100
        /*079a*/ 	.byte	0x08
	.zero		1


	//   ....[2]....
        /*079c*/ 	.word	0x00000370
        /*07a0*/ 	.word	0x000000ff
        /*07a4*/ 	.word	0x0002e830
        /*07a8*/ 	.short	0x0100
        /*07aa*/ 	.byte	0x08
	.zero		1


	//   ....[3]....
        /*07ac*/ 	.word	0x00000380
        /*07b0*/ 	.word	0x000000ff
        /*07b4*/ 	.word	0x0002e840
        /*07b8*/ 	.short	0x0100
        /*07ba*/ 	.byte	0x08
	.zero		1


	//   ....[4]....
        /*07bc*/ 	.word	0x00000390
        /*07c0*/ 	.word	0x000000ff
        /*07c4*/ 	.word	0x0002e838
        /*07c8*/ 	.short	0x0100
        /*07ca*/ 	.byte	0x08
	.zero		1


	//   ....[5]....
        /*07cc*/ 	.word	0x000003a0
        /*07d0*/ 	.word	0x000000ff
        /*07d4*/ 	.word	0x0002e848
        /*07d8*/ 	.short	0x0100
        /*07da*/ 	.byte	0x08
	.zero		1


	//   ....[6]....
        /*07dc*/ 	.word	0x000004d0
        /*07e0*/ 	.word	0x000000ff
        /*07e4*/ 	.word	0x0002e850
        /*07e8*/ 	.short	0x0100
        /*07ea*/ 	.byte	0x08
	.zero		1


	//   ....[7]....
        /*07ec*/ 	.word	0x000004e0
        /*07f0*/ 	.word	0x000000ff
        /*07f4*/ 	.word	0x0002e860
        /*07f8*/ 	.short	0x0100
        /*07fa*/ 	.byte	0x08
	.zero		1


	//   ....[8]....
        /*07fc*/ 	.word	0x000004f0
        /*0800*/ 	.word	0x000000ff
        /*0804*/ 	.word	0x0002e858
        /*0808*/ 	.short	0x0100
        /*080a*/ 	.byte	0x08
	.zero		1


	//   ....[9]....
        /*080c*/ 	.word	0x00000500
        /*0810*/ 	.word	0x000000ff
        /*0814*/ 	.word	0x0002e868
        /*0818*/ 	.short	0x0100
        /*081a*/ 	.byte	0x08
	.zero		1


	//   ....[10]....
        /*081c*/ 	.word	0x000005f0
        /*0820*/ 	.word	0x000000ff
        /*0824*/ 	.word	0x0002e870
        /*0828*/ 	.short	0x0100
        /*082a*/ 	.byte	0x06
	.zero		1


	//   ....[11]....
        /*082c*/ 	.word	0x00000600
        /*0830*/ 	.word	0x000000ff
        /*0834*/ 	.word	0x0002e880
        /*0838*/ 	.short	0x0100
        /*083a*/ 	.byte	0x06
	.zero		1


	//   ....[12]....
        /*083c*/ 	.word	0x00000610
        /*0840*/ 	.word	0x000000ff
        /*0844*/ 	.word	0x0002e878
        /*0848*/ 	.short	0x0100
        /*084a*/ 	.byte	0x06
	.zero		1


	//   ....[13]....
        /*084c*/ 	.word	0x00000620
        /*0850*/ 	.word	0x000000ff
        /*0854*/ 	.word	0x0002e888
        /*0858*/ 	.short	0x0100
        /*085a*/ 	.byte	0x06
	.zero		1


	//   ....[14]....
        /*085c*/ 	.word	0x00000750
        /*0860*/ 	.word	0x000000ff
        /*0864*/ 	.word	0x0002e890
        /*0868*/ 	.short	0x0100
        /*086a*/ 	.byte	0x08
	.zero		1


	//   ....[15]....
        /*086c*/ 	.word	0x00000760
        /*0870*/ 	.word	0x000000ff
        /*0874*/ 	.word	0x0002e8a0
        /*0878*/ 	.short	0x0100
        /*087a*/ 	.byte	0x08
	.zero		1


	//   ....[16]....
        /*087c*/ 	.word	0x00000770
        /*0880*/ 	.word	0x000000ff
        /*0884*/ 	.word	0x0002e898
        /*0888*/ 	.short	0x0100
        /*088a*/ 	.byte	0x08
	.zero		1


	//   ....[17]....
        /*088c*/ 	.word	0x00000780
        /*0890*/ 	.word	0x000000ff
        /*0894*/ 	.word	0x0002e8a8
        /*0898*/ 	.short	0x0100
        /*089a*/ 	.byte	0x08
	.zero		1


	//   ....[18]....
        /*089c*/ 	.word	0x000008b0
        /*08a0*/ 	.word	0x000000ff
        /*08a4*/ 	.word	0x0002e8b0
        /*08a8*/ 	.short	0x0100
        /*08aa*/ 	.byte	0x08
	.zero		1


	//   ....[19]....
        /*08ac*/ 	.word	0x000008c0
        /*08b0*/ 	.word	0x000000ff
        /*08b4*/ 	.word	0x0002e8c0
        /*08b8*/ 	.short	0x0100
        /*08ba*/ 	.byte	0x08
	.zero		1


	//   ....[20]....
        /*08bc*/ 	.word	0x000008d0
        /*08c0*/ 	.word	0x000000ff
        /*08c4*/ 	.word	0x0002e8b8
        /*08c8*/ 	.short	0x0100
        /*08ca*/ 	.byte	0x08
	.zero		1


	//   ....[21]....
        /*08cc*/ 	.word	0x000008e0
        /*08d0*/ 	.word	0x000000ff
        /*08d4*/ 	.word	0x0002e8c8
        /*08d8*/ 	.short	0x0100
        /*08da*/ 	.byte	0x08
	.zero		1


	//   ....[22]....
        /*08dc*/ 	.word	0x00001b70
        /*08e0*/ 	.word	0x000000ff
        /*08e4*/ 	.word	0x0002e800
        /*08e8*/ 	.short	0x010a
        /*08ea*/ 	.byte	0x29
	.zero		1


	//   ....[23]....
        /*08ec*/ 	.word	0x00001c10
        /*08f0*/ 	.word	0x00000002
        /*08f4*/ 	.word	0x0002e830
        /*08f8*/ 	.short	0x010a
        /*08fa*/ 	.byte	0x3f
	.zero		1


	//   ....[24]....
        /*08fc*/ 	.word	0x00001c50
        /*0900*/ 	.word	0x00000002
        /*0904*/ 	.word	0x0002e830
        /*0908*/ 	.short	0x010a
        /*090a*/ 	.byte	0x3f
	.zero		1


	//   ....[25]....
        /*090c*/ 	.word	0x00005550
        /*0910*/ 	.word	0x0000004d
        /*0914*/ 	.word	0x00000000
        /*0918*/ 	.short	0x0101
        /*091a*/ 	.byte	0x3f
	.zero		1


	//   ....[26]....
        /*091c*/ 	.word	0x000069a0
        /*0920*/ 	.word	0x000000ff
        /*0924*/ 	.word	0x0002e830
        /*0928*/ 	.short	0x010a
        /*092a*/ 	.byte	0x06
	.zero		1


	//   ....[27]....
        /*092c*/ 	.word	0x000069e0
        /*0930*/ 	.word	0x000000ff
        /*0934*/ 	.word	0x0002e830
        /*0938*/ 	.short	0x010a
        /*093a*/ 	.byte	0x06
	.zero		1


	//   ....[28]....
        /*093c*/ 	.word	0x000075f0
        /*0940*/ 	.word	0x000000ff
        /*0944*/ 	.word	0x0002e850
        /*0948*/ 	.short	0x010a
        /*094a*/ 	.byte	0x06
	.zero		1


	//   ....[29]....
        /*094c*/ 	.word	0x00007630
        /*0950*/ 	.word	0x000000ff
        /*0954*/ 	.word	0x0002e850
        /*0958*/ 	.short	0x010a
        /*095a*/ 	.byte	0x06
	.zero		1


	//   ....[30]....
        /*095c*/ 	.word	0x0000b180
        /*0960*/ 	.word	0x00000002
        /*0964*/ 	.word	0x00000000
        /*0968*/ 	.short	0x0101
        /*096a*/ 	.byte	0x3f
	.zero		1


	//   ....[31]....
        /*096c*/ 	.word	0x0000b550
        /*0970*/ 	.word	0x000000ff
        /*0974*/ 	.word	0x00000000
        /*0978*/ 	.short	0x0101
        /*097a*/ 	.byte	0x06
	.zero		1


	//   ....[32]....
        /*097c*/ 	.word	0x0000bdb0
        /*0980*/ 	.word	0x000000ff
        /*0984*/ 	.word	0x0002e830
        /*0988*/ 	.short	0x010a
        /*098a*/ 	.byte	0x06
	.zero		1


	//   ....[33]....
        /*098c*/ 	.word	0x0000bdf0
        /*0990*/ 	.word	0x000000ff
        /*0994*/ 	.word	0x0002e830
        /*0998*/ 	.short	0x010a
        /*099a*/ 	.byte	0x06
	.zero		1


	//   ....[34]....
        /*099c*/ 	.word	0x0000c9d0
        /*09a0*/ 	.word	0x000000ff
        /*09a4*/ 	.word	0x0002e850
        /*09a8*/ 	.short	0x010a
        /*09aa*/ 	.byte	0x06
	.zero		1


	//   ....[35]....
        /*09ac*/ 	.word	0x0000ca10
        /*09b0*/ 	.word	0x000000ff
        /*09b4*/ 	.word	0x0002e850
        /*09b8*/ 	.short	0x010a
        /*09ba*/ 	.byte	0x06
	.zero		1


	//   ....[36]....
        /*09bc*/ 	.word	0x0000f6e0
        /*09c0*/ 	.word	0x00000002
        /*09c4*/ 	.word	0x00000000
        /*09c8*/ 	.short	0x0101
        /*09ca*/ 	.byte	0x3f
	.zero		1


	//   ....[37]....
        /*09cc*/ 	.word	0x0000f9b0
        /*09d0*/ 	.word	0x000000ff
        /*09d4*/ 	.word	0x00000000
        /*09d8*/ 	.short	0x0101
        /*09da*/ 	.byte	0x06
	.zero		1


	//   ....[38]....
        /*09dc*/ 	.word	0x00010130
        /*09e0*/ 	.word	0x000000ff
        /*09e4*/ 	.word	0x0002e850
        /*09e8*/ 	.short	0x010a
        /*09ea*/ 	.byte	0x04
	.zero		1


	//   ....[39]....
        /*09ec*/ 	.word	0x00010170
        /*09f0*/ 	.word	0x000000ff
        /*09f4*/ 	.word	0x0002e850
        /*09f8*/ 	.short	0x010a
        /*09fa*/ 	.byte	0x04
	.zero		1


	//   ....[40]....
        /*09fc*/ 	.word	0x00010850
        /*0a00*/ 	.word	0x000000ff
        /*0a04*/ 	.word	0x00000000
        /*0a08*/ 	.short	0x0101
        /*0a0a*/ 	.byte	0x04
	.zero		1


	//   ....[41]....
        /*0a0c*/ 	.word	0x00012490
        /*0a10*/ 	.word	0x00000003
        /*0a14*/ 	.word	0x00000000
        /*0a18*/ 	.short	0x0101
        /*0a1a*/ 	.byte	0x3f
	.zero		1


	//   ....[42]....
        /*0a1c*/ 	.word	0x00015410
        /*0a20*/ 	.word	0x00000004
        /*0a24*/ 	.word	0x0002e880
        /*0a28*/ 	.short	0x010a
        /*0a2a*/ 	.byte	0x3f
	.zero		1


	//   ....[43]....
        /*0a2c*/ 	.word	0x000155b0
        /*0a30*/ 	.word	0x00000004
        /*0a34*/ 	.word	0x0002e840
        /*0a38*/ 	.short	0x010a
        /*0a3a*/ 	.byte	0x3f
	.zero		1


	//   ....[44]....
        /*0a3c*/ 	.word	0x00016150
        /*0a40*/ 	.word	0x00000012
        /*0a44*/ 	.word	0x0002e800
        /*0a48*/ 	.short	0x0107
        /*0a4a*/ 	.byte	0x3f
	.zero		1


	//   ....[45]....
        /*0a4c*/ 	.word	0x00016240
        /*0a50*/ 	.word	0x00000012
        /*0a54*/ 	.word	0x0002e800
        /*0a58*/ 	.short	0x0101
        /*0a5a*/ 	.byte	0x3f
	.zero		1


	//   ....[46]....
        /*0a5c*/ 	.word	0x00016260
        /*0a60*/ 	.word	0x00000012
        /*0a64*/ 	.word	0x0002e820
        /*0a68*/ 	.short	0x010a
        /*0a6a*/ 	.byte	0x3f
	.zero		1


	//   ....[47]....
        /*0a6c*/ 	.word	0x00016560
        /*0a70*/ 	.word	0x00000004
        /*0a74*/ 	.word	0x0002e880
        /*0a78*/ 	.short	0x010a
        /*0a7a*/ 	.byte	0x3f
	.zero		1


	//   ....[48]....
        /*0a7c*/ 	.word	0x000167c0
        /*0a80*/ 	.word	0x00000004
        /*0a84*/ 	.word	0x0002e840
        /*0a88*/ 	.short	0x010a
        /*0a8a*/ 	.byte	0x3f
	.zero		1


	//   ....[49]....
        /*0a8c*/ 	.word	0x00016a90
        /*0a90*/ 	.word	0x00000013
        /*0a94*/ 	.word	0x0002e870
        /*0a98*/ 	.short	0x010a
        /*0a9a*/ 	.byte	0x3f
	.zero		1


	//   ....[50]....
        /*0a9c*/ 	.word	0x00016b00
        /*0aa0*/ 	.word	0x00000013
        /*0aa4*/ 	.word	0x0002e860
        /*0aa8*/ 	.short	0x010a
        /*0aaa*/ 	.byte	0x3f
	.zero		1


	//   ....[51]....
        /*0aac*/ 	.word	0x000171a0
        /*0ab0*/ 	.word	0x00000013
        /*0ab4*/ 	.word	0x0002e850
        /*0ab8*/ 	.short	0x0101
        /*0aba*/ 	.byte	0x3f
	.zero		1


	//   ....[52]....
        /*0abc*/ 	.word	0x00017220
        /*0ac0*/ 	.word	0x00000013
        /*0ac4*/ 	.word	0x00000000
        /*0ac8*/ 	.short	0x0101
        /*0aca*/ 	.byte	0x3f
	.zero		1


	//   ....[53]....
        /*0acc*/ 	.word	0x00017430
        /*0ad0*/ 	.word	0x00000010
        /*0ad4*/ 	.word	0x0002e870
        /*0ad8*/ 	.short	0x010a
        /*0ada*/ 	.byte	0x3f
	.zero		1


	//   ....[54]....
        /*0adc*/ 	.word	0x000174c0
        /*0ae0*/ 	.word	0x00000010
        /*0ae4*/ 	.word	0x0002e860
        /*0ae8*/ 	.short	0x010a
        /*0aea*/ 	.byte	0x3f
	.zero		1


	//   ....[55]....
        /*0aec*/ 	.word	0x00017b80
        /*0af0*/ 	.word	0x00000010
        /*0af4*/ 	.word	0x0002e850
        /*0af8*/ 	.short	0x0101
        /*0afa*/ 	.byte	0x3f
	.zero		1


	//   ....[56]....
        /*0afc*/ 	.word	0x00017bc0
        /*0b00*/ 	.word	0x00000000
        /*0b04*/ 	.word	0x00000000
        /*0b08*/ 	.short	0x0101
        /*0b0a*/ 	.byte	0x3f
	.zero		1


	//   ....[57]....
        /*0b0c*/ 	.word	0x00018970
        /*0b10*/ 	.word	0x00000000
        /*0b14*/ 	.word	0x0002e820
        /*0b18*/ 	.short	0x010a
        /*0b1a*/ 	.byte	0x3f
	.zero		1


	//   ....[58]....
        /*0b1c*/ 	.word	0x00018b30
        /*0b20*/ 	.word	0x00000006
        /*0b24*/ 	.word	0x00000000
        /*0b28*/ 	.short	0x010a
        /*0b2a*/ 	.byte	0x3f
	.zero		1


	//   ....[59]....
        /*0b2c*/ 	.word	0x00018ba0
        /*0b30*/ 	.word	0x00000007
        /*0b34*/ 	.word	0x00000000
        /*0b38*/ 	.short	0x010a
        /*0b3a*/ 	.byte	0x3f
	.zero		1


	//   ....[60]....
        /*0b3c*/ 	.word	0x00018c00
        /*0b40*/ 	.word	0x00000004
        /*0b44*/ 	.word	0x0002e860
        /*0b48*/ 	.short	0x010a
        /*0b4a*/ 	.byte	0x3f
	.zero		1


	//   ....[61]....
        /*0b4c*/ 	.word	0x00018c50
        /*0b50*/ 	.word	0x00000003
        /*0b54*/ 	.word	0x0002e860
        /*0b58*/ 	.short	0x010a
        /*0b5a*/ 	.byte	0x3f
	.zero		1


	//   ....[62]....
        /*0b5c*/ 	.word	0x00018c90
        /*0b60*/ 	.word	0x00000004
        /*0b64*/ 	.word	0x0002e880
        /*0b68*/ 	.short	0x010a
        /*0b6a*/ 	.byte	0x3f
	.zero		1


	//   ....[63]....
        /*0b6c*/ 	.word	0x00018cb0
        /*0b70*/ 	.word	0x00000003
        /*0b74*/ 	.word	0x0002e880
        /*0b78*/ 	.short	0x010a
        /*0b7a*/ 	.byte	0x3f
	.zero		1


	//   ....[64]....
        /*0b7c*/ 	.word	0x00018d20
        /*0b80*/ 	.word	0x00000003
        /*0b84*/ 	.word	0x0002e800
        /*0b88*/ 	.short	0x010a
        /*0b8a*/ 	.byte	0x3f
	.zero		1


	//   ....[65]....
        /*0b8c*/ 	.word	0x00018d70
        /*0b90*/ 	.word	0x00000002
        /*0b94*/ 	.word	0x0002e830
        /*0b98*/ 	.short	0x010a
        /*0b9a*/ 	.byte	0x3f
	.zero		1


	//   ....[66]....
        /*0b9c*/ 	.word	0x00018dd0
        /*0ba0*/ 	.word	0x00000008
        /*0ba4*/ 	.word	0x0002e830
        /*0ba8*/ 	.short	0x010a
        /*0baa*/ 	.byte	0x3f
	.zero		1


	//   ....[67]....
        /*0bac*/ 	.word	0x00018e30
        /*0bb0*/ 	.word	0x00000008
        /*0bb4*/ 	.word	0x0002e850
        /*0bb8*/ 	.short	0x010a
        /*0bba*/ 	.byte	0x3f
	.zero		1


	//   ....[68]....
        /*0bbc*/ 	.word	0x00018e90
        /*0bc0*/ 	.word	0x00000008
        /*0bc4*/ 	.word	0x0002e830
        /*0bc8*/ 	.short	0x010a
        /*0bca*/ 	.byte	0x3f
	.zero		1


	//   ....[69]....
        /*0bcc*/ 	.word	0x00018ef0
        /*0bd0*/ 	.word	0x00000008
        /*0bd4*/ 	.word	0x0002e850
        /*0bd8*/ 	.short	0x010a
        /*0bda*/ 	.byte	0x3f
	.zero		1


	//   ....[70]....
        /*0bdc*/ 	.word	0x00018f50
        /*0be0*/ 	.word	0x00000005
        /*0be4*/ 	.word	0x0002e850
        /*0be8*/ 	.short	0x010a
        /*0bea*/ 	.byte	0x3f
	.zero		1


	//   ....[71]....
        /*0bec*/ 	.word	0x000190a0
        /*0bf0*/ 	.word	0x00000004
        /*0bf4*/ 	.word	0x0002e880
        /*0bf8*/ 	.short	0x010a
        /*0bfa*/ 	.byte	0x3f
	.zero		1


	//   ....[72]....
        /*0bfc*/ 	.word	0x000190f0
        /*0c00*/ 	.word	0x00000004
        /*0c04*/ 	.word	0x0002e840
        /*0c08*/ 	.short	0x010a
        /*0c0a*/ 	.byte	0x3f
	.zero		1


	//   ....[73]....
        /*0c0c*/ 	.word	0x00019b10
        /*0c10*/ 	.word	0x00000012
        /*0c14*/ 	.word	0x0002e820
        /*0c18*/ 	.short	0x010a
        /*0c1a*/ 	.byte	0x3f
	.zero		1


	//   ....[74]....
        /*0c1c*/ 	.word	0x00019b60
        /*0c20*/ 	.word	0x00000004
        /*0c24*/ 	.word	0x0002e880
        /*0c28*/ 	.short	0x010a
        /*0c2a*/ 	.byte	0x3f
	.zero		1


	//   ....[75]....
        /*0c2c*/ 	.word	0x00019bb0
        /*0c30*/ 	.word	0x00000004
        /*0c34*/ 	.word	0x0002e840
        /*0c38*/ 	.short	0x010a
        /*0c3a*/ 	.byte	0x3f
	.zero		1


	//   ....[76]....
        /*0c3c*/ 	.word	0x00019c00
        /*0c40*/ 	.word	0x00000013
        /*0c44*/ 	.word	0x0002e870
        /*0c48*/ 	.short	0x010a
        /*0c4a*/ 	.byte	0x3f
	.zero		1


	//   ....[77]....
        /*0c4c*/ 	.word	0x00019c50
        /*0c50*/ 	.word	0x00000013
        /*0c54*/ 	.word	0x0002e860
        /*0c58*/ 	.short	0x010a
        /*0c5a*/ 	.byte	0x3f
	.zero		1


	//   ....[78]....
        /*0c5c*/ 	.word	0x00019ca0
        /*0c60*/ 	.word	0x00000010
        /*0c64*/ 	.word	0x0002e870
        /*0c68*/ 	.short	0x010a
        /*0c6a*/ 	.byte	0x3f
	.zero		1


	//   ....[79]....
        /*0c6c*/ 	.word	0x00019cf0
        /*0c70*/ 	.word	0x00000010
        /*0c74*/ 	.word	0x0002e860
        /*0c78*/ 	.short	0x010a
        /*0c7a*/ 	.byte	0x3f
	.zero		1


	//   ....[80]....
        /*0c7c*/ 	.word	0x00019d40
        /*0c80*/ 	.word	0x00000000
        /*0c84*/ 	.word	0x0002e820
        /*0c88*/ 	.short	0x010a
        /*0c8a*/ 	.byte	0x3f
	.zero		1


	//   ....[81]....
        /*0c8c*/ 	.word	0x00019ee0
        /*0c90*/ 	.word	0x00000006
        /*0c94*/ 	.word	0x00000000
        /*0c98*/ 	.short	0x010a
        /*0c9a*/ 	.byte	0x3f
	.zero		1


	//   ....[82]....
        /*0c9c*/ 	.word	0x00019f30
        /*0ca0*/ 	.word	0x00000007
        /*0ca4*/ 	.word	0x00000000
        /*0ca8*/ 	.short	0x010a
        /*0caa*/ 	.byte	0x3f
	.zero		1


	//   ....[83]....
        /*0cac*/ 	.word	0x00019f80
        /*0cb0*/ 	.word	0x00000004
        /*0cb4*/ 	.word	0x0002e860
        /*0cb8*/ 	.short	0x010a
        /*0cba*/ 	.byte	0x3f
	.zero		1


	//   ....[84]....
        /*0cbc*/ 	.word	0x00019fd0
        /*0cc0*/ 	.word	0x00000003
        /*0cc4*/ 	.word	0x0002e860
        /*0cc8*/ 	.short	0x010a
        /*0cca*/ 	.byte	0x3f
	.zero		1


	//   ....[85]....
        /*0ccc*/ 	.word	0x0001a020
        /*0cd0*/ 	.word	0x00000004
        /*0cd4*/ 	.word	0x0002e880
        /*0cd8*/ 	.short	0x010a
        /*0cda*/ 	.byte	0x3f
	.zero		1


	//----- nvinfo : EIATTR_NUM_MBARRIERS
	.align		4
.L_302:
        /*0cdc*/ 	.byte	0x03, 0x38
        /*0cde*/ 	.short	0x0016


	//----- nvinfo : EIATTR_EXIT_INSTR_OFFSETS
	.align		4
        /*0ce0*/ 	.byte	0x04, 0x1c
        /*0ce2*/ 	.short	(.L_304 - .L_303)


	//   ....[0]....
.L_303:
        /*0ce4*/ 	.word	0x00000a80


	//   ....[1]....
        /*0ce8*/ 	.word	0x000133d0


	//   ....[2]....
        /*0cec*/ 	.word	0x00018d00


	//----- nvinfo : EIATTR_MAX_THREADS
	.align		4
.L_304:
        /*0cf0*/ 	.byte	0x04, 0x05
        /*0cf2*/ 	.short	(.L_306 - .L_305)
.L_305:
        /*0cf4*/ 	.word	0x00000180
        /*0cf8*/ 	.word	0x00000001
        /*0cfc*/ 	.word	0x00000001


	//----- nvinfo : EIATTR_CRS_STACK_SIZE
	.align		4
.L_306:
        /*0d00*/ 	.byte	0x04, 0x1e
        /*0d02*/ 	.short	(.L_308 - .L_307)
.L_307:
        /*0d04*/ 	.word	0x00000000


	//----- nvinfo : EIATTR_CBANK_PARAM_SIZE
	.align		4
.L_308:
        /*0d08*/ 	.byte	0x03, 0x19
        /*0d0a*/ 	.short	0x0af0


	//----- nvinfo : EIATTR_PARAM_CBANK
	.align		4
        /*0d0c*/ 	.byte	0x04, 0x0a
        /*0d0e*/ 	.short	(.L_310 - .L_309)
	.align		4
.L_309:
        /*0d10*/ 	.word	index@(.nv.constant0._ZN7cutlass13device_kernelIN5flash11enable_sm90INS1_16FlashAttnFwdSm90INS1_25CollectiveMainloopFwdSm90ILi2EN4cute5tupleIJNS5_1CILi1EEES8_S8_EEENS6_IJNS7_ILi128EEENS7_ILi224EEESA_EEELi128ENS_12float_e4m3_tEfNS_4arch4Sm90ELb1ELb0ELb1ELb1ELb0ELb0ELb0ELb1ELb1ELb1ELb0ELb0EEENS1_21CollectiveEpilogueFwdINS6_IJSA_SA_SB_EEES9_NS_10bfloat16_tESF_Li256ELb1ELb1ELb0ELb1EEENS1_36VarlenDynamicPersistentTileSchedulerILi128ELi224ELi256ELi128ELb0ELb1ELb1ELb1ELb1ELb1EEEEEEEEEvNT_6ParamsE)
        /*0d14*/ 	.short	0x0210
        /*0d16*/ 	.short	0x0af0


	//----- nvinfo : EIATTR_SW_WAR
	.align		4
.L_310:
        /*0d18*/ 	.byte	0x04, 0x36
        /*0d1a*/ 	.short	(.L_312 - .L_311)
.L_311:
        /*0d1c*/ 	.word	0x00000008
.L_312:


//--------------------- .nv.info._ZN7cutlass13device_kernelIN5flash11enable_sm90INS1_16FlashAttnFwdSm90INS1_25CollectiveMainloopFwdSm90ILi2EN4cute5tupleIJNS5_1CILi1EEES8_S8_EEENS6_IJNS7_ILi128EEENS7_ILi224EEESA_EEELi128ENS_12float_e4m3_tEfNS_4arch4Sm90ELb1ELb0ELb1ELb1ELb0ELb1ELb0ELb1ELb1ELb1ELb0ELb0EEENS1_21CollectiveEpilogueFwdINS6_IJSA_SA_SB_EEES9_NS_10bfloat16_tESF_Li256ELb1ELb1ELb0ELb1EEENS1_36VarlenDynamicPersistentTileSchedulerILi128ELi224ELi256ELi128ELb0ELb1ELb1ELb1ELb1ELb1EEEEEEEEEvNT_6ParamsE --------------------------
	.section	.nv.info._ZN7cutlass13device_kernelIN5flash11enable_sm90INS1_16FlashAttnFwdSm90INS1_25CollectiveMainloopFwdSm90ILi2EN4cute5tupleIJNS5_1CILi1EEES8_S8_EEENS6_IJNS7_ILi128EEENS7_ILi224EEESA_EEELi128ENS_12float_e4m3_tEfNS_4arch4Sm90ELb1ELb0ELb1ELb1ELb0ELb1ELb0ELb1ELb1ELb1ELb0ELb0EEENS1_21CollectiveEpilogueFwdINS6_IJSA_SA_SB_EEES9_NS_10bfloat16_tESF_Li256ELb1ELb1ELb0ELb1EEENS1_36VarlenDynamicPersistentTileSchedulerILi128ELi224ELi256ELi128ELb0ELb1ELb1ELb1ELb1ELb1EEEEEEEEEvNT_6ParamsE,"",@"SHT_CUDA_INFO"
	.sectionflags	@""
	.align	4


	//----- nvinfo : EIATTR_CUDA_API_VERSION
	.align		4
        /*0000*/ 	.byte	0x04, 0x37
        /*0002*/ 	.short	(.L_314 - .L_313)
.L_313:
        /*0004*/ 	.word	0x00000082


	//----- nvinfo : EIATTR_KPARAM_INFO
	.align		4
.L_314:
        /*0008*/ 	.byte	0x04, 0x17
        /*000a*/ 	.short	(.L_316 - .L_315)
.L_315:
        /*000c*/ 	.word	0x00000000
        /*0010*/ 	.short	0x0000
        /*0012*/ 	.short	0x0070
        /*0014*/ 	.byte	0x00, 0xf0, 0x01, 0x2a


	//----- nvinfo : EIATTR_SPARSE_MMA_MASK
	.align		4
.L_316:
        /*0018*/ 	.byte	0x03, 0x50
        /*001a*/ 	.short	0x0000


	//----- nvinfo : EIATTR_MAXREG_COUNT
	.align		4
        /*001c*/ 	.byte	0x03, 0x1b
        /*001e*/ 	.short	0x00a8


	//----- nvinfo : EIATTR_NUM_BARRIERS
	.align		4
        /*0020*/ 	.byte	0x02, 0x4c
        /*0022*/ 	.byte	0x10
	.zero		1


	//----- nvinfo : EIATTR_EXTERNS
	.align		4
        /*0024*/ 	.byte	0x04, 0x0f
        /*0026*/ 	.short	(.L_318 - .L_317)


	//   ....[0]....
	.align		4
.L_317:
        /*0028*/ 	.word	index@(__assertfail)


	//----- nvinfo : EIATTR_ANNOTATIONS
	.align		4
.L_318:
        /*002c*/ 	.byte	0x04, 0x55
        /*002e*/ 	.short	(.L_320 - .L_319)


	//   ....[0]....
.L_319:
        /* <DEDUP_REMOVED lines=151> */


	//----- nvinfo : EIATTR_MERCURY_ISA_VERSION
	.align		4
.L_320:
        /*0990*/ 	.byte	0x03, 0x5f
        /*0992*/ 	.short	0x0101


	//----- nvinfo : EIATTR_UNUSED_LOAD_BYTE_OFFSET
	.align		4
        /*0994*/ 	.byte	0x04, 0x44
        /*0996*/ 	.short	(.L_322 - .L_321)


	//   ....[0]....
.L_321:
        /*0998*/ 	.word	0x00000b00
        /*099c*/ 	.word	0x0000fff0


	//   ....[1]....
        /*09a0*/ 	.word	0x00022fa0
        /*09a4*/ 	.word	0x0000fff0


	//----- nvinfo : EIATTR_INT_WARP_WIDE_INSTR_OFFSETS
	.align		4
.L_322:
        /*09a8*/ 	.byte	0x04, 0x31
        /*09aa*/ 	.short	(.L_324 - .L_323)


	//   ....[0]....
.L_323:
        /*09ac*/ 	.word	0x00000190


	//   ....[1]....
        /*09b0*/ 	.word	0x000001d0


	//   ....[2]....
        /*09b4*/ 	.word	0x00000240


	//   ....[3]....
        /*09b8*/ 	.word	0x00027fe0


	//   ....[4]....
        /*09bc*/ 	.word	0x00028080


	//   ....[5]....
        /*09c0*/ 	.word	0x0002ac10


	//   ....[6]....
        /*09c4*/ 	.word	0x0002acb0


	//----- nvinfo : EIATTR_COOP_GROUP_MASK_REGIDS
	.align		4
.L_324:
        /*09c8*/ 	.byte	0x04, 0x29
        /*09ca*/ 	.short	(.L_326 - .L_325)


	//   ....[0]....
.L_325:
        /*09cc*/ 	.word	0xffffffff


	//   ....[1]....
        /*09d0*/ 	.word	0xffffffff


	//   ....[2]....
        /*09d4*/ 	.word	0xffffffff


	//   ....[3]....
        /*09d8*/ 	.word	0xffffffff


	//   ....[4]....
        /*09dc*/ 	.word	0xffffffff


	//   ....[5]....
        /*09e0*/ 	.word	0xffffffff


	//   ....[6]....
        /*09e4*/ 	.word	0xffffffff


	//   ....[7]....
        /*09e8*/ 	.word	0xffffffff


	//   ....[8]....
        /*09ec*/ 	.word	0xffffffff


	//   ....[9]....
        /*09f0*/ 	.word	0xffffffff


	//   ....[10]....
        /*09f4*/ 	.word	0xffffffff


	//   ....[11]....
        /*09f8*/ 	.word	0xffffffff


	//   ....[12]....
        /*09fc*/ 	.word	0xffffffff


	//   ....[13]....
        /*0a00*/ 	.word	0xffffffff


	//   ....[14]....
        /*0a04*/ 	.word	0xffffffff


	//   ....[15]....
        /*0a08*/ 	.word	0xffffffff


	//   ....[16]....
        /*0a0c*/ 	.word	0xffffffff


	//   ....[17]....
        /*0a10*/ 	.word	0xffffffff


	//   ....[18]....
        /*0a14*/ 	.word	0xffffffff


	//   ....[19]....
        /*0a18*/ 	.word	0xffffffff


	//   ....[20]....
        /*0a1c*/ 	.word	0xffffffff


	//   ....[21]....
        /*0a20*/ 	.word	0xffffffff


	//   ....[22]....
        /*0a24*/ 	.word	0xffffffff


	//   ....[23]....
        /*0a28*/ 	.word	0xffffffff


	//   ....[24]....
        /*0a2c*/ 	.word	0xffffffff


	//   ....[25]....
        /*0a30*/ 	.word	0xffffffff


	//   ....[26]....
        /*0a34*/ 	.word	0xffffffff


	//   ....[27]....
        /*0a38*/ 	.word	0xffffffff


	//   ....[28]....
        /*0a3c*/ 	.word	0xffffffff


	//   ....[29]....
        /*0a40*/ 	.word	0xffffffff


	//   ....[30]....
        /*0a44*/ 	.word	0xffffffff


	//   ....[31]....
        /*0a48*/ 	.word	0xffffffff


	//   ....[32]....
        /*0a4c*/ 	.word	0xffffffff


	//   ....[33]....
        /*0a50*/ 	.word	0xffffffff


	//   ....[34]....
        /*0a54*/ 	.word	0xffffffff


	//   ....[35]....
        /*0a58*/ 	.word	0xffffffff


	//   ....[36]....
        /*0a5c*/ 	.word	0xffffffff


	//   ....[37]....
        /*0a60*/ 	.word	0xffffffff


	//   ....[38]....
        /*0a64*/ 	.word	0xffffffff


	//   ....[39]....
        /*0a68*/ 	.word	0xffffffff


	//   ....[40]....
        /*0a6c*/ 	.word	0xffffffff


	//   ....[41]....
        /*0a70*/ 	.word	0xffffffff


	//   ....[42]....
        /*0a74*/ 	.word	0xffffffff


	//   ....[43]....
        /*0a78*/ 	.word	0xffffffff


	//   ....[44]....
        /*0a7c*/ 	.word	0xffffffff


	//   ....[45]....
        /*0a80*/ 	.word	0xffffffff


	//   ....[46]....
        /*0a84*/ 	.word	0xffffffff


	//   ....[47]....
        /*0a88*/ 	.word	0xffffffff


	//   ....[48]....
        /*0a8c*/ 	.word	0xffffffff


	//   ....[49]....
        /*0a90*/ 	.word	0xffffffff


	//   ....[50]....
        /*0a94*/ 	.word	0xffffffff


	//   ....[51]....
        /*0a98*/ 	.word	0xffffffff


	//   ....[52]....
        /*0a9c*/ 	.word	0xffffffff


	//   ....[53]....
        /*0aa0*/ 	.word	0xffffffff


	//   ....[54]....
        /*0aa4*/ 	.word	0xffffffff


	//   ....[55]....
        /*0aa8*/ 	.word	0xffffffff


	//   ....[56]....
        /*0aac*/ 	.word	0xffffffff


	//   ....[57]....
        /*0ab0*/ 	.word	0xffffffff


	//   ....[58]....
        /*0ab4*/ 	.word	0xffffffff


	//   ....[59]....
        /*0ab8*/ 	.word	0xffffffff


	//   ....[60]....
        /*0abc*/ 	.word	0xffffffff


	//   ....[61]....
        /*0ac0*/ 	.word	0xffffffff


	//   ....[62]....
        /*0ac4*/ 	.word	0xffffffff


	//   ....[63]....
        /*0ac8*/ 	.word	0xffffffff


	//   ....[64]....
        /*0acc*/ 	.word	0xffffffff


	//   ....[65]....
        /*0ad0*/ 	.word	0xffffffff


	//   ....[66]....
        /*0ad4*/ 	.word	0xffffffff


	//   ....[67]....
        /*0ad8*/ 	.word	0xffffffff


	//   ....[68]....
        /*0adc*/ 	.word	0xffffffff


	//   ....[69]....
        /*0ae0*/ 	.word	0xffffffff


	//   ....[70]....
        /*0ae4*/ 	.word	0xffffffff


	//   ....[71]....
        /*0ae8*/ 	.word	0xffffffff


	//   ....[72]....
        /*0aec*/ 	.word	0xffffffff


	//   ....[73]....
        /*0af0*/ 	.word	0xffffffff


	//   ....[74]....
        /*0af4*/ 	.word	0xffffffff


	//   ....[75]....
        /*0af8*/ 	.word	0xffffffff


	//   ....[76]....
        /*0afc*/ 	.word	0xffffffff


	//   ....[77]....
        /*0b00*/ 	.word	0xffffffff


	//   ....[78]....
        /*0b04*/ 	.word	0xffffffff


	//   ....[79]....
        /*0b08*/ 	.word	0xffffffff


	//   ....[80]....
        /*0b0c*/ 	.word	0xffffffff


	//   ....[81]....
        /*0b10*/ 	.word	0xffffffff


	//   ....[82]....
        /*0b14*/ 	.word	0xffffffff


	//   ....[83]....
        /*0b18*/ 	.word	0xffffffff


	//   ....[84]....
        /*0b1c*/ 	.word	0xffffffff


	//   ....[85]....
        /*0b20*/ 	.word	0xffffffff


	//   ....[86]....
        /*0b24*/ 	.word	0xffffffff


	//   ....[87]....
        /*0b28*/ 	.word	0xffffffff


	//   ....[88]....
        /*0b2c*/ 	.word	0xffffffff


	//   ....[89]....
        /*0b30*/ 	.word	0xffffffff


	//   ....[90]....
        /*0b34*/ 	.word	0xffffffff


	//   ....[91]....
        /*0b38*/ 	.word	0xffffffff


	//   ....[92]....
        /*0b3c*/ 	.word	0xffffffff


	//   ....[93]....
        /*0b40*/ 	.word	0xffffffff


	//   ....[94]....
        /*0b44*/ 	.word	0xffffffff


	//   ....[95]....
        /*0b48*/ 	.word	0xffffffff


	//   ....[96]....
        /*0b4c*/ 	.word	0xffffffff


	//   ....[97]....
        /*0b50*/ 	.word	0xffffffff


	//   ....[98]....
        /*0b54*/ 	.word	0xffffffff


	//   ....[99]....
        /*0b58*/ 	.word	0xffffffff


	//   ....[100]....
        /*0b5c*/ 	.word	0xffffffff


	//   ....[101]....
        /*0b60*/ 	.word	0xffffffff


	//   ....[102]....
        /*0b64*/ 	.word	0xffffffff


	//   ....[103]....
        /*0b68*/ 	.word	0xffffffff


	//   ....[104]....
        /*0b6c*/ 	.word	0xffffffff


	//   ....[105]....
        /*0b70*/ 	.word	0xffffffff


	//   ....[106]....
        /*0b74*/ 	.word	0xffffffff


	//   ....[107]....
        /*0b78*/ 	.word	0xffffffff


	//   ....[108]....
        /*0b7c*/ 	.word	0xffffffff


	//   ....[109]....
        /*0b80*/ 	.word	0xffffffff


	//   ....[110]....
        /*0b84*/ 	.word	0xffffffff


	//   ....[111]....
        /*0b88*/ 	.word	0xffffffff


	//   ....[112]....
        /*0b8c*/ 	.word	0xffffffff


	//   ....[113]....
        /*0b90*/ 	.word	0xffffffff


	//   ....[114]....
        /*0b94*/ 	.word	0xffffffff


	//   ....[115]....
        /*0b98*/ 	.word	0xffffffff


	//   ....[116]....
        /*0b9c*/ 	.word	0xffffffff


	//   ....[117]....
        /*0ba0*/ 	.word	0xffffffff


	//   ....[118]....
        /*0ba4*/ 	.word	0xffffffff


	//   ....[119]....
        /*0ba8*/ 	.word	0xffffffff


	//   ....[120]....
        /*0bac*/ 	.word	0xffffffff


	//   ....[121]....
        /*0bb0*/ 	.word	0xffffffff


	//   ....[122]....
        /*0bb4*/ 	.word	0xffffffff


	//   ....[123]....
        /*0bb8*/ 	.word	0xffffffff


	//   ....[124]....
        /*0bbc*/ 	.word	0xffffffff


	//   ....[125]....
        /*0bc0*/ 	.word	0xffffffff


	//   ....[126]....
        /*0bc4*/ 	.word	0xffffffff


	//   ....[127]....
        /*0bc8*/ 	.word	0xffffffff


	//   ....[128]....
        /*0bcc*/ 	.word	0xffffffff


	//   ....[129]....
        /*0bd0*/ 	.word	0xffffffff


	//   ....[130]....
        /*0bd4*/ 	.word	0xffffffff


	//   ....[131]....
        /*0bd8*/ 	.word	0xffffffff


	//   ....[132]....
        /*0bdc*/ 	.word	0xffffffff


	//   ....[133]....
        /*0be0*/ 	.word	0xffffffff


	//   ....[134]....
        /*0be4*/ 	.word	0xffffffff


	//   ....[135]....
        /*0be8*/ 	.word	0xffffffff


	//   ....[136]....
        /*0bec*/ 	.word	0xffffffff


	//   ....[137]....
        /*0bf0*/ 	.word	0xffffffff


	//   ....[138]....
        /*0bf4*/ 	.word	0xffffffff


	//   ....[139]....
        /*0bf8*/ 	.word	0xffffffff


	//   ....[140]....
        /*0bfc*/ 	.word	0xffffffff


	//   ....[141]....
        /*0c00*/ 	.word	0xffffffff


	//   ....[142]....
        /*0c04*/ 	.word	0xffffffff


	//   ....[143]....
        /*0c08*/ 	.word	0xffffffff


	//   ....[144]....
        /*0c0c*/ 	.word	0xffffffff


	//   ....[145]....
        /*0c10*/ 	.word	0xffffffff


	//   ....[146]....
        /*0c14*/ 	.word	0xffffffff


	//   ....[147]....
        /*0c18*/ 	.word	0xffffffff


	//   ....[148]....
        /*0c1c*/ 	.word	0x0500000f


	//   ....[149]....
        /*0c20*/ 	.word	0x0500000f


	//   ....[150]....
        /*0c24*/ 	.word	0x0500000f


	//   ....[151]....
        /*0c28*/ 	.word	0x0500000f


	//   ....[152]....
        /*0c2c*/ 	.word	0x0500000f


	//   ....[153]....
        /*0c30*/ 	.word	0x0500000f


	//   ....[154]....
        /*0c34*/ 	.word	0x0500000f


	//   ....[155]....
        /*0c38*/ 	.word	0x0500000f


	//   ....[156]....
        /*0c3c*/ 	.word	0x0500000f


	//   ....[157]....
        /*0c40*/ 	.word	0x0500000f


	//   ....[158]....
        /*0c44*/ 	.word	0x0500000f


	//   ....[159]....
        /*0c48*/ 	.word	0x0500000f


	//   ....[160]....
        /*0c4c*/ 	.word	0x0500000f


	//   ....[161]....
        /*0c50*/ 	.word	0x0500000f


	//   ....[162]....
        /*0c54*/ 	.word	0x0500000f


	//   ....[163]....
        /*0c58*/ 	.word	0x0500000f


	//   ....[164]....
        /*0c5c*/ 	.word	0x0500000f


	//   ....[165]....
        /*0c60*/ 	.word	0x0500000f


	//   ....[166]....
        /*0c64*/ 	.word	0x0500000f


	//   ....[167]....
        /*0c68*/ 	.word	0x0500000f


	//   ....[168]....
        /*0c6c*/ 	.word	0x0500000f


	//   ....[169]....
        /*0c70*/ 	.word	0x0500000f


	//   ....[170]....
        /*0c74*/ 	.word	0x0500000f


	//   ....[171]....
        /*0c78*/ 	.word	0x0500000f


	//   ....[172]....
        /*0c7c*/ 	.word	0x0500000f


	//   ....[173]....
        /*0c80*/ 	.word	0x0500000f


	//   ....[174]....
        /*0c84*/ 	.word	0x0500000f


	//   ....[175]....
        /*0c88*/ 	.word	0x0500000f


	//   ....[176]....
        /*0c8c*/ 	.word	0x0500000f


	//   ....[177]....
        /*0c90*/ 	.word	0x0500000f


	//   ....[178]....
        /*0c94*/ 	.word	0x0500000f


	//   ....[179]....
        /*0c98*/ 	.word	0x0500000f


	//   ....[180]....
        /*0c9c*/ 	.word	0x0500000f


	//   ....[181]....
        /*0ca0*/ 	.word	0x0500000f


	//   ....[182]....
        /*0ca4*/ 	.word	0x0500000f


	//   ....[183]....
        /*0ca8*/ 	.word	0x0500000f


	//   ....[184]....
        /*0cac*/ 	.word	0x0500000f


	//   ....[185]....
        /*0cb0*/ 	.word	0x0500000f


	//   ....[186]....
        /*0cb4*/ 	.word	0x0500000f


	//   ....[187]....
        /*0cb8*/ 	.word	0x0500000f


	//   ....[188]....
        /*0cbc*/ 	.word	0x0500000f


	//   ....[189]....
        /*0cc0*/ 	.word	0x0500000f


	//   ....[190]....
        /*0cc4*/ 	.word	0x0500000f


	//   ....[191]....
        /*0cc8*/ 	.word	0x0500000f


	//   ....[192]....
        /*0ccc*/ 	.word	0x0500000f


	//   ....[193]....
        /*0cd0*/ 	.word	0x0500000f


	//   ....[194]....
        /*0cd4*/ 	.word	0x0500000f


	//   ....[195]....
        /*0cd8*/ 	.word	0x0500000f


	//   ....[196]....
        /*0cdc*/ 	.word	0x0500000f


	//   ....[197]....
        /*0ce0*/ 	.word	0x0500000f


	//   ....[198]....
        /*0ce4*/ 	.word	0x0500000f


	//   ....[199]....
        /*0ce8*/ 	.word	0x0500000f


	//   ....[200]....
        /*0cec*/ 	.word	0x0500000f


	//   ....[201]....
        /*0cf0*/ 	.word	0x0500000f


	//   ....[202]....
        /*0cf4*/ 	.word	0x0500000f


	//   ....[203]....
        /*0cf8*/ 	.word	0x0500000f


	//   ....[204]....
        /*0cfc*/ 	.word	0x0500000f


	//   ....[205]....
        /*0d00*/ 	.word	0x0500000f


	//   ....[206]....
        /*0d04*/ 	.word	0x0500000f


	//   ....[207]....
        /*0d08*/ 	.word	0x0500000f


	//   ....[208]....
        /*0d0c*/ 	.word	0x0500000f


	//   ....[209]....
        /*0d10*/ 	.word	0x0500000f


	//   ....[210]....
        /*0d14*/ 	.word	0x0500000f


	//   ....[211]....
        /*0d18*/ 	.word	0x0500000f


	//   ....[212]....
        /*0d1c*/ 	.word	0x0500000f


	//   ....[213]....
        /*0d20*/ 	.word	0x0500000f


	//   ....[214]....
        /*0d24*/ 	.word	0x0500000f


	//   ....[215]....
        /*0d28*/ 	.word	0x0500000f


	//   ....[216]....
        /*0d2c*/ 	.word	0x0500000f


	//   ....[217]....
        /*0d30*/ 	.word	0x0500000f


	//   ....[218]....
        /*0d34*/ 	.word	0x0500000f


	//   ....[219]....
        /*0d38*/ 	.word	0x0500000f


	//   ....[220]....
        /*0d3c*/ 	.word	0x0500000f


	//   ....[221]....
        /*0d40*/ 	.word	0x0500000f


	//   ....[222]....
        /*0d44*/ 	.word	0x0500000f


	//   ....[223]....
        /*0d48*/ 	.word	0x0500000f


	//   ....[224]....
        /*0d4c*/ 	.word	0x0500000f


	//   ....[225]....
        /*0d50*/ 	.word	0x0500000f


	//   ....[226]....
        /*0d54*/ 	.word	0x0500000f


	//   ....[227]....
        /*0d58*/ 	.word	0x0500000f


	//   ....[228]....
        /*0d5c*/ 	.word	0x0500000f


	//   ....[229]....
        /*0d60*/ 	.word	0x0500000f


	//   ....[230]....
        /*0d64*/ 	.word	0x0500000f


	//   ....[231]....
        /*0d68*/ 	.word	0x0500000f


	//   ....[232]....
        /*0d6c*/ 	.word	0x0500000f


	//   ....[233]....
        /*0d70*/ 	.word	0x0500000f


	//   ....[234]....
        /*0d74*/ 	.word	0x0500000f


	//   ....[235]....
        /*0d78*/ 	.word	0x0500000f


	//   ....[236]....
        /*0d7c*/ 	.word	0x0500000f


	//   ....[237]....
        /*0d80*/ 	.word	0x0500000f


	//   ....[238]....
        /*0d84*/ 	.word	0x0500000f


	//   ....[239]....
        /*0d88*/ 	.word	0x0500000f


	//   ....[240]....
        /*0d8c*/ 	.word	0x0500000f


	//----- nvinfo : EIATTR_COOP_GROUP_INSTR_OFFSETS
	.align		4
.L_326:
        /*0d90*/ 	.byte	0x04, 0x28
        /*0d92*/ 	.short	(.L_328 - .L_327)


	//   ....[0]....
.L_327:
        /*0d94*/ 	.word	0x00000070


	//   ....[1]....
        /*0d98*/ 	.word	0x000001a0


	//   ....[2]....
        /*0d9c*/ 	.word	0x000001f0


	//   ....[3]....
        /*0da0*/ 	.word	0x00000420


	//   ....[4]....
        /*0da4*/ 	.word	0x00000580


	//   ....[5]....
        /*0da8*/ 	.word	0x000006a0


	//   ....[6]....
        /*0dac*/ 	.word	0x00000800


	//   ....[7]....
        /*0db0*/ 	.word	0x0000cce0


	//   ....[8]....
        /*0db4*/ 	.word	0x0000d730


	//   ....[9]....
        /*0db8*/ 	.word	0x0000d740


	//   ....[10]....
        /*0dbc*/ 	.word	0x0000d750


	//   ....[11]....
        /*0dc0*/ 	.word	0x0000d760


	//   ....[12]....
        /*0dc4*/ 	.word	0x0000d990


	//   ....[13]....
        /*0dc8*/ 	.word	0x0000d9a0


	//   ....[14]....
        /*0dcc*/ 	.word	0x0000d9b0


	//   ....[15]....
        /*0dd0*/ 	.word	0x0000d9c0


	//   ....[16]....
        /*0dd4*/ 	.word	0x0000ff10


	//   ....[17]....
        /*0dd8*/ 	.word	0x0000ff20


	//   ....[18]....
        /*0ddc*/ 	.word	0x0000ff30


	//   ....[19]....
        /*0de0*/ 	.word	0x0000ff40


	//   ....[20]....
        /*0de4*/ 	.word	0x00010040


	//   ....[21]....
        /*0de8*/ 	.word	0x00010060


	//   ....[22]....
        /*0dec*/ 	.word	0x00010070


	//   ....[23]....
        /*0df0*/ 	.word	0x00010080


	//   ....[24]....
        /*0df4*/ 	.word	0x00013610


	//   ....[25]....
        /*0df8*/ 	.word	0x000141e0


	//   ....[26]....
        /*0dfc*/ 	.word	0x000149a0


	//   ....[27]....
        /*0e00*/ 	.word	0x000149d0


	//   ....[28]....
        /*0e04*/ 	.word	0x00015cd0


	//   ....[29]....
        /*0e08*/ 	.word	0x00015cf0


	//   ....[30]....
        /*0e0c*/ 	.word	0x00019640


	//   ....[31]....
        /*0e10*/ 	.word	0x000196d0


	//   ....[32]....
        /*0e14*/ 	.word	0x0001ae10


	//   ....[33]....
        /*0e18*/ 	.word	0x0001afe0


	//   ....[34]....
        /*0e1c*/ 	.word	0x0001b7e0


	//   ....[35]....
        /*0e20*/ 	.word	0x0001b920


	//   ....[36]....
        /*0e24*/ 	.word	0x00020250


	//   ....[37]....
        /*0e28*/ 	.word	0x00020270


	//   ....[38]....
        /*0e2c*/ 	.word	0x000202a0


	//   ....[39]....
        /*0e30*/ 	.word	0x000202e0


	//   ....[40]....
        /*0e34*/ 	.word	0x00022730


	//   ....[41]....
        /*0e38*/ 	.word	0x00022740


	//   ....[42]....
        /*0e3c*/ 	.word	0x000227c0


	//   ....[43]....
        /*0e40*/ 	.word	0x000227d0


	//   ....[44]....
        /*0e44*/ 	.word	0x00023620


	//   ....[45]....
        /*0e48*/ 	.word	0x00023650


	//   ....[46]....
        /*0e4c*/ 	.word	0x00023680


	//   ....[47]....
        /*0e50*/ 	.word	0x000236b0


	//   ....[48]....
        /*0e54*/ 	.word	0x000236e0


	//   ....[49]....
        /*0e58*/ 	.word	0x00023710


	//   ....[50]....
        /*0e5c*/ 	.word	0x00023740


	//   ....[51]....
        /*0e60*/ 	.word	0x00023770


	//   ....[52]....
        /*0e64*/ 	.word	0x000237a0


	//   ....[53]....
        /*0e68*/ 	.word	0x000237d0


	//   ....[54]....
        /*0e6c*/ 	.word	0x00023800


	//   ....[55]....
        /*0e70*/ 	.word	0x00023830


	//   ....[56]....
        /*0e74*/ 	.word	0x00023860


	//   ....[57]....
        /*0e78*/ 	.word	0x00023890


	//   ....[58]....
        /*0e7c*/ 	.word	0x000238c0


	//   ....[59]....
        /*0e80*/ 	.word	0x000238f0


	//   ....[60]....
        /*0e84*/ 	.word	0x00023920


	//   ....[61]....
        /*0e88*/ 	.word	0x00023950


	//   ....[62]....
        /*0e8c*/ 	.word	0x00023980


	//   ....[63]....
        /*0e90*/ 	.word	0x000239b0


	//   ....[64]....
        /*0e94*/ 	.word	0x000239e0


	//   ....[65]....
        /*0e98*/ 	.word	0x00023a10


	//   ....[66]....
        /*0e9c*/ 	.word	0x00023a40


	//   ....[67]....
        /*0ea0*/ 	.word	0x00023a60


	//   ....[68]....
        /*0ea4*/ 	.word	0x00023a70


	//   ....[69]....
        /*0ea8*/ 	.word	0x00023a80


	//   ....[70]....
        /*0eac*/ 	.word	0x00023aa0


	//   ....[71]....
        /*0eb0*/ 	.word	0x00023ab0


	//   ....[72]....
        /*0eb4*/ 	.word	0x00023ac0


	//   ....[73]....
        /*0eb8*/ 	.word	0x00023ad0


	//   ....[74]....
        /*0ebc*/ 	.word	0x00023b00


	//   ....[75]....
        /*0ec0*/ 	.word	0x00023b30


	//   ....[76]....
        /*0ec4*/ 	.word	0x000241c0


	//   ....[77]....
        /*0ec8*/ 	.word	0x00024210


	//   ....[78]....
        /*0ecc*/ 	.word	0x00024240


	//   ....[79]....
        /*0ed0*/ 	.word	0x00024260


	//   ....[80]....
        /*0ed4*/ 	.word	0x000248f0


	//   ....[81]....
        /*0ed8*/ 	.word	0x00024900


	//   ....[82]....
        /*0edc*/ 	.word	0x000249d0


	//   ....[83]....
        /*0ee0*/ 	.word	0x000249f0


	//   ....[84]....
        /*0ee4*/ 	.word	0x00024ac0


	//   ....[85]....
        /*0ee8*/ 	.word	0x00024ae0


	//   ....[86]....
        /*0eec*/ 	.word	0x00024bc0


	//   ....[87]....
        /*0ef0*/ 	.word	0x00024be0


	//   ....[88]....
        /*0ef4*/ 	.word	0x000254c0


	//   ....[89]....
        /*0ef8*/ 	.word	0x000254d0


	//   ....[90]....
        /*0efc*/ 	.word	0x00025600


	//   ....[91]....
        /*0f00*/ 	.word	0x00025610


	//   ....[92]....
        /*0f04*/ 	.word	0x00025730


	//   ....[93]....
        /*0f08*/ 	.word	0x00025740


	//   ....[94]....
        /*0f0c*/ 	.word	0x00025860


	//   ....[95]....
        /*0f10*/ 	.word	0x00025870


	//   ....[96]....
        /*0f14*/ 	.word	0x00025a00


	//   ....[97]....
        /*0f18*/ 	.word	0x00025bf0


	//   ....[98]....
        /*0f1c*/ 	.word	0x00025c20


	//   ....[99]....
        /*0f20*/ 	.word	0x00025c50


	//   ....[100]....
        /*0f24*/ 	.word	0x00025c80


	//   ....[101]....
        /*0f28*/ 	.word	0x00025cb0


	//   ....[102]....
        /*0f2c*/ 	.word	0x00025ce0


	//   ....[103]....
        /*0f30*/ 	.word	0x00025e60


	//   ....[104]....
        /*0f34*/ 	.word	0x00025e90


	//   ....[105]....
        /*0f38*/ 	.word	0x00025ec0


	//   ....[106]....
        /*0f3c*/ 	.word	0x00025ef0


	//   ....[107]....
        /*0f40*/ 	.word	0x00025f20


	//   ....[108]....
        /*0f44*/ 	.word	0x00025f50


	//   ....[109]....
        /*0f48*/ 	.word	0x00026000


	//   ....[110]....
        /*0f4c*/ 	.word	0x00026060


	//   ....[111]....
        /*0f50*/ 	.word	0x000260f0


	//   ....[112]....
        /*0f54*/ 	.word	0x00027140


	//   ....[113]....
        /*0f58*/ 	.word	0x000287d0


	//   ....[114]....
        /*0f5c*/ 	.word	0x000294f0


	//   ....[115]....
        /*0f60*/ 	.word	0x00029500


	//   ....[116]....
        /*0f64*/ 	.word	0x00029520


	//   ....[117]....
        /*0f68*/ 	.word	0x000295c0


	//   ....[118]....
        /*0f6c*/ 	.word	0x000295f0


	//   ....[119]....
        /*0f70*/ 	.word	0x00029660


	//   ....[120]....
        /*0f74*/ 	.word	0x00029690


	//   ....[121]....
        /*0f78*/ 	.word	0x00029700


	//   ....[122]....
        /*0f7c*/ 	.word	0x00029730


	//   ....[123]....
        /*0f80*/ 	.word	0x000297a0


	//   ....[124]....
        /*0f84*/ 	.word	0x000297d0


	//   ....[125]....
        /*0f88*/ 	.word	0x00029840


	//   ....[126]....
        /*0f8c*/ 	.word	0x00029870


	//   ....[127]....
        /*0f90*/ 	.word	0x00029890


	//   ....[128]....
        /*0f94*/ 	.word	0x000298f0


	//   ....[129]....
        /*0f98*/ 	.word	0x00029900


	//   ....[130]....
        /*0f9c*/ 	.word	0x0002b740


	//   ....[131]....
        /*0fa0*/ 	.word	0x0002b770


	//   ....[132]....
        /*0fa4*/ 	.word	0x0002b7b0


	//   ....[133]....
        /*0fa8*/ 	.word	0x0002b7e0


	//   ....[134]....
        /*0fac*/ 	.word	0x0002b810


	//   ....[135]....
        /*0fb0*/ 	.word	0x0002b840


	//   ....[136]....
        /*0fb4*/ 	.word	0x0002b870


	//   ....[137]....
        /*0fb8*/ 	.word	0x0002b8a0


	//   ....[138]....
        /*0fbc*/ 	.word	0x0002ba30


	//   ....[139]....
        /*0fc0*/ 	.word	0x0002ba60


	//   ....[140]....
        /*0fc4*/ 	.word	0x0002ba90


	//   ....[141]....
        /*0fc8*/ 	.word	0x0002bac0


	//   ....[142]....
        /*0fcc*/ 	.word	0x0002baf0


	//   ....[143]....
        /*0fd0*/ 	.word	0x0002bb20


	//   ....[144]....
        /*0fd4*/ 	.word	0x0002bbe0


	//   ....[145]....
        /*0fd8*/ 	.word	0x0002bc00


	//   ....[146]....
        /*0fdc*/ 	.word	0x0002bc70


	//   ....[147]....
        /*0fe0*/ 	.word	0x0002c350


	//   ....[148]....
        /*0fe4*/ 	.word	0x0002c870


	//   ....[149]....
        /*0fe8*/ 	.word	0x0002c920


	//   ....[150]....
        /*0fec*/ 	.word	0x0002c9b0


	//   ....[151]....
        /*0ff0*/ 	.word	0x0002ca00


	//   ....[152]....
        /*0ff4*/ 	.word	0x0002ca50


	//   ....[153]....
        /*0ff8*/ 	.word	0x0002cae0


	//   ....[154]....
        /*0ffc*/ 	.word	0x0002cb70


	//   ....[155]....
        /*1000*/ 	.word	0x0002cbc0


	//   ....[156]....
        /*1004*/ 	.word	0x0002cc10


	//   ....[157]....
        /*1008*/ 	.word	0x0002cd00


	//   ....[158]....
        /*100c*/ 	.word	0x0002cdb0


	//   ....[159]....
        /*1010*/ 	.word	0x0002ce00


	//   ....[160]....
        /*1014*/ 	.word	0x0002ce50


	//   ....[161]....
        /*1018*/ 	.word	0x0002cfa0


	//   ....[162]....
        /*101c*/ 	.word	0x0002cff0


	//   ....[163]....
        /*1020*/ 	.word	0x0002d040


	//   ....[164]....
        /*1024*/ 	.word	0x0002d090


	//   ....[165]....
        /*1028*/ 	.word	0x0002d400


	//   ....[166]....
        /*102c*/ 	.word	0x0002d530


	//   ....[167]....
        /*1030*/ 	.word	0x0002d650


	//   ....[168]....
        /*1034*/ 	.word	0x0002d6e0


	//   ....[169]....
        /*1038*/ 	.word	0x0002d740


	//   ....[170]....
        /*103c*/ 	.word	0x0002d7c0


	//   ....[171]....
        /*1040*/ 	.word	0x0002d820


	//   ....[172]....
        /*1044*/ 	.word	0x0002d880


	//   ....[173]....
        /*1048*/ 	.word	0x0002d8e0


	//   ....[174]....
        /*104c*/ 	.word	0x0002d960


	//   ....[175]....
        /*1050*/ 	.word	0x0002d9c0


	//   ....[176]....
        /*1054*/ 	.word	0x0002da40


	//   ....[177]....
        /*1058*/ 	.word	0x0002daa0


	//   ....[178]....
        /*105c*/ 	.word	0x0002db20


	//   ....[179]....
        /*1060*/ 	.word	0x0002db80


	//   ....[180]....
        /*1064*/ 	.word	0x0002dc00


	//   ....[181]....
        /*1068*/ 	.word	0x0002dc60


	//   ....[182]....
        /*106c*/ 	.word	0x0002dcf0


	//   ....[183]....
        /*1070*/ 	.word	0x0002dd50


	//   ....[184]....
        /*1074*/ 	.word	0x0002ddd0


	//   ....[185]....
        /*1078*/ 	.word	0x0002de30


	//   ....[186]....
        /*107c*/ 	.word	0x0002de90


	//   ....[187]....
        /*1080*/ 	.word	0x0002def0


	//   ....[188]....
        /*1084*/ 	.word	0x0002df50


	//   ....[189]....
        /*1088*/ 	.word	0x0002dfb0


	//   ....[190]....
        /*108c*/ 	.word	0x0002e030


	//   ....[191]....
        /*1090*/ 	.word	0x0002e090


	//   ....[192]....
        /*1094*/ 	.word	0x0002e110


	//   ....[193]....
        /*1098*/ 	.word	0x0002e170


	//   ....[194]....
        /*109c*/ 	.word	0x0002e1f0


	//   ....[195]....
        /*10a0*/ 	.word	0x0002e250


	//   ....[196]....
        /*10a4*/ 	.word	0x0002e2d0


	//   ....[197]....
        /*10a8*/ 	.word	0x0002e3c0


	//   ....[198]....
        /*10ac*/ 	.word	0x0002e410


	//   ....[199]....
        /*10b0*/ 	.word	0x0002e4a0


	//   ....[200]....
        /*10b4*/ 	.word	0x0002e530


	//   ....[201]....
        /*10b8*/ 	.word	0x0002e5c0


	//   ....[202]....
        /*10bc*/ 	.word	0x0002e650


	//   ....[203]....
        /*10c0*/ 	.word	0x0002e6e0


	//   ....[204]....
        /*10c4*/ 	.word	0x0002e770


	//   ....[205]....
        /*10c8*/ 	.word	0x0002e830


	//   ....[206]....
        /*10cc*/ 	.word	0x0002eb20


	//   ....[207]....
        /*10d0*/ 	.word	0x0002ed10


	//   ....[208]....
        /*10d4*/ 	.word	0x0002ed60


	//   ....[209]....
        /*10d8*/ 	.word	0x0002ee60


	//   ....[210]....
        /*10dc*/ 	.word	0x0002eed0


	//   ....[211]....
        /*10e0*/ 	.word	0x0002efd0


	//   ....[212]....
        /*10e4*/ 	.word	0x0002f040


	//   ....[213]....
        /*10e8*/ 	.word	0x0002f140


	//   ....[214]....
        /*10ec*/ 	.word	0x0002f1b0


	//   ....[215]....
        /*10f0*/ 	.word	0x0002f2b0


	//   ....[216]....
        /*10f4*/ 	.word	0x0002f320


	//   ....[217]....
        /*10f8*/ 	.word	0x0002f420


	//   ....[218]....
        /*10fc*/ 	.word	0x0002f490


	//   ....[219]....
        /*1100*/ 	.word	0x0002f590


	//   ....[220]....
        /*1104*/ 	.word	0x0002f600


	//   ....[221]....
        /*1108*/ 	.word	0x0002f700


	//   ....[222]....
        /*110c*/ 	.word	0x0002f750


	//   ....[223]....
        /*1110*/ 	.word	0x0002fa30


	//   ....[224]....
        /*1114*/ 	.word	0x0002fad0


	//   ....[225]....
        /*1118*/ 	.word	0x0002fc00


	//   ....[226]....
        /*111c*/ 	.word	0x0002fc80


	//   ....[227]....
        /*1120*/ 	.word	0x0002fd00


	//   ....[228]....
        /*1124*/ 	.word	0x0002fd80


	//   ....[229]....
        /*1128*/ 	.word	0x0002fe00


	//   ....[230]....
        /*112c*/ 	.word	0x0002fe90


	//   ....[231]....
        /*1130*/ 	.word	0x0002ff30


	//   ....[232]....
        /*1134*/ 	.word	0x0002ffe0


	//   ....[233]....
        /*1138*/ 	.word	0x00030060


	//   ....[234]....
        /*113c*/ 	.word	0x000300e0


	//   ....[235]....
        /*1140*/ 	.word	0x00030160


	//   ....[236]....
        /*1144*/ 	.word	0x000301f0


	//   ....[237]....
        /*1148*/ 	.word	0x00030270


	//   ....[238]....
        /*114c*/ 	.word	0x00030310


	//   ....[239]....
        /*1150*/ 	.word	0x000303a0


	//   ....[240]....
        /*1154*/ 	.word	0x000304d0


	//----- nvinfo : EIATTR_REG_RECONFIG
	.align		4
.L_328:
        /*1158*/ 	.byte	0x01, 0x54
	.zero		2


	//----- nvinfo : EIATTR_SYSCALL_OFFSETS
	.align		4
        /*115c*/ 	.byte	0x04, 0x46
        /*115e*/ 	.short	(.L_330 - .L_329)


	//   ....[0]....
.L_329:
        /*1160*/ 	.word	0x00001bd0


	//   ....[1]....
        /*1164*/ 	.word	0x00001d20


	//   ....[2]....
        /*1168*/ 	.word	0x0000cea0


	//   ....[3]....
        /*116c*/ 	.word	0x0000d490


	//   ....[4]....
        /*1170*/ 	.word	0x000281f0


	//   ....[5]....
        /*1174*/ 	.word	0x00028390


	//   ....[6]....
        /*1178*/ 	.word	0x000284f0


	//   ....[7]....
        /*117c*/ 	.word	0x00028640


	//   ....[8]....
        /*1180*/ 	.word	0x000290f0


	//----- nvinfo : EIATTR_MBARRIER_INSTR_OFFSETS
	.align		4
.L_330:
        /*1184*/ 	.byte	0x04, 0x39
        /*1186*/ 	.short	(.L_332 - .L_331)


	//   ....[0]....
.L_331:
        /*1188*/ 	.word	0x000002d0
        /*118c*/ 	.word	0x000000ff
        /*1190*/ 	.word	0x0002e800
        /*1194*/ 	.short	0x0100
        /*1196*/ 	.byte	0x08
	.zero		1


	//   ....[1]....
        /*1198*/ 	.word	0x000002e0
        /*119c*/ 	.word	0x000000ff
        /*11a0*/ 	.word	0x0002e820
        /*11a4*/ 	.short	0x0100
        /*11a6*/ 	.byte	0x08
	.zero		1


	//   ....[2]....
        /*11a8*/ 	.word	0x000003d0
        /*11ac*/ 	.word	0x000000ff
        /*11b0*/ 	.word	0x0002e830
        /*11b4*/ 	.short	0x0100
        /*11b6*/ 	.byte	0x08
	.zero		1


	//   ....[3]....
        /*11b8*/ 	.word	0x000003e0
        /*11bc*/ 	.word	0x000000ff
        /*11c0*/ 	.word	0x0002e840
        /*11c4*/ 	.short	0x0100
        /*11c6*/ 	.byte	0x08
	.zero		1


	//   ....[4]....
        /*11c8*/ 	.word	0x000003f0
        /*11cc*/ 	.word	0x000000ff
        /*11d0*/ 	.word	0x0002e838
        /*11d4*/ 	.short	0x0100
        /*11d6*/ 	.byte	0x08
	.zero		1


	//   ....[5]....
        /*11d8*/ 	.word	0x00000400
        /*11dc*/ 	.word	0x000000ff
        /*11e0*/ 	.word	0x0002e848
        /*11e4*/ 	.short	0x0100
        /*11e6*/ 	.byte	0x08
	.zero		1


	//   ....[6]....
        /*11e8*/ 	.word	0x00000530
        /*11ec*/ 	.word	0x000000ff
        /*11f0*/ 	.word	0x0002e850
        /*11f4*/ 	.short	0x0100
        /*11f6*/ 	.byte	0x08
	.zero		1


	//   ....[7]....
        /*11f8*/ 	.word	0x00000540
        /*11fc*/ 	.word	0x000000ff
        /*1200*/ 	.word	0x0002e860
        /*1204*/ 	.short	0x0100
        /*1206*/ 	.byte	0x08
	.zero		1


	//   ....[8]....
        /*1208*/ 	.word	0x00000550
        /*120c*/ 	.word	0x000000ff
        /*1210*/ 	.word	0x0002e858
        /*1214*/ 	.short	0x0100
        /*1216*/ 	.byte	0x08
	.zero		1


	//   ....[9]....
        /*1218*/ 	.word	0x00000560
        /*121c*/ 	.word	0x000000ff
        /*1220*/ 	.word	0x0002e868
        /*1224*/ 	.short	0x0100
        /*1226*/ 	.byte	0x08
	.zero		1


	//   ....[10]....
        /*1228*/ 	.word	0x00000650
        /*122c*/ 	.word	0x000000ff
        /*1230*/ 	.word	0x0002e870
        /*1234*/ 	.short	0x0100
        /*1236*/ 	.byte	0x06
	.zero		1


	//   ....[11]....
        /*1238*/ 	.word	0x00000660
        /*123c*/ 	.word	0x000000ff
        /*1240*/ 	.word	0x0002e880
        /*1244*/ 	.short	0x0100
        /*1246*/ 	.byte	0x06
	.zero		1


	//   ....[12]....
        /*1248*/ 	.word	0x00000670
        /*124c*/ 	.word	0x000000ff
        /*1250*/ 	.word	0x0002e878
        /*1254*/ 	.short	0x0100
        /*1256*/ 	.byte	0x06
	.zero		1


	//   ....[13]....
        /*1258*/ 	.word	0x00000680
        /*125c*/ 	.word	0x000000ff
        /*1260*/ 	.word	0x0002e888
        /*1264*/ 	.short	0x0100
        /*1266*/ 	.byte	0x06
	.zero		1


	//   ....[14]....
        /*1268*/ 	.word	0x000007b0
        /*126c*/ 	.word	0x000000ff
        /*1270*/ 	.word	0x0002e890
        /*1274*/ 	.short	0x0100
        /*1276*/ 	.byte	0x08
	.zero		1


	//   ....[15]....
        /*1278*/ 	.word	0x000007c0
        /*127c*/ 	.word	0x000000ff
        /*1280*/ 	.word	0x0002e8a0
        /*1284*/ 	.short	0x0100
        /*1286*/ 	.byte	0x08
	.zero		1


	//   ....[16]....
        /*1288*/ 	.word	0x000007d0
        /*128c*/ 	.word	0x000000ff
        /*1290*/ 	.word	0x0002e898
        /*1294*/ 	.short	0x0100
        /*1296*/ 	.byte	0x08
	.zero		1


	//   ....[17]....
        /*1298*/ 	.word	0x000007e0
        /*129c*/ 	.word	0x000000ff
        /*12a0*/ 	.word	0x0002e8a8
        /*12a4*/ 	.short	0x0100
        /*12a6*/ 	.byte	0x08
	.zero		1


	//   ....[18]....
        /*12a8*/ 	.word	0x00000910
        /*12ac*/ 	.word	0x000000ff
        /*12b0*/ 	.word	0x0002e8b0
        /*12b4*/ 	.short	0x0100
        /*12b6*/ 	.byte	0x08
	.zero		1


	//   ....[19]....
        /*12b8*/ 	.word	0x00000920
        /*12bc*/ 	.word	0x000000ff
        /*12c0*/ 	.word	0x0002e8c0
        /*12c4*/ 	.short	0x0100
        /*12c6*/ 	.byte	0x08
	.zero		1


	//   ....[20]....
        /*12c8*/ 	.word	0x00000930
        /*12cc*/ 	.word	0x000000ff
        /*12d0*/ 	.word	0x0002e8b8
        /*12d4*/ 	.short	0x0100
        /*12d6*/ 	.byte	0x08
	.zero		1


	//   ....[21]....
        /*12d8*/ 	.word	0x00000940
        /*12dc*/ 	.word	0x000000ff
        /*12e0*/ 	.word	0x0002e8c8
        /*12e4*/ 	.short	0x0100
        /*12e6*/ 	.byte	0x08
	.zero		1


	//   ....[22]....
        /*12e8*/ 	.word	0x00003380
        /*12ec*/ 	.word	0x0000006c
        /*12f0*/ 	.word	0x0002e890
        /*12f4*/ 	.short	0x010a
        /*12f6*/ 	.byte	0x3f
	.zero		1


	//   ....[23]....
        /*12f8*/ 	.word	0x000076a0
        /*12fc*/ 	.word	0x0000006c
        /*1300*/ 	.word	0x0002e890
        /*1304*/ 	.short	0x010a
        /*1306*/ 	.byte	0x3f
	.zero		1


	//   ....[24]....
        /*1308*/ 	.word	0x0000b7d0
        /*130c*/ 	.word	0x0000006c
        /*1310*/ 	.word	0x0002e890
        /*1314*/ 	.short	0x010a
        /*1316*/ 	.byte	0x3f
	.zero		1


	//   ....[25]....
        /*1318*/ 	.word	0x0000bf50
        /*131c*/ 	.word	0x00000030
        /*1320*/ 	.word	0x00000000
        /*1324*/ 	.short	0x0101
        /*1326*/ 	.byte	0x3f
	.zero		1


	//   ....[26]....
        /*1328*/ 	.word	0x0000bf90
        /*132c*/ 	.word	0x0000006c
        /*1330*/ 	.word	0x0002e8b0
        /*1334*/ 	.short	0x010a
        /*1336*/ 	.byte	0x3f
	.zero		1


	//   ....[27]....
        /*1338*/ 	.word	0x0000c830
        /*133c*/ 	.word	0x0000006c
        /*1340*/ 	.word	0x00000000
        /*1344*/ 	.short	0x0101
        /*1346*/ 	.byte	0x3f
	.zero		1


	//   ....[28]....
        /*1348*/ 	.word	0x0000d210
        /*134c*/ 	.word	0x00000010
        /*1350*/ 	.word	0x0002e800
        /*1354*/ 	.short	0x010a
        /*1356*/ 	.byte	0x3f
	.zero		1


	//   ....[29]....
        /*1358*/ 	.word	0x0000d260
        /*135c*/ 	.word	0x00000010
        /*1360*/ 	.word	0x0002e800
        /*1364*/ 	.short	0x010a
        /*1366*/ 	.byte	0x3f
	.zero		1


	//   ....[30]....
        /*1368*/ 	.word	0x0000dd30
        /*136c*/ 	.word	0x00000010
        /*1370*/ 	.word	0x0002e800
        /*1374*/ 	.short	0x010a
        /*1376*/ 	.byte	0x3f
	.zero		1


	//   ....[31]....
        /*1378*/ 	.word	0x00010320
        /*137c*/ 	.word	0x00000010
        /*1380*/ 	.word	0x0002e800
        /*1384*/ 	.short	0x010a
        /*1386*/ 	.byte	0x3f
	.zero		1


	//   ....[32]....
        /*1388*/ 	.word	0x00012470
        /*138c*/ 	.word	0x00000000
        /*1390*/ 	.word	0x0002e830
        /*1394*/ 	.short	0x010a
        /*1396*/ 	.byte	0x3f
	.zero		1


	//   ....[33]....
        /*1398*/ 	.word	0x00012510
        /*139c*/ 	.word	0x00000000
        /*13a0*/ 	.word	0x0002e830
        /*13a4*/ 	.short	0x010a
        /*13a6*/ 	.byte	0x3f
	.zero		1


	//   ....[34]....
        /*13a8*/ 	.word	0x00016800
        /*13ac*/ 	.word	0x00000000
        /*13b0*/ 	.word	0x00000000
        /*13b4*/ 	.short	0x0101
        /*13b6*/ 	.byte	0x3f
	.zero		1


	//   ....[35]....
        /*13b8*/ 	.word	0x000177a0
        /*13bc*/ 	.word	0x0000000d
        /*13c0*/ 	.word	0x0002e830
        /*13c4*/ 	.short	0x010a
        /*13c6*/ 	.byte	0x3f
	.zero		1


	//   ....[36]....
        /*13c8*/ 	.word	0x000177f0
        /*13cc*/ 	.word	0x0000000d
        /*13d0*/ 	.word	0x0002e830
        /*13d4*/ 	.short	0x010a
        /*13d6*/ 	.byte	0x3f
	.zero		1


	//   ....[37]....
        /*13d8*/ 	.word	0x00018c60
        /*13dc*/ 	.word	0x0000000d
        /*13e0*/ 	.word	0x0002e850
        /*13e4*/ 	.short	0x010a
        /*13e6*/ 	.byte	0x3f
	.zero		1


	//   ....[38]....
        /*13e8*/ 	.word	0x00018ca0
        /*13ec*/ 	.word	0x0000000d
        /*13f0*/ 	.word	0x0002e850
        /*13f4*/ 	.short	0x010a
        /*13f6*/ 	.byte	0x3f
	.zero		1


	//   ....[39]....
        /*13f8*/ 	.word	0x0001cab0
        /*13fc*/ 	.word	0x00000085
        /*1400*/ 	.word	0x00000000
        /*1404*/ 	.short	0x0101
        /*1406*/ 	.byte	0x3f
	.zero		1


	//   ....[40]....
        /*1408*/ 	.word	0x0001cd10
        /*140c*/ 	.word	0x00000085
        /*1410*/ 	.word	0x00000000
        /*1414*/ 	.short	0x0101
        /*1416*/ 	.byte	0x3f
	.zero		1


	//   ....[41]....
        /*1418*/ 	.word	0x0001d560
        /*141c*/ 	.word	0x0000000c
        /*1420*/ 	.word	0x0002e830
        /*1424*/ 	.short	0x010a
        /*1426*/ 	.byte	0x3f
	.zero		1


	//   ....[42]....
        /*1428*/ 	.word	0x0001d5b0
        /*142c*/ 	.word	0x0000000c
        /*1430*/ 	.word	0x0002e830
        /*1434*/ 	.short	0x010a
        /*1436*/ 	.byte	0x3f
	.zero		1


	//   ....[43]....
        /*1438*/ 	.word	0x0001ea10
        /*143c*/ 	.word	0x0000000d
        /*1440*/ 	.word	0x0002e850
        /*1444*/ 	.short	0x010a
        /*1446*/ 	.byte	0x3f
	.zero		1


	//   ....[44]....
        /*1448*/ 	.word	0x0001ea50
        /*144c*/ 	.word	0x0000000d
        /*1450*/ 	.word	0x0002e850
        /*1454*/ 	.short	0x010a
        /*1456*/ 	.byte	0x3f
	.zero		1


	//   ....[45]....
        /*1458*/ 	.word	0x00021710
        /*145c*/ 	.word	0x0000006f
        /*1460*/ 	.word	0x00000000
        /*1464*/ 	.short	0x0101
        /*1466*/ 	.byte	0x3f
	.zero		1


	//   ....[46]....
        /*1468*/ 	.word	0x00022210
        /*146c*/ 	.word	0x00000000
        /*1470*/ 	.word	0x00000000
        /*1474*/ 	.short	0x0101
        /*1476*/ 	.byte	0x3f
	.zero		1


	//   ....[47]....
        /*1478*/ 	.word	0x000222a0
        /*147c*/ 	.word	0x00000009
        /*1480*/ 	.word	0x0002e850
        /*1484*/ 	.short	0x010a
        /*1486*/ 	.byte	0x3f
	.zero		1


	//   ....[48]....
        /*1488*/ 	.word	0x00022320
        /*148c*/ 	.word	0x00000009
        /*1490*/ 	.word	0x0002e850
        /*1494*/ 	.short	0x010a
        /*1496*/ 	.byte	0x3f
	.zero		1


	//   ....[49]....
        /*1498*/ 	.word	0x00022e80
        /*149c*/ 	.word	0x00000000
        /*14a0*/ 	.word	0x00000000
        /*14a4*/ 	.short	0x0101
        /*14a6*/ 	.byte	0x3f
	.zero		1


	//   ....[50]....
        /*14a8*/ 	.word	0x000248e0
        /*14ac*/ 	.word	0x00000000
        /*14b0*/ 	.word	0x00000000
        /*14b4*/ 	.short	0x0101
        /*14b6*/ 	.byte	0x3f
	.zero		1


	//   ....[51]....
        /*14b8*/ 	.word	0x00027230
        /*14bc*/ 	.word	0x00000006
        /*14c0*/ 	.word	0x0002e820
        /*14c4*/ 	.short	0x010a
        /*14c6*/ 	.byte	0x3f
	.zero		1


	//   ....[52]....
        /*14c8*/ 	.word	0x00027320
        /*14cc*/ 	.word	0x00000007
        /*14d0*/ 	.word	0x0002e8a0
        /*14d4*/ 	.short	0x010a
        /*14d6*/ 	.byte	0x3f
	.zero		1


	//   ....[53]....
        /*14d8*/ 	.word	0x00027570
        /*14dc*/ 	.word	0x00000007
        /*14e0*/ 	.word	0x0002e8c0
        /*14e4*/ 	.short	0x010a
        /*14e6*/ 	.byte	0x3f
	.zero		1


	//   ....[54]....
        /*14e8*/ 	.word	0x00027930
        /*14ec*/ 	.word	0x00000005
        /*14f0*/ 	.word	0x0002e8a0
        /*14f4*/ 	.short	0x010a
        /*14f6*/ 	.byte	0x3f
	.zero		1


	//   ....[55]....
        /*14f8*/ 	.word	0x00027b70
        /*14fc*/ 	.word	0x00000005
        /*1500*/ 	.word	0x0002e8c0
        /*1504*/ 	.short	0x010a
        /*1506*/ 	.byte	0x3f
	.zero		1


	//   ....[56]....
        /*1508*/ 	.word	0x00028aa0
        /*150c*/ 	.word	0x00000002
        /*1510*/ 	.word	0x0002e880
        /*1514*/ 	.short	0x010a
        /*1516*/ 	.byte	0x3f
	.zero		1


	//   ....[57]....
        /*1518*/ 	.word	0x00028c70
        /*151c*/ 	.word	0x00000002
        /*1520*/ 	.word	0x0002e840
        /*1524*/ 	.short	0x010a
        /*1526*/ 	.byte	0x3f
	.zero		1


	//   ....[58]....
        /*1528*/ 	.word	0x00029a20
        /*152c*/ 	.word	0x00000009
        /*1530*/ 	.word	0x0002e800
        /*1534*/ 	.short	0x0107
        /*1536*/ 	.byte	0x3f
	.zero		1


	//   ....[59]....
        /*1538*/ 	.word	0x00029b20
        /*153c*/ 	.word	0x00000002
        /*1540*/ 	.word	0x0002e800
        /*1544*/ 	.short	0x0101
        /*1546*/ 	.byte	0x3f
	.zero		1


	//   ....[60]....
        /*1548*/ 	.word	0x00029b40
        /*154c*/ 	.word	0x00000002
        /*1550*/ 	.word	0x0002e820
        /*1554*/ 	.short	0x010a
        /*1556*/ 	.byte	0x3f
	.zero		1


	//   ....[61]....
        /*1558*/ 	.word	0x00029ea0
        /*155c*/ 	.word	0x00000006
        /*1560*/ 	.word	0x0002e880
        /*1564*/ 	.short	0x010a
        /*1566*/ 	.byte	0x3f
	.zero		1


	//   ....[62]....
        /*1568*/ 	.word	0x0002a100
        /*156c*/ 	.word	0x00000006
        /*1570*/ 	.word	0x0002e840
        /*1574*/ 	.short	0x010a
        /*1576*/ 	.byte	0x3f
	.zero		1


	//   ....[63]....
        /*1578*/ 	.word	0x0002a3f0
        /*157c*/ 	.word	0x00000011
        /*1580*/ 	.word	0x0002e870
        /*1584*/ 	.short	0x010a
        /*1586*/ 	.byte	0x3f
	.zero		1


	//   ....[64]....
        /*1588*/ 	.word	0x0002a460
        /*158c*/ 	.word	0x00000011
        /*1590*/ 	.word	0x0002e860
        /*1594*/ 	.short	0x010a
        /*1596*/ 	.byte	0x3f
	.zero		1


	//   ....[65]....
        /*1598*/ 	.word	0x0002aaf0
        /*159c*/ 	.word	0x00000011
        /*15a0*/ 	.word	0x0002e850
        /*15a4*/ 	.short	0x0101
        /*15a6*/ 	.byte	0x3f
	.zero		1


	//   ....[66]....
        /*15a8*/ 	.word	0x0002ab70
        /*15ac*/ 	.word	0x00000011
        /*15b0*/ 	.word	0x00000000
        /*15b4*/ 	.short	0x0101
        /*15b6*/ 	.byte	0x3f
	.zero		1


	//   ....[67]....
        /*15b8*/ 	.word	0x0002adb0
        /*15bc*/ 	.word	0x00000011
        /*15c0*/ 	.word	0x0002e870
        /*15c4*/ 	.short	0x010a
        /*15c6*/ 	.byte	0x3f
	.zero		1


	//   ....[68]....
        /*15c8*/ 	.word	0x0002ae20
        /*15cc*/ 	.word	0x00000011
        /*15d0*/ 	.word	0x0002e860
        /*15d4*/ 	.short	0x010a
        /*15d6*/ 	.byte	0x3f
	.zero		1


	//   ....[69]....
        /*15d8*/ 	.word	0x0002b4d0
        /*15dc*/ 	.word	0x00000011
        /*15e0*/ 	.word	0x0002e850
        /*15e4*/ 	.short	0x0101
        /*15e6*/ 	.byte	0x3f
	.zero		1


	//   ....[70]....
        /*15e8*/ 	.word	0x0002b520
        /*15ec*/ 	.word	0x00000011
        /*15f0*/ 	.word	0x00000000
        /*15f4*/ 	.short	0x0101
        /*15f6*/ 	.byte	0x3f
	.zero		1


	//   ....[71]....
        /*15f8*/ 	.word	0x0002c2d0
        /*15fc*/ 	.word	0x00000000
        /*1600*/ 	.word	0x0002e820
        /*1604*/ 	.short	0x010a
        /*1606*/ 	.byte	0x3f
	.zero		1


	//   ....[72]....
        /*1608*/ 	.word	0x0002c4a0
        /*160c*/ 	.word	0x00000006
        /*1610*/ 	.word	0x00000000
        /*1614*/ 	.short	0x010a
        /*1616*/ 	.byte	0x3f
	.zero		1


	//   ....[73]....
        /*1618*/ 	.word	0x0002c510
        /*161c*/ 	.word	0x00000007
        /*1620*/ 	.word	0x00000000
        /*1624*/ 	.short	0x010a
        /*1626*/ 	.byte	0x3f
	.zero		1


	//   ....[74]....
        /*1628*/ 	.word	0x0002c570
        /*162c*/ 	.word	0x00000004
        /*1630*/ 	.word	0x0002e860
        /*1634*/ 	.short	0x010a
        /*1636*/ 	.byte	0x3f
	.zero		1


	//   ....[75]....
        /*1638*/ 	.word	0x0002c5c0
        /*163c*/ 	.word	0x00000003
        /*1640*/ 	.word	0x0002e860
        /*1644*/ 	.short	0x010a
        /*1646*/ 	.byte	0x3f
	.zero		1


	//   ....[76]....
        /*1648*/ 	.word	0x0002c600
        /*164c*/ 	.word	0x00000004
        /*1650*/ 	.word	0x0002e880
        /*1654*/ 	.short	0x010a
        /*1656*/ 	.byte	0x3f
	.zero		1


	//   ....[77]....
        /*1658*/ 	.word	0x0002c620
        /*165c*/ 	.word	0x00000003
        /*1660*/ 	.word	0x0002e880
        /*1664*/ 	.short	0x010a
        /*1666*/ 	.byte	0x3f
	.zero		1


	//   ....[78]....
        /*1668*/ 	.word	0x0002c680
        /*166c*/ 	.word	0x0000006c
        /*1670*/ 	.word	0x0002e890
        /*1674*/ 	.short	0x010a
        /*1676*/ 	.byte	0x3f
	.zero		1


	//   ....[79]....
        /*1678*/ 	.word	0x0002c6d0
        /*167c*/ 	.word	0x0000006c
        /*1680*/ 	.word	0x0002e890
        /*1684*/ 	.short	0x010a
        /*1686*/ 	.byte	0x3f
	.zero		1


	//   ....[80]....
        /*1688*/ 	.word	0x0002c720
        /*168c*/ 	.word	0x0000006c
        /*1690*/ 	.word	0x0002e890
        /*1694*/ 	.short	0x010a
        /*1696*/ 	.byte	0x3f
	.zero		1


	//   ....[81]....
        /*1698*/ 	.word	0x0002c770
        /*169c*/ 	.word	0x0000006c
        /*16a0*/ 	.word	0x0002e8b0
        /*16a4*/ 	.short	0x010a
        /*16a6*/ 	.byte	0x3f
	.zero		1


	//   ....[82]....
        /*16a8*/ 	.word	0x0002cc40
        /*16ac*/ 	.word	0x00000010
        /*16b0*/ 	.word	0x0002e800
        /*16b4*/ 	.short	0x010a
        /*16b6*/ 	.byte	0x3f
	.zero		1


	//   ....[83]....
        /*16b8*/ 	.word	0x0002d150
        /*16bc*/ 	.word	0x00000010
        /*16c0*/ 	.word	0x0002e800
        /*16c4*/ 	.short	0x010a
        /*16c6*/ 	.byte	0x3f
	.zero		1


	//   ....[84]....
        /*16c8*/ 	.word	0x0002d1a0
        /*16cc*/ 	.word	0x00000000
        /*16d0*/ 	.word	0x0002e830
        /*16d4*/ 	.short	0x010a
        /*16d6*/ 	.byte	0x3f
	.zero		1


	//   ....[85]....
        /*16d8*/ 	.word	0x0002d1f0
        /*16dc*/ 	.word	0x0000000d
        /*16e0*/ 	.word	0x0002e830
        /*16e4*/ 	.short	0x010a
        /*16e6*/ 	.byte	0x3f
	.zero		1


	//   ....[86]....
        /*16e8*/ 	.word	0x0002d240
        /*16ec*/ 	.word	0x0000000d
        /*16f0*/ 	.word	0x0002e850
        /*16f4*/ 	.short	0x010a
        /*16f6*/ 	.byte	0x3f
	.zero		1


	//   ....[87]....
        /*16f8*/ 	.word	0x0002d290
        /*16fc*/ 	.word	0x0000000c
        /*1700*/ 	.word	0x0002e830
        /*1704*/ 	.short	0x010a
        /*1706*/ 	.byte	0x3f
	.zero		1


	//   ....[88]....
        /*1708*/ 	.word	0x0002d2e0
        /*170c*/ 	.word	0x0000000d
        /*1710*/ 	.word	0x0002e850
        /*1714*/ 	.short	0x010a
        /*1716*/ 	.byte	0x3f
	.zero		1


	//   ....[89]....
        /*1718*/ 	.word	0x0002d330
        /*171c*/ 	.word	0x00000009
        /*1720*/ 	.word	0x0002e850
        /*1724*/ 	.short	0x010a
        /*1726*/ 	.byte	0x3f
	.zero		1


	//   ....[90]....
        /*1728*/ 	.word	0x0002e900
        /*172c*/ 	.word	0x00000005
        /*1730*/ 	.word	0x0002e820
        /*1734*/ 	.short	0x010a
        /*1736*/ 	.byte	0x3f
	.zero		1


	//   ....[91]....
        /*1738*/ 	.word	0x0002e950
        /*173c*/ 	.word	0x00000007
        /*1740*/ 	.word	0x0002e8a0
        /*1744*/ 	.short	0x010a
        /*1746*/ 	.byte	0x3f
	.zero		1


	//   ....[92]....
        /*1748*/ 	.word	0x0002e9a0
        /*174c*/ 	.word	0x00000007
        /*1750*/ 	.word	0x0002e8c0
        /*1754*/ 	.short	0x010a
        /*1756*/ 	.byte	0x3f
	.zero		1


	//   ....[93]....
        /*1758*/ 	.word	0x0002e9f0
        /*175c*/ 	.word	0x00000005
        /*1760*/ 	.word	0x0002e8a0
        /*1764*/ 	.short	0x010a
        /*1766*/ 	.byte	0x3f
	.zero		1


	//   ....[94]....
        /*1768*/ 	.word	0x0002ea40
        /*176c*/ 	.word	0x00000005
        /*1770*/ 	.word	0x0002e8c0
        /*1774*/ 	.short	0x010a
        /*1776*/ 	.byte	0x3f
	.zero		1


	//   ....[95]....
        /*1778*/ 	.word	0x0002ebe0
        /*177c*/ 	.word	0x00000002
        /*1780*/ 	.word	0x0002e880
        /*1784*/ 	.short	0x010a
        /*1786*/ 	.byte	0x3f
	.zero		1


	//   ....[96]....
        /*1788*/ 	.word	0x0002ec30
        /*178c*/ 	.word	0x00000002
        /*1790*/ 	.word	0x0002e840
        /*1794*/ 	.short	0x010a
        /*1796*/ 	.byte	0x3f
	.zero		1


	//   ....[97]....
        /*1798*/ 	.word	0x0002f7a0
        /*179c*/ 	.word	0x00000002
        /*17a0*/ 	.word	0x0002e820
        /*17a4*/ 	.short	0x010a
        /*17a6*/ 	.byte	0x3f
	.zero		1


	//   ....[98]....
        /*17a8*/ 	.word	0x0002f7f0
        /*17ac*/ 	.word	0x00000006
        /*17b0*/ 	.word	0x0002e880
        /*17b4*/ 	.short	0x010a
        /*17b6*/ 	.byte	0x3f
	.zero		1


	//   ....[99]....
        /*17b8*/ 	.word	0x0002f840
        /*17bc*/ 	.word	0x00000006
        /*17c0*/ 	.word	0x0002e840
        /*17c4*/ 	.short	0x010a
        /*17c6*/ 	.byte	0x3f
	.zero		1


	//   ....[100]....
        /*17c8*/ 	.word	0x0002f890
        /*17cc*/ 	.word	0x00000011
        /*17d0*/ 	.word	0x0002e870
        /*17d4*/ 	.short	0x010a
        /*17d6*/ 	.byte	0x3f
	.zero		1


	//   ....[101]....
        /*17d8*/ 	.word	0x0002f8e0
        /*17dc*/ 	.word	0x00000011
        /*17e0*/ 	.word	0x0002e860
        /*17e4*/ 	.short	0x010a
        /*17e6*/ 	.byte	0x3f
	.zero		1


	//   ....[102]....
        /*17e8*/ 	.word	0x0002f930
        /*17ec*/ 	.word	0x00000011
        /*17f0*/ 	.word	0x0002e870
        /*17f4*/ 	.short	0x010a
        /*17f6*/ 	.byte	0x3f
	.zero		1


	//   ....[103]....
        /*17f8*/ 	.word	0x0002f980
        /*17fc*/ 	.word	0x00000011
        /*1800*/ 	.word	0x0002e860
        /*1804*/ 	.short	0x010a
        /*1806*/ 	.byte	0x3f
	.zero		1


	//   ....[104]....
        /*1808*/ 	.word	0x000303f0
        /*180c*/ 	.word	0x00000000
        /*1810*/ 	.word	0x0002e820
        /*1814*/ 	.short	0x010a
        /*1816*/ 	.byte	0x3f
	.zero		1


	//   ....[105]....
        /*1818*/ 	.word	0x00030590
        /*181c*/ 	.word	0x00000006
        /*1820*/ 	.word	0x00000000
        /*1824*/ 	.short	0x010a
        /*1826*/ 	.byte	0x3f
	.zero		1


	//   ....[106]....
        /*1828*/ 	.word	0x000305e0
        /*182c*/ 	.word	0x00000007
        /*1830*/ 	.word	0x00000000
        /*1834*/ 	.short	0x010a
        /*1836*/ 	.byte	0x3f
	.zero		1


	//   ....[107]....
        /*1838*/ 	.word	0x00030630
        /*183c*/ 	.word	0x00000004
        /*1840*/ 	.word	0x0002e860
        /*1844*/ 	.short	0x010a
        /*1846*/ 	.byte	0x3f
	.zero		1


	//   ....[108]....
        /*1848*/ 	.word	0x00030680
        /*184c*/ 	.word	0x00000003
        /*1850*/ 	.word	0x0002e860
        /*1854*/ 	.short	0x010a
        /*1856*/ 	.byte	0x3f
	.zero		1


	//   ....[109]....
        /*1858*/ 	.word	0x000306d0
        /*185c*/ 	.word	0x00000004
        /*1860*/ 	.word	0x0002e880
        /*1864*/ 	.short	0x010a
        /*1866*/ 	.byte	0x3f
	.zero		1


	//----- nvinfo : EIATTR_NUM_MBARRIERS
	.align		4
.L_332:
        /*1868*/ 	.byte	0x03, 0x38
        /*186a*/ 	.short	0x0016


	//----- nvinfo : EIATTR_EXIT_INSTR_OFFSETS
	.align		4
        /*186c*/ 	.byte	0x04, 0x1c
        /*186e*/ 	.short	(.L_334 - .L_333)


	//   ....[0]....
.L_333:
        /*1870*/ 	.word	0x0002c670


	//----- nvinfo : EIATTR_MAX_THREADS
	.align		4
.L_334:
        /*1874*/ 	.byte	0x04, 0x05
        /*1876*/ 	.short	(.L_336 - .L_335)
.L_335:
        /*1878*/ 	.word	0x00000180
        /*187c*/ 	.word	0x00000001
        /*1880*/ 	.word	0x00000001


	//----- nvinfo : EIATTR_CRS_STACK_SIZE
	.align		4
.L_336:
        /*1884*/ 	.byte	0x04, 0x1e
        /*1886*/ 	.short	(.L_338 - .L_337)
.L_337:
        /*1888*/ 	.word	0x00000000


	//----- nvinfo : EIATTR_CBANK_PARAM_SIZE
	.align		4
.L_338:
        /*188c*/ 	.byte	0x03, 0x19
        /*188e*/ 	.short	0x0af0


	//----- nvinfo : EIATTR_PARAM_CBANK
	.align		4
        /*1890*/ 	.byte	0x04, 0x0a
        /*1892*/ 	.short	(.L_340 - .L_339)
	.align		4
.L_339:
        /*1894*/ 	.word	index@(.nv.constant0._ZN7cutlass13device_kernelIN5flash11enable_sm90INS1_16FlashAttnFwdSm90INS1_25CollectiveMainloopFwdSm90ILi2EN4cute5tupleIJNS5_1CILi1EEES8_S8_EEENS6_IJNS7_ILi128EEENS7_ILi224EEESA_EEELi128ENS_12float_e4m3_tEfNS_4arch4Sm90ELb1ELb0ELb1ELb1ELb0ELb1ELb0ELb1ELb1ELb1ELb0ELb0EEENS1_21CollectiveEpilogueFwdINS6_IJSA_SA_SB_EEES9_NS_10bfloat16_tESF_Li256ELb1ELb1ELb0ELb1EEENS1_36VarlenDynamicPersistentTileSchedulerILi128ELi224ELi256ELi128ELb0ELb1ELb1ELb1ELb1ELb1EEEEEEEEEvNT_6ParamsE)
        /*1898*/ 	.short	0x0210
        /*189a*/ 	.short	0x0af0


	//----- nvinfo : EIATTR_SW_WAR
	.align		4
.L_340:
        /*189c*/ 	.byte	0x04, 0x36
        /*189e*/ 	.short	(.L_342 - .L_341)
.L_341:
        /*18a0*/ 	.word	0x00000008
.L_342:


//--------------------- .nv.callgraph             --------------------------
	.section	.nv.callgraph,"",@"SHT_CUDA_CALLGRAPH"
	.align	4
	.sectionentsize	8
	.align		4
        /*0000*/ 	.word	0x00000000
	.align		4
        /*0004*/ 	.word	0xffffffff
	.align		4
        /*0008*/ 	.word	index@(_ZN7cutlass13device_kernelIN5flash11enable_sm90INS1_16FlashAttnFwdSm90INS1_25CollectiveMainloopFwdSm90ILi2EN4cute5tupleIJNS5_1CILi1EEES8_S8_EEENS6_IJNS7_ILi128EEENS7_ILi224EEESA_EEELi128ENS_12float_e4m3_tEfNS_4arch4Sm90ELb0ELb0ELb1ELb0ELb0ELb0ELb0ELb1ELb1ELb1ELb0ELb0EEENS1_21CollectiveEpilogueFwdINS6_IJSA_SA_SB_EEES9_NS_10bfloat16_tESF_Li256ELb0ELb1ELb0ELb1EEENS1_29StaticPersistentTileSchedulerILb0EEEEEEEEEvNT_6ParamsE)
	.align		4
        /*000c*/ 	.word	index@(__assertfail)
	.align		4
        /*0010*/ 	.word	index@(_ZN7cutlass13device_kernelIN5flash11enable_sm90INS1_16FlashAttnFwdSm90INS1_25CollectiveMainloopFwdSm90ILi2EN4cute5tupleIJNS5_1CILi1EEES8_S8_EEENS6_IJNS7_ILi128EEENS7_ILi224EEESA_EEELi128ENS_12float_e4m3_tEfNS_4arch4Sm90ELb0ELb0ELb1ELb1ELb0ELb0ELb0ELb1ELb1ELb1ELb0ELb0EEENS1_21CollectiveEpilogueFwdINS6_IJSA_SA_SB_EEES9_NS_10bfloat16_tESF_Li256ELb1ELb1ELb0ELb1EEENS1_36VarlenDynamicPersistentTileSchedulerILi128ELi224ELi256ELi128ELb0ELb1ELb1ELb0ELb1ELb1EEEEEEEEEvNT_6ParamsE)
	.align		4
        /*0014*/ 	.word	index@(__assertfail)
	.align		4
        /*0018*/ 	.word	index@(_ZN7cutlass13device_kernelIN5flash11enable_sm90INS1_16FlashAttnFwdSm90INS1_25CollectiveMainloopFwdSm90ILi2EN4cute5tupleIJNS5_1CILi1EEES8_S8_EEENS6_IJNS7_ILi128EEENS7_ILi224EEESA_EEELi128ENS_12float_e4m3_tEfNS_4arch4Sm90ELb0ELb0ELb1ELb1ELb0ELb1ELb0ELb1ELb1ELb1ELb0ELb0EEENS1_21CollectiveEpilogueFwdINS6_IJSA_SA_SB_EEES9_NS_10bfloat16_tESF_Li256ELb1ELb1ELb0ELb1EEENS1_36VarlenDynamicPersistentTileSchedulerILi128ELi224ELi256ELi128ELb0ELb1ELb1ELb0ELb1ELb1EEEEEEEEEvNT_6ParamsE)
	.align		4
        /*001c*/ 	.word	index@(__assertfail)
	.align		4
        /*0020*/ 	.word	index@(_ZN7cutlass13device_kernelIN5flash11enable_sm90INS1_16FlashAttnFwdSm90INS1_25CollectiveMainloopFwdSm90ILi2EN4cute5tupleIJNS5_1CILi1EEES8_S8_EEENS6_IJNS7_ILi128EEENS7_ILi192EEESA_EEELi128ENS_12float_e4m3_tEfNS_4arch4Sm90ELb0ELb1ELb1ELb0ELb0ELb0ELb0ELb1ELb1ELb1ELb0ELb0EEENS1_21CollectiveEpilogueFwdINS6_IJSA_SA_SB_EEES9_NS_10bfloat16_tESF_Li256ELb0ELb1ELb0ELb1EEENS1_30DynamicPersistentTileSchedulerILi256ELi128ELb0ELb1ELb1EEEEEEEEEvNT_6ParamsE)
	.align		4
        /*0024*/ 	.word	index@(__assertfail)
	.align		4
        /*0028*/ 	.word	index@(_ZN7cutlass13device_kernelIN5flash11enable_sm90INS1_16FlashAttnFwdSm90INS1_25CollectiveMainloopFwdSm90ILi2EN4cute5tupleIJNS5_1CILi1EEES8_S8_EEENS6_IJNS7_ILi128EEENS7_ILi192EEESA_EEELi128ENS_12float_e4m3_tEfNS_4arch4Sm90ELb0ELb1ELb1ELb1ELb0ELb0ELb0ELb1ELb1ELb1ELb0ELb0EEENS1_21CollectiveEpilogueFwdINS6_IJSA_SA_SB_EEES9_NS_10bfloat16_tESF_Li256ELb1ELb1ELb0ELb1EEENS1_36VarlenDynamicPersistentTileSchedulerILi128ELi192ELi256ELi128ELb0ELb1ELb1ELb1ELb0ELb1EEEEEEEEEvNT_6ParamsE)
	.align		4
        /*002c*/ 	.word	index@(__assertfail)
	.align		4
        /*0030*/ 	.word	index@(_ZN7cutlass13device_kernelIN5flash11enable_sm90INS1_16FlashAttnFwdSm90INS1_25CollectiveMainloopFwdSm90ILi2EN4cute5tupleIJNS5_1CILi1EEES8_S8_EEENS6_IJNS7_ILi128EEENS7_ILi192EEESA_EEELi128ENS_12float_e4m3_tEfNS_4arch4Sm90ELb0ELb1ELb1ELb1ELb0ELb1ELb0ELb1ELb1ELb1ELb0ELb0EEENS1_21CollectiveEpilogueFwdINS6_IJSA_SA_SB_EEES9_NS_10bfloat16_tESF_Li256ELb1ELb1ELb0ELb1EEENS1_36VarlenDynamicPersistentTileSchedulerILi128ELi192ELi256ELi128ELb0ELb1ELb1ELb1ELb0ELb1EEEEEEEEEvNT_6ParamsE)
	.align		4
        /*0034*/ 	.word	index@(__assertfail)
	.align		4
        /*0038*/ 	.word	index@(_ZN7cutlass13device_kernelIN5flash11enable_sm90INS1_16FlashAttnFwdSm90INS1_25CollectiveMainloopFwdSm90ILi2EN4cute5tupleIJNS5_1CILi1EEES8_S8_EEENS6_IJNS7_ILi128EEENS7_ILi224EEESA_EEELi128ENS_12float_e4m3_tEfNS_4arch4Sm90ELb1ELb0ELb1ELb0ELb0ELb0ELb0ELb1ELb1ELb1ELb0ELb0EEENS1_21CollectiveEpilogueFwdINS6_IJSA_SA_SB_EEES9_NS_10bfloat16_tESF_Li256ELb0ELb1ELb0ELb1EEENS1_30DynamicPersistentTileSchedulerILi256ELi128ELb0ELb1ELb1EEEEEEEEEvNT_6ParamsE)
	.align		4
        /*003c*/ 	.word	index@(__assertfail)
	.align		4
        /*0040*/ 	.word	index@(_ZN7cutlass13device_kernelIN5flash11enable_sm90INS1_16FlashAttnFwdSm90INS1_25CollectiveMainloopFwdSm90ILi2EN4cute5tupleIJNS5_1CILi1EEES8_S8_EEENS6_IJNS7_ILi128EEENS7_ILi224EEESA_EEELi128ENS_12float_e4m3_tEfNS_4arch4Sm90ELb1ELb0ELb1ELb1ELb0ELb0ELb0ELb1ELb1ELb1ELb0ELb0EEENS1_21CollectiveEpilogueFwdINS6_IJSA_SA_SB_EEES9_NS_10bfloat16_tESF_Li256ELb1ELb1ELb0ELb1EEENS1_36VarlenDynamicPersistentTileSchedulerILi128ELi224ELi256ELi128ELb0ELb1ELb1ELb1ELb1ELb1EEEEEEEEEvNT_6ParamsE)
	.align		4
        /*0044*/ 	.word	index@(__assertfail)
	.align		4
        /*0048*/ 	.word	index@(_ZN7cutlass13device_kernelIN5flash11enable_sm90INS1_16FlashAttnFwdSm90INS1_25CollectiveMainloopFwdSm90ILi2EN4cute5tupleIJNS5_1CILi1EEES8_S8_EEENS6_IJNS7_ILi128EEENS7_ILi224EEESA_EEELi128ENS_12float_e4m3_tEfNS_4arch4Sm90ELb1ELb0ELb1ELb1ELb0ELb1ELb0ELb1ELb1ELb1ELb0ELb0EEENS1_21CollectiveEpilogueFwdINS6_IJSA_SA_SB_EEES9_NS_10bfloat16_tESF_Li256ELb1ELb1ELb0ELb1EEENS1_36VarlenDynamicPersistentTileSchedulerILi128ELi224ELi256ELi128ELb0ELb1ELb1ELb1ELb1ELb1EEEEEEEEEvNT_6ParamsE)
	.align		4
        /*004c*/ 	.word	index@(__assertfail)
	.align		4
        /*0050*/ 	.word	0x00000000
	.align		4
        /*0054*/ 	.word	0xfffffffe
	.align		4
        /*0058*/ 	.word	0x00000000
	.align		4
        /*005c*/ 	.word	0xfffffffd
	.align		4
        /*0060*/ 	.word	0x00000000
	.align		4
        /*0064*/ 	.word	0xfffffffc


//--------------------- .nv.constant4             --------------------------
	.section	.nv.constant4,"a",@progbits
	.align	8
	.align		8
.nv.constant4:
        /*0000*/ 	.dword	__assertfail
	.align		8
        /*0008*/ 	.dword	__unnamed_1
	.align		8
        /*0010*/ 	.dword	__unnamed_2
	.align		8
        /*0018*/ 	.dword	__unnamed_3
	.align		8
        /*0020*/ 	.dword	__unnamed_4
	.align		8
        /*0028*/ 	.dword	__unnamed_5
	.align		8
        /*0030*/ 	.dword	__unnamed_6
	.align		8
        /*0038*/ 	.dword	_ZZN5flash28permute_output_fp8_VcolmajorIN4cute6TensorINS1_11ArrayEngineIN7cutlass10bfloat16_tELm64EEENS1_6LayoutINS1_5tupleIJNS8_IJNS1_1CILi2EEESA_NS9_ILi16EEEEEENS9_ILi1EEESD_EEENS8_IJNS8_IJSD_SA_NS9_ILi4EEEEEENS9_ILi0EEESH_EEEEEEEEEvRT_E9upper_map
	.align		8
        /*0040*/ 	.dword	__unnamed_7
	.align		8
        /*0048*/ 	.dword	__unnamed_8
	.align		8
        /*0050*/ 	.dword	__unnamed_9
	.align		8
        /*0058*/ 	.dword	__unnamed_10
	.align		8
        /*0060*/ 	.dword	__unnamed_11
	.align		8
        /*0068*/ 	.dword	_ZN82_INTERNAL_e4044179_46_flash_fwd_hdim128_e4m3_softcap_packgqa_sm90_cu_f3e6f9ee_29944cuda3std3__45__cpo5beginE
	.align		8
        /*0070*/ 	.dword	_ZN82_INTERNAL_e4044179_46_flash_fwd_hdim128_e4m3_softcap_packgqa_sm90_cu_f3e6f9ee_29944cuda3std3__45__cpo3endE
	.align		8
        /*0078*/ 	.dword	_ZN82_INTERNAL_e4044179_46_flash_fwd_hdim128_e4m3_softcap_packgqa_sm90_cu_f3e6f9ee_29944cuda3std3__45__cpo6cbeginE
	.align		8
        /*0080*/ 	.dword	_ZN82_INTERNAL_e4044179_46_flash_fwd_hdim128_e4m3_softcap_packgqa_sm90_cu_f3e6f9ee_29944cuda3std3__45__cpo4cendE
	.align		8
        /*0088*/ 	.dword	_ZN82_INTERNAL_e4044179_46_flash_fwd_hdim128_e4m3_softcap_packgqa_sm90_cu_f3e6f9ee_29944cuda3std3__484_GLOBAL__N__e4044179_46_flash_fwd_hdim128_e4m3_softcap_packgqa_sm90_cu_f3e6f9ee_29946ignoreE
	.align		8
        /*0090*/ 	.dword	_ZN82_INTERNAL_e4044179_46_flash_fwd_hdim128_e4m3_softcap_packgqa_sm90_cu_f3e6f9ee_29944cuda3std3__419piecewise_constructE
	.align		8
        /*0098*/ 	.dword	_ZN82_INTERNAL_e4044179_46_flash_fwd_hdim128_e4m3_softcap_packgqa_sm90_cu_f3e6f9ee_29944cuda3std3__48in_placeE
	.align		8
        /*00a0*/ 	.dword	_ZN82_INTERNAL_e4044179_46_flash_fwd_hdim128_e4m3_softcap_packgqa_sm90_cu_f3e6f9ee_29944cuda3std6ranges3__45__cpo4swapE
	.align		8
        /*00a8*/ 	.dword	_ZN82_INTERNAL_e4044179_46_flash_fwd_hdim128_e4m3_softcap_packgqa_sm90_cu_f3e6f9ee_29944cuda3std6ranges3__45__cpo9iter_moveE
	.align		8
        /*00b0*/ 	.dword	_ZN82_INTERNAL_e4044179_46_flash_fwd_hdim128_e4m3_softcap_packgqa_sm90_cu_f3e6f9ee_29944cute7productE
	.align		8
        /*00b8*/ 	.dword	_ZN82_INTERNAL_e4044179_46_flash_fwd_hdim128_e4m3_softcap_packgqa_sm90_cu_f3e6f9ee_29944cute1_E
	.align		8
        /*00c0*/ 	.dword	$str$23
	.align		8
        /*00c8*/ 	.dword	$str$24


//--------------------- .text._ZN7cutlass13device_kernelIN5flash11enable_sm90INS1_16FlashAttnFwdSm90INS1_25CollectiveMainloopFwdSm90ILi2EN4cute5tupleIJNS5_1CILi1EEES8_S8_EEENS6_IJNS7_ILi128EEENS7_ILi224EEESA_EEELi128ENS_12float_e4m3_tEfNS_4arch4Sm90ELb0ELb0ELb1ELb0ELb0ELb0ELb0ELb1ELb1ELb1ELb0ELb0EEENS1_21CollectiveEpilogueFwdINS6_IJSA_SA_SB_EEES9_NS_10bfloat16_tESF_Li256ELb0ELb1ELb0ELb1EEENS1_29StaticPersistentTileSchedulerILb0EEEEEEEEEvNT_6ParamsE --------------------------
	.section	.text._ZN7cutlass13device_kernelIN5flash11enable_sm90INS1_16FlashAttnFwdSm90INS1_25CollectiveMainloopFwdSm90ILi2EN4cute5tupleIJNS5_1CILi1EEES8_S8_EEENS6_IJNS7_ILi128EEENS7_ILi224EEESA_EEELi128ENS_12float_e4m3_tEfNS_4arch4Sm90ELb0ELb0ELb1ELb0ELb0ELb0ELb0ELb1ELb1ELb1ELb0ELb0EEENS1_21CollectiveEpilogueFwdINS6_IJSA_SA_SB_EEES9_NS_10bfloat16_tESF_Li256ELb0ELb1ELb0ELb1EEENS1_29StaticPersistentTileSchedulerILb0EEEEEEEEEvNT_6ParamsE,"ax",@progbits
	.align	128
.text._ZN7cutlass13device_kernelIN5flash11enable_sm90INS1_16FlashAttnFwdSm90INS1_25CollectiveMainloopFwdSm90ILi2EN4cute5tupleIJNS5_1CILi1EEES8_S8_EEENS6_IJNS7_ILi128EEENS7_ILi224EEESA_EEELi128ENS_12float_e4m3_tEfNS_4arch4Sm90ELb0ELb0ELb1ELb0ELb0ELb0ELb0ELb1ELb1ELb1ELb0ELb0EEENS1_21CollectiveEpilogueFwdINS6_IJSA_SA_SB_EEES9_NS_10bfloat16_tESF_Li256ELb0ELb1ELb0ELb1EEENS1_29StaticPersistentTileSchedulerILb0EEEEEEEEEvNT_6ParamsE:
        .type           _ZN7cutlass13device_kernelIN5flash11enable_sm90INS1_16FlashAttnFwdSm90INS1_25CollectiveMainloopFwdSm90ILi2EN4cute5tupleIJNS5_1CILi1EEES8_S8_EEENS6_IJNS7_ILi128EEENS7_ILi224EEESA_EEELi128ENS_12float_e4m3_tEfNS_4arch4Sm90ELb0ELb0ELb1ELb0ELb0ELb0ELb0ELb1ELb1ELb1ELb0ELb0EEENS1_21CollectiveEpilogueFwdINS6_IJSA_SA_SB_EEES9_NS_10bfloat16_tESF_Li256ELb0ELb1ELb0ELb1EEENS1_29StaticPersistentTileSchedulerILb0EEEEEEEEEvNT_6ParamsE,@function
        .size           _ZN7cutlass13device_kernelIN5flash11enable_sm90INS1_16FlashAttnFwdSm90INS1_25CollectiveMainloopFwdSm90ILi2EN4cute5tupleIJNS5_1CILi1EEES8_S8_EEENS6_IJNS7_ILi128EEENS7_ILi224EEESA_EEELi128ENS_12float_e4m3_tEfNS_4arch4Sm90ELb0ELb0ELb1ELb0ELb0ELb0ELb0ELb1ELb1ELb1ELb0ELb0EEENS1_21CollectiveEpilogueFwdINS6_IJSA_SA_SB_EEES9_NS_10bfloat16_tESF_Li256ELb0ELb1ELb0ELb1EEENS1_29StaticPersistentTileSchedulerILb0EEEEEEEEEvNT_6ParamsE,(.L_x_2677 - _ZN7cutlass13device_kernelIN5flash11enable_sm90INS1_16FlashAttnFwdSm90INS1_25CollectiveMainloopFwdSm90ILi2EN4cute5tupleIJNS5_1CILi1EEES8_S8_EEENS6_IJNS7_ILi128EEENS7_ILi224EEESA_EEELi128ENS_12float_e4m3_tEfNS_4arch4Sm90ELb0ELb0ELb1ELb0ELb0ELb0ELb0ELb1ELb1ELb1ELb0ELb0EEENS1_21CollectiveEpilogueFwdINS6_IJSA_SA_SB_EEES9_NS_10bfloat16_tESF_Li256ELb0ELb1ELb0ELb1EEENS1_29StaticPersistentTileSchedulerILb0EEEEEEEEEvNT_6ParamsE)
        .other          _ZN7cutlass13device_kernelIN5flash11enable_sm90INS1_16FlashAttnFwdSm90INS1_25CollectiveMainloopFwdSm90ILi2EN4cute5tupleIJNS5_1CILi1EEES8_S8_EEENS6_IJNS7_ILi128EEENS7_ILi224EEESA_EEELi128ENS_12float_e4m3_tEfNS_4arch4Sm90ELb0ELb0ELb1ELb0ELb0ELb0ELb0ELb1ELb1ELb1ELb0ELb0EEENS1_21CollectiveEpilogueFwdINS6_IJSA_SA_SB_EEES9_NS_10bfloat16_tESF_Li256ELb0ELb1ELb0ELb1EEENS1_29StaticPersistentTileSchedulerILb0EEEEEEEEEvNT_6ParamsE,@"STO_CUDA_ENTRY STV_DEFAULT"
_ZN7cutlass13device_kernelIN5flash11enable_sm90INS1_16FlashAttnFwdSm90INS1_25CollectiveMainloopFwdSm90ILi2EN4cute5tupleIJNS5_1CILi1EEES8_S8_EEENS6_IJNS7_ILi128EEENS7_ILi224EEESA_EEELi128ENS_12float_e4m3_tEfNS_4arch4Sm90ELb0ELb0ELb1ELb0ELb0ELb0ELb0ELb1ELb1ELb1ELb0ELb0EEENS1_21CollectiveEpilogueFwdINS6_IJSA_SA_SB_EEES9_NS_10bfloat16_tESF_Li256ELb0ELb1ELb0ELb1EEENS1_29StaticPersistentTileSchedulerILb0EEEEEEEEEvNT_6ParamsE:
[----:B------:R-:W0:Y:S02]  /*0000*/  LDC R1, c[0x0][0x28] ;  /* 0x00000a00ff017b82 */ /* 0x000e240000000800 */
[----:B0-----:R-:W-:Y:S01]  /*0010*/  VIADD R1, R1, 0xffffffe0 ;  /* 0xffffffe001017836 */ /* 0x001fe20000000000 */
[----:B------:R-:W0:Y:S01]  /*0020*/  S2R R3, SR_TID.X ;  /* 0x0000000000037919 */ /* 0x000e220000002100 */
[----:B------:R-:W-:Y:S01]  /*0030*/  ELECT P0, URZ, PT ;  /* 0x00000000003f782f */ /* 0x000fe20003800000 */
[----:B------:R-:W-:Y:S01]  /*0040*/  BSSY B0, `(.L_x_0) ;  /* 0x000000e000007945 */ /* 0x000fe20003800000 */
[--C-:B0-----:R-:W-:Y:S02]  /*0050*/  SHF.R.U32.HI R0, RZ, 0x5, R3.reuse ;  /* 0x00000005ff007819 */ /* 0x101fe40000011603 */
[----:B------:R-:W-:-:S03]  /*0060*/  SHF.R.U32.HI R23, RZ, 0x7, R3 ;  /* 0x00000007ff177819 */ /* 0x000fc60000011603 */
[----:B------:R-:W0:Y:S02]  /*0070*/  SHFL.IDX PT, R2, R0, RZ, 0x1f ;  /* 0x00001fff00027589 */ /* 0x000e2400000e0000 */
[----:B0-----:R-:W-:-:S13]  /*0080*/  ISETP.EQ.AND P0, PT, R2, RZ, P0 ;  /* 0x000000ff0200720c */ /* 0x001fda0000702270 */
[----:B------:R-:W-:Y:S05]  /*0090*/  @!P0 BRA `(.L_x_1) ;  /* 0x0000000000208947 */ /* 0x000fea0003800000 */
[----:B------:R-:W-:Y:S02]  /*00a0*/  ULDC.64 UR4, c[0x0][0x198] ;  /* 0x0000660000047ab9 */ /* 0x000fe40000000a00 */
[----:B------:R-:W-:Y:S02]  /*00b0*/  UIADD3 UR6, UP0, UR4, 0x370, URZ ;  /* 0x0000037004067890 */ /* 0x000fe4000ff1e03f */
[----:B------:R-:W-:Y:S02]  /*00c0*/  UIADD3 UR4, UP1, UR4, 0x470, URZ ;  /* 0x0000047004047890 */ /* 0x000fe4000ff3e03f */
[----:B------:R-:W-:Y:S02]  /*00d0*/  UIADD3.X UR7, URZ, UR5, URZ, UP0, !UPT ;  /* 0x000000053f077290 */ /* 0x000fe400087fe43f */
[----:B------:R-:W-:-:S07]  /*00e0*/  UIADD3.X UR5, URZ, UR5, URZ, UP1, !UPT ;  /* 0x000000053f057290 */ /* 0x000fce0008ffe43f */
[----:B------:R0:W-:Y:S02]  /*00f0*/  UTMACCTL.PF [UR6] ;  /* 0x00000000060079b9 */ /* 0x0001e40008040000 */
[----:B------:R0:W-:Y:S02]  /*0100*/  UTMACCTL.PF [UR4] ;  /* 0x00000000040079b9 */ /* 0x0001e40008040000 */
[----:B0-----:R-:W-:Y:S01]  /*0110*/  NOP ;  /* 0x0000000000007918 */ /* 0x001fe20000000000 */
.L_x_1:
[----:B------:R-:W-:Y:S05]  /*0120*/  BSYNC B0 ;  /* 0x0000000000007941 */ /* 0x000fea0003800000 */
.L_x_0:
[----:B------:R-:W-:Y:S01]  /*0130*/  VOTEU.ANY UP0, P0 ;  /* 0x00000000003f7886 */ /* 0x000fe20000000100 */
[----:B------:R-:W0:Y:S01]  /*0140*/  SHFL.IDX PT, R3, R23, RZ, 0x1f ;  /* 0x00001fff17037589 */ /* 0x000e2200000e0000 */
[----:B------:R-:W-:Y:S01]  /*0150*/  UMOV UR4, 0x80 ;  /* 0x0000008000047882 */ /* 0x000fe20000000000 */
[----:B------:R-:W-:Y:S01]  /*0160*/  UMOV UR7, 0x100 ;  /* 0x0000010000077882 */ /* 0x000fe20000000000 */
[----:B------:R-:W-:Y:S01]  /*0170*/  VOTEU.ANY UP1, P0 ;  /* 0x00000000003f7886 */ /* 0x000fe20000020100 */
[----:B------:R-:W1:Y:S01]  /*0180*/  @UP0 S2UR UR8, SR_CgaCtaId ;  /* 0x00000000000809c3 */ /* 0x000e620000008800 */
[----:B------:R-:W2:Y:S01]  /*0190*/  SHFL.IDX PT, R2, R0, RZ, 0x1f ;  /* 0x00001fff00027589 */ /* 0x000ea200000e0000 */
[----:B------:R-:W-:Y:S01]  /*01a0*/  @UP0 UMOV UR6, 0x400 ;  /* 0x0000040000060882 */ /* 0x000fe20000000000 */
[----:B------:R-:W-:-:S04]  /*01b0*/  @UP0 UIADD3 UR4, -UR4, 0x100000, URZ ;  /* 0x0010000004040890 */ /* 0x000fc8000fffe13f */
[----:B------:R-:W-:Y:S02]  /*01c0*/  @UP0 USHF.L.U32 UR5, UR4, 0xb, URZ ;  /* 0x0000000b04050899 */ /* 0x000fe4000800063f */
[----:B------:R-:W-:Y:S01]  /*01d0*/  @UP0 USHF.L.U32 UR4, UR4, 0x1, URZ ;  /* 0x0000000104040899 */ /* 0x000fe2000800063f */
[----:B------:R-:W-:Y:S01]  /*01e0*/  VOTEU.ANY UP2, P0 ;  /* 0x00000000003f7886 */ /* 0x000fe20000040100 */
[----:B0-----:R-:W-:Y:S01]  /*01f0*/  R2UR UR9, R3 ;  /* 0x00000000030972ca */ /* 0x001fe200000e0000 */
[----:B-1----:R-:W-:Y:S01]  /*0200*/  @UP0 ULEA UR8, UR8, UR6, 0x18 ;  /* 0x0000000608080291 */ /* 0x002fe2000f8ec03f */
[----:B--2---:R-:W-:Y:S01]  /*0210*/  ISETP.NE.AND P1, PT, R2, RZ, PT ;  /* 0x000000ff0200720c */ /* 0x004fe20003f25270 */
[----:B------:R-:W-:-:S04]  /*0220*/  @UP0 UIADD3 UR6, -UR7, 0x100000, URZ ;  /* 0x0010000007060890 */ /* 0x000fc8000fffe13f */
[----:B------:R-:W-:Y:S02]  /*0230*/  @UP0 USHF.L.U32 UR7, UR6, 0xb, URZ ;  /* 0x0000000b06070899 */ /* 0x000fe4000800063f */
[----:B------:R-:W-:-:S04]  /*0240*/  @UP0 USHF.L.U32 UR6, UR6, 0x1, URZ ;  /* 0x0000000106060899 */ /* 0x000fc8000800063f */
[----:B------:R-:W-:Y:S01]  /*0250*/  UISETP.NE.AND UP0, UPT, UR9, URZ, UPT ;  /* 0x0000003f0900728c */ /* 0x000fe2000bf05270 */
[----:B------:R-:W0:Y:S02]  /*0260*/  FENCE.VIEW.ASYNC.S ;  /* 0x00000000000073c6 */ /* 0x000e240000000000 */
[----:B0-----:R0:W1:Y:S05]  /*0270*/  @UP1 SYNCS.EXCH.64 URZ, [UR8+0x2e800], UR4 ;  /* 0x02e80004083f15b2 */ /* 0x00106a0008000100 */
[----:B------:R0:W2:Y:S01]  /*0280*/  @UP2 SYNCS.EXCH.64 URZ, [UR8+0x2e820], UR6 ;  /* 0x02e82006083f25b2 */ /* 0x0000a20008000100 */
[----:B------:R-:W-:Y:S05]  /*0290*/  @P1 BRA `(.L_x_2) ;  /* 0x0000000000481947 */ /* 0x000fea0003800000 */
[----:B0-----:R-:W0:Y:S01]  /*02a0*/  S2UR UR5, SR_CgaCtaId ;  /* 0x00000000000579c3 */ /* 0x001e220000008800 */
[----:B------:R-:W-:Y:S01]  /*02b0*/  UMOV UR4, 0x400 ;  /* 0x0000040000047882 */ /* 0x000fe20000000000 */
[----:B------:R-:W-:Y:S01]  /*02c0*/  UMOV UR6, 0x1 ;  /* 0x0000000100067882 */ /* 0x000fe20000000000 */
[----:B------:R-:W-:Y:S01]  /*02d0*/  UMOV UR7, 0x2 ;  /* 0x0000000200077882 */ /* 0x000fe20000000000 */
[----:B------:R-:W-:Y:S01]  /*02e0*/  ELECT P0, URZ, PT ;  /* 0x00000000003f782f */ /* 0x000fe20003800000 */
[----:B0-----:R-:W-:Y:S02]  /*02f0*/  ULEA UR8, UR5, UR4, 0x18 ;  /* 0x0000000405087291 */ /* 0x001fe4000f8ec03f */
[----:B------:R-:W-:-:S04]  /*0300*/  UIADD3 UR4, -UR6, 0x100000, URZ ;  /* 0x0010000006047890 */ /* 0x000fc8000fffe13f */
[----:B------:R-:W-:Y:S02]  /*0310*/  USHF.L.U32 UR5, UR4, 0xb, URZ ;  /* 0x0000000b04057899 */ /* 0x000fe4000800063f */
[----:B------:R-:W-:Y:S02]  /*0320*/  USHF.L.U32 UR4, UR4, 0x1, URZ ;  /* 0x0000000104047899 */ /* 0x000fe4000800063f */
[----:B------:R-:W-:-:S04]  /*0330*/  UIADD3 UR6, -UR7, 0x100000, URZ ;  /* 0x0010000007067890 */ /* 0x000fc8000fffe13f */
[----:B------:R-:W-:Y:S02]  /*0340*/  USHF.L.U32 UR7, UR6, 0xb, URZ ;  /* 0x0000000b06077899 */ /* 0x000fe4000800063f */
[----:B------:R-:W-:Y:S01]  /*0350*/  USHF.L.U32 UR6, UR6, 0x1, URZ ;  /* 0x0000000106067899 */ /* 0x000fe2000800063f */
[----:B------:R-:W0:Y:S03]  /*0360*/  FENCE.VIEW.ASYNC.S ;  /* 0x00000000000073c6 */ /* 0x000e260000000000 */
[----:B0-----:R3:W4:Y:S08]  /*0370*/  SYNCS.EXCH.64 URZ, [UR8+0x2e830], UR4 ;  /* 0x02e83004083f75b2 */ /* 0x0017300008000100 */
[----:B------:R3:W0:Y:S01]  /*0380*/  SYNCS.EXCH.64 URZ, [UR8+0x2e840], UR6 ;  /* 0x02e84006083f75b2 */ /* 0x0006220008000100 */
[----:B------:R3:W0:Y:S01]  /*0390*/  SYNCS.EXCH.64 URZ, [UR8+0x2e838], UR4 ;  /* 0x02e83804083f75b2 */ /* 0x0006220008000100 */
[----:B------:R3:W0:Y:S02]  /*03a0*/  SYNCS.EXCH.64 URZ, [UR8+0x2e848], UR6 ;  /* 0x02e84806083f75b2 */ /* 0x0006240008000100 */
[----:B---3--:R-:W-:Y:S01]  /*03b0*/  NOP ;  /* 0x0000000000007918 */ /* 0x008fe20000000000 */
.L_x_2:
[----:B------:R-:W3:Y:S01]  /*03c0*/  SHFL.IDX PT, R2, R0, RZ, 0x1f ;  /* 0x00001fff00027589 */ /* 0x000ee200000e0000 */
[----:B------:R-:W-:Y:S01]  /*03d0*/  NOP ;  /* 0x0000000000007918 */ /* 0x000fe20000000000 */
[----:B---3--:R-:W-:-:S13]  /*03e0*/  ISETP.NE.AND P0, PT, R2, RZ, PT ;  /* 0x000000ff0200720c */ /* 0x008fda0003f05270 */
        /* <DEDUP_REMOVED lines=14> */
[----:B0-----:R3:W0:Y:S08]  /*04d0*/  SYNCS.EXCH.64 URZ, [UR8+0x2e850], UR4 ;  /* 0x02e85004083f75b2 */ /* 0x0016300008000100 */
[----:B------:R3:W0:Y:S01]  /*04e0*/  SYNCS.EXCH.64 URZ, [UR8+0x2e860], UR6 ;  /* 0x02e86006083f75b2 */ /* 0x0006220008000100 */
[----:B------:R3:W0:Y:S01]  /*04f0*/  SYNCS.EXCH.64 URZ, [UR8+0x2e858], UR4 ;  /* 0x02e85804083f75b2 */ /* 0x0006220008000100 */
[----:B------:R3:W0:Y:S02]  /*0500*/  SYNCS.EXCH.64 URZ, [UR8+0x2e868], UR6 ;  /* 0x02e86806083f75b2 */ /* 0x0006240008000100 */
[----:B---3--:R-:W-:Y:S01]  /*0510*/  NOP ;  /* 0x0000000000007918 */ /* 0x008fe20000000000 */
.L_x_3:
[----:B------:R-:W3:Y:S01]  /*0520*/  SHFL.IDX PT, R2, R0, RZ, 0x1f ;  /* 0x00001fff00027589 */ /* 0x000ee200000e0000 */
[----:B------:R-:W-:Y:S01]  /*0530*/  NOP ;  /* 0x0000000000007918 */ /* 0x000fe20000000000 */
[----:B---3--:R-:W-:-:S13]  /*0540*/  ISETP.NE.AND P0, PT, R2, RZ, PT ;  /* 0x000000ff0200720c */ /* 0x008fda0003f05270 */
[----:B------:R-:W-:Y:S05]  /*0550*/  @P0 BRA `(.L_x_4) ;  /* 0x0000000000380947 */ /* 0x000fea0003800000 */
[----:B0-----:R-:W0:Y:S01]  /*0560*/  S2UR UR5, SR_CgaCtaId ;  /* 0x00000000000579c3 */ /* 0x001e220000008800 */
[----:B------:R-:W-:Y:S01]  /*0570*/  UMOV UR4, 0x400 ;  /* 0x0000040000047882 */ /* 0x000fe20000000000 */
[----:B------:R-:W-:Y:S01]  /*0580*/  UMOV UR7, 0x1 ;  /* 0x0000000100077882 */ /* 0x000fe20000000000 */
[----:B------:R-:W-:Y:S01]  /*0590*/  ELECT P0, URZ, PT ;  /* 0x00000000003f782f */ /* 0x000fe20003800000 */
[----:B0-----:R-:W-:Y:S02]  /*05a0*/  ULEA UR6, UR5, UR4, 0x18 ;  /* 0x0000000405067291 */ /* 0x001fe4000f8ec03f */
[----:B------:R-:W-:-:S04]  /*05b0*/  UIADD3 UR4, -UR7, 0x100000, URZ ;  /* 0x0010000007047890 */ /* 0x000fc8000fffe13f */
[----:B------:R-:W-:Y:S02]  /*05c0*/  USHF.L.U32 UR5, UR4, 0xb, URZ ;  /* 0x0000000b04057899 */ /* 0x000fe4000800063f */
[----:B------:R-:W-:Y:S01]  /*05d0*/  USHF.L.U32 UR4, UR4, 0x1, URZ ;  /* 0x0000000104047899 */ /* 0x000fe2000800063f */
[----:B------:R-:W0:Y:S11]  /*05e0*/  FENCE.VIEW.ASYNC.S ;  /* 0x00000000000073c6 */ /* 0x000e360000000000 */
[----:B0-----:R3:W0:Y:S01]  /*05f0*/  SYNCS.EXCH.64 URZ, [UR6+0x2e870], UR4 ;  /* 0x02e87004063f75b2 */ /* 0x0016220008000100 */
[----:B------:R3:W0:Y:S01]  /*0600*/  SYNCS.EXCH.64 URZ, [UR6+0x2e880], UR4 ;  /* 0x02e88004063f75b2 */ /* 0x0006220008000100 */
[----:B------:R3:W0:Y:S01]  /*0610*/  SYNCS.EXCH.64 URZ, [UR6+0x2e878], UR4 ;  /* 0x02e87804063f75b2 */ /* 0x0006220008000100 */
[----:B------:R3:W0:Y:S02]  /*0620*/  SYNCS.EXCH.64 URZ, [UR6+0x2e888], UR4 ;  /* 0x02e88804063f75b2 */ /* 0x0006240008000100 */
[----:B---3--:R-:W-:Y:S01]  /*0630*/  NOP ;  /* 0x0000000000007918 */ /* 0x008fe20000000000 */
.L_x_4:
        /* <DEDUP_REMOVED lines=22> */
.L_x_5:
        /* <DEDUP_REMOVED lines=22> */
.L_x_6:
[----:B------:R-:W-:Y:S01]  /*0900*/  PLOP3.LUT P0, PT, PT, PT, UP0, 0x80, 0x0 ;  /* 0x000000000000781c */ /* 0x000fe20003f0f008 */
[----:B------:R-:W-:Y:S01]  /*0910*/  UMOV UR38, 0x1 ;  /* 0x0000000100267882 */ /* 0x000fe20000000000 */
[----:B------:R-:W-:Y:S01]  /*0920*/  NOP ;  /* 0x0000000000007918 */ /* 0x000fe20000000000 */
[----:B------:R-:W-:Y:S01]  /*0930*/  USEL UR38, UR38, 0x2, !UP0 ;  /* 0x0000000226267887 */ /* 0x000fe2000c000000 */
[----:B------:R-:W-:Y:S01]  /*0940*/  ULDC.64 UR46, c[0x0][0x208] ;  /* 0x00008200002e7ab9 */ /* 0x000fe20000000a00 */
[----:B012-4-:R-:W-:Y:S08]  /*0950*/  BAR.SYNC.DEFER_BLOCKING 0x0 ;  /* 0x0000000000007b1d */ /* 0x017ff00000010000 */
[----:B------:R-:W-:Y:S05]  /*0960*/  @!P0 BRA `(.L_x_7) ;  /* 0x000000c000208947 */ /* 0x000fea0003800000 */
.L_x_8:
[----:B------:R-:W-:-:S08]  /*0970*/  NOP ;  /* 0x0000000000007918 */ /* 0x000fd00000000000 */
[----:B------:R-:W0:Y:S02]  /*0980*/  USETMAXREG.TRY_ALLOC.CTAPOOL UP0, 0xf0 ;  /* 0x000000f0000079c8 */ /* 0x000e240008000600 */
[----:B0-----:R-:W-:-:S13]  /*0990*/  PLOP3.LUT P0, PT, PT, PT, UP0, 0x80, 0x0 ;  /* 0x000000000000781c */ /* 0x001fda0003f0f008 */
[----:B------:R-:W-:Y:S05]  /*09a0*/  @!P0 BRA `(.L_x_8) ;  /* 0xfffffffc00f08947 */ /* 0x000fea000383ffff */
[----:B------:R-:W0:Y:S01]  /*09b0*/  S2R R2, SR_TID.X ;  /* 0x0000000000027919 */ /* 0x000e220000002100 */
[----:B------:R-:W1:Y:S08]  /*09c0*/  S2UR UR41, SR_CTAID.X ;  /* 0x00000000002979c3 */ /* 0x000e700000002500 */
[----:B------:R-:W-:Y:S06]  /*09d0*/  BAR.ARV 0x8, 0x180 ;  /* 0x0206000000007b1d */ /* 0x000fec0000002000 */
[----:B0-----:R-:W-:-:S04]  /*09e0*/  LOP3.LUT R0, R2, 0xffffff80, RZ, 0xc0, !PT ;  /* 0xffffff8002007812 */ /* 0x001fc800078ec0ff */
[----:B------:R-:W-:Y:S02]  /*09f0*/  ISETP.NE.AND P0, PT, R0, 0x80, PT ;  /* 0x000000800000780c */ /* 0x000fe40003f05270 */
[----:B------:R-:W1:Y:S11]  /*0a00*/  LDC R0, c[0x0][0xc34] ;  /* 0x00030d00ff007b82 */ /* 0x000e760000000800 */
[----:B------:R-:W-:Y:S06]  /*0a10*/  @!P0 BAR.ARV 0x9, 0x100 ;  /* 0x0244000000008b1d */ /* 0x000fec0000002000 */
[----:B-1----:R-:W-:-:S13]  /*0a20*/  ISETP.LE.AND P0, PT, R0, UR41, PT ;  /* 0x0000002900007c0c */ /* 0x002fda000bf03270 */
[----:B------:R-:W-:Y:S05]  /*0a30*/  @P0 EXIT ;  /* 0x000000000000094d */ /* 0x000fea0003800000 */
[----:B------:R-:W-:Y:S01]  /*0a40*/  VIADD R18, R2, 0xffffff80 ;  /* 0xffffff8002127836 */ /* 0x000fe20000000000 */
[----:B------:R-:W-:Y:S01]  /*0a50*/  ULOP3.LUT UR45, UR38, 0x1, URZ, 0xfc, !UPT ;  /* 0x00000001262d7892 */ /* 0x000fe2000f8efc3f */
[----:B------:R-:W-:Y:S01]  /*0a60*/  IMAD.MOV.U32 R232, RZ, RZ, -0x2 ;  /* 0xfffffffeffe87424 */ /* 0x000fe200078e00ff */
[----:B------:R-:W-:Y:S01]  /*0a70*/  UMOV UR44, URZ ;  /* 0x0000003f002c7c82 */ /* 0x000fe20008000000 */
[----:B------:R-:W-:Y:S01]  /*0a80*/  UMOV UR43, URZ ;  /* 0x0000003f002b7c82 */ /* 0x000fe20008000000 */
[----:B------:R-:W-:Y:S01]  /*0a90*/  SHF.R.S32.HI R3, RZ, 0x1f, R18 ;  /* 0x0000001fff037819 */ /* 0x000fe20000011412 */
[----:B------:R-:W-:-:S03]  /*0aa0*/  UMOV UR50, URZ ;  /* 0x0000003f00327c82 */ /* 0x000fc60008000000 */
[CC--:B------:R-:W-:Y:S02]  /*0ab0*/  LEA.HI R5, R3.reuse, R18.reuse, RZ, 0x7 ;  /* 0x0000001203057211 */ /* 0x0c0fe400078f38ff */
[-C--:B------:R-:W-:Y:S02]  /*0ac0*/  LEA.HI R0, R3, R18.reuse, RZ, 0x5 ;  /* 0x0000001203007211 */ /* 0x080fe400078f28ff */
[----:B------:R-:W-:Y:S02]  /*0ad0*/  LOP3.LUT R7, R5, 0xffffff80, RZ, 0xc0, !PT ;  /* 0xffffff8005077812 */ /* 0x000fe400078ec0ff */
[CC--:B------:R-:W-:Y:S01]  /*0ae0*/  LEA.HI R2, R3.reuse, R18.reuse, RZ, 0x4 ;  /* 0x0000001203027211 */ /* 0x0c0fe200078f20ff */
[----:B------:R-:W-:Y:S01]  /*0af0*/  IMAD.SHL.U32 R0, R0, 0x20, RZ ;  /* 0x0000002000007824 */ /* 0x000fe200078e00ff */
[----:B------:R-:W-:Y:S01]  /*0b00*/  LEA.HI R6, R3, R18, RZ, 0x2 ;  /* 0x0000001203067211 */ /* 0x000fe200078f10ff */
[----:B------:R-:W-:Y:S01]  /*0b10*/  IMAD.IADD R22, R18, 0x1, -R7 ;  /* 0x0000000112167824 */ /* 0x000fe200078e0a07 */
[----:B------:R-:W-:-:S02]  /*0b20*/  LOP3.LUT R9, R2, 0x3fffff0, RZ, 0xc0, !PT ;  /* 0x03fffff002097812 */ /* 0x000fc400078ec0ff */
[----:B------:R-:W-:Y:S02]  /*0b30*/  LOP3.LUT R4, R0, 0xfffffc00, RZ, 0xc0, !PT ;  /* 0xfffffc0000047812 */ /* 0x000fe400078ec0ff */
[----:B------:R-:W-:Y:S01]  /*0b40*/  SHF.R.S32.HI R7, RZ, 0x1f, R22 ;  /* 0x0000001fff077819 */ /* 0x000fe20000011416 */
[----:B------:R-:W-:Y:S01]  /*0b50*/  IMAD.IADD R9, R18, 0x1, -R9 ;  /* 0x0000000112097824 */ /* 0x000fe200078e0a09 */
[----:B------:R-:W-:Y:S02]  /*0b60*/  SHF.R.S32.HI R11, RZ, 0x4, R2 ;  /* 0x00000004ff0b7819 */ /* 0x000fe40000011402 */
[----:B------:R-:W-:Y:S01]  /*0b70*/  LEA.HI R0, R7, R22, RZ, 0x2 ;  /* 0x0000001607007211 */ /* 0x000fe200078f10ff */
[----:B------:R-:W-:Y:S01]  /*0b80*/  IMAD R9, R9, 0x40, R4 ;  /* 0x0000004009097824 */ /* 0x000fe200078e0204 */
[----:B------:R-:W-:Y:S02]  /*0b90*/  LEA.HI R2, R2, R11, RZ, 0x1 ;  /* 0x0000000b02027211 */ /* 0x000fe400078f08ff */
[----:B------:R-:W-:-:S02]  /*0ba0*/  SHF.R.S32.HI R4, RZ, 0x2, R0 ;  /* 0x00000002ff047819 */ /* 0x000fc40000011400 */
[----:B------:R-:W-:Y:S02]  /*0bb0*/  SHF.R.S32.HI R13, RZ, 0x1f, R0 ;  /* 0x0000001fff0d7819 */ /* 0x000fe40000011400 */
[----:B------:R-:W-:Y:S02]  /*0bc0*/  LEA.HI R19, R3, R18, RZ, 0x3 ;  /* 0x0000001203137211 */ /* 0x000fe400078f18ff */
[----:B------:R-:W-:Y:S02]  /*0bd0*/  LOP3.LUT R2, R2, 0x1ffffffe, RZ, 0xc0, !PT ;  /* 0x1ffffffe02027812 */ /* 0x000fe400078ec0ff */
[----:B------:R-:W-:Y:S02]  /*0be0*/  LOP3.LUT R3, R6, 0xfffffffc, RZ, 0xc0, !PT ;  /* 0xfffffffc06037812 */ /* 0x000fe400078ec0ff */
[----:B------:R-:W-:Y:S01]  /*0bf0*/  LEA.HI R13, R13, R4, RZ, 0x3 ;  /* 0x000000040d0d7211 */ /* 0x000fe200078f18ff */
[----:B------:R-:W-:Y:S01]  /*0c00*/  IMAD.IADD R2, R11, 0x1, -R2 ;  /* 0x000000010b027824 */ /* 0x000fe200078e0a02 */
[----:B------:R-:W-:Y:S01]  /*0c10*/  SHF.R.S32.HI R228, RZ, 0x7, R5 ;  /* 0x00000007ffe47819 */ /* 0x000fe20000011405 */
[----:B------:R-:W-:Y:S01]  /*0c20*/  IMAD.IADD R6, R18, 0x1, -R3 ;  /* 0x0000000112067824 */ /* 0x000fe200078e0a03 */
[----:B------:R-:W-:Y:S01]  /*0c30*/  LOP3.LUT R15, R19, 0xfffffff8, RZ, 0xc0, !PT ;  /* 0xfffffff8130f7812 */ /* 0x000fe200078ec0ff */
[----:B------:R-:W-:Y:S01]  /*0c40*/  IMAD R231, R2, 0x8, R9 ;  /* 0x0000000802e77824 */ /* 0x000fe200078e0209 */
[----:B------:R-:W-:-:S02]  /*0c50*/  LOP3.LUT R13, R13, 0xfffffff8, RZ, 0xc0, !PT ;  /* 0xfffffff80d0d7812 */ /* 0x000fc400078ec0ff */
[----:B------:R-:W-:Y:S01]  /*0c60*/  LEA.HI R7, R7, R22, RZ, 0x5 ;  /* 0x0000001607077211 */ /* 0x000fe200078f28ff */
[----:B------:R-:W-:Y:S01]  /*0c70*/  IMAD.IADD R18, R18, 0x1, -R15 ;  /* 0x0000000112127824 */ /* 0x000fe200078e0a0f */
[----:B------:R-:W-:Y:S01]  /*0c80*/  LEA.HI R5, R5, R228, RZ, 0x1 ;  /* 0x000000e405057211 */ /* 0x000fe200078f08ff */
[----:B------:R-:W-:Y:S01]  /*0c90*/  IMAD.IADD R4, R4, 0x1, -R13 ;  /* 0x0000000104047824 */ /* 0x000fe200078e0a0d */
[----:B------:R-:W-:Y:S01]  /*0ca0*/  LEA.HI R2, R6, R6, RZ, 0x1 ;  /* 0x0000000606027211 */ /* 0x000fe200078f08ff */
[----:B------:R-:W-:Y:S01]  /*0cb0*/  IMAD.SHL.U32 R16, R18, 0x8, RZ ;  /* 0x0000000812107824 */ /* 0x000fe200078e00ff */
[----:B------:R-:W-:Y:S02]  /*0cc0*/  SHF.R.S32.HI R7, RZ, 0x5, R7 ;  /* 0x00000005ff077819 */ /* 0x000fe40000011407 */
[----:B------:R-:W-:Y:S01]  /*0cd0*/  LOP3.LUT R5, R5, 0x3fffffe, RZ, 0xc0, !PT ;  /* 0x03fffffe05057812 */ /* 0x000fe200078ec0ff */
[----:B------:R-:W-:Y:S01]  /*0ce0*/  VIADD R17, R16, 0x40 ;  /* 0x0000004010117836 */ /* 0x000fe20000000000 */
[----:B------:R-:W-:Y:S01]  /*0cf0*/  LOP3.LUT R3, R0, 0x7ffffffc, RZ, 0xc0, !PT ;  /* 0x7ffffffc00037812 */ /* 0x000fe200078ec0ff */
[----:B------:R-:W-:Y:S01]  /*0d00*/  IMAD R4, R7, 0x10, R4 ;  /* 0x0000001007047824 */ /* 0x000fe200078e0204 */
[----:B------:R-:W-:Y:S01]  /*0d10*/  LOP3.LUT R9, R2, 0x1ffffffe, RZ, 0xc0, !PT ;  /* 0x1ffffffe02097812 */ /* 0x000fe200078ec0ff */
[----:B------:R-:W-:Y:S01]  /*0d20*/  IMAD.IADD R5, R228, 0x1, -R5 ;  /* 0x00000001e4057824 */ /* 0x000fe200078e0a05 */
[----:B------:R-:W-:-:S02]  /*0d30*/  IADD3 R3, R22, -R3, RZ ;  /* 0x8000000316037210 */ /* 0x000fc40007ffe0ff */
[----:B------:R-:W-:Y:S01]  /*0d40*/  SHF.R.S32.HI R19, RZ, 0x3, R19 ;  /* 0x00000003ff137819 */ /* 0x000fe20000011413 */
[----:B------:R-:W-:Y:S01]  /*0d50*/  IMAD.IADD R230, R6, 0x1, -R9 ;  /* 0x0000000106e67824 */ /* 0x000fe200078e0a09 */
[----:B------:R-:W-:Y:S01]  /*0d60*/  SHF.R.S32.HI R233, RZ, 0x1f, R17 ;  /* 0x0000001fffe97819 */ /* 0x000fe20000011411 */
[----:B------:R-:W-:Y:S02]  /*0d70*/  IMAD R229, R5, 0x40, R4 ;  /* 0x0000004005e57824 */ /* 0x000fe400078e0204 */
[----:B------:R-:W-:Y:S02]  /*0d80*/  IMAD R232, R3, R232, 0xe0 ;  /* 0x000000e003e87424 */ /* 0x000fe400078e02e8 */
[----:B------:R-:W-:-:S07]  /*0d90*/  IMAD R230, R230, 0x8, R229 ;  /* 0x00000008e6e67824 */ /* 0x000fce00078e02e5 */
.L_x_39:
[----:B0-----:R-:W0:Y:S01]  /*0da0*/  SHFL.IDX PT, R0, R228, RZ, 0x1f ;  /* 0x00001fffe4007589 */ /* 0x001e2200000e0000 */
[----:B-1----:R-:W1:Y:S01]  /*0db0*/  S2UR UR36, SR_CgaCtaId ;  /* 0x00000000002479c3 */ /* 0x002e620000008800 */
[----:B------:R-:W-:Y:S01]  /*0dc0*/  ULDC UR4, c[0x0][0xc38] ;  /* 0x00030e0000047ab9 */ /* 0x000fe20000000800 */
[----:B------:R-:W-:Y:S01]  /*0dd0*/  ULDC.64 UR6, c[0x0][0x418] ;  /* 0x0001060000067ab9 */ /* 0x000fe20000000a00 */
[----:B------:R-:W-:Y:S02]  /*0de0*/  UISETP.NE.AND UP1, UPT, UR4, 0x1, UPT ;  /* 0x000000010400788c */ /* 0x000fe4000bf25270 */
[----:B------:R-:W-:Y:S01]  /*0df0*/  UISETP.NE.U32.AND UP0, UPT, UR6, URZ, UPT ;  /* 0x0000003f0600728c */ /* 0x000fe2000bf05070 */
[----:B------:R-:W-:Y:S01]  /*0e00*/  UMOV UR39, 0x400 ;  /* 0x0000040000277882 */ /* 0x000fe20000000000 */
[----:B------:R-:W-:Y:S02]  /*0e10*/  ULDC UR4, c[0x0][0xc44] ;  /* 0x0003110000047ab9 */ /* 0x000fe40000000800 */
[----:B------:R-:W-:-:S02]  /*0e20*/  UISETP.NE.AND.EX UP0, UPT, UR7, URZ, UPT, UP0 ;  /* 0x0000003f0700728c */ /* 0x000fc4000bf05300 */
[----:B------:R-:W-:Y:S01]  /*0e30*/  UISETP.NE.AND UP2, UPT, UR4, 0x1, UPT ;  /* 0x000000010400788c */ /* 0x000fe2000bf45270 */
[----:B------:R-:W-:Y:S02]  /*0e40*/  ULDC UR49, c[0x0][0x424] ;  /* 0x0001090000317ab9 */ /* 0x000fe40000000800 */
[----:B------:R-:W-:Y:S01]  /*0e50*/  @UP1 ULDC UR4, c[0x0][0xc3c] ;  /* 0x00030f0000041ab9 */ /* 0x000fe20000000800 */
[----:B------:R-:W-:Y:S02]  /*0e60*/  USEL UR49, UR49, 0x1, UP0 ;  /* 0x0000000131317887 */ /* 0x000fe40008000000 */
[----:B------:R-:W-:Y:S01]  /*0e70*/  UIMAD.WIDE.U32 UR4, UR41, UR4, URZ ;  /* 0x00000004290472a5 */ /* 0x000fe2000f8e003f */
[----:B------:R-:W-:Y:S01]  /*0e80*/  ULDC UR7, c[0x0][0x2f0] ;  /* 0x0000bc0000077ab9 */ /* 0x000fe20000000800 */
[----:B------:R-:W-:Y:S01]  /*0e90*/  @UP1 ULDC UR11, c[0x0][0xc40] ;  /* 0x00031000000b1ab9 */ /* 0x000fe20000000800 */
[----:B------:R-:W-:Y:S01]  /*0ea0*/  UMOV UR42, UR41 ;  /* 0x00000029002a7c82 */ /* 0x000fe20008000000 */
[----:B------:R-:W-:Y:S01]  /*0eb0*/  UIMAD UR49, UR49, UR7, URZ ;  /* 0x00000007313172a4 */ /* 0x000fe2000f8e023f */
[----:B0-----:R-:W-:Y:S01]  /*0ec0*/  R2UR UR37, R0 ;  /* 0x00000000002572ca */ /* 0x001fe200000e0000 */
[----:B-1----:R-:W-:-:S02]  /*0ed0*/  ULEA UR39, UR36, UR39, 0x18 ;  /* 0x0000002724277291 */ /* 0x002fc4000f8ec03f */
[----:B------:R-:W-:Y:S02]  /*0ee0*/  @UP1 USHF.R.U32.HI UR42, URZ, UR11, UR5 ;  /* 0x0000000b3f2a1299 */ /* 0x000fe40008011605 */
[----:B------:R-:W-:Y:S01]  /*0ef0*/  UIADD3 UR10, UR39, 0x1c400, URZ ;  /* 0x0001c400270a7890 */ /* 0x000fe2000fffe03f */
[----:B------:R-:W-:Y:S01]  /*0f00*/  @UP2 ULDC.64 UR8, c[0x0][0xc48] ;  /* 0x0003120000082ab9 */ /* 0x000fe20000000a00 */
[----:B------:R-:W-:Y:S02]  /*0f10*/  UIADD3 UR5, UR49, 0xdf, URZ ;  /* 0x000000df31057890 */ /* 0x000fe4000fffe03f */
[----:B------:R-:W-:Y:S01]  /*0f20*/  ULOP3.LUT UP0, URZ, UR10, 0x9f, URZ, 0xc0, !UPT ;  /* 0x0000009f0a3f7892 */ /* 0x000fe2000f80c03f */
[----:B------:R-:W-:-:S03]  /*0f30*/  UMOV UR40, UR42 ;  /* 0x0000002a00287c82 */ /* 0x000fc60008000000 */
[----:B------:R-:W-:Y:S02]  /*0f40*/  ULEA.HI UR6, UR37, UR37, URZ, 0x1 ;  /* 0x0000002525067291 */ /* 0x000fe4000f8f083f */
[----:B------:R-:W-:Y:S02]  /*0f50*/  PLOP3.LUT P0, PT, PT, PT, UP0, 0x80, 0x0 ;  /* 0x000000000000781c */ /* 0x000fe40003f0f008 */
[----:B------:R-:W-:-:S04]  /*0f60*/  ULOP3.LUT UR6, UR6, 0x1e, URZ, 0xc0, !UPT ;  /* 0x0000001e06067892 */ /* 0x000fc8000f8ec03f */
[----:B------:R-:W-:Y:S02]  /*0f70*/  UIADD3 UR4, UR37, -UR6, URZ ;  /* 0x8000000625047290 */ /* 0x000fe4000fffe03f */
[----:B------:R-:W-:Y:S02]  /*0f80*/  UIMAD.WIDE.U32 UR6, UR42, UR8, URZ ;  /* 0x000000082a0672a5 */ /* 0x000fe4000f8e003f */
[----:B------:R-:W-:Y:S02]  /*0f90*/  ULEA UR8, UR4, UR10, 0xd ;  /* 0x0000000a04087291 */ /* 0x000fe4000f8e683f */
[----:B------:R-:W-:Y:S01]  /*0fa0*/  @UP2 USHF.R.U32.HI UR40, URZ, UR9, UR7 ;  /* 0x000000093f282299 */ /* 0x000fe20008011607 */
[----:B------:R-:W-:Y:S01]  /*0fb0*/  UMOV UR4, URZ ;  /* 0x0000003f00047c82 */ /* 0x000fe20008000000 */
[----:B------:R-:W-:Y:S02]  /*0fc0*/  USHF.R.U32.HI UR8, URZ, 0x4, UR8 ;  /* 0x000000043f087899 */ /* 0x000fe40008011608 */
[----:B------:R-:W-:-:S02]  /*0fd0*/  UIMAD.WIDE UR4, UR5, -0x6db6db6d, UR4 ;  /* 0x92492493050478a5 */ /* 0x000fc4000f8e0204 */
[----:B------:R-:W-:Y:S02]  /*0fe0*/  ULOP3.LUT UR51, UR8, 0x3fff, URZ, 0xc0, !UPT ;  /* 0x00003fff08337892 */ /* 0x000fe4000f8ec03f */
[----:B------:R-:W-:-:S04]  /*0ff0*/  USHF.R.U32.HI UR48, URZ, 0x1f, UR5 ;  /* 0x0000001f3f307899 */ /* 0x000fc80008011605 */
[----:B------:R-:W-:Y:S01]  /*1000*/  ULEA.HI.SX32 UR48, UR5, UR48, 0x19 ;  /* 0x0000003005307291 */ /* 0x000fe2000f8fca3f */
[----:B---345:R-:W-:Y:S11]  /*1010*/  @!P0 BRA `(.L_x_9) ;  /* 0x0000000000408947 */ /* 0x038ff60003800000 */
[----:B------:R-:W-:Y:S01]  /*1020*/  MOV R0, 0x0 ;  /* 0x0000000000007802 */ /* 0x000fe20000000f00 */
[----:B------:R-:W-:Y:S01]  /*1030*/  ULDC.64 UR4, c[0x4][0xc0] ;  /* 0x0100300000047ab9 */ /* 0x000fe20000000a00 */
[----:B------:R-:W-:Y:S01]  /*1040*/  ULDC.64 UR6, c[0x4][0x30] ;  /* 0x01000c0000067ab9 */ /* 0x000fe20000000a00 */
[----:B------:R-:W-:Y:S01]  /*1050*/  IMAD.U32 R4, RZ, RZ, UR4 ;  /* 0x00000004ff047e24 */ /* 0x000fe2000f8e00ff */
[----:B------:R0:W1:Y:S01]  /*1060*/  LDC.64 R2, c[0x4][R0] ;  /* 0x0100000000027b82 */ /* 0x0000620000000a00 */
[----:B------:R-:W-:Y:S01]  /*1070*/  IMAD.U32 R5, RZ, RZ, UR5 ;  /* 0x00000005ff057e24 */ /* 0x000fe2000f8e00ff */
[----:B------:R-:W-:Y:S01]  /*1080*/  ULDC.64 UR4, c[0x4][0xc8] ;  /* 0x0100320000047ab9 */ /* 0x000fe20000000a00 */
[----:B------:R-:W-:Y:S01]  /*1090*/  IMAD.U32 R10, RZ, RZ, UR6 ;  /* 0x00000006ff0a7e24 */ /* 0x000fe2000f8e00ff */
[----:B------:R-:W-:Y:S01]  /*10a0*/  MOV R11, UR7 ;  /* 0x00000007000b7c02 */ /* 0x000fe20008000f00 */
[----:B------:R-:W-:Y:S02]  /*10b0*/  IMAD.U32 R6, RZ, RZ, UR4 ;  /* 0x00000004ff067e24 */ /* 0x000fe4000f8e00ff */
[----:B------:R-:W-:-:S02]  /*10c0*/  IMAD.U32 R7, RZ, RZ, UR5 ;  /* 0x00000005ff077e24 */ /* 0x000fc4000f8e00ff */
[----:B------:R-:W-:Y:S02]  /*10d0*/  IMAD.MOV.U32 R8, RZ, RZ, 0x70 ;  /* 0x00000070ff087424 */ /* 0x000fe400078e00ff */
[----:B------:R-:W-:Y:S02]  /*10e0*/  IMAD.MOV.U32 R12, RZ, RZ, 0x1 ;  /* 0x00000001ff0c7424 */ /* 0x000fe400078e00ff */
[----:B0-----:R-:W-:-:S07]  /*10f0*/  IMAD.MOV.U32 R13, RZ, RZ, RZ ;  /* 0x000000ffff0d7224 */ /* 0x001fce00078e00ff */
[----:B------:R-:W-:-:S07]  /*1100*/  LEPC R20, `(.L_x_9) ;  /* 0x000000001014794e */ /* 0x000fce0000000000 */
[----:B-1----:R-:W-:Y:S05]  /*1110*/  CALL.ABS.NOINC R2 ;  /* 0x0000000002007343 */ /* 0x002fea0003c00000 */
.L_x_9:
[----:B------:R-:W-:Y:S01]  /*1120*/  ULDC.64 UR4, c[0x0][0x990] ;  /* 0x0002640000047ab9 */ /* 0x000fe20000000a00 */
[----:B------:R-:W-:Y:S01]  /*1130*/  ULDC.64 UR6, c[0x0][0x998] ;  /* 0x0002660000067ab9 */ /* 0x000fe20000000a00 */
[----:B------:R-:W-:Y:S01]  /*1140*/  UISETP.NE.U32.AND UP0, UPT, UR4, URZ, UPT ;  /* 0x0000003f0400728c */ /* 0x000fe2000bf05070 */
[----:B------:R-:W-:Y:S01]  /*1150*/  IMAD.MOV.U32 R7, RZ, RZ, 0x3f800000 ;  /* 0x3f800000ff077424 */ /* 0x000fe200078e00ff */
[----:B------:R-:W-:Y:S01]  /*1160*/  UISETP.NE.U32.AND UP1, UPT, UR6, URZ, UPT ;  /* 0x0000003f0600728c */ /* 0x000fe2000bf25070 */
[----:B------:R-:W-:Y:S01]  /*1170*/  IMAD.MOV.U32 R0, RZ, RZ, 0x3f800000 ;  /* 0x3f800000ff007424 */ /* 0x000fe200078e00ff */
[----:B------:R-:W-:Y:S02]  /*1180*/  UISETP.NE.AND.EX UP0, UPT, UR5, URZ, UPT, UP0 ;  /* 0x0000003f0500728c */ /* 0x000fe4000bf05300 */
[----:B------:R-:W-:-:S04]  /*1190*/  UISETP.NE.AND.EX UP1, UPT, UR7, URZ, UPT, UP1 ;  /* 0x0000003f0700728c */ /* 0x000fc8000bf25310 */
[----:B------:R-:W-:Y:S02]  /*11a0*/  PLOP3.LUT P0, PT, PT, PT, UP0, 0x80, 0x0 ;  /* 0x000000000000781c */ /* 0x000fe40003f0f008 */
[----:B------:R-:W-:-:S03]  /*11b0*/  PLOP3.LUT P1, PT, PT, PT, UP1, 0x80, 0x0 ;  /* 0x000000000000781c */ /* 0x000fc60003f2f018 */
[----:B------:R-:W-:Y:S02]  /*11c0*/  @UP0 USHF.R.S32.HI UR8, URZ, 0x1f, UR40 ;  /* 0x0000001f3f080899 */ /* 0x000fe40008011428 */
[----:B------:R-:W-:Y:S02]  /*11d0*/  @UP1 USHF.R.S32.HI UR9, URZ, 0x1f, UR40 ;  /* 0x0000001f3f091899 */ /* 0x000fe40008011428 */
[----:B------:R-:W-:Y:S02]  /*11e0*/  @UP0 UIADD3 UR16, -UR40, URZ, URZ ;  /* 0x0000003f28100290 */ /* 0x000fe4000fffe13f */
[----:B------:R-:W-:Y:S01]  /*11f0*/  @UP1 UIADD3 UR20, -UR40, URZ, URZ ;  /* 0x0000003f28141290 */ /* 0x000fe2000fffe13f */
[----:B------:R-:W-:Y:S01]  /*1200*/  @UP0 ULDC.64 UR12, c[0x0][0x9a8] ;  /* 0x00026a00000c0ab9 */ /* 0x000fe20000000a00 */
[----:B------:R-:W-:Y:S01]  /*1210*/  @UP1 ULDC.64 UR14, c[0x0][0x9b8] ;  /* 0x00026e00000e1ab9 */ /* 0x000fe20000000a00 */
[----:B------:R-:W-:Y:S01]  /*1220*/  @UP0 ULDC UR17, c[0x0][0xc44] ;  /* 0x0003110000110ab9 */ /* 0x000fe20000000800 */
[----:B------:R-:W-:Y:S01]  /*1230*/  @UP1 ULDC UR21, c[0x0][0xc44] ;  /* 0x0003110000151ab9 */ /* 0x000fe20000000800 */
[----:B------:R-:W-:-:S02]  /*1240*/  @UP0 UIMAD UR8, UR8, UR12, URZ ;  /* 0x0000000c080802a4 */ /* 0x000fc4000f8e023f */
[----:B------:R-:W-:Y:S02]  /*1250*/  @UP1 UIMAD UR9, UR9, UR14, URZ ;  /* 0x0000000e090912a4 */ /* 0x000fe4000f8e023f */
[----:B------:R-:W-:Y:S02]  /*1260*/  @UP0 UIMAD UR16, UR17, UR16, UR42 ;  /* 0x00000010111002a4 */ /* 0x000fe4000f8e022a */
[----:B------:R-:W-:Y:S02]  /*1270*/  @UP1 UIMAD UR20, UR21, UR20, UR42 ;  /* 0x00000014151412a4 */ /* 0x000fe4000f8e022a */
[----:B------:R-:W-:Y:S02]  /*1280*/  @UP0 UIMAD.WIDE.U32 UR10, UR40, UR12, URZ ;  /* 0x0000000c280a02a5 */ /* 0x000fe4000f8e003f */
[----:B------:R-:W-:Y:S02]  /*1290*/  @UP0 UIMAD UR18, UR40, UR13, UR8 ;  /* 0x0000000d281202a4 */ /* 0x000fe4000f8e0208 */
[----:B------:R-:W-:-:S02]  /*12a0*/  @UP0 USHF.R.S32.HI UR17, URZ, 0x1f, UR16 ;  /* 0x0000001f3f110899 */ /* 0x000fc40008011410 */
[----:B------:R-:W-:Y:S02]  /*12b0*/  @UP1 USHF.R.S32.HI UR21, URZ, 0x1f, UR20 ;  /* 0x0000001f3f151899 */ /* 0x000fe40008011414 */
[----:B------:R-:W-:Y:S02]  /*12c0*/  @UP1 UIMAD.WIDE.U32 UR12, UR40, UR14, URZ ;  /* 0x0000000e280c12a5 */ /* 0x000fe4000f8e003f */
[----:B------:R-:W-:Y:S02]  /*12d0*/  @UP1 UIMAD UR19, UR40, UR15, UR9 ;  /* 0x0000000f281312a4 */ /* 0x000fe4000f8e0209 */
[----:B------:R-:W-:Y:S01]  /*12e0*/  @UP0 UIADD3 UR11, UR11, UR18, URZ ;  /* 0x000000120b0b0290 */ /* 0x000fe2000fffe03f */
[----:B------:R-:W-:Y:S01]  /*12f0*/  @UP0 ULDC.64 UR14, c[0x0][0x9b0] ;  /* 0x00026c00000e0ab9 */ /* 0x000fe20000000a00 */
[----:B------:R-:W-:Y:S01]  /*1300*/  @UP1 ULDC.64 UR8, c[0x0][0x9c0] ;  /* 0x0002700000081ab9 */ /* 0x000fe20000000a00 */
[----:B------:R-:W-:Y:S02]  /*1310*/  @UP0 UIMAD UR17, UR17, UR14, URZ ;  /* 0x0000000e111102a4 */ /* 0x000fe4000f8e023f */
[----:B------:R-:W-:-:S02]  /*1320*/  @UP1 UIMAD UR18, UR21, UR8, URZ ;  /* 0x00000008151212a4 */ /* 0x000fc4000f8e023f */
[----:B------:R-:W-:Y:S02]  /*1330*/  @UP1 UIADD3 UR13, UR13, UR19, URZ ;  /* 0x000000130d0d1290 */ /* 0x000fe4000fffe03f */
[----:B------:R-:W-:Y:S02]  /*1340*/  @UP0 UIMAD UR17, UR16, UR15, UR17 ;  /* 0x0000000f101102a4 */ /* 0x000fe4000f8e0211 */
[----:B------:R-:W-:Y:S02]  /*1350*/  @UP1 UIMAD UR18, UR20, UR9, UR18 ;  /* 0x00000009141212a4 */ /* 0x000fe4000f8e0212 */
[----:B------:R-:W-:Y:S02]  /*1360*/  @UP0 UIMAD.WIDE.U32 UR14, UR16, UR14, UR10 ;  /* 0x0000000e100e02a5 */ /* 0x000fe4000f8e000a */
[----:B------:R-:W-:Y:S02]  /*1370*/  @UP1 UIMAD.WIDE.U32 UR8, UR20, UR8, UR12 ;  /* 0x00000008140812a5 */ /* 0x000fe4000f8e000c */
[----:B------:R-:W-:-:S02]  /*1380*/  @UP0 UIADD3 UR10, UR15, UR17, URZ ;  /* 0x000000110f0a0290 */ /* 0x000fc4000fffe03f */
[----:B------:R-:W-:Y:S02]  /*1390*/  @UP0 ULEA UR4, UP2, UR14, UR4, 0x2 ;  /* 0x000000040e040291 */ /* 0x000fe4000f84103f */
[----:B------:R-:W-:Y:S02]  /*13a0*/  @UP1 UIADD3 UR9, UR9, UR18, URZ ;  /* 0x0000001209091290 */ /* 0x000fe4000fffe03f */
[----:B------:R-:W-:Y:S02]  /*13b0*/  @UP1 ULEA UR6, UP3, UR8, UR6, 0x2 ;  /* 0x0000000608061291 */ /* 0x000fe4000f86103f */
[----:B------:R-:W-:Y:S01]  /*13c0*/  @UP0 ULEA.HI.X UR5, UR14, UR5, UR10, 0x2, UP2 ;  /* 0x000000050e050291 */ /* 0x000fe200090f140a */
[----:B------:R-:W-:Y:S01]  /*13d0*/  IMAD.U32 R2, RZ, RZ, UR4 ;  /* 0x00000004ff027e24 */ /* 0x000fe2000f8e00ff */
[----:B------:R-:W-:Y:S02]  /*13e0*/  @UP1 ULEA.HI.X UR7, UR8, UR7, UR9, 0x2, UP3 ;  /* 0x0000000708071291 */ /* 0x000fe400098f1409 */
[----:B------:R-:W-:-:S02]  /*13f0*/  IMAD.U32 R4, RZ, RZ, UR6 ;  /* 0x00000006ff047e24 */ /* 0x000fc4000f8e00ff */
[----:B------:R-:W-:Y:S02]  /*1400*/  IMAD.U32 R3, RZ, RZ, UR5 ;  /* 0x00000005ff037e24 */ /* 0x000fe4000f8e00ff */
[----:B------:R-:W-:-:S03]  /*1410*/  IMAD.U32 R5, RZ, RZ, UR7 ;  /* 0x00000007ff057e24 */ /* 0x000fc6000f8e00ff */
[----:B------:R-:W2:Y:S04]  /*1420*/  @P0 LDG.E R7, desc[UR46][R2.64] ;  /* 0x0000002e02070981 */ /* 0x000ea8000c1e1900 */
[----:B------:R-:W2:Y:S01]  /*1430*/  @P1 LDG.E R0, desc[UR46][R4.64] ;  /* 0x0000002e04001981 */ /* 0x000ea2000c1e1900 */
[----:B------:R-:W-:Y:S01]  /*1440*/  ULOP3.LUT UR4, UR44, 0x1, URZ, 0xc0, !UPT ;  /* 0x000000012c047892 */ /* 0x000fe2000f8ec03f */
[----:B------:R-:W-:-:S05]  /*1450*/  IMAD.U32 R8, RZ, RZ, UR45 ;  /* 0x0000002dff087e24 */ /* 0x000fca000f8e00ff */
[----:B------:R-:W-:Y:S01]  /*1460*/  IMAD.U32 R6, RZ, RZ, UR4 ;  /* 0x00000004ff067e24 */ /* 0x000fe2000f8e00ff */
[----:B------:R-:W-:Y:S01]  /*1470*/  ULDC UR4, c[0x0][0x9d8] ;  /* 0x0002760000047ab9 */ /* 0x000fe20000000800 */
[----:B------:R-:W-:-:S03]  /*1480*/  ISETP.NE.AND P0, PT, R8, 0x3, PT ;  /* 0x000000030800780c */ /* 0x000fc60003f05270 */
[----:B------:R-:W-:-:S04]  /*1490*/  SHF.L.U32 R6, R6, 0x1f, RZ ;  /* 0x0000001f06067819 */ /* 0x000fc800000006ff */
[----:B------:R-:W0:Y:S01]  /*14a0*/  SYNCS.PHASECHK.TRANS64.TRYWAIT P1, [UR39+0x2e800], R6 ;  /* 0x02e80006ff0075a7 */ /* 0x000e220008020167 */
[----:B--2---:R-:W-:-:S04]  /*14b0*/  FMUL.FTZ R0, R7, R0 ;  /* 0x0000000007007220 */ /* 0x004fc80000410000 */
[----:B------:R-:W-:Y:S01]  /*14c0*/  FMUL.FTZ R0, R0, UR4 ;  /* 0x0000000400007c20 */ /* 0x000fe20008410000 */
[----:B0-----:R-:W-:Y:S06]  /*14d0*/  @!P1 BRA `(.L_x_10) ;  /* 0x000000ec00449947 */ /* 0x001fec0003800000 */
.L_x_97:
[----:B------:R-:W-:Y:S05]  /*14e0*/  @!P0 BRA `(.L_x_11) ;  /* 0x0000000000048947 */ /* 0x000fea0003800000 */
[----:B------:R-:W-:Y:S01]  /*14f0*/  BPT.TRAP 0x1 ;  /* 0x000000040000795c */ /* 0x000fe20000300000 */
.L_x_11:
[----:B0-----:R-:W-:Y:S01]  /*1500*/  IMAD.U32 R3, RZ, RZ, UR50 ;  /* 0x00000032ff037e24 */ /* 0x001fe2000f8e00ff */
[----:B------:R-:W-:-:S04]  /*1510*/  MOV R2, UR43 ;  /* 0x0000002b00027c02 */ /* 0x000fc80008000f00 */
[----:B------:R-:W-:Y:S02]  /*1520*/  LEA R3, R3, UR39, 0x3 ;  /* 0x0000002703037c11 */ /* 0x000fe4000f8e18ff */
[----:B------:R-:W-:-:S04]  /*1530*/  SHF.L.U32 R2, R2, 0x1f, RZ ;  /* 0x0000001f02027819 */ /* 0x000fc800000006ff */
[----:B------:R0:W1:Y:S01]  /*1540*/  SYNCS.PHASECHK.TRANS64.TRYWAIT P1, [R3+URZ+0x2e830], R2 ;  /* 0x02e83002030075a7 */ /* 0x000062000802017f */
[----:B------:R-:W-:Y:S05]  /*1550*/  @!P0 BRA `(.L_x_12) ;  /* 0x0000000000048947 */ /* 0x000fea0003800000 */
[----:B------:R-:W-:Y:S01]  /*1560*/  BPT.TRAP 0x1 ;  /* 0x000000040000795c */ /* 0x000fe20000300000 */
.L_x_12:
[----:B-1----:R-:W-:Y:S05]  /*1570*/  @P1 BRA `(.L_x_13) ;  /* 0x0000000000081947 */ /* 0x002fea0003800000 */
[----:B------:R-:W1:Y:S02]  /*1580*/  SYNCS.PHASECHK.TRANS64.TRYWAIT P1, [R3+URZ+0x2e830], R2 ;  /* 0x02e83002030075a7 */ /* 0x000e64000802017f */
[----:B-1----:R-:W-:Y:S05]  /*1590*/  @!P1 BRA `(.L_x_14) ;  /* 0x000000ec002c9947 */ /* 0x002fea0003800000 */
.L_x_13:
[----:B------:R-:W2:Y:S01]  /*15a0*/  S2R R152, SR_TID.X ;  /* 0x0000000000987919 */ /* 0x000ea20000002100 */
[----:B------:R-:W-:Y:S01]  /*15b0*/  UIADD3 UR4, UR39, 0x20400, URZ ;  /* 0x0002040027047890 */ /* 0x000fe2000fffe03f */
[----:B------:R-:W-:-:S03]  /*15c0*/  IMAD.MOV.U32 R87, RZ, RZ, RZ ;  /* 0x000000ffff577224 */ /* 0x000fc600078e00ff */
[----:B------:R-:W-:-:S04]  /*15d0*/  USHF.R.U32.HI UR4, URZ, 0x4, UR4 ;  /* 0x000000043f047899 */ /* 0x000fc80008011604 */
[----:B------:R-:W-:-:S06]  /*15e0*/  ULOP3.LUT UR4, UR4, 0x3fff, URZ, 0xc0, !UPT ;  /* 0x00003fff04047892 */ /* 0x000fcc000f8ec03f */
[----:B01----:R-:W-:Y:S01]  /*15f0*/  IMAD.U32 R2, RZ, RZ, UR4 ;  /* 0x00000004ff027e24 */ /* 0x003fe2000f8e00ff */
[----:B------:R-:W-:Y:S05]  /*1600*/  WARPSYNC.ALL ;  /* 0x0000000000007948 */ /* 0x000fea0003800000 */
[----:B------:R-:W-:Y:S02]  /*1610*/  LOP3.LUT R2, R2, 0x10000, RZ, 0xfc, !PT ;  /* 0x0001000002027812 */ /* 0x000fe400078efcff */
[----:B--2---:R-:W-:Y:S02]  /*1620*/  LOP3.LUT P1, RZ, R152, 0x7f, RZ, 0xc0, !PT ;  /* 0x0000007f98ff7812 */ /* 0x004fe4000782c0ff */
[----:B------:R-:W-:Y:S01]  /*1630*/  R2UR UR20, R2 ;  /* 0x00000000021472ca */ /* 0x000fe200000e0000 */
[----:B------:R-:W-:Y:S01]  /*1640*/  ULOP3.LUT UR12, UR51, 0x10000, URZ, 0xfc, !UPT ;  /* 0x00010000330c7892 */ /* 0x000fe2000f8efc3f */
[----:B------:R-:W-:Y:S01]  /*1650*/  WARPGROUP.ARRIVE ;  /* 0x00000000000079c5 */ /* 0x000fe20000000000 */
[----:B------:R-:W-:Y:S01]  /*1660*/  UMOV UR17, 0x40000040 ;  /* 0x4000004000117882 */ /* 0x000fe20000000000 */
[----:B------:R-:W-:Y:S01]  /*1670*/  UMOV UR19, 0x40000040 ;  /* 0x4000004000137882 */ /* 0x000fe20000000000 */
[----:B------:R-:W-:Y:S01]  /*1680*/  UIADD3 UR7, UR12, 0x2, URZ ;  /* 0x000000020c077890 */ /* 0x000fe2000fffe03f */
[----:B------:R-:W-:Y:S01]  /*1690*/  VIADD R4, R232, UR49 ;  /* 0x00000031e8047c36 */ /* 0x000fe20008000000 */
[----:B------:R-:W-:-:S02]  /*16a0*/  UIADD3 UR11, UR12, 0x4, URZ ;  /* 0x000000040c0b7890 */ /* 0x000fc4000fffe03f */
[----:B------:R-:W-:Y:S01]  /*16b0*/  UMOV UR16, UR12 ;  /* 0x0000000c00107c82 */ /* 0x000fe20008000000 */
[----:B------:R-:W-:Y:S01]  /*16c0*/  UIADD3 UR14, UR12, 0x6, URZ ;  /* 0x000000060c0e7890 */ /* 0x000fe2000fffe03f */
[----:B------:R-:W-:Y:S02]  /*16d0*/  UMOV UR13, 0x40000040 ;  /* 0x40000040000d7882 */ /* 0x000fe40000000000 */
[----:B------:R-:W-:Y:S01]  /*16e0*/  UIMAD UR20, UR50, 0x700, UR20 ;  /* 0x00000700321478a4 */ /* 0x000fe2000f8e0214 */
[----:B------:R-:W-:Y:S01]  /*16f0*/  UMOV UR15, 0x40000040 ;  /* 0x40000040000f7882 */ /* 0x000fe20000000000 */
[----:B------:R-:W-:Y:S02]  /*1700*/  UISETP.GE.AND UP0, UPT, UR49, 0xe1, UPT ;  /* 0x000000e13100788c */ /* 0x000fe4000bf06270 */
[----:B------:R-:W-:-:S03]  /*1710*/  UIADD3 UR4, UR20, 0x200, URZ ;  /* 0x0000020014047890 */ /* 0x000fc6000fffe03f */
[----:B------:R-:W-:Y:S01]  /*1720*/  UMOV UR18, UR20 ;  /* 0x0000001400127c82 */ /* 0x000fe20008000000 */
[----:B------:R-:W-:Y:S01]  /*1730*/  UIADD3 UR5, UR20, 0x300, URZ ;  /* 0x0000030014057890 */ /* 0x000fe2000fffe03f */
[----:B------:R-:W-:Y:S01]  /*1740*/  QGMMA.64x32x32.F32.E4M3.E4M3 R136, gdesc[UR16], RZ, !UPT, gsb0 ;  /* 0x00600000108879f3 */ /* 0x000fe2000c0008ff */
[----:B------:R-:W-:Y:S01]  /*1750*/  UIADD3 UR18, UR20, 0x100, URZ ;  /* 0x0000010014127890 */ /* 0x000fe2000fffe03f */
[----:B------:R-:W-:Y:S01]  /*1760*/  UMOV UR19, 0x40000040 ;  /* 0x4000004000137882 */ /* 0x000fe20000000000 */
[----:B------:R-:W-:Y:S02]  /*1770*/  UIADD3 UR6, UR20, 0x400, URZ ;  /* 0x0000040014067890 */ /* 0x000fe4000fffe03f */
[----:B------:R-:W-:Y:S02]  /*1780*/  UIADD3 UR8, UR20, 0x202, URZ ;  /* 0x0000020214087890 */ /* 0x000fe4000fffe03f */
[----:B------:R-:W-:Y:S02]  /*1790*/  UIADD3 UR9, UR20, 0x302, URZ ;  /* 0x0000030214097890 */ /* 0x000fe4000fffe03f */
[----:B------:R-:W-:-:S02]  /*17a0*/  UIADD3 UR10, UR20, 0x402, URZ ;  /* 0x00000402140a7890 */ /* 0x000fc4000fffe03f */
[----:B------:R-:W-:Y:S01]  /*17b0*/  UIADD3 UR12, UR20, 0x404, URZ ;  /* 0x00000404140c7890 */ /* 0x000fe2000fffe03f */
[----:B------:R-:W-:Y:S02]  /*17c0*/  WARPGROUP.DEPBAR.LE gsb0, 0x0 ;  /* 0x00008000000079c5 */ /* 0x000fe40000010000 */
[----:B------:R-:W-:-:S06]  /*17d0*/  WARPGROUP.ARRIVE ;  /* 0x00000000000079c5 */ /* 0x000fcc0000000000 */
[----:B------:R-:W-:Y:S01]  /*17e0*/  QGMMA.64x32x32.F32.E4M3.E4M3 R120, gdesc[UR16], RZ, !UPT, gsb0 ;  /* 0x00600000107879f3 */ /* 0x000fe2000c0008ff */
[----:B------:R-:W-:Y:S01]  /*17f0*/  UMOV UR18, UR4 ;  /* 0x0000000400127c82 */ /* 0x000fe20008000000 */
[----:B------:R-:W-:Y:S01]  /*1800*/  UMOV UR19, 0x40000040 ;  /* 0x4000004000137882 */ /* 0x000fe20000000000 */
        /* <DEDUP_REMOVED lines=18> */
[----:B------:R-:W-:Y:S01]  /*1930*/  UMOV UR4, UR7 ;  /* 0x0000000700047c82 */ /* 0x000fe20008000000 */
[----:B------:R-:W-:Y:S01]  /*1940*/  UMOV UR7, 0x40000040 ;  /* 0x4000004000077882 */ /* 0x000fe20000000000 */
[----:B------:R-:W-:Y:S02]  /*1950*/  WARPGROUP.DEPBAR.LE gsb0, 0x0 ;  /* 0x00008000000079c5 */ /* 0x000fe40000010000 */
[----:B------:R-:W-:-:S06]  /*1960*/  WARPGROUP.ARRIVE ;  /* 0x00000000000079c5 */ /* 0x000fcc0000000000 */
[----:B------:R-:W-:Y:S01]  /*1970*/  QGMMA.64x32x32.F32.E4M3.E4M3 R40, gdesc[UR16], RZ, !UPT, gsb0 ;  /* 0x00600000102879f3 */ /* 0x000fe2000c0008ff */
[----:B------:R-:W-:Y:S01]  /*1980*/  UMOV UR18, UR5 ;  /* 0x0000000500127c82 */ /* 0x000fe20008000000 */
[----:B------:R-:W-:Y:S01]  /*1990*/  UMOV UR19, 0x40000040 ;  /* 0x4000004000137882 */ /* 0x000fe20000000000 */
[----:B------:R-:W-:Y:S01]  /*19a0*/  UMOV UR5, 0x40000040 ;  /* 0x4000004000057882 */ /* 0x000fe20000000000 */
[----:B------:R-:W-:Y:S02]  /*19b0*/  WARPGROUP.DEPBAR.LE gsb0, 0x0 ;  /* 0x00008000000079c5 */ /* 0x000fe40000010000 */
[----:B------:R-:W-:-:S06]  /*19c0*/  WARPGROUP.ARRIVE ;  /* 0x00000000000079c5 */ /* 0x000fcc0000000000 */
[----:B------:R-:W-:Y:S01]  /*19d0*/  QGMMA.64x32x32.F32.E4M3.E4M3 R24, gdesc[UR16], RZ, !UPT, gsb0 ;  /* 0x00600000101879f3 */ /* 0x000fe2000c0008ff */
[----:B------:R-:W-:Y:S02]  /*19e0*/  UIADD3 UR18, UR20, 0x6, URZ ;  /* 0x0000000614127890 */ /* 0x000fe4000fffe03f */
[----:B------:R-:W-:Y:S02]  /*19f0*/  WARPGROUP.DEPBAR.LE gsb0, 0x0 ;  /* 0x00008000000079c5 */ /* 0x000fe40000010000 */
[----:B------:R-:W-:-:S06]  /*1a00*/  WARPGROUP.ARRIVE ;  /* 0x00000000000079c5 */ /* 0x000fcc0000000000 */
[----:B------:R-:W-:Y:S01]  /*1a10*/  QGMMA.64x32x32.F32.E4M3.E4M3 R136, gdesc[UR4], R136, gsb0 ;  /* 0x00600000048879f3 */ /* 0x000fe20008000888 */
[----:B------:R-:W-:Y:S01]  /*1a20*/  UIADD3 UR6, UR20, 0x102, URZ ;  /* 0x0000010214067890 */ /* 0x000fe2000fffe03f */
[----:B------:R-:W-:Y:S01]  /*1a30*/  UMOV UR7, 0x40000040 ;  /* 0x4000004000077882 */ /* 0x000fe20000000000 */
[----:B------:R-:W-:Y:S02]  /*1a40*/  WARPGROUP.DEPBAR.LE gsb0, 0x0 ;  /* 0x00008000000079c5 */ /* 0x000fe40000010000 */
[----:B------:R-:W-:-:S06]  /*1a50*/  WARPGROUP.ARRIVE ;  /* 0x00000000000079c5 */ /* 0x000fcc0000000000 */
[----:B------:R-:W-:Y:S01]  /*1a60*/  QGMMA.64x32x32.F32.E4M3.E4M3 R120, gdesc[UR4], R120, gsb0 ;  /* 0x00600000047879f3 */ /* 0x000fe20008000878 */
[----:B------:R-:W-:Y:S01]  /*1a70*/  UMOV UR6, UR8 ;  /* 0x0000000800067c82 */ /* 0x000fe20008000000 */
[----:B------:R-:W-:Y:S01]  /*1a80*/  UMOV UR7, 0x40000040 ;  /* 0x4000004000077882 */ /* 0x000fe20000000000 */
[----:B------:R-:W-:Y:S01]  /*1a90*/  UIADD3 UR8, UR20, 0x502, URZ ;  /* 0x0000050214087890 */ /* 0x000fe2000fffe03f */
        /* <DEDUP_REMOVED lines=17> */
[----:B------:R-:W-:Y:S01]  /*1bb0*/  UMOV UR8, UR11 ;  /* 0x0000000b00087c82 */ /* 0x000fe20008000000 */
[----:B------:R-:W-:Y:S01]  /*1bc0*/  UMOV UR11, 0x40000040 ;  /* 0x40000040000b7882 */ /* 0x000fe20000000000 */
[----:B------:R-:W-:Y:S02]  /*1bd0*/  WARPGROUP.DEPBAR.LE gsb0, 0x0 ;  /* 0x00008000000079c5 */ /* 0x000fe40000010000 */
[----:B------:R-:W-:-:S06]  /*1be0*/  WARPGROUP.ARRIVE ;  /* 0x00000000000079c5 */ /* 0x000fcc0000000000 */
[----:B------:R-:W-:Y:S01]  /*1bf0*/  QGMMA.64x32x32.F32.E4M3.E4M3 R40, gdesc[UR4], R40, gsb0 ;  /* 0x00600000042879f3 */ /* 0x000fe20008000828 */
[----:B------:R-:W-:Y:S01]  /*1c00*/  UMOV UR6, UR9 ;  /* 0x0000000900067c82 */ /* 0x000fe20008000000 */
[----:B------:R-:W-:Y:S01]  /*1c10*/  UMOV UR7, 0x40000040 ;  /* 0x4000004000077882 */ /* 0x000fe20000000000 */
[----:B------:R-:W-:Y:S01]  /*1c20*/  UMOV UR9, 0x40000040 ;  /* 0x4000004000097882 */ /* 0x000fe20000000000 */
[----:B------:R-:W-:Y:S02]  /*1c30*/  WARPGROUP.DEPBAR.LE gsb0, 0x0 ;  /* 0x00008000000079c5 */ /* 0x000fe40000010000 */
[----:B------:R-:W-:-:S06]  /*1c40*/  WARPGROUP.ARRIVE ;  /* 0x00000000000079c5 */ /* 0x000fcc0000000000 */
[----:B------:R-:W-:Y:S01]  /*1c50*/  QGMMA.64x32x32.F32.E4M3.E4M3 R24, gdesc[UR4], R24, gsb0 ;  /* 0x00600000041879f3 */ /* 0x000fe20008000818 */
[----:B------:R-:W-:Y:S02]  /*1c60*/  UIADD3 UR6, UR20, 0x204, URZ ;  /* 0x0000020414067890 */ /* 0x000fe4000fffe03f */
[----:B------:R-:W-:Y:S01]  /*1c70*/  UIADD3 UR7, UR20, 0x304, URZ ;  /* 0x0000030414077890 */ /* 0x000fe2000fffe03f */
        /* <DEDUP_REMOVED lines=23> */
[----:B------:R-:W-:Y:S01]  /*1df0*/  UMOV UR14, UR18 ;  /* 0x00000012000e7c82 */ /* 0x000fe20008000000 */
[----:B------:R-:W-:Y:S02]  /*1e00*/  WARPGROUP.DEPBAR.LE gsb0, 0x0 ;  /* 0x00008000000079c5 */ /* 0x000fe40000010000 */
[----:B------:R-:W-:-:S06]  /*1e10*/  WARPGROUP.ARRIVE ;  /* 0x00000000000079c5 */ /* 0x000fcc0000000000 */
[----:B------:R-:W-:Y:S01]  /*1e20*/  QGMMA.64x32x32.F32.E4M3.E4M3 R56, gdesc[UR8], R56, gsb0 ;  /* 0x00600000083879f3 */ /* 0x000fe20008000838 */
[----:B------:R-:W-:Y:S01]  /*1e30*/  UMOV UR10, UR6 ;  /* 0x00000006000a7c82 */ /* 0x000fe20008000000 */
[----:B------:R-:W-:Y:S01]  /*1e40*/  UMOV UR11, 0x40000040 ;  /* 0x40000040000b7882 */ /* 0x000fe20000000000 */
        /* <DEDUP_REMOVED lines=8> */
[----:B------:R-:W-:Y:S02]  /*1ed0*/  ULDC UR10, c[0x0][0x988] ;  /* 0x00026200000a7ab9 */ /* 0x000fe40000000800 */
[----:B------:R-:W-:Y:S02]  /*1ee0*/  WARPGROUP.DEPBAR.LE gsb0, 0x0 ;  /* 0x00008000000079c5 */ /* 0x000fe40000010000 */
[----:B------:R-:W-:-:S06]  /*1ef0*/  WARPGROUP.ARRIVE ;  /* 0x00000000000079c5 */ /* 0x000fcc0000000000 */
[----:B------:R-:W-:Y:S01]  /*1f00*/  QGMMA.64x32x32.F32.E4M3.E4M3 R136, gdesc[UR12], R136, gsb0 ;  /* 0x006000000c8879f3 */ /* 0x000fe20008000888 */
[----:B------:R-:W-:Y:S01]  /*1f10*/  UIADD3 UR14, UR20, 0x106, URZ ;  /* 0x00000106140e7890 */ /* 0x000fe2000fffe03f */
[----:B------:R-:W-:Y:S01]  /*1f20*/  UMOV UR15, 0x40000040 ;  /* 0x40000040000f7882 */ /* 0x000fe20000000000 */
[----:B------:R-:W-:Y:S02]  /*1f30*/  WARPGROUP.DEPBAR.LE gsb0, 0x0 ;  /* 0x00008000000079c5 */ /* 0x000fe40000010000 */
[----:B------:R-:W-:Y:S01]  /*1f40*/  WARPGROUP.ARRIVE ;  /* 0x00000000000079c5 */ /* 0x000fe20000000000 */
[C---:B------:R-:W-:Y:S01]  /*1f50*/  FMUL.FTZ R6, R0.reuse, R136 ;  /* 0x0000008800067220 */ /* 0x040fe20000410000 */
[C---:B------:R-:W-:Y:S01]  /*1f60*/  FMUL.FTZ R7, R0.reuse, R137 ;  /* 0x0000008900077220 */ /* 0x040fe20000410000 */
[C---:B------:R-:W-:Y:S01]  /*1f70*/  FMUL.FTZ R8, R0.reuse, R140 ;  /* 0x0000008c00087220 */ /* 0x040fe20000410000 */
[C---:B------:R-:W-:Y:S01]  /*1f80*/  FMUL.FTZ R9, R0.reuse, R141 ;  /* 0x0000008d00097220 */ /* 0x040fe20000410000 */
[C---:B------:R-:W-:Y:S01]  /*1f90*/  FMUL.FTZ R5, R0.reuse, R138 ;  /* 0x0000008a00057220 */ /* 0x040fe20000410000 */
[----:B------:R-:W-:Y:S01]  /*1fa0*/  QGMMA.64x32x32.F32.E4M3.E4M3 R120, gdesc[UR12], R120, gsb0 ;  /* 0x006000000c7879f3 */ /* 0x000fe20008000878 */
[----:B------:R-:W-:Y:S01]  /*1fb0*/  UIADD3 UR14, UR20, 0x206, URZ ;  /* 0x00000206140e7890 */ /* 0x000fe2000fffe03f */
[----:B------:R-:W0:Y:S01]  /*1fc0*/  MUFU.TANH R6, R6 ;  /* 0x0000000600067308 */ /* 0x000e220000002400 */
[----:B------:R-:W-:Y:S01]  /*1fd0*/  UMOV UR15, 0x40000040 ;  /* 0x40000040000f7882 */ /* 0x000fe20000000000 */
[C---:B------:R-:W-:Y:S01]  /*1fe0*/  FMUL.FTZ R12, R0.reuse, R144 ;  /* 0x00000090000c7220 */ /* 0x040fe20000410000 */
[C---:B------:R-:W-:Y:S01]  /*1ff0*/  FMUL.FTZ R10, R0.reuse, R139 ;  /* 0x0000008b000a7220 */ /* 0x040fe20000410000 */
[C---:B------:R-:W-:Y:S01]  /*2000*/  FMUL.FTZ R72, R0.reuse, R147 ;  /* 0x0000009300487220 */ /* 0x040fe20000410000 */
[C---:B------:R-:W-:Y:S01]  /*2010*/  FMUL.FTZ R11, R0.reuse, R145 ;  /* 0x00000091000b7220 */ /* 0x040fe20000410000 */
[C---:B------:R-:W-:Y:S01]  /*2020*/  FMUL.FTZ R14, R0.reuse, R142 ;  /* 0x0000008e000e7220 */ /* 0x040fe20000410000 */
[C---:B------:R-:W-:Y:S01]  /*2030*/  FMUL.FTZ R76, R0.reuse, R150 ;  /* 0x00000096004c7220 */ /* 0x040fe20000410000 */
[----:B------:R-:W1:Y:S01]  /*2040*/  MUFU.TANH R7, R7 ;  /* 0x0000000700077308 */ /* 0x000e620000002400 */
[C---:B------:R-:W-:Y:S01]  /*2050*/  FMUL.FTZ R20, R0.reuse, R148 ;  /* 0x0000009400147220 */ /* 0x040fe20000410000 */
[C---:B------:R-:W-:Y:S01]  /*2060*/  FMUL.FTZ R13, R0.reuse, R143 ;  /* 0x0000008f000d7220 */ /* 0x040fe20000410000 */
[C---:B------:R-:W-:Y:S01]  /*2070*/  FMUL.FTZ R75, R0.reuse, R151 ;  /* 0x00000097004b7220 */ /* 0x040fe20000410000 */
[C---:B------:R-:W-:Y:S01]  /*2080*/  FMUL.FTZ R15, R0.reuse, R149 ;  /* 0x00000095000f7220 */ /* 0x040fe20000410000 */
[----:B------:R-:W-:-:S03]  /*2090*/  FMUL.FTZ R21, R0, R146 ;  /* 0x0000009200157220 */ /* 0x000fc60000410000 */
[----:B------:R-:W2:Y:S08]  /*20a0*/  MUFU.TANH R8, R8 ;  /* 0x0000000800087308 */ /* 0x000eb00000002400 */
[----:B------:R-:W3:Y:S08]  /*20b0*/  MUFU.TANH R9, R9 ;  /* 0x0000000900097308 */ /* 0x000ef00000002400 */
[----:B------:R-:W4:Y:S08]  /*20c0*/  MUFU.TANH R5, R5 ;  /* 0x0000000500057308 */ /* 0x000f300000002400 */
[----:B------:R-:W5:Y:S08]  /*20d0*/  MUFU.TANH R12, R12 ;  /* 0x0000000c000c7308 */ /* 0x000f700000002400 */
[----:B------:R-:W5:Y:S08]  /*20e0*/  MUFU.TANH R10, R10 ;  /* 0x0000000a000a7308 */ /* 0x000f700000002400 */
[----:B------:R-:W5:Y:S01]  /*20f0*/  MUFU.TANH R72, R72 ;  /* 0x0000004800487308 */ /* 0x000f620000002400 */
[----:B------:R-:W-:-:S02]  /*2100*/  WARPGROUP.DEPBAR.LE gsb0, 0x0 ;  /* 0x00008000000079c5 */ /* 0x000fc40000010000 */
        /* <DEDUP_REMOVED lines=8> */
[----:B------:R-:W5:Y:S01]  /*2190*/  MUFU.TANH R11, R11 ;  /* 0x0000000b000b7308 */ /* 0x000f620000002400 */
[----:B------:R-:W-:Y:S01]  /*21a0*/  UMOV UR15, 0x40000040 ;  /* 0x40000040000f7882 */ /* 0x000fe20000000000 */
[C---:B------:R-:W-:Y:S01]  /*21b0*/  FMUL.FTZ R82, R0.reuse, R129 ;  /* 0x0000008100527220 */ /* 0x040fe20000410000 */
[C---:B------:R-:W-:Y:S01]  /*21c0*/  FMUL.FTZ R73, R0.reuse, R120 ;  /* 0x0000007800497220 */ /* 0x040fe20000410000 */
[C---:B------:R-:W-:Y:S01]  /*21d0*/  FMUL.FTZ R120, R0.reuse, R131 ;  /* 0x0000008300787220 */ /* 0x040fe20000410000 */
[C---:B------:R-:W-:Y:S01]  /*21e0*/  FMUL.FTZ R86, R0.reuse, R132 ;  /* 0x0000008400567220 */ /* 0x040fe20000410000 */
[C---:B------:R-:W-:Y:S01]  /*21f0*/  FMUL.FTZ R83, R0.reuse, R126 ;  /* 0x0000007e00537220 */ /* 0x040fe20000410000 */
[C---:B------:R-:W-:Y:S01]  /*2200*/  FMUL.FTZ R78, R0.reuse, R124 ;  /* 0x0000007c004e7220 */ /* 0x040fe20000410000 */
[----:B------:R-:W5:Y:S01]  /*2210*/  MUFU.TANH R14, R14 ;  /* 0x0000000e000e7308 */ /* 0x000f620000002400 */
[C---:B------:R-:W-:Y:S01]  /*2220*/  FMUL.FTZ R84, R0.reuse, R127 ;  /* 0x0000007f00547220 */ /* 0x040fe20000410000 */
[C---:B------:R-:W-:Y:S01]  /*2230*/  FMUL.FTZ R79, R0.reuse, R123 ;  /* 0x0000007b004f7220 */ /* 0x040fe20000410000 */
[C---:B------:R-:W-:Y:S01]  /*2240*/  FMUL.FTZ R85, R0.reuse, R133 ;  /* 0x0000008500557220 */ /* 0x040fe20000410000 */
[C---:B------:R-:W-:Y:S01]  /*2250*/  FMUL.FTZ R124, R0.reuse, R134 ;  /* 0x00000086007c7220 */ /* 0x040fe20000410000 */
[----:B------:R-:W-:-:S03]  /*2260*/  FMUL.FTZ R123, R0, R135 ;  /* 0x00000087007b7220 */ /* 0x000fc60000410000 */
[----:B------:R-:W5:Y:S08]  /*2270*/  MUFU.TANH R76, R76 ;  /* 0x0000004c004c7308 */ /* 0x000f700000002400 */
[----:B------:R-:W5:Y:S08]  /*2280*/  MUFU.TANH R20, R20 ;  /* 0x0000001400147308 */ /* 0x000f700000002400 */
[----:B------:R-:W5:Y:S08]  /*2290*/  MUFU.TANH R13, R13 ;  /* 0x0000000d000d7308 */ /* 0x000f700000002400 */
        /* <DEDUP_REMOVED lines=12> */
[C---:B------:R-:W-:Y:S01]  /*2360*/  FMUL.FTZ R116, R0.reuse, R119 ;  /* 0x0000007700747220 */ /* 0x040fe20000410000 */
[----:B------:R-:W-:Y:S01]  /*2370*/  UMOV UR15, 0x40000040 ;  /* 0x40000040000f7882 */ /* 0x000fe20000000000 */
        /* <DEDUP_REMOVED lines=37> */
[----:B------:R-:W5:Y:S01]  /*25d0*/  MUFU.TANH R82, R82 ;  /* 0x0000005200527308 */ /* 0x000f620000002400 */
[----:B------:R-:W-:-:S07]  /*25e0*/  FMUL.FTZ R91, R0, R91 ;  /* 0x0000005b005b7220 */ /* 0x000fce0000410000 */
        /* <DEDUP_REMOVED lines=8> */
[----:B------:R-:W-:Y:S02]  /*2670*/  IMAD.U32 R57, RZ, RZ, UR48 ;  /* 0x00000030ff397e24 */ /* 0x000fe4000f8e00ff */
[C---:B------:R-:W-:Y:S01]  /*2680*/  FMUL.FTZ R128, R0.reuse, R67 ;  /* 0x0000004300807220 */ /* 0x040fe20000410000 */
[C---:B------:R-:W-:Y:S01]  /*2690*/  FMUL.FTZ R130, R0.reuse, R68 ;  /* 0x0000004400827220 */ /* 0x040fe20000410000 */
[C---:B------:R-:W-:Y:S01]  /*26a0*/  FMUL.FTZ R129, R0.reuse, R69 ;  /* 0x0000004500817220 */ /* 0x040fe20000410000 */
[----:B------:R-:W-:Y:S01]  /*26b0*/  QGMMA.64x32x32.F32.E4M3.E4M3 R40, gdesc[UR12], R40, gsb0 ;  /* 0x006000000c2879f3 */ /* 0x000fe20008000828 */
[----:B------:R-:W-:Y:S02]  /*26c0*/  IMAD R4, R57, -0xe0, R4 ;  /* 0xffffff2039047824 */ /* 0x000fe400078e0204 */
[C---:B------:R-:W-:Y:S01]  /*26d0*/  FMUL.FTZ R101, R0.reuse, R56 ;  /* 0x0000003800657220 */ /* 0x040fe20000410000 */
[C---:B------:R-:W-:Y:S01]  /*26e0*/  FMUL.FTZ R131, R0.reuse, R70 ;  /* 0x0000004600837220 */ /* 0x040fe20000410000 */
[C---:B------:R-:W-:Y:S01]  /*26f0*/  FMUL.FTZ R132, R0.reuse, R71 ;  /* 0x0000004700847220 */ /* 0x040fe20000410000 */
[----:B------:R-:W-:Y:S01]  /*2700*/  FMUL.FTZ R127, R0, R58 ;  /* 0x0000003a007f7220 */ /* 0x000fe20000410000 */
[----:B------:R-:W-:Y:S01]  /*2710*/  ISETP.GT.AND P5, PT, R4, RZ, PT ;  /* 0x000000ff0400720c */ /* 0x000fe20003fa4270 */
[----:B------:R-:W-:Y:S01]  /*2720*/  FMUL.FTZ R103, R0, R59 ;  /* 0x0000003b00677220 */ /* 0x000fe20000410000 */
[C---:B------:R-:W-:Y:S01]  /*2730*/  ISETP.GT.AND P1, PT, R4.reuse, 0x1, PT ;  /* 0x000000010400780c */ /* 0x040fe20003f24270 */
[----:B------:R-:W5:Y:S01]  /*2740*/  MUFU.TANH R122, R122 ;  /* 0x0000007a007a7308 */ /* 0x000f620000002400 */
[----:B------:R-:W-:Y:S01]  /*2750*/  ISETP.GT.AND P2, PT, R4, 0x8, PT ;  /* 0x000000080400780c */ /* 0x000fe20003f44270 */
[----:B------:R-:W-:Y:S01]  /*2760*/  UIADD3 UR14, UR20, 0x606, URZ ;  /* 0x00000606140e7890 */ /* 0x000fe2000fffe03f */
[----:B0-----:R-:W-:Y:S01]  /*2770*/  FSEL R67, R6, -INF , P5 ;  /* 0xff80000006437808 */ /* 0x001fe20002800000 */
[----:B------:R-:W-:Y:S01]  /*2780*/  UMOV UR15, 0x40000040 ;  /* 0x40000040000f7882 */ /* 0x000fe20000000000 */
[----:B-1----:R-:W-:Y:S01]  /*2790*/  FSEL R68, R7, -INF , P1 ;  /* 0xff80000007447808 */ /* 0x002fe20000800000 */
[----:B------:R-:W-:Y:S01]  /*27a0*/  FMUL.FTZ R60, R0, R60 ;  /* 0x0000003c003c7220 */ /* 0x000fe20000410000 */
[----:B------:R-:W-:Y:S01]  /*27b0*/  ISETP.GT.AND P3, PT, R4, 0x9, PT ;  /* 0x000000090400780c */ /* 0x000fe20003f64270 */
[----:B------:R-:W0:Y:S01]  /*27c0*/  MUFU.TANH R120, R120 ;  /* 0x0000007800787308 */ /* 0x000e220000002400 */
[----:B--2---:R-:W-:Y:S01]  /*27d0*/  FSEL R69, R8, -INF , P2 ;  /* 0xff80000008457808 */ /* 0x004fe20001000000 */
[----:B------:R-:W-:Y:S01]  /*27e0*/  FMUL.FTZ R62, R0, R62 ;  /* 0x0000003e003e7220 */ /* 0x000fe20000410000 */
[----:B------:R-:W-:Y:S01]  /*27f0*/  ISETP.GT.AND P4, PT, R4, 0x10, PT ;  /* 0x000000100400780c */ /* 0x000fe20003f84270 */
[C---:B------:R-:W-:Y:S01]  /*2800*/  FMUL.FTZ R61, R0.reuse, R61 ;  /* 0x0000003d003d7220 */ /* 0x040fe20000410000 */
[----:B---3--:R-:W-:Y:S01]  /*2810*/  FSEL R70, R9, -INF , P3 ;  /* 0xff80000009467808 */ /* 0x008fe20001800000 */
[----:B------:R-:W-:Y:S01]  /*2820*/  FMUL.FTZ R64, R0, R64 ;  /* 0x0000004000407220 */ /* 0x000fe20000410000 */
[----:B----4-:R-:W-:Y:S01]  /*2830*/  FSEL R5, R5, -INF , P5 ;  /* 0xff80000005057808 */ /* 0x010fe20002800000 */
[----:B------:R-:W1:Y:S01]  /*2840*/  MUFU.TANH R104, R104 ;  /* 0x0000006800687308 */ /* 0x000e620000002400 */
[----:B------:R-:W-:Y:S01]  /*2850*/  ISETP.GT.AND P5, PT, R4, 0x11, PT ;  /* 0x000000110400780c */ /* 0x000fe20003fa4270 */
[----:B------:R-:W-:Y:S01]  /*2860*/  FMUL.FTZ R63, R0, R63 ;  /* 0x0000003f003f7220 */ /* 0x000fe20000410000 */
[----:B-----5:R-:W-:Y:S01]  /*2870*/  FSEL R71, R12, -INF , P4 ;  /* 0xff8000000c477808 */ /* 0x020fe20002000000 */
[----:B------:R-:W-:Y:S01]  /*2880*/  FMUL.FTZ R65, R0, R65 ;  /* 0x0000004100417220 */ /* 0x000fe20000410000 */
[----:B------:R-:W-:Y:S01]  /*2890*/  FSEL R6, R10, -INF , P1 ;  /* 0xff8000000a067808 */ /* 0x000fe20000800000 */
[----:B------:R-:W-:Y:S01]  /*28a0*/  FMUL.FTZ R66, R0, R66 ;  /* 0x0000004200427220 */ /* 0x000fe20000410000 */
[----:B------:R-:W-:Y:S01]  /*28b0*/  ISETP.GT.AND P1, PT, R4, 0x18, PT ;  /* 0x000000180400780c */ /* 0x000fe20003f24270 */
[----:B------:R-:W2:Y:S01]  /*28c0*/  MUFU.TANH R124, R124 ;  /* 0x0000007c007c7308 */ /* 0x000ea20000002400 */
[----:B------:R-:W-:-:S02]  /*28d0*/  FSEL R10, R72, -INF , P5 ;  /* 0xff800000480a7808 */ /* 0x000fc40002800000 */
[----:B------:R-:W-:Y:S02]  /*28e0*/  FSEL R72, R11, -INF , P5 ;  /* 0xff8000000b487808 */ /* 0x000fe40002800000 */
[----:B------:R-:W-:Y:S02]  /*28f0*/  FSEL R7, R14, -INF , P2 ;  /* 0xff8000000e077808 */ /* 0x000fe40001000000 */
[----:B------:R-:W-:Y:S01]  /*2900*/  ISETP.GT.AND P2, PT, R4, 0x19, PT ;  /* 0x000000190400780c */ /* 0x000fe20003f44270 */
[----:B------:R-:W3:Y:S01]  /*2910*/  MUFU.TANH R106, R106 ;  /* 0x0000006a006a7308 */ /* 0x000ee20000002400 */
[----:B------:R-:W-:Y:S02]  /*2920*/  FSEL R11, R76, -INF , P1 ;  /* 0xff8000004c0b7808 */ /* 0x000fe40000800000 */
[----:B------:R-:W-:Y:S02]  /*2930*/  FSEL R76, R20, -INF , P1 ;  /* 0xff800000144c7808 */ /* 0x000fe40000800000 */
[----:B------:R-:W-:-:S02]  /*2940*/  FSEL R8, R13, -INF , P3 ;  /* 0xff8000000d087808 */ /* 0x000fc40001800000 */
[----:B------:R-:W-:Y:S01]  /*2950*/  FSEL R12, R75, -INF , P2 ;  /* 0xff8000004b0c7808 */ /* 0x000fe20001000000 */
[----:B------:R-:W4:Y:S01]  /*2960*/  MUFU.TANH R123, R123 ;  /* 0x0000007b007b7308 */ /* 0x000f220000002400 */
[C---:B------:R-:W-:Y:S02]  /*2970*/  ISETP.GT.AND P3, PT, R4.reuse, 0x20, PT ;  /* 0x000000200400780c */ /* 0x040fe40003f64270 */
[----:B------:R-:W-:Y:S02]  /*2980*/  FSEL R75, R15, -INF , P2 ;  /* 0xff8000000f4b7808 */ /* 0x000fe40001000000 */
[----:B------:R-:W-:Y:S02]  /*2990*/  FSEL R9, R21, -INF , P4 ;  /* 0xff80000015097808 */ /* 0x000fe40002000000 */
[----:B------:R-:W-:Y:S01]  /*29a0*/  ISETP.GT.AND P4, PT, R4, 0x21, PT ;  /* 0x000000210400780c */ /* 0x000fe20003f84270 */
[----:B------:R-:W5:Y:S01]  /*29b0*/  MUFU.TANH R105, R105 ;  /* 0x0000006900697308 */ /* 0x000f620000002400 */
[----:B------:R-:W-:Y:S01]  /*29c0*/  FSEL R73, R73, -INF , P3 ;  /* 0xff80000049497808 */ /* 0x000fe20001800000 */
[----:B------:R-:W-:-:S02]  /*29d0*/  WARPGROUP.DEPBAR.LE gsb0, 0x0 ;  /* 0x00008000000079c5 */ /* 0x000fc40000010000 */
[C---:B------:R-:W-:Y:S01]  /*29e0*/  FMUL.FTZ R57, R0.reuse, R44 ;  /* 0x0000002c00397220 */ /* 0x040fe20000410000 */
[----:B------:R-:W-:Y:S01]  /*29f0*/  FMNMX.FTZ R44, R67, R68, !PT ;  /* 0x00000044432c7209 */ /* 0x000fe20007810000 */
[C---:B------:R-:W-:Y:S01]  /*2a00*/  FMUL.FTZ R56, R0.reuse, R43 ;  /* 0x0000002b00387220 */ /* 0x040fe20000410000 */
[C---:B------:R-:W-:Y:S01]  /*2a10*/  FMUL.FTZ R58, R0.reuse, R45 ;  /* 0x0000002d003a7220 */ /* 0x040fe20000410000 */
[C---:B------:R-:W-:Y:S01]  /*2a20*/  FMUL.FTZ R59, R0.reuse, R46 ;  /* 0x0000002e003b7220 */ /* 0x040fe20000410000 */
[----:B------:R-:W-:Y:S01]  /*2a30*/  FMNMX.FTZ R43, R69, R44, !PT ;  /* 0x0000002c452b7209 */ /* 0x000fe20007810000 */
[----:B------:R-:W-:Y:S01]  /*2a40*/  FMUL.FTZ R136, R0, R47 ;  /* 0x0000002f00887220 */ /* 0x000fe20000410000 */
[----:B------:R-:W-:Y:S01]  /*2a50*/  ISETP.GT.AND P5, PT, R4, 0x28, PT ;  /* 0x000000280400780c */ /* 0x000fe20003fa4270 */
[----:B------:R-:W-:Y:S01]  /*2a60*/  FMUL.FTZ R138, R0, R49 ;  /* 0x00000031008a7220 */ /* 0x000fe20000410000 */
[----:B------:R-:W-:Y:S01]  /*2a70*/  FMNMX.FTZ R44, R70, R43, !PT ;  /* 0x0000002b462c7209 */ /* 0x000fe20007810000 */
[----:B------:R-:W-:Y:S01]  /*2a80*/  FMUL.FTZ R137, R0, R48 ;  /* 0x0000003000897220 */ /* 0x000fe20000410000 */
[----:B------:R-:W-:Y:S01]  /*2a90*/  FSEL R74, R74, -INF , P4 ;  /* 0xff8000004a4a7808 */ /* 0x000fe20002000000 */
[C---:B------:R-:W-:Y:S01]  /*2aa0*/  FMUL.FTZ R139, R0.reuse, R50 ;  /* 0x00000032008b7220 */ /* 0x040fe20000410000 */
[----:B------:R-:W-:Y:S01]  /*2ab0*/  FMNMX.FTZ R45, R71, R44, !PT ;  /* 0x0000002c472d7209 */ /* 0x000fe20007810000 */
[----:B------:R-:W-:Y:S01]  /*2ac0*/  FMUL.FTZ R140, R0, R51 ;  /* 0x00000033008c7220 */ /* 0x000fe20000410000 */
[----:B------:R-:W-:Y:S01]  /*2ad0*/  ISETP.GT.AND P1, PT, R4, 0x29, PT ;  /* 0x000000290400780c */ /* 0x000fe20003f24270 */
[----:B------:R-:W-:Y:S01]  /*2ae0*/  FMUL.FTZ R141, R0, R52 ;  /* 0x00000034008d7220 */ /* 0x000fe20000410000 */
[----:B------:R-:W-:Y:S01]  /*2af0*/  FMNMX.FTZ R45, R72, R45, !PT ;  /* 0x0000002d482d7209 */ /* 0x000fe20007810000 */
[----:B------:R-:W5:Y:S01]  /*2b00*/  MUFU.TANH R125, R125 ;  /* 0x0000007d007d7308 */ /* 0x000f620000002400 */
[----:B------:R-:W-:Y:S01]  /*2b10*/  FSEL R78, R78, -INF , P5 ;  /* 0xff8000004e4e7808 */ /* 0x000fe20002800000 */
[----:B------:R-:W-:Y:S01]  /*2b20*/  FMUL.FTZ R142, R0, R53 ;  /* 0x00000035008e7220 */ /* 0x000fe20000410000 */
[----:B------:R-:W-:Y:S01]  /*2b30*/  FMNMX.FTZ R46, R76, R45, !PT ;  /* 0x0000002d4c2e7209 */ /* 0x000fe20007810000 */
[----:B------:R-:W-:Y:S01]  /*2b40*/  WARPGROUP.ARRIVE ;  /* 0x00000000000079c5 */ /* 0x000fe20000000000 */
[----:B------:R-:W-:Y:S01]  /*2b50*/  ISETP.GT.AND P2, PT, R4, 0x30, PT ;  /* 0x000000300400780c */ /* 0x000fe20003f44270 */
[C---:B------:R-:W-:Y:S01]  /*2b60*/  FMUL.FTZ R133, R0.reuse, R40 ;  /* 0x0000002800857220 */ /* 0x040fe20000410000 */
[----:B------:R-:W-:Y:S01]  /*2b70*/  FMNMX.FTZ R46, R75, R46, !PT ;  /* 0x0000002e4b2e7209 */ /* 0x000fe20007810000 */
[----:B------:R-:W5:Y:S01]  /*2b80*/  MUFU.TANH R108, R108 ;  /* 0x0000006c006c7308 */ /* 0x000f620000002400 */
[----:B------:R-:W-:Y:S01]  /*2b90*/  FSEL R77, R77, -INF , P1 ;  /* 0xff8000004d4d7808 */ /* 0x000fe20000800000 */
[C---:B------:R-:W-:Y:S01]  /*2ba0*/  FMUL.FTZ R134, R0.reuse, R41 ;  /* 0x0000002900867220 */ /* 0x040fe20000410000 */
[----:B------:R-:W-:Y:S01]  /*2bb0*/  FMNMX.FTZ R47, R73, R46, !PT ;  /* 0x0000002e492f7209 */ /* 0x000fe20007810000 */
[----:B------:R-:W-:Y:S01]  /*2bc0*/  FMUL.FTZ R42, R0, R42 ;  /* 0x0000002a002a7220 */ /* 0x000fe20000410000 */
[----:B------:R-:W-:Y:S01]  /*2bd0*/  FSEL R13, R80, -INF , P3 ;  /* 0xff800000500d7808 */ /* 0x000fe20001800000 */
[----:B------:R-:W-:Y:S01]  /*2be0*/  FMUL.FTZ R135, R0, R55 ;  /* 0x0000003700877220 */ /* 0x000fe20000410000 */
[----:B------:R-:W-:Y:S01]  /*2bf0*/  FMNMX.FTZ R49, R74, R47, !PT ;  /* 0x0000002f4a317209 */ /* 0x000fe20007810000 */
[----:B------:R-:W5:Y:S01]  /*2c00*/  MUFU.TANH R107, R107 ;  /* 0x0000006b006b7308 */ /* 0x000f620000002400 */
[----:B------:R-:W-:Y:S01]  /*2c10*/  ISETP.GT.AND P3, PT, R4, 0x31, PT ;  /* 0x000000310400780c */ /* 0x000fe20003f64270 */
[----:B------:R-:W-:Y:S01]  /*2c20*/  QGMMA.64x32x32.F32.E4M3.E4M3 R24, gdesc[UR12], R24, gsb0 ;  /* 0x006000000c1879f3 */ /* 0x000fe20008000818 */
[----:B------:R-:W-:Y:S01]  /*2c30*/  FMNMX.FTZ R48, R78, R49, !PT ;  /* 0x000000314e307209 */ /* 0x000fe20007810000 */
[----:B------:R-:W-:Y:S01]  /*2c40*/  FMUL.FTZ R143, R0, R54 ;  /* 0x00000036008f7220 */ /* 0x000fe20000410000 */
[----:B------:R-:W-:-:S02]  /*2c50*/  FSEL R81, R81, -INF , P2 ;  /* 0xff80000051517808 */ /* 0x000fc40001000000 */
[----:B------:R-:W-:Y:S01]  /*2c60*/  FMNMX.FTZ R50, R77, R48, !PT ;  /* 0x000000304d327209 */ /* 0x000fe20007810000 */
[----:B------:R-:W5:Y:S01]  /*2c70*/  MUFU.TANH R109, R109 ;  /* 0x0000006d006d7308 */ /* 0x000f620000002400 */
[----:B------:R-:W-:Y:S02]  /*2c80*/  FSEL R14, R79, -INF , P4 ;  /* 0xff8000004f0e7808 */ /* 0x000fe40002000000 */
[----:B------:R-:W-:Y:S02]  /*2c90*/  ISETP.GT.AND P4, PT, R4, 0x38, PT ;  /* 0x000000380400780c */ /* 0x000fe40003f84270 */
[----:B------:R-:W-:Y:S02]  /*2ca0*/  FSEL R82, R82, -INF , P3 ;  /* 0xff80000052527808 */ /* 0x000fe40001800000 */
[----:B------:R-:W-:Y:S01]  /*2cb0*/  FMNMX.FTZ R49, R81, R50, !PT ;  /* 0x0000003251317209 */ /* 0x000fe20007810000 */
[----:B------:R-:W5:Y:S01]  /*2cc0*/  MUFU.TANH R110, R110 ;  /* 0x0000006e006e7308 */ /* 0x000f620000002400 */
[----:B------:R-:W-:-:S02]  /*2cd0*/  FSEL R15, R83, -INF , P5 ;  /* 0xff800000530f7808 */ /* 0x000fc40002800000 */
[----:B------:R-:W-:Y:S02]  /*2ce0*/  ISETP.GT.AND P5, PT, R4, 0x39, PT ;  /* 0x000000390400780c */ /* 0x000fe40003fa4270 */
[----:B------:R-:W-:Y:S02]  /*2cf0*/  FSEL R86, R86, -INF , P4 ;  /* 0xff80000056567808 */ /* 0x000fe40002000000 */
[----:B------:R-:W-:Y:S01]  /*2d00*/  FMNMX.FTZ R51, R82, R49, !PT ;  /* 0x0000003152337209 */ /* 0x000fe20007810000 */
[----:B------:R-:W5:Y:S01]  /*2d10*/  MUFU.TANH R113, R113 ;  /* 0x0000007100717308 */ /* 0x000f620000002400 */
[----:B------:R-:W-:Y:S02]  /*2d20*/  FSEL R20, R84, -INF , P1 ;  /* 0xff80000054147808 */ /* 0x000fe40000800000 */
[----:B------:R-:W-:Y:S02]  /*2d30*/  ISETP.GT.AND P1, PT, R4, 0x40, PT ;  /* 0x000000400400780c */ /* 0x000fe40003f24270 */
[----:B------:R-:W-:-:S02]  /*2d40*/  FSEL R85, R85, -INF , P5 ;  /* 0xff80000055557808 */ /* 0x000fc40002800000 */
[----:B------:R-:W-:Y:S01]  /*2d50*/  FMNMX.FTZ R52, R86, R51, !PT ;  /* 0x0000003356347209 */ /* 0x000fe20007810000 */
[----:B------:R-:W5:Y:S01]  /*2d60*/  MUFU.TANH R111, R111 ;  /* 0x0000006f006f7308 */ /* 0x000f620000002400 */
[----:B------:R-:W-:Y:S02]  /*2d70*/  FSEL R21, R121, -INF , P2 ;  /* 0xff80000079157808 */ /* 0x000fe40001000000 */
[----:B------:R-:W-:Y:S02]  /*2d80*/  ISETP.GT.AND P2, PT, R4, 0x41, PT ;  /* 0x000000410400780c */ /* 0x000fe40003f44270 */
[----:B------:R-:W-:Y:S02]  /*2d90*/  FSEL R122, R122, -INF , P1 ;  /* 0xff8000007a7a7808 */ /* 0x000fe40000800000 */
[----:B------:R-:W-:Y:S01]  /*2da0*/  FMNMX.FTZ R53, R85, R52, !PT ;  /* 0x0000003455357209 */ /* 0x000fe20007810000 */
[----:B------:R4:W-:Y:S01]  /*2db0*/  MUFU.TANH R121, R42 ;  /* 0x0000002a00797308 */ /* 0x0009e20000002400 */
[----:B0-----:R-:W-:-:S02]  /*2dc0*/  FSEL R40, R120, -INF , P3 ;  /* 0xff80000078287808 */ /* 0x001fc40001800000 */
[----:B------:R-:W-:Y:S02]  /*2dd0*/  ISETP.GT.AND P3, PT, R4, 0x48, PT ;  /* 0x000000480400780c */ /* 0x000fe40003f64270 */
[----:B-1----:R-:W-:Y:S02]  /*2de0*/  FSEL R104, R104, -INF , P2 ;  /* 0xff80000068687808 */ /* 0x002fe40001000000 */
[----:B------:R-:W-:Y:S01]  /*2df0*/  FMNMX.FTZ R53, R122, R53, !PT ;  /* 0x000000357a357209 */ /* 0x000fe20007810000 */
[----:B------:R-:W0:Y:S01]  /*2e00*/  MUFU.TANH R112, R112 ;  /* 0x0000007000707308 */ /* 0x000e220000002400 */
[----:B--2---:R-:W-:Y:S02]  /*2e10*/  FSEL R41, R124, -INF , P4 ;  /* 0xff8000007c297808 */ /* 0x004fe40002000000 */
[----:B------:R-:W-:Y:S02]  /*2e20*/  ISETP.GT.AND P4, PT, R4, 0x49, PT ;  /* 0x000000490400780c */ /* 0x000fe40003f84270 */
[----:B---3--:R-:W-:-:S02]  /*2e30*/  FSEL R106, R106, -INF , P3 ;  /* 0xff8000006a6a7808 */ /* 0x008fc40001800000 */
[----:B------:R-:W-:Y:S01]  /*2e40*/  FMNMX.FTZ R55, R104, R53, !PT ;  /* 0x0000003568377209 */ /* 0x000fe20007810000 */
[----:B------:R-:W1:Y:S01]  /*2e50*/  MUFU.TANH R126, R126 ;  /* 0x0000007e007e7308 */ /* 0x000e620000002400 */
[----:B----4-:R-:W-:Y:S02]  /*2e60*/  FSEL R42, R123, -INF , P5 ;  /* 0xff8000007b2a7808 */ /* 0x010fe40002800000 */
[----:B------:R-:W-:Y:S02]  /*2e70*/  ISETP.GT.AND P5, PT, R4, 0x50, PT ;  /* 0x000000500400780c */ /* 0x000fe40003fa4270 */
[----:B-----5:R-:W-:Y:S01]  /*2e80*/  FSEL R105, R105, -INF , P4 ;  /* 0xff80000069697808 */ /* 0x020fe20002000000 */
[----:B------:R-:W-:Y:S02]  /*2e90*/  WARPGROUP.DEPBAR.LE gsb0, 0x0 ;  /* 0x00008000000079c5 */ /* 0x000fe40000010000 */
[----:B------:R-:W-:Y:S01]  /*2ea0*/  FMNMX.FTZ R54, R106, R55, !PT ;  /* 0x000000376a367209 */ /* 0x000fe20007810000 */
[----:B------:R-:W2:Y:S01]  /*2eb0*/  MUFU.TANH R115, R115 ;  /* 0x0000007300737308 */ /* 0x000ea20000002400 */
[----:B------:R-:W-:Y:S01]  /*2ec0*/  FSEL R43, R125, -INF , P1 ;  /* 0xff8000007d2b7808 */ /* 0x000fe20000800000 */
[----:B------:R-:W-:Y:S01]  /*2ed0*/  FMUL.FTZ R83, R0, R24 ;  /* 0x0000001800537220 */ /* 0x000fe20000410000 */
[----:B------:R-:W-:Y:S01]  /*2ee0*/  ISETP.GT.AND P1, PT, R4, 0x51, PT ;  /* 0x000000510400780c */ /* 0x000fe20003f24270 */
[----:B------:R-:W-:Y:S01]  /*2ef0*/  FMUL.FTZ R36, R0, R36 ;  /* 0x0000002400247220 */ /* 0x000fe20000410000 */
[----:B------:R-:W-:-:S02]  /*2f00*/  FSEL R108, R108, -INF , P5 ;  /* 0xff8000006c6c7808 */ /* 0x000fc40002800000 */
[----:B------:R-:W-:Y:S01]  /*2f10*/  FMNMX.FTZ R55, R105, R54, !PT ;  /* 0x0000003669377209 */ /* 0x000fe20007810000 */
[----:B------:R-:W3:Y:S01]  /*2f20*/  MUFU.TANH R114, R114 ;  /* 0x0000007200727308 */ /* 0x000ee20000002400 */
[----:B------:R-:W-:Y:S02]  /*2f30*/  FSEL R44, R107, -INF , P2 ;  /* 0xff8000006b2c7808 */ /* 0x000fe40001000000 */
[----:B------:R-:W-:Y:S02]  /*2f40*/  ISETP.GT.AND P2, PT, R4, 0x58, PT ;  /* 0x000000580400780c */ /* 0x000fe40003f44270 */
[----:B------:R-:W-:Y:S02]  /*2f50*/  FSEL R109, R109, -INF , P1 ;  /* 0xff8000006d6d7808 */ /* 0x000fe40000800000 */
[----:B------:R-:W-:Y:S01]  /*2f60*/  FSEL R45, R110, -INF , P3 ;  /* 0xff8000006e2d7808 */ /* 0x000fe20001800000 */
[----:B------:R-:W4:Y:S01]  /*2f70*/  MUFU.TANH R88, R88 ;  /* 0x0000005800587308 */ /* 0x000f220000002400 */
[----:B------:R-:W-:-:S02]  /*2f80*/  ISETP.GT.AND P3, PT, R4, 0x59, PT ;  /* 0x000000590400780c */ /* 0x000fc40003f64270 */
[----:B------:R-:W-:Y:S02]  /*2f90*/  FSEL R113, R113, -INF , P2 ;  /* 0xff80000071717808 */ /* 0x000fe40001000000 */
[----:B------:R-:W-:Y:S02]  /*2fa0*/  FSEL R46, R111, -INF , P4 ;  /* 0xff8000006f2e7808 */ /* 0x000fe40002000000 */
[----:B------:R-:W-:Y:S01]  /*2fb0*/  ISETP.GT.AND P4, PT, R4, 0x60, PT ;  /* 0x000000600400780c */ /* 0x000fe20003f84270 */
[----:B------:R5:W-:Y:S01]  /*2fc0*/  MUFU.TANH R120, R56 ;  /* 0x0000003800787308 */ /* 0x000be20000002400 */
[----:B0-----:R-:W-:Y:S02]  /*2fd0*/  FSEL R112, R112, -INF , P3 ;  /* 0xff80000070707808 */ /* 0x001fe40001800000 */
[----:B-1----:R-:W-:Y:S01]  /*2fe0*/  FSEL R47, R126, -INF , P5 ;  /* 0xff8000007e2f7808 */ /* 0x002fe20002800000 */
[----:B------:R-:W-:Y:S01]  /*2ff0*/  FMUL.FTZ R126, R0, R38 ;  /* 0x00000026007e7220 */ /* 0x000fe20000410000 */
[----:B------:R-:W-:-:S02]  /*3000*/  ISETP.GT.AND P5, PT, R4, 0x61, PT ;  /* 0x000000610400780c */ /* 0x000fc40003fa4270 */
[----:B--2---:R-:W-:Y:S01]  /*3010*/  FSEL R115, R115, -INF , P4 ;  /* 0xff80000073737808 */ /* 0x004fe20002000000 */
[----:B------:R-:W0:Y:S01]  /*3020*/  MUFU.TANH R117, R117 ;  /* 0x0000007500757308 */ /* 0x000e220000002400 */
[----:B-----5:R-:W-:Y:S02]  /*3030*/  FMNMX.FTZ R56, R108, R55, !PT ;  /* 0x000000376c387209 */ /* 0x020fe40007810000 */
[----:B---3--:R-:W-:Y:S02]  /*3040*/  FSEL R48, R114, -INF , P1 ;  /* 0xff80000072307808 */ /* 0x008fe40000800000 */
[----:B------:R-:W-:Y:S02]  /*3050*/  ISETP.GT.AND P1, PT, R4, 0x68, PT ;  /* 0x000000680400780c */ /* 0x000fe40003f24270 */
[----:B----4-:R-:W-:Y:S01]  /*3060*/  FSEL R88, R88, -INF , P5 ;  /* 0xff80000058587808 */ /* 0x010fe20002800000 */
[----:B------:R-:W1:Y:S08]  /*3070*/  MUFU.TANH R89, R89 ;  /* 0x0000005900597308 */ /* 0x000e700000002400 */
[----:B------:R2:W-:Y:S01]  /*3080*/  MUFU.TANH R107, R58 ;  /* 0x0000003a006b7308 */ /* 0x0005e20000002400 */
[----:B0-----:R-:W-:Y:S01]  /*3090*/  FSEL R49, R117, -INF , P2 ;  /* 0xff80000075317808 */ /* 0x001fe20001000000 */
[----:B------:R-:W-:Y:S01]  /*30a0*/  FMUL.FTZ R117, R0, R32 ;  /* 0x0000002000757220 */ /* 0x000fe20000410000 */
[----:B------:R-:W-:-:S05]  /*30b0*/  ISETP.GT.AND P2, PT, R4, 0x69, PT ;  /* 0x000000690400780c */ /* 0x000fca0003f44270 */
[----:B------:R-:W0:Y:S01]  /*30c0*/  MUFU.TANH R116, R116 ;  /* 0x0000007400747308 */ /* 0x000e220000002400 */
[----:B--2---:R-:W-:Y:S02]  /*30d0*/  FMNMX.FTZ R58, R109, R56, !PT ;  /* 0x000000386d3a7209 */ /* 0x004fe40007810000 */
[----:B-1----:R-:W-:-:S05]  /*30e0*/  FSEL R89, R89, -INF , P1 ;  /* 0xff80000059597808 */ /* 0x002fca0000800000 */
[----:B------:R-:W1:Y:S08]  /*30f0*/  MUFU.TANH R90, R90 ;  /* 0x0000005a005a7308 */ /* 0x000e700000002400 */
[----:B------:R2:W-:Y:S01]  /*3100*/  MUFU.TANH R110, R59 ;  /* 0x0000003b006e7308 */ /* 0x0005e20000002400 */
[----:B0-----:R-:W-:Y:S02]  /*3110*/  FSEL R50, R116, -INF , P3 ;  /* 0xff80000074327808 */ /* 0x001fe40001800000 */
[----:B------:R-:W-:-:S05]  /*3120*/  ISETP.GT.AND P3, PT, R4, 0x70, PT ;  /* 0x000000700400780c */ /* 0x000fca0003f64270 */
[----:B------:R-:W0:Y:S01]  /*3130*/  MUFU.TANH R118, R118 ;  /* 0x0000007600767308 */ /* 0x000e220000002400 */
[----:B--2---:R-:W-:Y:S02]  /*3140*/  FMNMX.FTZ R59, R113, R58, !PT ;  /* 0x0000003a713b7209 */ /* 0x004fe40007810000 */
[----:B-1----:R-:W-:Y:S02]  /*3150*/  FSEL R90, R90, -INF , P2 ;  /* 0xff8000005a5a7808 */ /* 0x002fe40001000000 */
[----:B------:R-:W-:-:S03]  /*3160*/  FMNMX.FTZ R58, R112, R59, !PT ;  /* 0x0000003b703a7209 */ /* 0x000fc60007810000 */
[----:B------:R-:W1:Y:S01]  /*3170*/  MUFU.TANH R91, R91 ;  /* 0x0000005b005b7308 */ /* 0x000e620000002400 */
[----:B------:R-:W-:-:S04]  /*3180*/  FMNMX.FTZ R59, R115, R58, !PT ;  /* 0x0000003a733b7209 */ /* 0x000fc80007810000 */
[----:B------:R-:W-:-:S03]  /*3190*/  FMNMX.FTZ R80, R88, R59, !PT ;  /* 0x0000003b58507209 */ /* 0x000fc60007810000 */
[----:B------:R-:W2:Y:S01]  /*31a0*/  MUFU.TANH R92, R92 ;  /* 0x0000005c005c7308 */ /* 0x000ea20000002400 */
[----:B------:R-:W-:Y:S02]  /*31b0*/  FMNMX.FTZ R79, R89, R80, !PT ;  /* 0x00000050594f7209 */ /* 0x000fe40007810000 */
[----:B0-----:R-:W-:Y:S01]  /*31c0*/  FSEL R51, R118, -INF , P4 ;  /* 0xff80000076337808 */ /* 0x001fe20002000000 */
[----:B------:R-:W-:Y:S01]  /*31d0*/  FMUL.FTZ R118, R0, R33 ;  /* 0x0000002100767220 */ /* 0x000fe20000410000 */
[----:B------:R-:W-:-:S03]  /*31e0*/  ISETP.GT.AND P4, PT, R4, 0x71, PT ;  /* 0x000000710400780c */ /* 0x000fc60003f84270 */
[----:B------:R-:W0:Y:S01]  /*31f0*/  MUFU.TANH R93, R93 ;  /* 0x0000005d005d7308 */ /* 0x000e220000002400 */
[----:B-1----:R-:W-:Y:S02]  /*3200*/  FSEL R52, R91, -INF , P5 ;  /* 0xff8000005b347808 */ /* 0x002fe40002800000 */
[----:B------:R-:W-:Y:S02]  /*3210*/  FMNMX.FTZ R91, R90, R79, !PT ;  /* 0x0000004f5a5b7209 */ /* 0x000fe40007810000 */
[----:B------:R-:W-:-:S03]  /*3220*/  ISETP.GT.AND P5, PT, R4, 0x78, PT ;  /* 0x000000780400780c */ /* 0x000fc60003fa4270 */
[----:B------:R-:W1:Y:S01]  /*3230*/  MUFU.TANH R119, R119 ;  /* 0x0000007700777308 */ /* 0x000e620000002400 */
[----:B--2---:R-:W-:-:S04]  /*3240*/  FSEL R92, R92, -INF , P3 ;  /* 0xff8000005c5c7808 */ /* 0x004fc80001800000 */
[----:B------:R-:W-:-:S03]  /*3250*/  FMNMX.FTZ R80, R92, R91, !PT ;  /* 0x0000005b5c507209 */ /* 0x000fc60007810000 */
[----:B------:R-:W2:Y:S01]  /*3260*/  MUFU.TANH R95, R95 ;  /* 0x0000005f005f7308 */ /* 0x000ea20000002400 */
[----:B0-----:R-:W-:-:S04]  /*3270*/  FSEL R93, R93, -INF , P4 ;  /* 0xff8000005d5d7808 */ /* 0x001fc80002000000 */
[----:B------:R-:W-:-:S03]  /*3280*/  FMNMX.FTZ R84, R93, R80, !PT ;  /* 0x000000505d547209 */ /* 0x000fc60007810000 */
[----:B------:R-:W0:Y:S01]  /*3290*/  MUFU.TANH R94, R94 ;  /* 0x0000005e005e7308 */ /* 0x000e220000002400 */
[----:B-1----:R-:W-:Y:S02]  /*32a0*/  FSEL R53, R119, -INF , P1 ;  /* 0xff80000077357808 */ /* 0x002fe40000800000 */
[----:B------:R-:W-:-:S05]  /*32b0*/  ISETP.GT.AND P1, PT, R4, 0x79, PT ;  /* 0x000000790400780c */ /* 0x000fca0003f24270 */
[----:B------:R-:W1:Y:S01]  /*32c0*/  MUFU.TANH R98, R98 ;  /* 0x0000006200627308 */ /* 0x000e620000002400 */
[----:B--2---:R-:W-:-:S04]  /*32d0*/  FSEL R95, R95, -INF , P5 ;  /* 0xff8000005f5f7808 */ /* 0x004fc80002800000 */
[----:B------:R-:W-:-:S03]  /*32e0*/  FMNMX.FTZ R84, R95, R84, !PT ;  /* 0x000000545f547209 */ /* 0x000fc60007810000 */
[----:B------:R-:W2:Y:S01]  /*32f0*/  MUFU.TANH R97, R97 ;  /* 0x0000006100617308 */ /* 0x000ea20000002400 */
[----:B0-----:R-:W-:Y:S01]  /*3300*/  FSEL R54, R94, -INF , P2 ;  /* 0xff8000005e367808 */ /* 0x001fe20001000000 */
[----:B------:R-:W-:Y:S01]  /*3310*/  FMUL.FTZ R94, R0, R29 ;  /* 0x0000001d005e7220 */ /* 0x000fe20000410000 */
[----:B------:R-:W-:-:S05]  /*3320*/  ISETP.GT.AND P2, PT, R4, 0x80, PT ;  /* 0x000000800400780c */ /* 0x000fca0003f44270 */
[----:B------:R-:W-:Y:S01]  /*3330*/  MUFU.TANH R100, R100 ;  /* 0x0000006400647308 */ /* 0x000fe20000002400 */
[----:B-1----:R-:W-:Y:S02]  /*3340*/  FSEL R56, R98, -INF , P4 ;  /* 0xff80000062387808 */ /* 0x002fe40002000000 */
[----:B------:R-:W-:-:S05]  /*3350*/  ISETP.GT.AND P4, PT, R4, 0x88, PT ;  /* 0x000000880400780c */ /* 0x000fca0003f84270 */
[----:B------:R-:W0:Y:S01]  /*3360*/  MUFU.TANH R96, R96 ;  /* 0x0000006000607308 */ /* 0x000e220000002400 */
[----:B--2---:R-:W-:-:S04]  /*3370*/  FSEL R97, R97, -INF , P1 ;  /* 0xff80000061617808 */ /* 0x004fc80000800000 */
[----:B------:R-:W-:-:S03]  /*3380*/  FMNMX.FTZ R84, R97, R84, !PT ;  /* 0x0000005461547209 */ /* 0x000fc60007810000 */
[----:B------:R-:W1:Y:S08]  /*3390*/  MUFU.TANH R101, R101 ;  /* 0x0000006500657308 */ /* 0x000e700000002400 */
[----:B------:R-:W2:Y:S01]  /*33a0*/  MUFU.TANH R60, R60 ;  /* 0x0000003c003c7308 */ /* 0x000ea20000002400 */
[----:B0-----:R-:W-:Y:S02]  /*33b0*/  FSEL R55, R96, -INF , P3 ;  /* 0xff80000060377808 */ /* 0x001fe40001800000 */
[----:B------:R-:W-:-:S05]  /*33c0*/  ISETP.GT.AND P3, PT, R4, 0x81, PT ;  /* 0x000000810400780c */ /* 0x000fca0003f64270 */
[----:B------:R-:W0:Y:S01]  /*33d0*/  MUFU.TANH R62, R62 ;  /* 0x0000003e003e7308 */ /* 0x000e220000002400 */
[----:B-1----:R-:W-:-:S07]  /*33e0*/  FSEL R101, R101, -INF , P2 ;  /* 0xff80000065657808 */ /* 0x002fce0001000000 */
[----:B------:R-:W-:Y:S01]  /*33f0*/  MUFU.TANH R61, R61 ;  /* 0x0000003d003d7308 */ /* 0x000fe20000002400 */
[----:B--2---:R-:W-:-:S07]  /*3400*/  FSEL R79, R60, -INF , P4 ;  /* 0xff8000003c4f7808 */ /* 0x004fce0002000000 */
[----:B------:R-:W1:Y:S01]  /*3410*/  MUFU.TANH R102, R102 ;  /* 0x0000006600667308 */ /* 0x000e620000002400 */
[----:B0-----:R-:W-:Y:S01]  /*3420*/  FSEL R60, R62, -INF , P4 ;  /* 0xff8000003e3c7808 */ /* 0x001fe20002000000 */
[----:B------:R-:W-:Y:S01]  /*3430*/  FMUL.FTZ R62, R0, R25 ;  /* 0x00000019003e7220 */ /* 0x000fe20000410000 */
[----:B------:R-:W-:-:S05]  /*3440*/  ISETP.GT.AND P4, PT, R4, 0x99, PT ;  /* 0x000000990400780c */ /* 0x000fca0003f84270 */
[----:B------:R-:W0:Y:S08]  /*3450*/  MUFU.TANH R99, R99 ;  /* 0x0000006300637308 */ /* 0x000e300000002400 */
[----:B------:R2:W-:Y:S01]  /*3460*/  MUFU.TANH R123, R57 ;  /* 0x00000039007b7308 */ /* 0x0005e20000002400 */
[----:B-1----:R-:W-:-:S07]  /*3470*/  FSEL R102, R102, -INF , P3 ;  /* 0xff80000066667808 */ /* 0x002fce0001800000 */
[----:B------:R-:W1:Y:S01]  /*3480*/  MUFU.TANH R127, R127 ;  /* 0x0000007f007f7308 */ /* 0x000e620000002400 */
[----:B--2---:R-:W-:Y:S02]  /*3490*/  FSEL R57, R100, -INF , P5 ;  /* 0xff80000064397808 */ /* 0x004fe40002800000 */
[C---:B------:R-:W-:Y:S02]  /*34a0*/  ISETP.GT.AND P5, PT, R4.reuse, 0x89, PT ;  /* 0x000000890400780c */ /* 0x040fe40003fa4270 */
[----:B0-----:R-:W-:Y:S02]  /*34b0*/  FSEL R58, R99, -INF , P1 ;  /* 0xff800000633a7808 */ /* 0x001fe40000800000 */
[----:B------:R-:W-:Y:S01]  /*34c0*/  FSEL R80, R61, -INF , P5 ;  /* 0xff8000003d507808 */ /* 0x000fe20002800000 */
[----:B------:R-:W-:Y:S01]  /*34d0*/  MUFU.TANH R64, R64 ;  /* 0x0000004000407308 */ /* 0x000fe20000002400 */
[----:B------:R-:W-:Y:S02]  /*34e0*/  FMNMX.FTZ R61, R101, R84, !PT ;  /* 0x00000054653d7209 */ /* 0x000fe40007810000 */
[----:B------:R-:W-:-:S05]  /*34f0*/  ISETP.GT.AND P1, PT, R4, 0x90, PT ;  /* 0x000000900400780c */ /* 0x000fca0003f24270 */
[----:B------:R-:W0:Y:S01]  /*3500*/  MUFU.TANH R103, R103 ;  /* 0x0000006700677308 */ /* 0x000e220000002400 */
[----:B-1----:R-:W-:Y:S01]  /*3510*/  FSEL R59, R127, -INF , P2 ;  /* 0xff8000007f3b7808 */ /* 0x002fe20001000000 */
[----:B------:R-:W-:Y:S01]  /*3520*/  IMAD.U32 R127, RZ, RZ, UR10 ;  /* 0x0000000aff7f7e24 */ /* 0x000fe2000f8e00ff */
[----:B------:R-:W-:-:S05]  /*3530*/  ISETP.GT.AND P2, PT, R4, 0x91, PT ;  /* 0x000000910400780c */ /* 0x000fca0003f44270 */
[----:B------:R-:W1:Y:S08]  /*3540*/  MUFU.TANH R63, R63 ;  /* 0x0000003f003f7308 */ /* 0x000e700000002400 */
[----:B------:R-:W2:Y:S01]  /*3550*/  MUFU.TANH R65, R65 ;  /* 0x0000004100417308 */ /* 0x000ea20000002400 */
[----:B0-----:R-:W-:Y:S02]  /*3560*/  FSEL R24, R103, -INF , P3 ;  /* 0xff80000067187808 */ /* 0x001fe40001800000 */
[----:B------:R-:W-:-:S05]  /*3570*/  ISETP.GT.AND P3, PT, R4, 0x98, PT ;  /* 0x000000980400780c */ /* 0x000fca0003f64270 */
[----:B------:R-:W0:Y:S01]  /*3580*/  MUFU.TANH R66, R66 ;  /* 0x0000004200427308 */ /* 0x000e220000002400 */
[----:B-1----:R-:W-:Y:S01]  /*3590*/  FSEL R25, R63, -INF , P5 ;  /* 0xff8000003f197808 */ /* 0x002fe20002800000 */
[----:B------:R-:W-:Y:S01]  /*35a0*/  FMUL.FTZ R63, R0, R26 ;  /* 0x0000001a003f7220 */ /* 0x000fe20000410000 */
[----:B------:R-:W-:-:S04]  /*35b0*/  ISETP.GT.AND P5, PT, R4, 0xa0, PT ;  /* 0x000000a00400780c */ /* 0x000fc80003fa4270 */
[----:B------:R-:W-:Y:S01]  /*35c0*/  FSEL R29, R121, -INF , P5 ;  /* 0xff800000791d7808 */ /* 0x000fe20002800000 */
[----:B------:R-:W1:Y:S01]  /*35d0*/  MUFU.TANH R130, R130 ;  /* 0x0000008200827308 */ /* 0x000e620000002400 */
[----:B--2---:R-:W-:-:S07]  /*35e0*/  FSEL R84, R65, -INF , P2 ;  /* 0xff80000041547808 */ /* 0x004fce0001000000 */
[----:B------:R2:W-:Y:S01]  /*35f0*/  MUFU.TANH R114, R62 ;  /* 0x0000003e00727308 */ /* 0x0005e20000002400 */
[----:B0-----:R-:W-:Y:S01]  /*3600*/  FSEL R26, R66, -INF , P1 ;  /* 0xff800000421a7808 */ /* 0x001fe20000800000 */
[----:B------:R-:W-:-:S06]  /*3610*/  FMUL.FTZ R66, R0, R27 ;  /* 0x0000001b00427220 */ /* 0x000fcc0000410000 */
[----:B------:R-:W0:Y:S01]  /*3620*/  MUFU.TANH R129, R129 ;  /* 0x0000008100817308 */ /* 0x000e220000002400 */
[----:B--2---:R-:W-:Y:S02]  /*3630*/  FMNMX.FTZ R62, R102, R61, !PT ;  /* 0x0000003d663e7209 */ /* 0x004fe40007810000 */
[----:B-1----:R-:W-:Y:S02]  /*3640*/  FSEL R130, R130, -INF , P3 ;  /* 0xff80000082827808 */ /* 0x002fe40001800000 */
[----:B------:R-:W-:-:S03]  /*3650*/  FMNMX.FTZ R91, R79, R62, !PT ;  /* 0x0000003e4f5b7209 */ /* 0x000fc60007810000 */
[----:B------:R-:W1:Y:S01]  /*3660*/  MUFU.TANH R133, R133 ;  /* 0x0000008500857308 */ /* 0x000e620000002400 */
[----:B------:R-:W-:-:S07]  /*3670*/  FMNMX.FTZ R62, R80, R91, !PT ;  /* 0x0000005b503e7209 */ /* 0x000fce0007810000 */
[----:B------:R2:W-:Y:S01]  /*3680*/  MUFU.TANH R111, R83 ;  /* 0x00000053006f7308 */ /* 0x0005e20000002400 */
[----:B0-----:R-:W-:-:S07]  /*3690*/  FSEL R129, R129, -INF , P4 ;  /* 0xff80000081817808 */ /* 0x001fce0002000000 */
[----:B------:R-:W0:Y:S01]  /*36a0*/  MUFU.TANH R128, R128 ;  /* 0x0000008000807308 */ /* 0x000e220000002400 */
[----:B--2---:R-:W-:Y:S02]  /*36b0*/  FSEL R83, R64, -INF , P1 ;  /* 0xff80000040537808 */ /* 0x004fe40000800000 */
[----:B------:R-:W-:Y:S02]  /*36c0*/  ISETP.GT.AND P1, PT, R4, 0xa1, PT ;  /* 0x000000a10400780c */ /* 0x000fe40003f24270 */
[----:B------:R-:W-:Y:S02]  /*36d0*/  FMNMX.FTZ R91, R83, R62, !PT ;  /* 0x0000003e535b7209 */ /* 0x000fe40007810000 */
[----:B------:R-:W-:Y:S01]  /*36e0*/  FSEL R62, R120, -INF , P1 ;  /* 0xff800000783e7808 */ /* 0x000fe20000800000 */
[----:B------:R-:W2:Y:S01]  /*36f0*/  MUFU.TANH R134, R134 ;  /* 0x0000008600867308 */ /* 0x000ea20000002400 */
[----:B------:R-:W-:Y:S02]  /*3700*/  FMNMX.FTZ R99, R84, R91, !PT ;  /* 0x0000005b54637209 */ /* 0x000fe40007810000 */
[----:B-1----:R-:W-:-:S02]  /*3710*/  FSEL R91, R133, -INF , P5 ;  /* 0xff800000855b7808 */ /* 0x002fc40002800000 */
[----:B------:R-:W-:-:S03]  /*3720*/  ISETP.GT.AND P5, PT, R4, 0xb1, PT ;  /* 0x000000b10400780c */ /* 0x000fc60003fa4270 */
[----:B------:R-:W1:Y:S01]  /*3730*/  MUFU.TANH R131, R131 ;  /* 0x0000008300837308 */ /* 0x000e620000002400 */
[----:B0-----:R-:W-:Y:S01]  /*3740*/  FSEL R27, R128, -INF , P2 ;  /* 0xff800000801b7808 */ /* 0x001fe20001000000 */
[----:B------:R-:W-:Y:S01]  /*3750*/  FMUL.FTZ R128, R0, R34 ;  /* 0x0000002200807220 */ /* 0x000fe20000410000 */
[----:B------:R-:W-:-:S04]  /*3760*/  ISETP.GT.AND P2, PT, R4, 0xa8, PT ;  /* 0x000000a80400780c */ /* 0x000fc80003f44270 */
[----:B------:R-:W-:Y:S01]  /*3770*/  FSEL R98, R123, -INF , P2 ;  /* 0xff8000007b627808 */ /* 0x000fe20001000000 */
[----:B------:R-:W0:Y:S01]  /*3780*/  MUFU.TANH R132, R132 ;  /* 0x0000008400847308 */ /* 0x000e220000002400 */
[----:B--2---:R-:W-:Y:S01]  /*3790*/  FSEL R96, R134, -INF , P1 ;  /* 0xff80000086607808 */ /* 0x004fe20000800000 */
[----:B------:R-:W-:Y:S01]  /*37a0*/  FMUL.FTZ R123, R0, R37 ;  /* 0x00000025007b7220 */ /* 0x000fe20000410000 */
[----:B------:R-:W-:-:S05]  /*37b0*/  ISETP.GT.AND P1, PT, R4, 0xb8, PT ;  /* 0x000000b80400780c */ /* 0x000fca0003f24270 */
[----:B------:R2:W-:Y:S01]  /*37c0*/  MUFU.TANH R65, R66 ;  /* 0x0000004200417308 */ /* 0x0005e20000002400 */
[----:B-1----:R-:W-:Y:S02]  /*37d0*/  FSEL R61, R131, -INF , P3 ;  /* 0xff800000833d7808 */ /* 0x002fe40001800000 */
[----:B------:R-:W-:-:S05]  /*37e0*/  ISETP.GT.AND P3, PT, R4, 0xa9, PT ;  /* 0x000000a90400780c */ /* 0x000fca0003f64270 */
[----:B------:R1:W-:Y:S01]  /*37f0*/  MUFU.TANH R64, R63 ;  /* 0x0000003f00407308 */ /* 0x0003e20000002400 */
[----:B--2---:R-:W-:Y:S02]  /*3800*/  FMNMX.FTZ R66, R130, R99, !PT ;  /* 0x0000006382427209 */ /* 0x004fe40007810000 */
[----:B------:R-:W-:Y:S02]  /*3810*/  FSEL R99, R107, -INF , P3 ;  /* 0xff8000006b637808 */ /* 0x000fe40001800000 */
[----:B------:R-:W-:Y:S01]  /*3820*/  FMNMX.FTZ R100, R129, R66, !PT ;  /* 0x0000004281647209 */ /* 0x000fe20007810000 */
[----:B------:R-:W-:Y:S01]  /*3830*/  FMUL.FTZ R66, R0, R30 ;  /* 0x0000001e00427220 */ /* 0x000fe20000410000 */
[----:B------:R-:W-:Y:S01]  /*3840*/  FSEL R30, R110, -INF , P2 ;  /* 0xff8000006e1e7808 */ /* 0x000fe20001000000 */
[----:B------:R-:W2:Y:S01]  /*3850*/  MUFU.TANH R137, R137 ;  /* 0x0000008900897308 */ /* 0x000ea20000002400 */
[----:B-1----:R-:W-:Y:S01]  /*3860*/  FMUL.FTZ R63, R0, R28 ;  /* 0x0000001c003f7220 */ /* 0x002fe20000410000 */
[----:B0-----:R-:W-:-:S02]  /*3870*/  FSEL R28, R132, -INF , P4 ;  /* 0xff800000841c7808 */ /* 0x001fc40002000000 */
[C---:B------:R-:W-:Y:S02]  /*3880*/  ISETP.GT.AND P4, PT, R4.reuse, 0xb0, PT ;  /* 0x000000b00400780c */ /* 0x040fe40003f84270 */
[----:B------:R-:W-:Y:S02]  /*3890*/  ISETP.GT.AND P2, PT, R4, 0xb9, PT ;  /* 0x000000b90400780c */ /* 0x000fe40003f44270 */
[----:B------:R-:W0:Y:S08]  /*38a0*/  MUFU.TANH R138, R138 ;  /* 0x0000008a008a7308 */ /* 0x000e300000002400 */
[----:B------:R1:W-:Y:S08]  /*38b0*/  MUFU.TANH R116, R63 ;  /* 0x0000003f00747308 */ /* 0x0003f00000002400 */
[----:B------:R-:W-:Y:S01]  /*38c0*/  MUFU.TANH R141, R141 ;  /* 0x0000008d008d7308 */ /* 0x000fe20000002400 */
[----:B-1----:R-:W-:-:S02]  /*38d0*/  FMNMX.FTZ R63, R91, R100, !PT ;  /* 0x000000645b3f7209 */ /* 0x002fc40007810000 */
[----:B--2---:R-:W-:Y:S02]  /*38e0*/  FSEL R100, R137, -INF , P4 ;  /* 0xff80000089647808 */ /* 0x004fe40002000000 */
[----:B------:R-:W-:-:S03]  /*38f0*/  FMNMX.FTZ R103, R96, R63, !PT ;  /* 0x0000003f60677209 */ /* 0x000fc60007810000 */
[----:B------:R-:W1:Y:S01]  /*3900*/  MUFU.TANH R136, R136 ;  /* 0x0000008800887308 */ /* 0x000e620000002400 */
[----:B------:R-:W-:Y:S02]  /*3910*/  FMNMX.FTZ R110, R98, R103, !PT ;  /* 0x00000067626e7209 */ /* 0x000fe40007810000 */
[----:B0-----:R-:W-:Y:S02]  /*3920*/  FSEL R103, R138, -INF , P5 ;  /* 0xff8000008a677808 */ /* 0x001fe40002800000 */
[----:B------:R-:W-:-:S03]  /*3930*/  FMNMX.FTZ R107, R99, R110, !PT ;  /* 0x0000006e636b7209 */ /* 0x000fc60007810000 */
[----:B------:R-:W0:Y:S08]  /*3940*/  MUFU.TANH R142, R142 ;  /* 0x0000008e008e7308 */ /* 0x000e300000002400 */
[----:B------:R-:W2:Y:S01]  /*3950*/  MUFU.TANH R139, R139 ;  /* 0x0000008b008b7308 */ /* 0x000ea20000002400 */
[----:B-1----:R-:W-:Y:S02]  /*3960*/  FSEL R63, R136, -INF , P3 ;  /* 0xff800000883f7808 */ /* 0x002fe40001800000 */
[----:B------:R-:W-:-:S04]  /*3970*/  ISETP.GT.AND P3, PT, R4, 0xc0, PT ;  /* 0x000000c00400780c */ /* 0x000fc80003f64270 */
[----:B------:R-:W-:Y:S01]  /*3980*/  FSEL R111, R111, -INF , P3 ;  /* 0xff8000006f6f7808 */ /* 0x000fe20001800000 */
[----:B------:R-:W1:Y:S01]  /*3990*/  MUFU.TANH R140, R140 ;  /* 0x0000008c008c7308 */ /* 0x000e620000002400 */
[----:B0-----:R-:W-:Y:S02]  /*39a0*/  FSEL R110, R142, -INF , P2 ;  /* 0xff8000008e6e7808 */ /* 0x001fe40001000000 */
[----:B------:R-:W-:Y:S02]  /*39b0*/  FSEL R64, R64, -INF , P3 ;  /* 0xff80000040407808 */ /* 0x000fe40001800000 */
[----:B------:R-:W-:-:S03]  /*39c0*/  ISETP.GT.AND P3, PT, R4, 0xd1, PT ;  /* 0x000000d10400780c */ /* 0x000fc60003f64270 */
[----:B------:R0:W-:Y:S01]  /*39d0*/  MUFU.TANH R120, R66 ;  /* 0x0000004200787308 */ /* 0x0001e20000002400 */
[----:B--2---:R-:W-:Y:S02]  /*39e0*/  FSEL R32, R139, -INF , P4 ;  /* 0xff8000008b207808 */ /* 0x004fe40002000000 */
[----:B------:R-:W-:-:S04]  /*39f0*/  ISETP.GT.AND P4, PT, R4, 0xc1, PT ;  /* 0x000000c10400780c */ /* 0x000fc80003f84270 */
[----:B------:R-:W-:Y:S01]  /*3a00*/  FSEL R114, R114, -INF , P4 ;  /* 0xff80000072727808 */ /* 0x000fe20002000000 */
[----:B------:R-:W2:Y:S01]  /*3a10*/  MUFU.TANH R143, R143 ;  /* 0x0000008f008f7308 */ /* 0x000ea20000002400 */
[----:B0-----:R-:W-:Y:S02]  /*3a20*/  FMNMX.FTZ R66, R100, R107, !PT ;  /* 0x0000006b64427209 */ /* 0x001fe40007810000 */
[----:B------:R-:W-:Y:S02]  /*3a30*/  FSEL R107, R141, -INF , P1 ;  /* 0xff8000008d6b7808 */ /* 0x000fe40000800000 */
[----:B------:R-:W-:Y:S02]  /*3a40*/  FMNMX.FTZ R66, R103, R66, !PT ;  /* 0x0000004267427209 */ /* 0x000fe40007810000 */
[----:B-1----:R-:W-:Y:S01]  /*3a50*/  FSEL R33, R140, -INF , P5 ;  /* 0xff8000008c217808 */ /* 0x002fe20002800000 */
[----:B------:R-:W0:Y:S01]  /*3a60*/  MUFU.TANH R135, R135 ;  /* 0x0000008700877308 */ /* 0x000e220000002400 */
[----:B------:R-:W-:-:S02]  /*3a70*/  FMNMX.FTZ R121, R107, R66, !PT ;  /* 0x000000426b797209 */ /* 0x000fc40007810000 */
[----:B------:R-:W-:Y:S02]  /*3a80*/  ISETP.GT.AND P5, PT, R4, 0xc8, PT ;  /* 0x000000c80400780c */ /* 0x000fe40003fa4270 */
[----:B------:R-:W-:Y:S02]  /*3a90*/  FMNMX.FTZ R124, R110, R121, !PT ;  /* 0x000000796e7c7209 */ /* 0x000fe40007810000 */
[----:B------:R-:W-:Y:S01]  /*3aa0*/  FSEL R116, R116, -INF , P5 ;  /* 0xff80000074747808 */ /* 0x000fe20002800000 */
[----:B------:R-:W1:Y:S01]  /*3ab0*/  MUFU.TANH R94, R94 ;  /* 0x0000005e005e7308 */ /* 0x000e620000002400 */
[----:B--2---:R-:W-:Y:S02]  /*3ac0*/  FSEL R66, R143, -INF , P1 ;  /* 0xff8000008f427808 */ /* 0x004fe40000800000 */
[----:B------:R-:W-:-:S05]  /*3ad0*/  ISETP.GT.AND P1, PT, R4, 0xc9, PT ;  /* 0x000000c90400780c */ /* 0x000fca0003f24270 */
[----:B------:R2:W3:Y:S01]  /*3ae0*/  MUFU.TANH R119, R117 ;  /* 0x0000007500777308 */ /* 0x0004e20000002400 */
[----:B0-----:R-:W-:Y:S02]  /*3af0*/  FSEL R37, R135, -INF , P2 ;  /* 0xff80000087257808 */ /* 0x001fe40001000000 */
[----:B------:R-:W-:-:S05]  /*3b00*/  ISETP.GT.AND P2, PT, R4, 0xd0, PT ;  /* 0x000000d00400780c */ /* 0x000fca0003f44270 */
[----:B------:R-:W0:Y:S01]  /*3b10*/  MUFU.TANH R118, R118 ;  /* 0x0000007600767308 */ /* 0x000e220000002400 */
[----:B--2---:R-:W-:Y:S01]  /*3b20*/  FMNMX.FTZ R117, R111, R124, !PT ;  /* 0x0000007c6f757209 */ /* 0x004fe20007810000 */
[----:B------:R-:W-:-:S03]  /*3b30*/  FMUL.FTZ R124, R0, R39 ;  /* 0x00000027007c7220 */ /* 0x000fc60000410000 */
[----:B------:R-:W-:Y:S02]  /*3b40*/  FMNMX.FTZ R125, R114, R117, !PT ;  /* 0x00000075727d7209 */ /* 0x000fe40007810000 */
[----:B-1----:R-:W-:Y:S01]  /*3b50*/  FSEL R117, R94, -INF , P1 ;  /* 0xff8000005e757808 */ /* 0x002fe20000800000 */
[----:B------:R1:W2:Y:S01]  /*3b60*/  MUFU.TANH R121, R36 ;  /* 0x0000002400797308 */ /* 0x0002a20000002400 */
[----:B------:R-:W-:Y:S02]  /*3b70*/  FMNMX.FTZ R94, R116, R125, !PT ;  /* 0x0000007d745e7209 */ /* 0x000fe40007810000 */
[----:B---3--:R-:W-:Y:S02]  /*3b80*/  FSEL R119, R119, -INF , P2 ;  /* 0xff80000077777808 */ /* 0x008fe40001000000 */
[----:B------:R-:W-:-:S03]  /*3b90*/  FMNMX.FTZ R94, R117, R94, !PT ;  /* 0x0000005e755e7209 */ /* 0x000fc60007810000 */
[----:B------:R-:W3:Y:S01]  /*3ba0*/  MUFU.TANH R123, R123 ;  /* 0x0000007b007b7308 */ /* 0x000ee20000002400 */
[----:B-1----:R-:W-:Y:S02]  /*3bb0*/  FSEL R36, R65, -INF , P4 ;  /* 0xff80000041247808 */ /* 0x002fe40002000000 */
[----:B------:R-:W-:Y:S02]  /*3bc0*/  ISETP.GT.AND P4, PT, R4, 0xd8, PT ;  /* 0x000000d80400780c */ /* 0x000fe40003f84270 */
[----:B0-----:R-:W-:Y:S02]  /*3bd0*/  FSEL R118, R118, -INF , P3 ;  /* 0xff80000076767808 */ /* 0x001fe40001800000 */
[----:B------:R-:W-:Y:S01]  /*3be0*/  FMNMX.FTZ R125, R119, R94, !PT ;  /* 0x0000005e777d7209 */ /* 0x000fe20007810000 */
[----:B------:R-:W0:Y:S01]  /*3bf0*/  MUFU.TANH R128, R128 ;  /* 0x0000008000807308 */ /* 0x000e220000002400 */
[----:B------:R-:W-:Y:S02]  /*3c00*/  FSEL R65, R120, -INF , P5 ;  /* 0xff80000078417808 */ /* 0x000fe40002800000 */
[----:B------:R-:W-:-:S02]  /*3c10*/  ISETP.GT.AND P5, PT, R4, 0xd9, PT ;  /* 0x000000d90400780c */ /* 0x000fc40003fa4270 */
[----:B--2---:R-:W-:Y:S02]  /*3c20*/  FSEL R121, R121, -INF , P4 ;  /* 0xff80000079797808 */ /* 0x004fe40002000000 */
[----:B------:R-:W-:Y:S01]  /*3c30*/  FMNMX.FTZ R4, R118, R125, !PT ;  /* 0x0000007d76047209 */ /* 0x000fe20007810000 */
[----:B------:R-:W1:Y:S01]  /*3c40*/  MUFU.TANH R126, R126 ;  /* 0x0000007e007e7308 */ /* 0x000e620000002400 */
[----:B---3--:R-:W-:Y:S02]  /*3c50*/  FSEL R123, R123, -INF , P5 ;  /* 0xff8000007b7b7808 */ /* 0x008fe40002800000 */
[----:B------:R-:W-:-:S04]  /*3c60*/  FMNMX.FTZ R4, R121, R4, !PT ;  /* 0x0000000479047209 */ /* 0x000fc80007810000 */
[----:B------:R-:W-:Y:S01]  /*3c70*/  FMNMX.FTZ R4, R123, R4, !PT ;  /* 0x000000047b047209 */ /* 0x000fe20007810000 */
[----:B------:R-:W2:Y:S01]  /*3c80*/  MUFU.TANH R124, R124 ;  /* 0x0000007c007c7308 */ /* 0x000ea20000002400 */
[----:B0-----:R-:W-:-:S03]  /*3c90*/  FSEL R128, R128, -INF , P2 ;  /* 0xff80000080807808 */ /* 0x001fc60001000000 */
[----:B------:R-:W0:Y:S01]  /*3ca0*/  SHFL.BFLY PT, R125, R4, 0x2, 0x1f ;  /* 0x0c401f00047d7f89 */ /* 0x000e2200000e0000 */
[----:B-1----:R-:W-:Y:S02]  /*3cb0*/  FSEL R126, R126, -INF , P4 ;  /* 0xff8000007e7e7808 */ /* 0x002fe40002000000 */
[----:B--2---:R-:W-:Y:S02]  /*3cc0*/  FSEL R124, R124, -INF , P5 ;  /* 0xff8000007c7c7808 */ /* 0x004fe40002800000 */
[----:B0-----:R-:W-:-:S05]  /*3cd0*/  FMNMX.FTZ R125, R4, R125, !PT ;  /* 0x0000007d047d7209 */ /* 0x001fca0007810000 */
[----:B------:R-:W0:Y:S02]  /*3ce0*/  SHFL.BFLY PT, R94, R125, 0x1, 0x1f ;  /* 0x0c201f007d5e7f89 */ /* 0x000e2400000e0000 */
[----:B0-----:R-:W-:Y:S01]  /*3cf0*/  FMNMX.FTZ R94, R125, R94, !PT ;  /* 0x0000005e7d5e7209 */ /* 0x001fe20007810000 */
[----:B------:R-:W-:-:S03]  /*3d00*/  FMUL.FTZ R125, R0, R35 ;  /* 0x00000023007d7220 */ /* 0x000fc60000410000 */
[C---:B------:R-:W-:Y:S01]  /*3d10*/  FSETP.NEU.FTZ.AND P6, PT, R94.reuse, -INF , PT ;  /* 0xff8000005e00780b */ /* 0x040fe20003fdd000 */
[----:B------:R-:W-:-:S01]  /*3d20*/  FFMA.FTZ R120, R94, R127, -8 ;  /* 0xc10000005e787423 */ /* 0x000fc2000001007f */
[----:B------:R-:W-:Y:S01]  /*3d30*/  FMUL.FTZ R127, R0, R31 ;  /* 0x0000001f007f7220 */ /* 0x000fe20000410000 */
[----:B------:R-:W0:Y:S03]  /*3d40*/  MUFU.TANH R125, R125 ;  /* 0x0000007d007d7308 */ /* 0x000e260000002400 */
[----:B------:R-:W-:Y:S02]  /*3d50*/  FSEL R120, R120, RZ, P6 ;  /* 0x000000ff78787208 */ /* 0x000fe40003000000 */
[----:B------:R-:W-:-:S03]  /*3d60*/  LOP3.LUT P6, RZ, R152, 0x7f, RZ, 0xc0, !PT ;  /* 0x0000007f98ff7812 */ /* 0x000fc600078cc0ff */
[--C-:B------:R-:W-:Y:S01]  /*3d70*/  FFMA.FTZ R31, R68, UR10, -R120.reuse ;  /* 0x0000000a441f7c23 */ /* 0x100fe20008010878 */
[----:B------:R-:W-:-:S01]  /*3d80*/  FFMA.FTZ R68, R76, UR10, -R120 ;  /* 0x0000000a4c447c23 */ /* 0x000fc20008010878 */
[----:B------:R-:W-:Y:S01]  /*3d90*/  FMNMX.FTZ R76, R5, R6, !PT ;  /* 0x00000006054c7209 */ /* 0x000fe20007810000 */
[----:B------:R-:W-:-:S01]  /*3da0*/  FFMA.FTZ R39, R70, UR10, -R120 ;  /* 0x0000000a46277c23 */ /* 0x000fc20008010878 */
        /* <DEDUP_REMOVED lines=23> */
[----:B------:R-:W1:Y:S01]  /*3f20*/  MUFU.TANH R127, R127 ;  /* 0x0000007f007f7308 */ /* 0x000e620000002400 */
[----:B0-----:R-:W-:Y:S01]  /*3f30*/  FSEL R125, R125, -INF , P3 ;  /* 0xff8000007d7d7808 */ /* 0x001fe20001800000 */
[--C-:B------:R-:W-:Y:S01]  /*3f40*/  FFMA.FTZ R122, R122, UR10, -R120.reuse ;  /* 0x0000000a7a7a7c23 */ /* 0x100fe20008010878 */
[----:B------:R-:W-:Y:S01]  /*3f50*/  FMNMX.FTZ R81, R13, R82, !PT ;  /* 0x000000520d517209 */ /* 0x000fe20007810000 */
[--C-:B------:R-:W-:Y:S01]  /*3f60*/  FFMA.FTZ R89, R89, UR10, -R120.reuse ;  /* 0x0000000a59597c23 */ /* 0x100fe20008010878 */
[----:B------:R-:W-:-:S01]  /*3f70*/  FFMA.FTZ R90, R90, UR10, -R120 ;  /* 0x0000000a5a5a7c23 */ /* 0x000fc20008010878 */
[--C-:B------:R-:W-:Y:S01]  /*3f80*/  FFMA.FTZ R93, R93, UR10, -R120.reuse ;  /* 0x0000000a5d5d7c23 */ /* 0x100fe20008010878 */
[----:B------:R-:W-:Y:S01]  /*3f90*/  FMNMX.FTZ R86, R14, R81, !PT ;  /* 0x000000510e567209 */ /* 0x000fe20007810000 */
[----:B------:R0:W-:Y:S01]  /*3fa0*/  MUFU.EX2 R82, R106 ;  /* 0x0000006a00527308 */ /* 0x0001e20000000800 */
[----:B------:R-:W-:-:S01]  /*3fb0*/  FFMA.FTZ R95, R95, UR10, -R120 ;  /* 0x0000000a5f5f7c23 */ /* 0x000fc20008010878 */
[--C-:B------:R-:W-:Y:S01]  /*3fc0*/  FFMA.FTZ R79, R79, UR10, -R120.reuse ;  /* 0x0000000a4f4f7c23 */ /* 0x100fe20008010878 */
[----:B------:R-:W-:Y:S01]  /*3fd0*/  FMNMX.FTZ R81, R15, R86, !PT ;  /* 0x000000560f517209 */ /* 0x000fe20007810000 */
[--C-:B------:R-:W-:Y:S01]  /*3fe0*/  FFMA.FTZ R80, R80, UR10, -R120.reuse ;  /* 0x0000000a50507c23 */ /* 0x100fe20008010878 */
[----:B------:R-:W-:-:S01]  /*3ff0*/  FFMA.FTZ R83, R83, UR10, -R120 ;  /* 0x0000000a53537c23 */ /* 0x000fc20008010878 */
[--C-:B------:R-:W-:Y:S01]  /*4000*/  FFMA.FTZ R84, R84, UR10, -R120.reuse ;  /* 0x0000000a54547c23 */ /* 0x100fe20008010878 */
[----:B------:R-:W-:Y:S01]  /*4010*/  FMNMX.FTZ R86, R20, R81, !PT ;  /* 0x0000005114567209 */ /* 0x000fe20007810000 */
[--C-:B------:R-:W-:Y:S01]  /*4020*/  FFMA.FTZ R81, R108, UR10, -R120.reuse ;  /* 0x0000000a6c517c23 */ /* 0x100fe20008010878 */
[----:B------:R-:W-:-:S01]  /*4030*/  FFMA.FTZ R108, R109, UR10, -R120 ;  /* 0x0000000a6d6c7c23 */ /* 0x000fc20008010878 */
[--C-:B0-----:R-:W-:Y:S01]  /*4040*/  FFMA.FTZ R106, R112, UR10, -R120.reuse ;  /* 0x0000000a706a7c23 */ /* 0x101fe20008010878 */
[----:B------:R-:W-:Y:S01]  /*4050*/  FMNMX.FTZ R105, R21, R86, !PT ;  /* 0x0000005615697209 */ /* 0x000fe20007810000 */
[----:B------:R-:W-:Y:S01]  /*4060*/  MUFU.EX2 R76, R122 ;  /* 0x0000007a004c7308 */ /* 0x000fe20000000800 */
[----:B-1----:R-:W-:Y:S01]  /*4070*/  FSEL R127, R127, -INF , P1 ;  /* 0xff8000007f7f7808 */ /* 0x002fe20000800000 */
[--C-:B------:R-:W-:Y:S01]  /*4080*/  FFMA.FTZ R130, R130, UR10, -R120.reuse ;  /* 0x0000000a82827c23 */ /* 0x100fe20008010878 */
[----:B------:R-:W-:Y:S01]  /*4090*/  FMNMX.FTZ R86, R40, R105, !PT ;  /* 0x0000006928567209 */ /* 0x000fe20007810000 */
[--C-:B------:R-:W-:Y:S01]  /*40a0*/  FFMA.FTZ R129, R129, UR10, -R120.reuse ;  /* 0x0000000a81817c23 */ /* 0x100fe20008010878 */
[----:B------:R-:W-:-:S01]  /*40b0*/  FFMA.FTZ R91, R91, UR10, -R120 ;  /* 0x0000000a5b5b7c23 */ /* 0x000fc20008010878 */
[--C-:B------:R-:W-:Y:S01]  /*40c0*/  FFMA.FTZ R96, R96, UR10, -R120.reuse ;  /* 0x0000000a60607c23 */ /* 0x100fe20008010878 */
[----:B------:R-:W-:Y:S01]  /*40d0*/  FMNMX.FTZ R105, R41, R86, !PT ;  /* 0x0000005629697209 */ /* 0x000fe20007810000 */
[--C-:B------:R-:W-:Y:S01]  /*40e0*/  FFMA.FTZ R98, R98, UR10, -R120.reuse ;  /* 0x0000000a62627c23 */ /* 0x100fe20008010878 */
[----:B------:R0:W-:Y:S01]  /*40f0*/  MUFU.EX2 R86, R108 ;  /* 0x0000006c00567308 */ /* 0x0001e20000000800 */
[----:B------:R-:W-:-:S01]  /*4100*/  FFMA.FTZ R100, R100, UR10, -R120 ;  /* 0x0000000a64647c23 */ /* 0x000fc20008010878 */
[----:B------:R-:W-:Y:S01]  /*4110*/  FMNMX.FTZ R104, R42, R105, !PT ;  /* 0x000000692a687209 */ /* 0x000fe20007810000 */
[----:B------:R-:W-:-:S01]  /*4120*/  FFMA.FTZ R105, R113, UR10, -R120 ;  /* 0x0000000a71697c23 */ /* 0x000fc20008010878 */
[--C-:B------:R-:W-:Y:S01]  /*4130*/  FFMA.FTZ R103, R103, UR10, -R120.reuse ;  /* 0x0000000a67677c23 */ /* 0x100fe20008010878 */
[----:B------:R-:W-:-:S01]  /*4140*/  FFMA.FTZ R107, R107, UR10, -R120 ;  /* 0x0000000a6b6b7c23 */ /* 0x000fc20008010878 */
[----:B------:R-:W-:Y:S01]  /*4150*/  FMNMX.FTZ R109, R43, R104, !PT ;  /* 0x000000682b6d7209 */ /* 0x000fe20007810000 */
[----:B------:R-:W-:-:S01]  /*4160*/  FFMA.FTZ R110, R110, UR10, -R120 ;  /* 0x0000000a6e6e7c23 */ /* 0x000fc20008010878 */
[----:B------:R-:W-:Y:S01]  /*4170*/  FFMA.FTZ R111, R111, UR10, -R120 ;  /* 0x0000000a6f6f7c23 */ /* 0x000fe20008010878 */
[----:B------:R-:W-:Y:S01]  /*4180*/  MUFU.EX2 R4, R4 ;  /* 0x0000000400047308 */ /* 0x000fe20000000800 */
[----:B------:R-:W-:Y:S01]  /*4190*/  FMNMX.FTZ R104, R44, R109, !PT ;  /* 0x0000006d2c687209 */ /* 0x000fe20007810000 */
[----:B------:R-:W-:-:S03]  /*41a0*/  @!P6 VIADD R3, R3, 0x2e840 ;  /* 0x0002e8400303e836 */ /* 0x000fc60000000000 */
[----:B------:R-:W-:-:S03]  /*41b0*/  FMNMX.FTZ R109, R45, R104, !PT ;  /* 0x000000682d6d7209 */ /* 0x000fc60007810000 */
[----:B------:R-:W-:Y:S01]  /*41c0*/  MUFU.EX2 R31, R31 ;  /* 0x0000001f001f7308 */ /* 0x000fe20000000800 */
[----:B------:R-:W-:-:S04]  /*41d0*/  FMNMX.FTZ R104, R46, R109, !PT ;  /* 0x0000006d2e687209 */ /* 0x000fc80007810000 */
[----:B------:R-:W-:-:S03]  /*41e0*/  FMNMX.FTZ R109, R47, R104, !PT ;  /* 0x000000682f6d7209 */ /* 0x000fc60007810000 */
[----:B------:R1:W-:Y:S01]  /*41f0*/  MUFU.EX2 R104, R115 ;  /* 0x0000007300687308 */ /* 0x0003e20000000800 */
[----:B0-----:R-:W-:Y:S01]  /*4200*/  FMNMX.FTZ R108, R48, R109, !PT ;  /* 0x0000006d306c7209 */ /* 0x001fe20007810000 */
[----:B------:R-:W-:-:S03]  /*4210*/  FFMA.FTZ R109, R88, UR10, -R120 ;  /* 0x0000000a586d7c23 */ /* 0x000fc60008010878 */
[----:B------:R-:W-:Y:S01]  /*4220*/  FMNMX.FTZ R113, R49, R108, !PT ;  /* 0x0000006c31717209 */ /* 0x000fe20007810000 */
[----:B------:R-:W-:-:S02]  /*4230*/  FFMA.FTZ R108, R92, UR10, -R120 ;  /* 0x0000000a5c6c7c23 */ /* 0x000fc40008010878 */
[----:B------:R-:W-:Y:S01]  /*4240*/  MUFU.EX2 R34, R34 ;  /* 0x0000002200227308 */ /* 0x000fe20000000800 */
[----:B------:R-:W-:Y:S01]  /*4250*/  FMNMX.FTZ R88, R50, R113, !PT ;  /* 0x0000007132587209 */ /* 0x000fe20007810000 */
[----:B-1----:R-:W-:-:S03]  /*4260*/  FFMA.FTZ R115, R97, UR10, -R120 ;  /* 0x0000000a61737c23 */ /* 0x002fc60008010878 */
[----:B------:R-:W-:-:S03]  /*4270*/  FMNMX.FTZ R113, R51, R88, !PT ;  /* 0x0000005833717209 */ /* 0x000fc60007810000 */
[----:B------:R-:W0:Y:S01]  /*4280*/  MUFU.EX2 R39, R39 ;  /* 0x0000002700277308 */ /* 0x000e220000000800 */
[----:B------:R-:W-:-:S04]  /*4290*/  FMNMX.FTZ R88, R52, R113, !PT ;  /* 0x0000007134587209 */ /* 0x000fc80007810000 */
[----:B------:R-:W-:-:S03]  /*42a0*/  FMNMX.FTZ R113, R53, R88, !PT ;  /* 0x0000005835717209 */ /* 0x000fc60007810000 */
[----:B------:R-:W-:Y:S01]  /*42b0*/  MUFU.EX2 R35, R35 ;  /* 0x0000002300237308 */ /* 0x000fe20000000800 */
[----:B------:R-:W-:-:S04]  /*42c0*/  FMNMX.FTZ R88, R54, R113, !PT ;  /* 0x0000007136587209 */ /* 0x000fc80007810000 */
[----:B------:R-:W-:-:S03]  /*42d0*/  FMNMX.FTZ R113, R55, R88, !PT ;  /* 0x0000005837717209 */ /* 0x000fc60007810000 */
[----:B------:R-:W-:Y:S01]  /*42e0*/  MUFU.EX2 R88, R108 ;  /* 0x0000006c00587308 */ /* 0x000fe20000000800 */
[----:B------:R-:W-:Y:S02]  /*42f0*/  FMNMX.FTZ R92, R56, R113, !PT ;  /* 0x00000071385c7209 */ /* 0x000fe40007810000 */
[----:B0-----:R-:W-:Y:S02]  /*4300*/  F2FP.SATFINITE.E4M3.F32.PACK_AB_MERGE_C R200, R39, R34, RZ ;  /* 0x0000002227c8723e */ /* 0x001fe400048070ff */
[----:B------:R-:W-:Y:S02]  /*4310*/  FMNMX.FTZ R113, R57, R92, !PT ;  /* 0x0000005c39717209 */ /* 0x000fe40007810000 */
[----:B------:R-:W-:Y:S01]  /*4320*/  F2FP.SATFINITE.E4M3.F32.PACK_AB_MERGE_C R200, R31, R4, R200 ;  /* 0x000000041fc8723e */ /* 0x000fe200048070c8 */
[----:B------:R-:W-:Y:S01]  /*4330*/  MUFU.EX2 R108, R115 ;  /* 0x00000073006c7308 */ /* 0x000fe20000000800 */
[----:B------:R-:W-:-:S04]  /*4340*/  FMNMX.FTZ R92, R58, R113, !PT ;  /* 0x000000713a5c7209 */ /* 0x000fc80007810000 */
[----:B------:R-:W-:-:S03]  /*4350*/  FMNMX.FTZ R113, R59, R92, !PT ;  /* 0x0000005c3b717209 */ /* 0x000fc60007810000 */
[----:B------:R-:W-:Y:S01]  /*4360*/  MUFU.EX2 R38, R38 ;  /* 0x0000002600267308 */ /* 0x000fe20000000800 */
[----:B------:R-:W-:-:S04]  /*4370*/  FMNMX.FTZ R113, R24, R113, !PT ;  /* 0x0000007118717209 */ /* 0x000fc80007810000 */
[----:B------:R-:W-:-:S03]  /*4380*/  FMNMX.FTZ R92, R60, R113, !PT ;  /* 0x000000713c5c7209 */ /* 0x000fc60007810000 */
[----:B------:R-:W-:Y:S01]  /*4390*/  MUFU.EX2 R68, R68 ;  /* 0x0000004400447308 */ /* 0x000fe20000000800 */
[----:B------:R-:W-:Y:S01]  /*43a0*/  FMNMX.FTZ R97, R25, R92, !PT ;  /* 0x0000005c19617209 */ /* 0x000fe20007810000 */
[----:B------:R-:W-:-:S03]  /*43b0*/  FFMA.FTZ R92, R101, UR10, -R120 ;  /* 0x0000000a655c7c23 */ /* 0x000fc60008010878 */
[----:B------:R-:W-:Y:S01]  /*43c0*/  FMNMX.FTZ R112, R26, R97, !PT ;  /* 0x000000611a707209 */ /* 0x000fe20007810000 */
[----:B------:R-:W-:-:S02]  /*43d0*/  FFMA.FTZ R97, R102, UR10, -R120 ;  /* 0x0000000a66617c23 */ /* 0x000fc40008010878 */
        /* <DEDUP_REMOVED lines=33> */
[----:B------:R-:W-:-:S04]  /*45f0*/  FFMA.FTZ R113, R99, UR10, -R120 ;  /* 0x0000000a63717c23 */ /* 0x000fc80008010878 */
[----:B------:R-:W0:Y:S02]  /*4600*/  SHFL.BFLY PT, R115, R112, 0x2, 0x1f ;  /* 0x0c401f0070737f89 */ /* 0x000e2400000e0000 */
[----:B------:R-:W1:Y:S08]  /*4610*/  MUFU.EX2 R78, R78 ;  /* 0x0000004e004e7308 */ /* 0x000e700000000800 */
[----:B------:R-:W-:Y:S08]  /*4620*/  MUFU.EX2 R77, R77 ;  /* 0x0000004d004d7308 */ /* 0x000ff00000000800 */
[----:B------:R-:W2:Y:S01]  /*4630*/  MUFU.EX2 R85, R85 ;  /* 0x0000005500557308 */ /* 0x000ea20000000800 */
[----:B-1----:R-:W-:-:S04]  /*4640*/  F2FP.SATFINITE.E4M3.F32.PACK_AB_MERGE_C R206, R78, R75, RZ ;  /* 0x0000004b4ece723e */ /* 0x002fc800048070ff */
[----:B------:R-:W-:Y:S02]  /*4650*/  F2FP.SATFINITE.E4M3.F32.PACK_AB_MERGE_C R206, R72, R71, R206 ;  /* 0x0000004748ce723e */ /* 0x000fe400048070ce */
[----:B0-----:R-:W-:Y:S01]  /*4660*/  FMNMX.FTZ R122, R112, R115, !PT ;  /* 0x00000073707a7209 */ /* 0x001fe20007810000 */
[--C-:B------:R-:W-:Y:S01]  /*4670*/  FFMA.FTZ R115, R117, UR10, -R120.reuse ;  /* 0x0000000a75737c23 */ /* 0x100fe20008010878 */
[----:B------:R-:W-:-:S01]  /*4680*/  FFMA.FTZ R117, R118, UR10, -R120 ;  /* 0x0000000a76757c23 */ /* 0x000fc20008010878 */
[--C-:B------:R-:W-:Y:S01]  /*4690*/  FFMA.FTZ R118, R121, UR10, -R120.reuse ;  /* 0x0000000a79767c23 */ /* 0x100fe20008010878 */
[----:B------:R-:W-:-:S01]  /*46a0*/  FFMA.FTZ R112, R114, UR10, -R120 ;  /* 0x0000000a72707c23 */ /* 0x000fc20008010878 */
[----:B------:R-:W0:Y:S01]  /*46b0*/  SHFL.BFLY PT, R99, R122, 0x1, 0x1f ;  /* 0x0c201f007a637f89 */ /* 0x000e2200000e0000 */
[----:B------:R-:W-:-:S01]  /*46c0*/  FFMA.FTZ R114, R116, UR10, -R120 ;  /* 0x0000000a74727c23 */ /* 0x000fc20008010878 */
[--C-:B------:R-:W-:Y:S01]  /*46d0*/  FFMA.FTZ R116, R119, UR10, -R120.reuse ;  /* 0x0000000a77747c23 */ /* 0x100fe20008010878 */
[----:B------:R-:W-:-:S01]  /*46e0*/  FFMA.FTZ R119, R123, UR10, -R120 ;  /* 0x0000000a7b777c23 */ /* 0x000fc20008010878 */
[----:B------:R-:W-:Y:S01]  /*46f0*/  MUFU.EX2 R81, R81 ;  /* 0x0000005100517308 */ /* 0x000fe20000000800 */
[----:B--2---:R-:W-:-:S04]  /*4700*/  F2FP.SATFINITE.E4M3.F32.PACK_AB_MERGE_C R208, R85, R82, RZ ;  /* 0x0000005255d0723e */ /* 0x004fc800048070ff */
[----:B------:R-:W-:-:S03]  /*4710*/  F2FP.SATFINITE.E4M3.F32.PACK_AB_MERGE_C R208, R77, R76, R208 ;  /* 0x0000004c4dd0723e */ /* 0x000fc600048070d0 */
[----:B------:R-:W-:Y:S08]  /*4720*/  MUFU.EX2 R105, R105 ;  /* 0x0000006900697308 */ /* 0x000ff00000000800 */
[----:B------:R-:W-:Y:S01]  /*4730*/  MUFU.EX2 R106, R106 ;  /* 0x0000006a006a7308 */ /* 0x000fe20000000800 */
[----:B0-----:R-:W-:Y:S01]  /*4740*/  FMNMX.FTZ R99, R122, R99, !PT ;  /* 0x000000637a637209 */ /* 0x001fe20007810000 */
[----:B------:R-:W-:-:S03]  /*4750*/  IMAD.U32 R122, RZ, RZ, UR10 ;  /* 0x0000000aff7a7e24 */ /* 0x000fc6000f8e00ff */
[C---:B------:R-:W-:Y:S01]  /*4760*/  FSETP.NEU.FTZ.AND P1, PT, R99.reuse, -INF , PT ;  /* 0xff8000006300780b */ /* 0x040fe20003f3d000 */
[----:B------:R-:W-:-:S02]  /*4770*/  FFMA.FTZ R121, R99, R122, -8 ;  /* 0xc100000063797423 */ /* 0x000fc4000001007a */
[----:B------:R-:W-:Y:S03]  /*4780*/  MUFU.EX2 R109, R109 ;  /* 0x0000006d006d7308 */ /* 0x000fe60000000800 */
[----:B------:R-:W-:Y:S02]  /*4790*/  FSEL R121, R121, RZ, P1 ;  /* 0x000000ff79797208 */ /* 0x000fe40000800000 */
[----:B------:R-:W-:-:S03]  /*47a0*/  PLOP3.LUT P1, PT, PT, PT, UP0, 0x80, 0x0 ;  /* 0x000000000000781c */ /* 0x000fc60003f2f008 */
[----:B------:R-:W-:Y:S01]  /*47b0*/  MUFU.EX2 R89, R89 ;  /* 0x0000005900597308 */ /* 0x000fe20000000800 */
[----:B------:R-:W-:-:S01]  /*47c0*/  FFMA.FTZ R5, R5, UR10, -R121 ;  /* 0x0000000a05057c23 */ /* 0x000fc20008010879 */
[--C-:B------:R-:W-:Y:S01]  /*47d0*/  FFMA.FTZ R6, R6, UR10, -R121.reuse ;  /* 0x0000000a06067c23 */ /* 0x100fe20008010879 */
[----:B------:R-:W-:-:S01]  /*47e0*/  FFMA.FTZ R120, R7, UR10, -R121 ;  /* 0x0000000a07787c23 */ /* 0x000fc20008010879 */
[--C-:B------:R-:W-:Y:S01]  /*47f0*/  FFMA.FTZ R123, R8, UR10, -R121.reuse ;  /* 0x0000000a087b7c23 */ /* 0x100fe20008010879 */
[----:B------:R-:W-:-:S01]  /*4800*/  FFMA.FTZ R7, R9, UR10, -R121 ;  /* 0x0000000a09077c23 */ /* 0x000fc20008010879 */
[--C-:B------:R-:W-:Y:S01]  /*4810*/  FFMA.FTZ R8, R10, UR10, -R121.reuse ;  /* 0x0000000a0a087c23 */ /* 0x100fe20008010879 */
[----:B------:R-:W-:-:S01]  /*4820*/  FFMA.FTZ R129, R12, UR10, -R121 ;  /* 0x0000000a0c817c23 */ /* 0x000fc20008010879 */
        /* <DEDUP_REMOVED lines=8> */
[----:B------:R-:W0:Y:S01]  /*48b0*/  MUFU.EX2 R6, R6 ;  /* 0x0000000600067308 */ /* 0x000e220000000800 */
[----:B------:R-:W-:-:S01]  /*48c0*/  FFMA.FTZ R50, R53, UR10, -R121 ;  /* 0x0000000a35327c23 */ /* 0x000fc20008010879 */
[----:B------:R-:W-:Y:S01]  /*48d0*/  FFMA.FTZ R45, R55, UR10, -R121 ;  /* 0x0000000a372d7c23 */ /* 0x000fe20008010879 */
[----:B------:R-:W-:-:S01]  /*48e0*/  FADD.FTZ R53, R4, R31 ;  /* 0x0000001f04357221 */ /* 0x000fc20000010000 */
[--C-:B------:R-:W-:Y:S01]  /*48f0*/  FFMA.FTZ R130, R42, UR10, -R121.reuse ;  /* 0x0000000a2a827c23 */ /* 0x100fe20008010879 */
[----:B------:R-:W-:-:S01]  /*4900*/  FFMA.FTZ R42, R51, UR10, -R121 ;  /* 0x0000000a332a7c23 */ /* 0x000fc20008010879 */
[--C-:B------:R-:W-:Y:S01]  /*4910*/  FFMA.FTZ R131, R46, UR10, -R121.reuse ;  /* 0x0000000a2e837c23 */ /* 0x100fe20008010879 */
[----:B------:R-:W-:-:S01]  /*4920*/  FFMA.FTZ R51, R54, UR10, -R121 ;  /* 0x0000000a36337c23 */ /* 0x000fc20008010879 */
[----:B------:R-:W1:Y:S01]  /*4930*/  MUFU.EX2 R120, R120 ;  /* 0x0000007800787308 */ /* 0x000e620000000800 */
[----:B------:R-:W-:-:S01]  /*4940*/  FFMA.FTZ R46, R56, UR10, -R121 ;  /* 0x0000000a382e7c23 */ /* 0x000fc20008010879 */
[----:B------:R-:W-:Y:S01]  /*4950*/  FADD.FTZ R54, R34, R53 ;  /* 0x0000003522367221 */ /* 0x000fe20000010000 */
[----:B------:R-:W-:-:S01]  /*4960*/  FFMA.FTZ R9, R13, UR10, -R121 ;  /* 0x0000000a0d097c23 */ /* 0x000fc20008010879 */
[----:B------:R-:W-:Y:S01]  /*4970*/  @!P6 PRMT R53, RZ, 0x654, R3 ;  /* 0x00000654ff35e816 */ /* 0x000fe20000000003 */
[----:B------:R-:W-:-:S01]  /*4980*/  FFMA.FTZ R11, R21, UR10, -R121 ;  /* 0x0000000a150b7c23 */ /* 0x000fc20008010879 */
[----:B------:R-:W-:Y:S01]  /*4990*/  FADD.FTZ R54, R39, R54 ;  /* 0x0000003627367221 */ /* 0x000fe20000010000 */
[----:B------:R-:W-:-:S01]  /*49a0*/  FFMA.FTZ R15, R15, UR10, -R121 ;  /* 0x0000000a0f0f7c23 */ /* 0x000fc20008010879 */
[----:B------:R-:W2:Y:S01]  /*49b0*/  MUFU.EX2 R123, R123 ;  /* 0x0000007b007b7308 */ /* 0x000ea20000000800 */
[----:B0-----:R-:W-:-:S01]  /*49c0*/  FADD.FTZ R55, R5, R6 ;  /* 0x0000000605377221 */ /* 0x001fc20000010000 */
[----:B------:R0:W-:Y:S01]  /*49d0*/  @!P6 SYNCS.ARRIVE.TRANS64.RED.A1T0 RZ, [R53+URZ], RZ ;  /* 0x000000ff35ffe9a7 */ /* 0x0001e2000810043f */
[----:B------:R-:W-:-:S01]  /*49e0*/  FFMA.FTZ R21, R47, UR10, -R121 ;  /* 0x0000000a2f157c23 */ /* 0x000fc20008010879 */
[--C-:B------:R-:W-:Y:S01]  /*49f0*/  FFMA.FTZ R47, R49, UR10, -R121.reuse ;  /* 0x0000000a312f7c23 */ /* 0x100fe20008010879 */
[----:B------:R-:W-:-:S01]  /*4a00*/  FFMA.FTZ R49, R57, UR10, -R121 ;  /* 0x0000000a39317c23 */ /* 0x000fc20008010879 */
[--C-:B------:R-:W-:Y:S01]  /*4a10*/  FFMA.FTZ R20, R20, UR10, -R121.reuse ;  /* 0x0000000a14147c23 */ /* 0x100fe20008010879 */
[----:B------:R-:W-:-:S01]  /*4a20*/  FFMA.FTZ R59, R59, UR10, -R121 ;  /* 0x0000000a3b3b7c23 */ /* 0x000fc20008010879 */
[----:B------:R-:W0:Y:S01]  /*4a30*/  MUFU.EX2 R7, R7 ;  /* 0x0000000700077308 */ /* 0x000e220000000800 */
[----:B-1----:R-:W-:-:S01]  /*4a40*/  FADD.FTZ R56, R120, R55 ;  /* 0x0000003778387221 */ /* 0x002fc20000010000 */
[----:B------:R-:W-:Y:S01]  /*4a50*/  FADD.FTZ R55, R35, R54 ;  /* 0x0000003623377221 */ /* 0x000fe20000010000 */
[----:B------:R-:W-:-:S01]  /*4a60*/  FFMA.FTZ R41, R41, UR10, -R121 ;  /* 0x0000000a29297c23 */ /* 0x000fc20008010879 */
[--C-:B------:R-:W-:Y:S01]  /*4a70*/  FFMA.FTZ R13, R43, UR10, -R121.reuse ;  /* 0x0000000a2b0d7c23 */ /* 0x100fe20008010879 */
[----:B------:R-:W-:-:S01]  /*4a80*/  FFMA.FTZ R43, R52, UR10, -R121 ;  /* 0x0000000a342b7c23 */ /* 0x000fc20008010879 */
[----:B------:R-:W-:Y:S01]  /*4a90*/  FADD.FTZ R55, R38, R55 ;  /* 0x0000003726377221 */ /* 0x000fe20000010000 */
[----:B------:R-:W-:-:S01]  /*4aa0*/  FFMA.FTZ R52, R58, UR10, -R121 ;  /* 0x0000000a3a347c23 */ /* 0x000fc20008010879 */
[----:B------:R-:W1:Y:S01]  /*4ab0*/  MUFU.EX2 R8, R8 ;  /* 0x0000000800087308 */ /* 0x000e620000000800 */
[----:B--2---:R-:W-:-:S01]  /*4ac0*/  FADD.FTZ R56, R123, R56 ;  /* 0x000000387b387221 */ /* 0x004fc20000010000 */
[----:B------:R-:W-:Y:S01]  /*4ad0*/  FADD.FTZ R54, R68, R55 ;  /* 0x0000003744367221 */ /* 0x000fe20000010000 */
[----:B------:R-:W-:-:S01]  /*4ae0*/  FFMA.FTZ R60, R60, UR10, -R121 ;  /* 0x0000000a3c3c7c23 */ /* 0x000fc20008010879 */
[--C-:B------:R-:W-:Y:S01]  /*4af0*/  FFMA.FTZ R24, R24, UR10, -R121.reuse ;  /* 0x0000000a18187c23 */ /* 0x100fe20008010879 */
[----:B------:R-:W-:-:S01]  /*4b00*/  FFMA.FTZ R61, R61, UR10, -R121 ;  /* 0x0000000a3d3d7c23 */ /* 0x000fc20008010879 */
[----:B------:R-:W-:Y:S01]  /*4b10*/  FADD.FTZ R54, R69, R54 ;  /* 0x0000003645367221 */ /* 0x000fe20000010000 */
[----:B------:R-:W-:Y:S01]  /*4b20*/  F2FP.SATFINITE.E4M3.F32.PACK_AB_MERGE_C R201, R123, R120, RZ ;  /* 0x000000787bc9723e */ /* 0x000fe200048070ff */
[----:B------:R-:W2:Y:S01]  /*4b30*/  MUFU.EX2 R122, R122 ;  /* 0x0000007a007a7308 */ /* 0x000ea20000000800 */
[----:B0-----:R-:W-:-:S01]  /*4b40*/  FADD.FTZ R53, R7, R56 ;  /* 0x0000003807357221 */ /* 0x001fc20000010000 */
[----:B------:R-:W-:Y:S01]  /*4b50*/  FFMA.FTZ R55, R28, UR10, -R121 ;  /* 0x0000000a1c377c23 */ /* 0x000fe20008010879 */
[----:B------:R-:W-:Y:S01]  /*4b60*/  F2FP.SATFINITE.E4M3.F32.PACK_AB_MERGE_C R201, R6, R5, R201 ;  /* 0x0000000506c9723e */ /* 0x000fe200048070c9 */
[--C-:B------:R-:W-:Y:S01]  /*4b70*/  FFMA.FTZ R28, R29, UR10, -R121.reuse ;  /* 0x0000000a1d1c7c23 */ /* 0x100fe20008010879 */
[----:B------:R-:W-:-:S01]  /*4b80*/  FFMA.FTZ R29, R62, UR10, -R121 ;  /* 0x0000000a3e1d7c23 */ /* 0x000fc20008010879 */
[--C-:B------:R-:W-:Y:S01]  /*4b90*/  FFMA.FTZ R63, R63, UR10, -R121.reuse ;  /* 0x0000000a3f3f7c23 */ /* 0x100fe20008010879 */
[----:B------:R-:W-:-:S01]  /*4ba0*/  FFMA.FTZ R32, R32, UR10, -R121 ;  /* 0x0000000a20207c23 */ /* 0x000fc20008010879 */
[----:B------:R-:W0:Y:S01]  /*4bb0*/  MUFU.EX2 R129, R129 ;  /* 0x0000008100817308 */ /* 0x000e220000000800 */
[----:B-1----:R-:W-:-:S01]  /*4bc0*/  FADD.FTZ R57, R8, R53 ;  /* 0x0000003508397221 */ /* 0x002fc20000010000 */
[--C-:B------:R-:W-:Y:S01]  /*4bd0*/  FFMA.FTZ R53, R25, UR10, -R121.reuse ;  /* 0x0000000a19357c23 */ /* 0x100fe20008010879 */
[----:B------:R-:W-:-:S01]  /*4be0*/  FFMA.FTZ R25, R26, UR10, -R121 ;  /* 0x0000000a1a197c23 */ /* 0x000fc20008010879 */
[--C-:B------:R-:W-:Y:S01]  /*4bf0*/  FFMA.FTZ R26, R27, UR10, -R121.reuse ;  /* 0x0000000a1b1a7c23 */ /* 0x100fe20008010879 */
[----:B------:R-:W-:-:S01]  /*4c00*/  FFMA.FTZ R33, R33, UR10, -R121 ;  /* 0x0000000a21217c23 */ /* 0x000fc20008010879 */
[--C-:B------:R-:W-:Y:S01]  /*4c10*/  FFMA.FTZ R66, R66, UR10, -R121.reuse ;  /* 0x0000000a42427c23 */ /* 0x100fe20008010879 */
[----:B------:R-:W-:-:S01]  /*4c20*/  FFMA.FTZ R37, R37, UR10, -R121 ;  /* 0x0000000a25257c23 */ /* 0x000fc20008010879 */
[----:B------:R-:W-:Y:S01]  /*4c30*/  MUFU.EX2 R9, R9 ;  /* 0x0000000900097308 */ /* 0x000fe20000000800 */
[----:B--2---:R-:W-:-:S01]  /*4c40*/  FADD.FTZ R56, R122, R57 ;  /* 0x000000397a387221 */ /* 0x004fc20000010000 */
[----:B------:R-:W-:Y:S01]  /*4c50*/  FADD.FTZ R57, R67, R54 ;  /* 0x0000003643397221 */ /* 0x000fe20000010000 */
[----:B------:R-:W-:-:S01]  /*4c60*/  FFMA.FTZ R64, R64, UR10, -R121 ;  /* 0x0000000a40407c23 */ /* 0x000fc20008010879 */
[--C-:B------:R-:W-:Y:S01]  /*4c70*/  FFMA.FTZ R36, R36, UR10, -R121.reuse ;  /* 0x0000000a24247c23 */ /* 0x100fe20008010879 */
[----:B------:R-:W-:-:S01]  /*4c80*/  FFMA.FTZ R65, R65, UR10, -R121 ;  /* 0x0000000a41417c23 */ /* 0x000fc20008010879 */
[--C-:B------:R-:W-:Y:S01]  /*4c90*/  FFMA.FTZ R127, R127, UR10, -R121.reuse ;  /* 0x0000000a7f7f7c23 */ /* 0x100fe20008010879 */
[----:B------:R-:W-:-:S01]  /*4ca0*/  FFMA.FTZ R128, R128, UR10, -R121 ;  /* 0x0000000a80807c23 */ /* 0x000fc20008010879 */
[----:B------:R-:W-:Y:S01]  /*4cb0*/  MUFU.EX2 R10, R10 ;  /* 0x0000000a000a7308 */ /* 0x000fe20000000800 */
[----:B0-----:R-:W-:-:S01]  /*4cc0*/  FADD.FTZ R56, R129, R56 ;  /* 0x0000003881387221 */ /* 0x001fc20000010000 */
[----:B------:R-:W-:Y:S01]  /*4cd0*/  F2FP.SATFINITE.E4M3.F32.PACK_AB_MERGE_C R203, R129, R122, RZ ;  /* 0x0000007a81cb723e */ /* 0x000fe200048070ff */
[----:B------:R-:W-:-:S01]  /*4ce0*/  FFMA.FTZ R125, R125, UR10, -R121 ;  /* 0x0000000a7d7d7c23 */ /* 0x000fc20008010879 */
[----:B------:R-:W-:Y:S01]  /*4cf0*/  FFMA.FTZ R126, R126, UR10, -R121 ;  /* 0x0000000a7e7e7c23 */ /* 0x000fe20008010879 */
[----:B------:R-:W-:Y:S01]  /*4d00*/  IMAD.MOV.U32 R69, RZ, RZ, R87 ;  /* 0x000000ffff457224 */ /* 0x000fe200078e0057 */
[----:B------:R-:W-:Y:S01]  /*4d10*/  F2FP.SATFINITE.E4M3.F32.PACK_AB_MERGE_C R203, R8, R7, R203 ;  /* 0x0000000708cb723e */ /* 0x000fe200048070cb */
[--C-:B------:R-:W-:Y:S01]  /*4d20*/  IMAD.MOV.U32 R67, RZ, RZ, R87.reuse ;  /* 0x000000ffff437224 */ /* 0x100fe200078e0057 */
[----:B------:R-:W-:Y:S01]  /*4d30*/  MUFU.EX2 R15, R15 ;  /* 0x0000000f000f7308 */ /* 0x000fe20000000800 */
[----:B------:R-:W-:Y:S01]  /*4d40*/  MOV R68, R87 ;  /* 0x0000005700447202 */ /* 0x000fe20000000f00 */
[----:B------:R-:W-:-:S02]  /*4d50*/  IMAD.MOV.U32 R62, RZ, RZ, R87 ;  /* 0x000000ffff3e7224 */ /* 0x000fc400078e0057 */
[--C-:B------:R-:W-:Y:S02]  /*4d60*/  IMAD.MOV.U32 R38, RZ, RZ, R87.reuse ;  /* 0x000000ffff267224 */ /* 0x100fe400078e0057 */
[----:B------:R-:W-:Y:S02]  /*4d70*/  IMAD.MOV.U32 R35, RZ, RZ, R87 ;  /* 0x000000ffff237224 */ /* 0x000fe400078e0057 */
[----:B------:R-:W0:Y:S08]  /*4d80*/  MUFU.EX2 R20, R20 ;  /* 0x0000001400147308 */ /* 0x000e300000000800 */
[----:B------:R-:W-:Y:S08]  /*4d90*/  MUFU.EX2 R11, R11 ;  /* 0x0000000b000b7308 */ /* 0x000ff00000000800 */
[----:B------:R1:W-:Y:S01]  /*4da0*/  MUFU.EX2 R3, R59 ;  /* 0x0000003b00037308 */ /* 0x0003e20000000800 */
[----:B0-----:R-:W-:-:S04]  /*4db0*/  F2FP.SATFINITE.E4M3.F32.PACK_AB_MERGE_C R205, R20, R15, RZ ;  /* 0x0000000f14cd723e */ /* 0x001fc800048070ff */
[----:B------:R-:W-:-:S03]  /*4dc0*/  F2FP.SATFINITE.E4M3.F32.PACK_AB_MERGE_C R205, R10, R9, R205 ;  /* 0x000000090acd723e */ /* 0x000fc600048070cd */
[----:B------:R-:W-:Y:S01]  /*4dd0*/  MUFU.EX2 R12, R12 ;  /* 0x0000000c000c7308 */ /* 0x000fe20000000800 */
[----:B-1----:R-:W-:-:S01]  /*4de0*/  FADD.FTZ R59, R9, R56 ;  /* 0x00000038093b7221 */ /* 0x002fc20000010000 */
[----:B------:R-:W-:Y:S01]  /*4df0*/  FADD.FTZ R56, R70, R57 ;  /* 0x0000003946387221 */ /* 0x000fe20000010000 */
[----:B------:R-:W-:Y:S02]  /*4e00*/  IMAD.MOV.U32 R70, RZ, RZ, R87 ;  /* 0x000000ffff467224 */ /* 0x000fe400078e0057 */
[----:B------:R-:W-:Y:S01]  /*4e10*/  FADD.FTZ R58, R10, R59 ;  /* 0x0000003b0a3a7221 */ /* 0x000fe20000010000 */
[----:B------:R-:W-:-:S01]  /*4e20*/  FADD.FTZ R57, R73, R56 ;  /* 0x0000003849397221 */ /* 0x000fc20000010000 */
[----:B------:R-:W-:Y:S01]  /*4e30*/  FFMA.FTZ R56, R30, UR10, -R121 ;  /* 0x0000000a1e387c23 */ /* 0x000fe20008010879 */
[----:B------:R-:W-:Y:S01]  /*4e40*/  MUFU.EX2 R41, R41 ;  /* 0x0000002900297308 */ /* 0x000fe20000000800 */
[----:B------:R-:W-:-:S01]  /*4e50*/  FADD.FTZ R59, R15, R58 ;  /* 0x0000003a0f3b7221 */ /* 0x000fc20000010000 */
[----:B------:R-:W-:Y:S01]  /*4e60*/  FADD.FTZ R30, R74, R57 ;  /* 0x000000394a1e7221 */ /* 0x000fe20000010000 */
[----:B------:R-:W-:-:S01]  /*4e70*/  FFMA.FTZ R121, R124, UR10, -R121 ;  /* 0x0000000a7c797c23 */ /* 0x000fc20008010879 */
[----:B------:R-:W-:-:S02]  /*4e80*/  IMAD.MOV.U32 R74, RZ, RZ, R87 ;  /* 0x000000ffff4a7224 */ /* 0x000fc400078e0057 */
[----:B------:R-:W-:-:S01]  /*4e90*/  FADD.FTZ R58, R20, R59 ;  /* 0x0000003b143a7221 */ /* 0x000fc20000010000 */
[----:B------:R-:W-:Y:S01]  /*4ea0*/  FADD.FTZ R57, R71, R30 ;  /* 0x0000001e47397221 */ /* 0x000fe20000010000 */
[--C-:B------:R-:W-:Y:S01]  /*4eb0*/  IMAD.MOV.U32 R73, RZ, RZ, R87.reuse ;  /* 0x000000ffff497224 */ /* 0x100fe200078e0057 */
[----:B------:R-:W0:Y:S01]  /*4ec0*/  MUFU.EX2 R130, R130 ;  /* 0x0000008200827308 */ /* 0x000e220000000800 */
[----:B------:R-:W-:Y:S02]  /*4ed0*/  IMAD.MOV.U32 R71, RZ, RZ, R87 ;  /* 0x000000ffff477224 */ /* 0x000fe400078e0057 */
[----:B------:R-:W-:Y:S01]  /*4ee0*/  FADD.FTZ R30, R72, R57 ;  /* 0x00000039481e7221 */ /* 0x000fe20000010000 */
[--C-:B------:R-:W-:Y:S02]  /*4ef0*/  IMAD.MOV.U32 R72, RZ, RZ, R87.reuse ;  /* 0x000000ffff487224 */ /* 0x100fe400078e0057 */
[----:B------:R-:W-:Y:S02]  /*4f00*/  IMAD.MOV.U32 R59, RZ, RZ, R87 ;  /* 0x000000ffff3b7224 */ /* 0x000fe400078e0057 */
[----:B------:R-:W1:Y:S08]  /*4f10*/  MUFU.EX2 R13, R13 ;  /* 0x0000000d000d7308 */ /* 0x000e700000000800 */
[----:B------:R2:W-:Y:S01]  /*4f20*/  MUFU.EX2 R54, R53 ;  /* 0x0000003500367308 */ /* 0x0005e20000000800 */
[----:B0-----:R-:W-:-:S04]  /*4f30*/  F2FP.SATFINITE.E4M3.F32.PACK_AB_MERGE_C R207, R130, R41, RZ ;  /* 0x0000002982cf723e */ /* 0x001fc800048070ff */
[----:B------:R-:W-:-:S03]  /*4f40*/  F2FP.SATFINITE.E4M3.F32.PACK_AB_MERGE_C R207, R12, R11, R207 ;  /* 0x0000000b0ccf723e */ /* 0x000fc600048070cf */
[----:B------:R-:W0:Y:S01]  /*4f50*/  MUFU.EX2 R14, R14 ;  /* 0x0000000e000e7308 */ /* 0x000e220000000800 */
[----:B--2---:R-:W-:-:S04]  /*4f60*/  FADD.FTZ R53, R11, R58 ;  /* 0x0000003a0b357221 */ /* 0x004fc80000010000 */
[----:B------:R-:W-:Y:S01]  /*4f70*/  FADD.FTZ R58, R12, R53 ;  /* 0x000000350c3a7221 */ /* 0x000fe20000010000 */
[----:B------:R-:W-:-:S01]  /*4f80*/  FADD.FTZ R53, R75, R30 ;  /* 0x0000001e4b357221 */ /* 0x000fc20000010000 */
[----:B------:R-:W-:Y:S01]  /*4f90*/  IMAD.MOV.U32 R75, RZ, RZ, R87 ;  /* 0x000000ffff4b7224 */ /* 0x000fe200078e0057 */
[----:B------:R-:W2:Y:S01]  /*4fa0*/  MUFU.EX2 R44, R44 ;  /* 0x0000002c002c7308 */ /* 0x000ea20000000800 */
[----:B------:R-:W-:-:S01]  /*4fb0*/  FADD.FTZ R57, R41, R58 ;  /* 0x0000003a29397221 */ /* 0x000fc20000010000 */
[----:B------:R-:W-:Y:S01]  /*4fc0*/  FADD.FTZ R53, R78, R53 ;  /* 0x000000354e357221 */ /* 0x000fe20000010000 */
[----:B------:R-:W-:Y:S02]  /*4fd0*/  IMAD.MOV.U32 R78, RZ, RZ, R87 ;  /* 0x000000ffff4e7224 */ /* 0x000fe400078e0057 */
[----:B------:R-:W-:Y:S01]  /*4fe0*/  FADD.FTZ R30, R130, R57 ;  /* 0x00000039821e7221 */ /* 0x000fe20000010000 */
[----:B------:R-:W-:-:S01]  /*4ff0*/  FADD.FTZ R58, R76, R53 ;  /* 0x000000354c3a7221 */ /* 0x000fc20000010000 */
[----:B------:R-:W-:Y:S01]  /*5000*/  IMAD.MOV.U32 R76, RZ, RZ, R87 ;  /* 0x000000ffff4c7224 */ /* 0x000fe200078e0057 */
[----:B------:R-:W3:Y:S01]  /*5010*/  MUFU.EX2 R131, R131 ;  /* 0x0000008300837308 */ /* 0x000ee20000000800 */
[----:B-1----:R-:W-:-:S01]  /*5020*/  FADD.FTZ R53, R13, R30 ;  /* 0x0000001e0d357221 */ /* 0x002fc20000010000 */
[----:B------:R-:W-:Y:S01]  /*5030*/  FADD.FTZ R57, R77, R58 ;  /* 0x0000003a4d397221 */ /* 0x000fe20000010000 */
[----:B------:R-:W-:-:S02]  /*5040*/  IMAD.MOV.U32 R77, RZ, RZ, R87 ;  /* 0x000000ffff4d7224 */ /* 0x000fc400078e0057 */
[----:B0-----:R-:W-:Y:S01]  /*5050*/  FADD.FTZ R53, R14, R53 ;  /* 0x000000350e357221 */ /* 0x001fe20000010000 */
[----:B------:R-:W-:-:S01]  /*5060*/  FADD.FTZ R58, R82, R57 ;  /* 0x00000039523a7221 */ /* 0x000fc20000010000 */
[--C-:B------:R-:W-:Y:S01]  /*5070*/  IMAD.MOV.U32 R82, RZ, RZ, R87.reuse ;  /* 0x000000ffff527224 */ /* 0x100fe200078e0057 */
[----:B------:R-:W0:Y:S01]  /*5080*/  MUFU.EX2 R21, R21 ;  /* 0x0000001500157308 */ /* 0x000e220000000800 */
[--C-:B------:R-:W-:Y:S02]  /*5090*/  IMAD.MOV.U32 R57, RZ, RZ, R87.reuse ;  /* 0x000000ffff397224 */ /* 0x100fe400078e0057 */
[----:B------:R-:W-:Y:S01]  /*50a0*/  FADD.FTZ R58, R85, R58 ;  /* 0x0000003a553a7221 */ /* 0x000fe20000010000 */
[--C-:B------:R-:W-:Y:S02]  /*50b0*/  IMAD.MOV.U32 R85, RZ, RZ, R87.reuse ;  /* 0x000000ffff557224 */ /* 0x100fe400078e0057 */
[----:B------:R-:W-:Y:S02]  /*50c0*/  IMAD.MOV.U32 R41, RZ, RZ, R87 ;  /* 0x000000ffff297224 */ /* 0x000fe400078e0057 */
[----:B------:R-:W1:Y:S08]  /*50d0*/  MUFU.EX2 R40, R40 ;  /* 0x0000002800287308 */ /* 0x000e700000000800 */
[----:B------:R-:W4:Y:S08]  /*50e0*/  MUFU.EX2 R47, R47 ;  /* 0x0000002f002f7308 */ /* 0x000f300000000800 */
[----:B------:R2:W-:Y:S08]  /*50f0*/  MUFU.EX2 R27, R60 ;  /* 0x0000003c001b7308 */ /* 0x0005f00000000800 */
[----:B------:R-:W5:Y:S01]  /*5100*/  MUFU.EX2 R48, R48 ;  /* 0x0000003000307308 */ /* 0x000f620000000800 */
[----:B--2---:R-:W-:-:S01]  /*5110*/  FADD.FTZ R60, R44, R53 ;  /* 0x000000352c3c7221 */ /* 0x004fc20000010000 */
[----:B------:R-:W-:Y:S01]  /*5120*/  FADD.FTZ R53, R81, R58 ;  /* 0x0000003a51357221 */ /* 0x000fe20000010000 */
[----:B---3--:R-:W-:-:S02]  /*5130*/  F2FP.SATFINITE.E4M3.F32.PACK_AB_MERGE_C R44, R131, R44, RZ ;  /* 0x0000002c832c723e */ /* 0x008fc400048070ff */
[----:B------:R-:W-:Y:S01]  /*5140*/  FADD.FTZ R60, R131, R60 ;  /* 0x0000003c833c7221 */ /* 0x000fe20000010000 */
[----:B------:R-:W-:-:S01]  /*5150*/  FADD.FTZ R34, R86, R53 ;  /* 0x0000003556227221 */ /* 0x000fc20000010000 */
[----:B------:R-:W-:Y:S01]  /*5160*/  F2FP.SATFINITE.E4M3.F32.PACK_AB_MERGE_C R209, R14, R13, R44 ;  /* 0x0000000d0ed1723e */ /* 0x000fe2000480702c */
[----:B------:R-:W2:Y:S01]  /*5170*/  MUFU.EX2 R42, R42 ;  /* 0x0000002a002a7308 */ /* 0x000ea20000000800 */
[----:B0-----:R-:W-:-:S01]  /*5180*/  FADD.FTZ R39, R21, R60 ;  /* 0x0000003c15277221 */ /* 0x001fc20000010000 */
[--C-:B------:R-:W-:Y:S02]  /*5190*/  IMAD.MOV.U32 R60, RZ, RZ, R87.reuse ;  /* 0x000000ffff3c7224 */ /* 0x100fe400078e0057 */
[----:B------:R-:W-:Y:S02]  /*51a0*/  IMAD.MOV.U32 R44, RZ, RZ, R87 ;  /* 0x000000ffff2c7224 */ /* 0x000fe400078e0057 */
[----:B-1----:R-:W-:Y:S01]  /*51b0*/  FADD.FTZ R58, R40, R39 ;  /* 0x00000027283a7221 */ /* 0x002fe20000010000 */
[----:B------:R-:W-:-:S01]  /*51c0*/  FADD.FTZ R39, R105, R34 ;  /* 0x0000002269277221 */ /* 0x000fc20000010000 */
[----:B------:R-:W-:Y:S01]  /*51d0*/  F2FP.SATFINITE.E4M3.F32.PACK_AB_MERGE_C R105, R106, R105, RZ ;  /* 0x000000696a69723e */ /* 0x000fe200048070ff */
[----:B------:R-:W0:Y:S01]  /*51e0*/  MUFU.EX2 R43, R43 ;  /* 0x0000002b002b7308 */ /* 0x000e220000000800 */
[----:B----4-:R-:W-:-:S01]  /*51f0*/  FADD.FTZ R53, R47, R58 ;  /* 0x0000003a2f357221 */ /* 0x010fc20000010000 */
[----:B------:R-:W-:Y:S01]  /*5200*/  FADD.FTZ R39, R106, R39 ;  /* 0x000000276a277221 */ /* 0x000fe20000010000 */
[----:B-----5:R-:W-:-:S02]  /*5210*/  F2FP.SATFINITE.E4M3.F32.PACK_AB_MERGE_C R47, R48, R47, RZ ;  /* 0x0000002f302f723e */ /* 0x020fc400048070ff */
[----:B------:R-:W-:Y:S01]  /*5220*/  FADD.FTZ R53, R48, R53 ;  /* 0x0000003530357221 */ /* 0x000fe20000010000 */
[----:B------:R-:W-:-:S01]  /*5230*/  FADD.FTZ R34, R104, R39 ;  /* 0x0000002768227221 */ /* 0x000fc20000010000 */
[----:B------:R-:W-:Y:S01]  /*5240*/  F2FP.SATFINITE.E4M3.F32.PACK_AB_MERGE_C R210, R86, R81, R105 ;  /* 0x0000005156d2723e */ /* 0x000fe20004807069 */
[----:B------:R-:W1:Y:S01]  /*5250*/  MUFU.EX2 R50, R50 ;  /* 0x0000003200327308 */ /* 0x000e620000000800 */
[----:B--2---:R-:W-:-:S01]  /*5260*/  FADD.FTZ R58, R42, R53 ;  /* 0x000000352a3a7221 */ /* 0x004fc20000010000 */
[----:B------:R-:W-:Y:S01]  /*5270*/  FADD.FTZ R34, R109, R34 ;  /* 0x000000226d227221 */ /* 0x000fe20000010000 */
[----:B------:R-:W-:Y:S01]  /*5280*/  F2FP.SATFINITE.E4M3.F32.PACK_AB_MERGE_C R211, R40, R21, R47 ;  /* 0x0000001528d3723e */ /* 0x000fe2000480702f */
[--C-:B------:R-:W-:Y:S01]  /*5290*/  IMAD.MOV.U32 R86, RZ, RZ, R87.reuse ;  /* 0x000000ffff567224 */ /* 0x100fe200078e0057 */
[----:B------:R-:W-:Y:S01]  /*52a0*/  MOV R81, R87 ;  /* 0x0000005700517202 */ /* 0x000fe20000000f00 */
[----:B------:R-:W-:Y:S01]  /*52b0*/  FADD.FTZ R39, R89, R34 ;  /* 0x0000002259277221 */ /* 0x000fe20000010000 */
[----:B------:R-:W-:Y:S01]  /*52c0*/  IMAD.MOV.U32 R53, RZ, RZ, R87 ;  /* 0x000000ffff357224 */ /* 0x000fe200078e0057 */
[----:B------:R-:W2:Y:S01]  /*52d0*/  MUFU.EX2 R90, R90 ;  /* 0x0000005a005a7308 */ /* 0x000ea20000000800 */
[----:B0-----:R-:W-:-:S01]  /*52e0*/  FADD.FTZ R15, R43, R58 ;  /* 0x0000003a2b0f7221 */ /* 0x001fc20000010000 */
[----:B------:R-:W-:-:S02]  /*52f0*/  IMAD.MOV.U32 R58, RZ, RZ, R87 ;  /* 0x000000ffff3a7224 */ /* 0x000fc400078e0057 */
[--C-:B------:R-:W-:Y:S02]  /*5300*/  IMAD.MOV.U32 R48, RZ, RZ, R87.reuse ;  /* 0x000000ffff307224 */ /* 0x100fe400078e0057 */
[----:B------:R-:W-:Y:S02]  /*5310*/  IMAD.MOV.U32 R47, RZ, RZ, R87 ;  /* 0x000000ffff2f7224 */ /* 0x000fe400078e0057 */
[----:B------:R-:W0:Y:S01]  /*5320*/  MUFU.EX2 R51, R51 ;  /* 0x0000003300337308 */ /* 0x000e220000000800 */
[----:B-1----:R-:W-:-:S01]  /*5330*/  FADD.FTZ R20, R50, R15 ;  /* 0x0000000f32147221 */ /* 0x002fc20000010000 */
[----:B------:R-:W-:-:S06]  /*5340*/  IMAD.MOV.U32 R40, RZ, RZ, R87 ;  /* 0x000000ffff287224 */ /* 0x000fcc00078e0057 */
[----:B------:R-:W1:Y:S01]  /*5350*/  MUFU.EX2 R45, R45 ;  /* 0x0000002d002d7308 */ /* 0x000e620000000800 */
[----:B--2---:R-:W-:-:S01]  /*5360*/  FADD.FTZ R39, R90, R39 ;  /* 0x000000275a277221 */ /* 0x004fc20000010000 */
[----:B------:R-:W-:-:S03]  /*5370*/  F2FP.SATFINITE.E4M3.F32.PACK_AB_MERGE_C R89, R90, R89, RZ ;  /* 0x000000595a59723e */ /* 0x000fc600048070ff */
[----:B------:R-:W-:Y:S01]  /*5380*/  FADD.FTZ R34, R88, R39 ;  /* 0x0000002758227221 */ /* 0x000fe20000010000 */
[----:B------:R-:W-:Y:S01]  /*5390*/  F2FP.SATFINITE.E4M3.F32.PACK_AB_MERGE_C R212, R109, R104, R89 ;  /* 0x000000686dd4723e */ /* 0x000fe20004807059 */
[----:B------:R-:W-:Y:S01]  /*53a0*/  IMAD.MOV.U32 R39, RZ, RZ, R87 ;  /* 0x000000ffff277224 */ /* 0x000fe200078e0057 */
[----:B------:R-:W2:Y:S01]  /*53b0*/  MUFU.EX2 R93, R93 ;  /* 0x0000005d005d7308 */ /* 0x000ea20000000800 */
[----:B0-----:R-:W-:-:S01]  /*53c0*/  FADD.FTZ R20, R51, R20 ;  /* 0x0000001433147221 */ /* 0x001fc20000010000 */
[----:B------:R-:W-:Y:S01]  /*53d0*/  F2FP.SATFINITE.E4M3.F32.PACK_AB_MERGE_C R50, R51, R50, RZ ;  /* 0x000000323332723e */ /* 0x000fe200048070ff */
[----:B------:R-:W-:-:S03]  /*53e0*/  IMAD.MOV.U32 R51, RZ, RZ, R87 ;  /* 0x000000ffff337224 */ /* 0x000fc600078e0057 */
[----:B------:R-:W-:Y:S01]  /*53f0*/  F2FP.SATFINITE.E4M3.F32.PACK_AB_MERGE_C R213, R43, R42, R50 ;  /* 0x0000002a2bd5723e */ /* 0x000fe20004807032 */
[----:B------:R-:W-:Y:S01]  /*5400*/  IMAD.MOV.U32 R50, RZ, RZ, R87 ;  /* 0x000000ffff327224 */ /* 0x000fe200078e0057 */
[----:B------:R-:W0:Y:S01]  /*5410*/  MUFU.EX2 R46, R46 ;  /* 0x0000002e002e7308 */ /* 0x000e220000000800 */
[----:B-1----:R-:W-:-:S01]  /*5420*/  FADD.FTZ R15, R45, R20 ;  /* 0x000000142d0f7221 */ /* 0x002fc20000010000 */
[----:B------:R-:W-:Y:S01]  /*5430*/  IMAD.MOV.U32 R43, RZ, RZ, R87 ;  /* 0x000000ffff2b7224 */ /* 0x000fe200078e0057 */
[----:B------:R-:W-:-:S05]  /*5440*/  MOV R42, R87 ;  /* 0x00000057002a7202 */ /* 0x000fca0000000f00 */
[----:B------:R-:W1:Y:S01]  /*5450*/  MUFU.EX2 R95, R95 ;  /* 0x0000005f005f7308 */ /* 0x000e620000000800 */
[----:B--2---:R-:W-:-:S07]  /*5460*/  FADD.FTZ R34, R93, R34 ;  /* 0x000000225d227221 */ /* 0x004fce0000010000 */
[----:B------:R-:W2:Y:S01]  /*5470*/  MUFU.EX2 R49, R49 ;  /* 0x0000003100317308 */ /* 0x000ea20000000800 */
[----:B0-----:R-:W-:-:S07]  /*5480*/  FADD.FTZ R4, R46, R15 ;  /* 0x0000000f2e047221 */ /* 0x001fce0000010000 */
[----:B------:R-:W0:Y:S01]  /*5490*/  MUFU.EX2 R52, R52 ;  /* 0x0000003400347308 */ /* 0x000e220000000800 */
[----:B-1----:R-:W-:-:S01]  /*54a0*/  FADD.FTZ R15, R95, R34 ;  /* 0x000000225f0f7221 */ /* 0x002fc20000010000 */
[C---:B------:R-:W-:Y:S01]  /*54b0*/  F2FP.SATFINITE.E4M3.F32.PACK_AB_MERGE_C R95, R108.reuse, R95, RZ ;  /* 0x0000005f6c5f723e */ /* 0x040fe200048070ff */
[----:B------:R-:W-:Y:S02]  /*54c0*/  IMAD.MOV.U32 R34, RZ, RZ, R87 ;  /* 0x000000ffff227224 */ /* 0x000fe400078e0057 */
[----:B------:R-:W-:Y:S01]  /*54d0*/  FADD.FTZ R15, R108, R15 ;  /* 0x0000000f6c0f7221 */ /* 0x000fe20000010000 */
[----:B------:R-:W-:Y:S02]  /*54e0*/  F2FP.SATFINITE.E4M3.F32.PACK_AB_MERGE_C R214, R93, R88, R95 ;  /* 0x000000585dd6723e */ /* 0x000fe4000480705f */
[----:B------:R-:W1:Y:S01]  /*54f0*/  MUFU.EX2 R92, R92 ;  /* 0x0000005c005c7308 */ /* 0x000e620000000800 */
[----:B--2---:R-:W-:-:S07]  /*5500*/  FADD.FTZ R31, R49, R4 ;  /* 0x00000004311f7221 */ /* 0x004fce0000010000 */
[----:B------:R-:W2:Y:S01]  /*5510*/  MUFU.EX2 R97, R97 ;  /* 0x0000006100617308 */ /* 0x000ea20000000800 */
[C---:B0-----:R-:W-:Y:S01]  /*5520*/  F2FP.SATFINITE.E4M3.F32.PACK_AB_MERGE_C R49, R52.reuse, R49, RZ ;  /* 0x000000313431723e */ /* 0x041fe200048070ff */
[----:B------:R-:W-:Y:S01]  /*5530*/  FADD.FTZ R52, R52, R31 ;  /* 0x0000001f34347221 */ /* 0x000fe20000010000 */
[----:B------:R-:W-:Y:S02]  /*5540*/  IMAD.MOV.U32 R31, RZ, RZ, R87 ;  /* 0x000000ffff1f7224 */ /* 0x000fe400078e0057 */
[----:B------:R-:W-:Y:S01]  /*5550*/  F2FP.SATFINITE.E4M3.F32.PACK_AB_MERGE_C R215, R46, R45, R49 ;  /* 0x0000002d2ed7723e */ /* 0x000fe20004807031 */
[----:B------:R-:W-:Y:S02]  /*5560*/  IMAD.MOV.U32 R49, RZ, RZ, R87 ;  /* 0x000000ffff317224 */ /* 0x000fe400078e0057 */
[----:B------:R-:W0:Y:S01]  /*5570*/  MUFU.EX2 R24, R24 ;  /* 0x0000001800187308 */ /* 0x000e220000000800 */
[----:B-1----:R-:W-:-:S01]  /*5580*/  FADD.FTZ R4, R92, R15 ;  /* 0x0000000f5c047221 */ /* 0x002fc20000010000 */
[----:B------:R-:W-:Y:S01]  /*5590*/  FADD.FTZ R15, R3, R52 ;  /* 0x00000034030f7221 */ /* 0x000fe20000010000 */
[----:B------:R-:W-:-:S02]  /*55a0*/  IMAD.MOV.U32 R52, RZ, RZ, R87 ;  /* 0x000000ffff347224 */ /* 0x000fc400078e0057 */
[--C-:B------:R-:W-:Y:S02]  /*55b0*/  IMAD.MOV.U32 R46, RZ, RZ, R87.reuse ;  /* 0x000000ffff2e7224 */ /* 0x100fe400078e0057 */
[----:B------:R-:W-:Y:S01]  /*55c0*/  IMAD.MOV.U32 R45, RZ, RZ, R87 ;  /* 0x000000ffff2d7224 */ /* 0x000fe200078e0057 */
[----:B------:R-:W1:Y:S01]  /*55d0*/  MUFU.EX2 R79, R79 ;  /* 0x0000004f004f7308 */ /* 0x000e620000000800 */
[----:B--2---:R-:W-:-:S07]  /*55e0*/  FADD.FTZ R4, R97, R4 ;  /* 0x0000000461047221 */ /* 0x004fce0000010000 */
[----:B------:R-:W2:Y:S01]  /*55f0*/  MUFU.EX2 R80, R80 ;  /* 0x0000005000507308 */ /* 0x000ea20000000800 */
[----:B0-----:R-:W-:-:S04]  /*5600*/  FADD.FTZ R20, R24, R15 ;  /* 0x0000000f18147221 */ /* 0x001fc80000010000 */
[----:B------:R-:W-:Y:S01]  /*5610*/  FADD.FTZ R5, R27, R20 ;  /* 0x000000141b057221 */ /* 0x000fe20000010000 */
[----:B------:R-:W-:Y:S02]  /*5620*/  F2FP.SATFINITE.E4M3.F32.PACK_AB_MERGE_C R27, R54, R27, RZ ;  /* 0x0000001b361b723e */ /* 0x000fe400048070ff */
[----:B------:R-:W0:Y:S01]  /*5630*/  MUFU.EX2 R83, R83 ;  /* 0x0000005300537308 */ /* 0x000e220000000800 */
[----:B-1----:R-:W-:-:S01]  /*5640*/  FADD.FTZ R15, R79, R4 ;  /* 0x000000044f0f7221 */ /* 0x002fc20000010000 */
[----:B------:R-:W-:Y:S01]  /*5650*/  FADD.FTZ R54, R54, R5 ;  /* 0x0000000536367221 */ /* 0x000fe20000010000 */
[----:B------:R-:W-:Y:S01]  /*5660*/  F2FP.SATFINITE.E4M3.F32.PACK_AB_MERGE_C R217, R24, R3, R27 ;  /* 0x0000000318d9723e */ /* 0x000fe2000480701b */
[--C-:B------:R-:W-:Y:S02]  /*5670*/  IMAD.MOV.U32 R27, RZ, RZ, R87.reuse ;  /* 0x000000ffff1b7224 */ /* 0x100fe400078e0057 */
[----:B------:R-:W-:Y:S02]  /*5680*/  IMAD.MOV.U32 R24, RZ, RZ, R87 ;  /* 0x000000ffff187224 */ /* 0x000fe400078e0057 */
[----:B------:R-:W1:Y:S01]  /*5690*/  MUFU.EX2 R25, R25 ;  /* 0x0000001900197308 */ /* 0x000e620000000800 */
[C---:B--2---:R-:W-:Y:S01]  /*56a0*/  F2FP.SATFINITE.E4M3.F32.PACK_AB_MERGE_C R79, R80.reuse, R79, RZ ;  /* 0x0000004f504f723e */ /* 0x044fe200048070ff */
[----:B------:R-:W-:-:S03]  /*56b0*/  FADD.FTZ R80, R80, R15 ;  /* 0x0000000f50507221 */ /* 0x000fc60000010000 */
[----:B------:R-:W-:Y:S01]  /*56c0*/  F2FP.SATFINITE.E4M3.F32.PACK_AB_MERGE_C R216, R97, R92, R79 ;  /* 0x0000005c61d8723e */ /* 0x000fe2000480704f */
[----:B------:R-:W-:Y:S02]  /*56d0*/  IMAD.MOV.U32 R79, RZ, RZ, R87 ;  /* 0x000000ffff4f7224 */ /* 0x000fe400078e0057 */
[----:B------:R-:W2:Y:S01]  /*56e0*/  MUFU.EX2 R84, R84 ;  /* 0x0000005400547308 */ /* 0x000ea20000000800 */
[----:B0-----:R-:W-:-:S01]  /*56f0*/  FADD.FTZ R5, R83, R80 ;  /* 0x0000005053057221 */ /* 0x001fc20000010000 */
[----:B------:R-:W-:-:S06]  /*5700*/  IMAD.MOV.U32 R80, RZ, RZ, R87 ;  /* 0x000000ffff507224 */ /* 0x000fcc00078e0057 */
[----:B------:R-:W0:Y:S01]  /*5710*/  MUFU.EX2 R26, R26 ;  /* 0x0000001a001a7308 */ /* 0x000e220000000800 */
[----:B-1----:R-:W-:-:S01]  /*5720*/  FADD.FTZ R7, R25, R54 ;  /* 0x0000003619077221 */ /* 0x002fc20000010000 */
[----:B------:R-:W-:-:S06]  /*5730*/  IMAD.MOV.U32 R54, RZ, RZ, R87 ;  /* 0x000000ffff367224 */ /* 0x000fcc00078e0057 */
[----:B------:R-:W1:Y:S01]  /*5740*/  MUFU.EX2 R61, R61 ;  /* 0x0000003d003d7308 */ /* 0x000e620000000800 */
[----:B--2---:R-:W-:-:S07]  /*5750*/  FADD.FTZ R4, R84, R5 ;  /* 0x0000000554047221 */ /* 0x004fce0000010000 */
[----:B------:R2:W3:Y:S01]  /*5760*/  MUFU.EX2 R30, R55 ;  /* 0x00000037001e7308 */ /* 0x0004e20000000800 */
[----:B0-----:R-:W-:-:S01]  /*5770*/  FADD.FTZ R6, R26, R7 ;  /* 0x000000071a067221 */ /* 0x001fc20000010000 */
[----:B------:R-:W-:Y:S01]  /*5780*/  FADD.FTZ R7, R101, R4 ;  /* 0x0000000465077221 */ /* 0x000fe20000010000 */
[----:B------:R-:W-:-:S03]  /*5790*/  F2FP.SATFINITE.E4M3.F32.PACK_AB_MERGE_C R101, R102, R101, RZ ;  /* 0x000000656665723e */ /* 0x000fc600048070ff */
[----:B------:R-:W-:Y:S01]  /*57a0*/  FADD.FTZ R102, R102, R7 ;  /* 0x0000000766667221 */ /* 0x000fe20000010000 */
[----:B------:R-:W-:Y:S01]  /*57b0*/  F2FP.SATFINITE.E4M3.F32.PACK_AB_MERGE_C R218, R84, R83, R101 ;  /* 0x0000005354da723e */ /* 0x000fe20004807065 */
[----:B------:R-:W0:Y:S01]  /*57c0*/  MUFU.EX2 R91, R91 ;  /* 0x0000005b005b7308 */ /* 0x000e220000000800 */
[----:B-1----:R-:W-:-:S01]  /*57d0*/  FADD.FTZ R9, R61, R6 ;  /* 0x000000063d097221 */ /* 0x002fc20000010000 */
[--C-:B------:R-:W-:Y:S01]  /*57e0*/  IMAD.MOV.U32 R84, RZ, RZ, R87.reuse ;  /* 0x000000ffff547224 */ /* 0x100fe200078e0057 */
[----:B--2---:R-:W-:Y:S01]  /*57f0*/  MOV R55, R87 ;  /* 0x0000005700377202 */ /* 0x004fe20000000f00 */
[----:B------:R-:W-:-:S04]  /*5800*/  IMAD.MOV.U32 R83, RZ, RZ, R87 ;  /* 0x000000ffff537224 */ /* 0x000fc800078e0057 */
[----:B------:R-:W1:Y:S01]  /*5810*/  MUFU.EX2 R28, R28 ;  /* 0x0000001c001c7308 */ /* 0x000e620000000800 */
[----:B---3--:R-:W-:-:S01]  /*5820*/  FADD.FTZ R9, R30, R9 ;  /* 0x000000091e097221 */ /* 0x008fc20000010000 */
[----:B------:R-:W-:Y:S01]  /*5830*/  F2FP.SATFINITE.E4M3.F32.PACK_AB_MERGE_C R61, R30, R61, RZ ;  /* 0x0000003d1e3d723e */ /* 0x000fe200048070ff */
[----:B------:R-:W-:-:S03]  /*5840*/  IMAD.MOV.U32 R30, RZ, RZ, R87 ;  /* 0x000000ffff1e7224 */ /* 0x000fc600078e0057 */
[----:B------:R-:W-:Y:S01]  /*5850*/  F2FP.SATFINITE.E4M3.F32.PACK_AB_MERGE_C R219, R26, R25, R61 ;  /* 0x000000191adb723e */ /* 0x000fe2000480703d */
[----:B------:R-:W-:Y:S01]  /*5860*/  IMAD.MOV.U32 R61, RZ, RZ, R87 ;  /* 0x000000ffff3d7224 */ /* 0x000fe200078e0057 */
[----:B------:R-:W2:Y:S01]  /*5870*/  MUFU.EX2 R96, R96 ;  /* 0x0000006000607308 */ /* 0x000ea20000000800 */
[----:B0-----:R-:W-:-:S01]  /*5880*/  FADD.FTZ R7, R91, R102 ;  /* 0x000000665b077221 */ /* 0x001fc20000010000 */
[--C-:B------:R-:W-:Y:S02]  /*5890*/  IMAD.MOV.U32 R26, RZ, RZ, R87.reuse ;  /* 0x000000ffff1a7224 */ /* 0x100fe400078e0057 */
[----:B------:R-:W-:-:S04]  /*58a0*/  IMAD.MOV.U32 R25, RZ, RZ, R87 ;  /* 0x000000ffff197224 */ /* 0x000fc800078e0057 */
[----:B------:R-:W0:Y:S01]  /*58b0*/  MUFU.EX2 R29, R29 ;  /* 0x0000001d001d7308 */ /* 0x000e220000000800 */
[----:B-1----:R-:W-:-:S07]  /*58c0*/  FADD.FTZ R4, R28, R9 ;  /* 0x000000091c047221 */ /* 0x002fce0000010000 */
[----:B------:R-:W1:Y:S01]  /*58d0*/  MUFU.EX2 R98, R98 ;  /* 0x0000006200627308 */ /* 0x000e620000000800 */
[----:B--2---:R-:W-:-:S07]  /*58e0*/  FADD.FTZ R7, R96, R7 ;  /* 0x0000000760077221 */ /* 0x004fce0000010000 */
[----:B------:R-:W2:Y:S01]  /*58f0*/  MUFU.EX2 R56, R56 ;  /* 0x0000003800387308 */ /* 0x000ea20000000800 */
[----:B0-----:R-:W-:-:S07]  /*5900*/  FADD.FTZ R9, R29, R4 ;  /* 0x000000041d097221 */ /* 0x001fce0000010000 */
[----:B------:R-:W0:Y:S01]  /*5910*/  MUFU.EX2 R113, R113 ;  /* 0x0000007100717308 */ /* 0x000e220000000800 */
[----:B-1----:R-:W-:-:S07]  /*5920*/  FADD.FTZ R6, R98, R7 ;  /* 0x0000000762067221 */ /* 0x002fce0000010000 */
[----:B------:R-:W1:Y:S01]  /*5930*/  MUFU.EX2 R63, R63 ;  /* 0x0000003f003f7308 */ /* 0x000e620000000800 */
[----:B--2---:R-:W-:-:S07]  /*5940*/  FADD.FTZ R8, R56, R9 ;  /* 0x0000000938087221 */ /* 0x004fce0000010000 */
[----:B------:R-:W2:Y:S01]  /*5950*/  MUFU.EX2 R100, R100 ;  /* 0x0000006400647308 */ /* 0x000ea20000000800 */
[C---:B0-----:R-:W-:Y:S01]  /*5960*/  F2FP.SATFINITE.E4M3.F32.PACK_AB_MERGE_C R98, R113.reuse, R98, RZ ;  /* 0x000000627162723e */ /* 0x041fe200048070ff */
[----:B------:R-:W-:-:S03]  /*5970*/  FADD.FTZ R113, R113, R6 ;  /* 0x0000000671717221 */ /* 0x000fc60000010000 */
[----:B------:R-:W-:-:S03]  /*5980*/  F2FP.SATFINITE.E4M3.F32.PACK_AB_MERGE_C R220, R96, R91, R98 ;  /* 0x0000005b60dc723e */ /* 0x000fc60004807062 */
[----:B------:R-:W0:Y:S01]  /*5990*/  MUFU.EX2 R32, R32 ;  /* 0x0000002000207308 */ /* 0x000e220000000800 */
[C---:B-1----:R-:W-:Y:S01]  /*59a0*/  F2FP.SATFINITE.E4M3.F32.PACK_AB_MERGE_C R56, R63.reuse, R56, RZ ;  /* 0x000000383f38723e */ /* 0x042fe200048070ff */
[----:B------:R-:W-:-:S03]  /*59b0*/  FADD.FTZ R63, R63, R8 ;  /* 0x000000083f3f7221 */ /* 0x000fc60000010000 */
[----:B------:R-:W-:Y:S01]  /*59c0*/  F2FP.SATFINITE.E4M3.F32.PACK_AB_MERGE_C R221, R29, R28, R56 ;  /* 0x0000001c1ddd723e */ /* 0x000fe20004807038 */
[----:B------:R-:W-:Y:S01]  /*59d0*/  IMAD.MOV.U32 R56, RZ, RZ, R87 ;  /* 0x000000ffff387224 */ /* 0x000fe200078e0057 */
[----:B------:R-:W-:Y:S01]  /*59e0*/  MOV R29, R87 ;  /* 0x00000057001d7202 */ /* 0x000fe20000000f00 */
[----:B------:R-:W1:Y:S01]  /*59f0*/  MUFU.EX2 R103, R103 ;  /* 0x0000006700677308 */ /* 0x000e620000000800 */
[----:B--2---:R-:W-:-:S01]  /*5a00*/  FADD.FTZ R6, R100, R113 ;  /* 0x0000007164067221 */ /* 0x004fc20000010000 */
[----:B------:R-:W-:-:S06]  /*5a10*/  IMAD.MOV.U32 R28, RZ, RZ, R87 ;  /* 0x000000ffff1c7224 */ /* 0x000fcc00078e0057 */
[----:B------:R-:W2:Y:S01]  /*5a20*/  MUFU.EX2 R33, R33 ;  /* 0x0000002100217308 */ /* 0x000ea20000000800 */
[----:B0-----:R-:W-:-:S01]  /*5a30*/  FADD.FTZ R8, R32, R63 ;  /* 0x0000003f20087221 */ /* 0x001fc20000010000 */
[----:B------:R-:W-:-:S06]  /*5a40*/  IMAD.MOV.U32 R63, RZ, RZ, R87 ;  /* 0x000000ffff3f7224 */ /* 0x000fcc00078e0057 */
        /* <DEDUP_REMOVED lines=9> */
[C---:B--2---:R-:W-:Y:S01]  /*5ae0*/  F2FP.SATFINITE.E4M3.F32.PACK_AB_MERGE_C R107, R110.reuse, R107, RZ ;  /* 0x0000006b6e6b723e */ /* 0x044fe200048070ff */
[----:B------:R-:W-:-:S03]  /*5af0*/  FADD.FTZ R110, R110, R9 ;  /* 0x000000096e6e7221 */ /* 0x000fc60000010000 */
[----:B------:R-:W-:-:S03]  /*5b00*/  F2FP.SATFINITE.E4M3.F32.PACK_AB_MERGE_C R222, R103, R100, R107 ;  /* 0x0000006467de723e */ /* 0x000fc6000480706b */
[----:B------:R-:W2:Y:S01]  /*5b10*/  MUFU.EX2 R64, R64 ;  /* 0x0000004000407308 */ /* 0x000ea20000000800 */
[C---:B0-----:R-:W-:Y:S01]  /*5b20*/  F2FP.SATFINITE.E4M3.F32.PACK_AB_MERGE_C R66, R37.reuse, R66, RZ ;  /* 0x000000422542723e */ /* 0x041fe200048070ff */
[----:B------:R-:W-:-:S03]  /*5b30*/  FADD.FTZ R37, R37, R6 ;  /* 0x0000000625257221 */ /* 0x000fc60000010000 */
[----:B------:R-:W-:Y:S01]  /*5b40*/  F2FP.SATFINITE.E4M3.F32.PACK_AB_MERGE_C R223, R33, R32, R66 ;  /* 0x0000002021df723e */ /* 0x000fe20004807042 */
[----:B------:R-:W-:Y:S02]  /*5b50*/  IMAD.MOV.U32 R66, RZ, RZ, R87 ;  /* 0x000000ffff427224 */ /* 0x000fe400078e0057 */
[----:B------:R-:W0:Y:S01]  /*5b60*/  MUFU.EX2 R112, R112 ;  /* 0x0000007000707308 */ /* 0x000e220000000800 */
[----:B-1----:R-:W-:-:S01]  /*5b70*/  FADD.FTZ R3, R111, R110 ;  /* 0x0000006e6f037221 */ /* 0x002fc20000010000 */
[--C-:B------:R-:W-:Y:S02]  /*5b80*/  IMAD.MOV.U32 R33, RZ, RZ, R87.reuse ;  /* 0x000000ffff217224 */ /* 0x100fe400078e0057 */
[----:B------:R-:W-:-:S04]  /*5b90*/  IMAD.MOV.U32 R32, RZ, RZ, R87 ;  /* 0x000000ffff207224 */ /* 0x000fc800078e0057 */
[----:B------:R1:W3:Y:S01]  /*5ba0*/  MUFU.EX2 R5, R36 ;  /* 0x0000002400057308 */ /* 0x0002e20000000800 */
[----:B--2---:R-:W-:-:S01]  /*5bb0*/  FADD.FTZ R6, R64, R37 ;  /* 0x0000002540067221 */ /* 0x004fc20000010000 */
[----:B------:R-:W-:-:S06]  /*5bc0*/  IMAD.MOV.U32 R37, RZ, RZ, R87 ;  /* 0x000000ffff257224 */ /* 0x000fcc00078e0057 */
[----:B------:R-:W2:Y:S01]  /*5bd0*/  MUFU.EX2 R114, R114 ;  /* 0x0000007200727308 */ /* 0x000ea20000000800 */
[----:B0-----:R-:W-:-:S01]  /*5be0*/  FADD.FTZ R3, R112, R3 ;  /* 0x0000000370037221 */ /* 0x001fc20000010000 */
[----:B-1----:R-:W-:-:S06]  /*5bf0*/  IMAD.MOV.U32 R36, RZ, RZ, R87 ;  /* 0x000000ffff247224 */ /* 0x002fcc00078e0057 */
[----:B------:R-:W0:Y:S01]  /*5c00*/  MUFU.EX2 R65, R65 ;  /* 0x0000004100417308 */ /* 0x000e220000000800 */
[----:B---3--:R-:W-:-:S07]  /*5c10*/  FADD.FTZ R6, R5, R6 ;  /* 0x0000000605067221 */ /* 0x008fce0000010000 */
[----:B------:R-:W1:Y:S01]  /*5c20*/  MUFU.EX2 R115, R115 ;  /* 0x0000007300737308 */ /* 0x000e620000000800 */
[----:B--2---:R-:W-:-:S07]  /*5c30*/  FADD.FTZ R8, R114, R3 ;  /* 0x0000000372087221 */ /* 0x004fce0000010000 */
[----:B------:R-:W2:Y:S01]  /*5c40*/  MUFU.EX2 R4, R127 ;  /* 0x0000007f00047308 */ /* 0x000ea20000000800 */
[----:B0-----:R-:W-:-:S07]  /*5c50*/  FADD.FTZ R3, R65, R6 ;  /* 0x0000000641037221 */ /* 0x001fce0000010000 */
[----:B------:R-:W0:Y:S01]  /*5c60*/  MUFU.EX2 R116, R116 ;  /* 0x0000007400747308 */ /* 0x000e220000000800 */
[C---:B-1----:R-:W-:Y:S01]  /*5c70*/  F2FP.SATFINITE.E4M3.F32.PACK_AB_MERGE_C R114, R115.reuse, R114, RZ ;  /* 0x000000727372723e */ /* 0x042fe200048070ff */
[----:B------:R-:W-:-:S03]  /*5c80*/  FADD.FTZ R115, R115, R8 ;  /* 0x0000000873737221 */ /* 0x000fc60000010000 */
[----:B------:R-:W-:-:S03]  /*5c90*/  F2FP.SATFINITE.E4M3.F32.PACK_AB_MERGE_C R224, R112, R111, R114 ;  /* 0x0000006f70e0723e */ /* 0x000fc60004807072 */
[----:B------:R-:W1:Y:S01]  /*5ca0*/  MUFU.EX2 R128, R128 ;  /* 0x0000008000807308 */ /* 0x000e620000000800 */
[----:B--2---:R-:W-:-:S01]  /*5cb0*/  FADD.FTZ R3, R4, R3 ;  /* 0x0000000304037221 */ /* 0x004fc20000010000 */
[----:B------:R-:W-:-:S04]  /*5cc0*/  F2FP.SATFINITE.E4M3.F32.PACK_AB_MERGE_C R65, R4, R65, RZ ;  /* 0x000000410441723e */ /* 0x000fc800048070ff */
[----:B------:R-:W-:Y:S01]  /*5cd0*/  F2FP.SATFINITE.E4M3.F32.PACK_AB_MERGE_C R225, R5, R64, R65 ;  /* 0x0000004005e1723e */ /* 0x000fe20004807041 */
[----:B------:R-:W-:Y:S01]  /*5ce0*/  IMAD.MOV.U32 R65, RZ, RZ, R87 ;  /* 0x000000ffff417224 */ /* 0x000fe200078e0057 */
[----:B------:R-:W2:Y:S01]  /*5cf0*/  MUFU.EX2 R117, R117 ;  /* 0x0000007500757308 */ /* 0x000ea20000000800 */
[----:B0-----:R-:W-:-:S01]  /*5d00*/  FADD.FTZ R4, R116, R115 ;  /* 0x0000007374047221 */ /* 0x001fc20000010000 */
[----:B------:R-:W-:-:S06]  /*5d10*/  IMAD.MOV.U32 R64, RZ, RZ, R87 ;  /* 0x000000ffff407224 */ /* 0x000fcc00078e0057 */
[----:B------:R-:W0:Y:S01]  /*5d20*/  MUFU.EX2 R125, R125 ;  /* 0x0000007d007d7308 */ /* 0x000e220000000800 */
[----:B-1----:R-:W-:-:S07]  /*5d30*/  FADD.FTZ R6, R128, R3 ;  /* 0x0000000380067221 */ /* 0x002fce0000010000 */
[----:B------:R-:W-:Y:S01]  /*5d40*/  MUFU.EX2 R118, R118 ;  /* 0x0000007600767308 */ /* 0x000fe20000000800 */
[----:B--2---:R-:W-:-:S07]  /*5d50*/  FADD.FTZ R3, R117, R4 ;  /* 0x0000000475037221 */ /* 0x004fce0000010000 */
[----:B------:R-:W1:Y:S01]  /*5d60*/  MUFU.EX2 R119, R119 ;  /* 0x0000007700777308 */ /* 0x000e620000000800 */
[----:B0-----:R-:W-:-:S07]  /*5d70*/  FADD.FTZ R5, R125, R6 ;  /* 0x000000067d057221 */ /* 0x001fce0000010000 */
[----:B------:R-:W0:Y:S08]  /*5d80*/  MUFU.EX2 R126, R126 ;  /* 0x0000007e007e7308 */ /* 0x000e300000000800 */
[----:B------:R-:W2:Y:S01]  /*5d90*/  MUFU.EX2 R121, R121 ;  /* 0x0000007900797308 */ /* 0x000ea20000000800 */
[----:B-1----:R-:W-:Y:S01]  /*5da0*/  F2FP.SATFINITE.E4M3.F32.PACK_AB_MERGE_C R6, R119, R118, RZ ;  /* 0x000000767706723e */ /* 0x002fe200048070ff */
[----:B------:R-:W-:-:S03]  /*5db0*/  FADD.FTZ R118, R118, R3 ;  /* 0x0000000376767221 */ /* 0x000fc60000010000 */
[----:B------:R-:W-:Y:S01]  /*5dc0*/  F2FP.SATFINITE.E4M3.F32.PACK_AB_MERGE_C R226, R117, R116, R6 ;  /* 0x0000007475e2723e */ /* 0x000fe20004807006 */
[----:B0-----:R-:W-:-:S01]  /*5dd0*/  FADD.FTZ R4, R126, R5 ;  /* 0x000000057e047221 */ /* 0x001fc20000010000 */
[----:B------:R-:W-:Y:S01]  /*5de0*/  FADD.FTZ R5, R119, R118 ;  /* 0x0000007677057221 */ /* 0x000fe20000010000 */
[C---:B--2---:R-:W-:Y:S02]  /*5df0*/  F2FP.SATFINITE.E4M3.F32.PACK_AB_MERGE_C R7, R121.reuse, R126, RZ ;  /* 0x0000007e7907723e */ /* 0x044fe400048070ff */
[----:B------:R-:W-:Y:S02]  /*5e00*/  FADD.FTZ R4, R121, R4 ;  /* 0x0000000479047221 */ /* 0x000fe40000010000 */
[----:B------:R-:W-:Y:S01]  /*5e10*/  F2FP.SATFINITE.E4M3.F32.PACK_AB_MERGE_C R227, R125, R128, R7 ;  /* 0x000000807de3723e */ /* 0x000fe20004807007 */
[----:B------:R-:W-:Y:S06]  /*5e20*/  @!P1 BRA `(.L_x_15) ;  /* 0x0000004400989947 */ /* 0x000fec0003800000 */
[----:B------:R-:W-:Y:S01]  /*5e30*/  IMAD.MOV.U32 R6, RZ, RZ, R99 ;  /* 0x000000ffff067224 */ /* 0x000fe200078e0063 */
[----:B------:R-:W-:Y:S01]  /*5e40*/  CS2R R86, SRZ ;  /* 0x0000000000567805 */ /* 0x000fe2000001ff00 */
[----:B------:R-:W-:Y:S01]  /*5e50*/  IMAD.MOV.U32 R3, RZ, RZ, R94 ;  /* 0x000000ffff037224 */ /* 0x000fe200078e005e */
[----:B------:R-:W-:Y:S02]  /*5e60*/  CS2R R84, SRZ ;  /* 0x0000000000547805 */ /* 0x000fe4000001ff00 */
[----:B------:R-:W-:Y:S02]  /*5e70*/  CS2R R82, SRZ ;  /* 0x0000000000527805 */ /* 0x000fe4000001ff00 */
[----:B------:R-:W-:Y:S02]  /*5e80*/  CS2R R80, SRZ ;  /* 0x0000000000507805 */ /* 0x000fe4000001ff00 */
[----:B------:R-:W-:Y:S02]  /*5e90*/  CS2R R78, SRZ ;  /* 0x00000000004e7805 */ /* 0x000fe4000001ff00 */
[----:B------:R-:W-:-:S02]  /*5ea0*/  CS2R R76, SRZ ;  /* 0x00000000004c7805 */ /* 0x000fc4000001ff00 */
[----:B------:R-:W-:Y:S02]  /*5eb0*/  CS2R R74, SRZ ;  /* 0x00000000004a7805 */ /* 0x000fe4000001ff00 */
        /* <DEDUP_REMOVED lines=24> */
[----:B------:R-:W-:Y:S01]  /*6040*/  CS2R R24, SRZ ;  /* 0x0000000000187805 */ /* 0x000fe2000001ff00 */
[----:B------:R-:W-:Y:S01]  /*6050*/  UIADD3 UR48, UR48, -0x2, URZ ;  /* 0xfffffffe30307890 */ /* 0x000fe2000fffe03f */
[----:B------:R-:W-:Y:S01]  /*6060*/  UMOV UR52, UR43 ;  /* 0x0000002b00347c82 */ /* 0x000fe20008000000 */
[----:B------:R-:W-:Y:S01]  /*6070*/  UMOV UR51, UR50 ;  /* 0x0000003200337c82 */ /* 0x000fe20008000000 */
[----:B------:R-:W-:-:S09]  /*6080*/  ULDC UR49, c[0x0][0x988] ;  /* 0x0002620000317ab9 */ /* 0x000fd20000000800 */
.L_x_25:
[----:B------:R-:W-:Y:S01]  /*6090*/  ISETP.NE.AND P2, PT, RZ, UR37, PT ;  /* 0x00000025ff007c0c */ /* 0x000fe2000bf45270 */
[----:B------:R-:W-:-:S04]  /*60a0*/  UISETP.NE.AND UP0, UPT, UR51, 0x1, UPT ;  /* 0x000000013300788c */ /* 0x000fc8000bf05270 */
[----:B------:R-:W-:-:S04]  /*60b0*/  USEL UR43, URZ, 0x1, UP0 ;  /* 0x000000013f2b7887 */ /* 0x000fc80008000000 */
[----:B------:R-:W-:-:S04]  /*60c0*/  ULOP3.LUT UR43, UR52, UR43, URZ, 0x3c, !UPT ;  /* 0x0000002b342b7292 */ /* 0x000fc8000f8e3c3f */
[----:B------:R-:W-:Y:S08]  /*60d0*/  @P2 BRA `(.L_x_16) ;  /* 0x0000000000382947 */ /* 0x000ff00003800000 */
[----:B------:R-:W-:Y:S05]  /*60e0*/  @!P0 BRA `(.L_x_17) ;  /* 0x0000000000048947 */ /* 0x000fea0003800000 */
[----:B------:R-:W-:Y:S01]  /*60f0*/  BPT.TRAP 0x1 ;  /* 0x000000040000795c */ /* 0x000fe20000300000 */
.L_x_17:
[----:B------:R-:W-:Y:S01]  /*6100*/  UIADD3 UR6, UR51, 0x1, URZ ;  /* 0x0000000133067890 */ /* 0x000fe2000fffe03f */
[----:B------:R-:W-:-:S03]  /*6110*/  IMAD.U32 R7, RZ, RZ, UR43 ;  /* 0x0000002bff077e24 */ /* 0x000fc6000f8e00ff */
[----:B------:R-:W-:Y:S02]  /*6120*/  UISETP.NE.AND UP0, UPT, UR6, 0x2, UPT ;  /* 0x000000020600788c */ /* 0x000fe4000bf05270 */
[----:B------:R-:W-:Y:S02]  /*6130*/  SHF.L.U32 R7, R7, 0x1f, RZ ;  /* 0x0000001f07077819 */ /* 0x000fe400000006ff */
[----:B------:R-:W-:-:S04]  /*6140*/  USEL UR6, UR6, URZ, UP0 ;  /* 0x0000003f06067287 */ /* 0x000fc80008000000 */
[----:B------:R-:W-:-:S09]  /*6150*/  ULEA UR6, UR6, UR39, 0x3 ;  /* 0x0000002706067291 */ /* 0x000fd2000f8e183f */
[----:B------:R0:W1:Y:S01]  /*6160*/  SYNCS.PHASECHK.TRANS64.TRYWAIT P1, [UR6+0x2e830], R7 ;  /* 0x02e83007ff0075a7 */ /* 0x0000620008020146 */
[----:B------:R-:W-:Y:S05]  /*6170*/  @!P0 BRA `(.L_x_18) ;  /* 0x0000000000048947 */ /* 0x000fea0003800000 */
[----:B------:R-:W-:Y:S01]  /*6180*/  BPT.TRAP 0x1 ;  /* 0x000000040000795c */ /* 0x000fe20000300000 */
.L_x_18:
[----:B-1----:R-:W-:Y:S05]  /*6190*/  @P1 BRA `(.L_x_16) ;  /* 0x0000000000081947 */ /* 0x002fea0003800000 */
[----:B------:R-:W1:Y:S02]  /*61a0*/  SYNCS.PHASECHK.TRANS64.TRYWAIT P1, [UR6+0x2e830], R7 ;  /* 0x02e83007ff0075a7 */ /* 0x000e640008020146 */
[----:B-1----:R-:W-:Y:S05]  /*61b0*/  @!P1 BRA `(.L_x_19) ;  /* 0x000000a000389947 */ /* 0x002fea0003800000 */
.L_x_16:
[----:B01----:R-:W-:Y:S01]  /*61c0*/  VIADD R7, R23, 0x8 ;  /* 0x0000000817077836 */ /* 0x003fe20000000000 */
[----:B------:R-:W-:Y:S01]  /*61d0*/  R2UR UR53, R2 ;  /* 0x00000000023572ca */ /* 0x000fe200000e0000 */
[----:B------:R-:W-:Y:S01]  /*61e0*/  UIADD3 UR50, UR51, 0x1, URZ ;  /* 0x0000000133327890 */ /* 0x000fe2000fffe03f */
[----:B------:R-:W-:Y:S02]  /*61f0*/  UMOV UR19, 0x40000040 ;  /* 0x4000004000137882 */ /* 0x000fe40000000000 */
[----:B------:R0:W-:Y:S01]  /*6200*/  BAR.SYNC.DEFER_BLOCKING R7, 0x100 ;  /* 0x000400070000751d */ /* 0x0001e20000010000 */
[----:B------:R-:W-:-:S04]  /*6210*/  UISETP.NE.AND UP0, UPT, UR50, 0x2, UPT ;  /* 0x000000023200788c */ /* 0x000fc8000bf05270 */
[----:B------:R-:W-:Y:S01]  /*6220*/  USEL UR50, UR50, URZ, UP0 ;  /* 0x0000003f32327287 */ /* 0x000fe20008000000 */
[----:B------:R-:W-:Y:S01]  /*6230*/  UMOV UR20, UR16 ;  /* 0x0000001000147c82 */ /* 0x000fe20008000000 */
[----:B------:R-:W-:Y:S02]  /*6240*/  UMOV UR21, UR17 ;  /* 0x0000001100157c82 */ /* 0x000fe40008000000 */
[----:B------:R-:W-:Y:S01]  /*6250*/  UIMAD UR53, UR50, 0x700, UR53 ;  /* 0x00000700323578a4 */ /* 0x000fe2000f8e0235 */
[----:B------:R-:W-:Y:S01]  /*6260*/  UMOV UR23, 0x40000040 ;  /* 0x4000004000177882 */ /* 0x000fe20000000000 */
[----:B------:R-:W-:Y:S02]  /*6270*/  UMOV UR24, UR16 ;  /* 0x0000001000187c82 */ /* 0x000fe40008000000 */
[----:B------:R-:W-:Y:S02]  /*6280*/  UIADD3 UR22, UR53, 0x100, URZ ;  /* 0x0000010035167890 */ /* 0x000fe4000fffe03f */
[----:B------:R-:W-:-:S02]  /*6290*/  UIADD3 UR26, UR53, 0x200, URZ ;  /* 0x00000200351a7890 */ /* 0x000fc4000fffe03f */
[----:B------:R-:W-:Y:S01]  /*62a0*/  UMOV UR18, UR53 ;  /* 0x0000003500127c82 */ /* 0x000fe20008000000 */
[----:B------:R-:W-:Y:S01]  /*62b0*/  UMOV UR25, UR17 ;  /* 0x0000001100197c82 */ /* 0x000fe20008000000 */
[----:B------:R-:W-:Y:S01]  /*62c0*/  UMOV UR27, 0x40000040 ;  /* 0x40000040001b7882 */ /* 0x000fe20000000000 */
[----:B------:R-:W-:Y:S01]  /*62d0*/  UIADD3 UR30, UR53, 0x300, URZ ;  /* 0x00000300351e7890 */ /* 0x000fe2000fffe03f */
[----:B------:R-:W-:Y:S01]  /*62e0*/  UMOV UR28, UR16 ;  /* 0x00000010001c7c82 */ /* 0x000fe20008000000 */
[----:B------:R-:W-:Y:S01]  /*62f0*/  UMOV UR29, UR17 ;  /* 0x00000011001d7c82 */ /* 0x000fe20008000000 */
[----:B------:R-:W-:Y:S01]  /*6300*/  WARPGROUP.ARRIVE ;  /* 0x00000000000079c5 */ /* 0x000fe20000000000 */
[----:B------:R-:W-:Y:S01]  /*6310*/  UMOV UR31, 0x40000040 ;  /* 0x40000040001f7882 */ /* 0x000fe20000000000 */
[----:B------:R-:W-:Y:S01]  /*6320*/  UIADD3 UR34, UR53, 0x400, URZ ;  /* 0x0000040035227890 */ /* 0x000fe2000fffe03f */
[----:B------:R-:W-:Y:S01]  /*6330*/  UMOV UR32, UR16 ;  /* 0x0000001000207c82 */ /* 0x000fe20008000000 */
[----:B------:R-:W-:-:S02]  /*6340*/  UMOV UR33, UR17 ;  /* 0x0000001100217c82 */ /* 0x000fc40008000000 */
[----:B------:R-:W-:Y:S01]  /*6350*/  QGMMA.64x32x32.F32.E4M3.E4M3 R184, gdesc[UR16], RZ, !UPT, gsb0 ;  /* 0x0060000010b879f3 */ /* 0x000fe2000c0008ff */
[----:B------:R-:W-:Y:S01]  /*6360*/  UMOV UR35, 0x40000040 ;  /* 0x4000004000237882 */ /* 0x000fe20000000000 */
[----:B------:R-:W-:Y:S01]  /*6370*/  UIADD3 UR18, UR53, 0x500, URZ ;  /* 0x0000050035127890 */ /* 0x000fe2000fffe03f */
[----:B------:R-:W-:Y:S01]  /*6380*/  UMOV UR19, 0x40000040 ;  /* 0x4000004000137882 */ /* 0x000fe20000000000 */
[----:B------:R-:W-:Y:S01]  /*6390*/  UIADD3 UR6, UR53, 0x600, URZ ;  /* 0x0000060035067890 */ /* 0x000fe2000fffe03f */
[----:B------:R-:W-:Y:S01]  /*63a0*/  UMOV UR7, 0x40000040 ;  /* 0x4000004000077882 */ /* 0x000fe20000000000 */
[----:B------:R-:W-:Y:S01]  /*63b0*/  UIADD3 UR10, UR53, 0x602, URZ ;  /* 0x00000602350a7890 */ /* 0x000fe2000fffe03f */
[----:B------:R-:W-:Y:S01]  /*63c0*/  UMOV UR11, 0x40000040 ;  /* 0x40000040000b7882 */ /* 0x000fe20000000000 */
[----:B------:R-:W-:Y:S01]  /*63d0*/  UIADD3 UR14, UR53, 0x6, URZ ;  /* 0x00000006350e7890 */ /* 0x000fe2000fffe03f */
[----:B------:R-:W-:Y:S01]  /*63e0*/  UMOV UR15, 0x40000040 ;  /* 0x40000040000f7882 */ /* 0x000fe20000000000 */
[----:B------:R-:W-:-:S02]  /*63f0*/  WARPGROUP.DEPBAR.LE gsb0, 0x0 ;  /* 0x00008000000079c5 */ /* 0x000fc40000010000 */
[----:B------:R-:W-:-:S06]  /*6400*/  WARPGROUP.ARRIVE ;  /* 0x00000000000079c5 */ /* 0x000fcc0000000000 */
[----:B------:R-:W-:Y:S01]  /*6410*/  QGMMA.64x32x32.F32.E4M3.E4M3 R168, gdesc[UR20], RZ, !UPT, gsb0 ;  /* 0x0060000014a879f3 */ /* 0x000fe2000c0008ff */
[----:B------:R-:W-:Y:S01]  /*6420*/  UIADD3 UR22, UR53, 0x102, URZ ;  /* 0x0000010235167890 */ /* 0x000fe2000fffe03f */
[----:B------:R-:W-:Y:S01]  /*6430*/  UMOV UR20, UR4 ;  /* 0x0000000400147c82 */ /* 0x000fe20008000000 */
[----:B------:R-:W-:Y:S01]  /*6440*/  UMOV UR21, UR5 ;  /* 0x0000000500157c82 */ /* 0x000fe20008000000 */
[----:B------:R-:W-:Y:S01]  /*6450*/  UMOV UR23, 0x40000040 ;  /* 0x4000004000177882 */ /* 0x000fe20000000000 */
[----:B------:R-:W-:Y:S02]  /*6460*/  WARPGROUP.DEPBAR.LE gsb0, 0x0 ;  /* 0x00008000000079c5 */ /* 0x000fe40000010000 */
        /* <DEDUP_REMOVED lines=28> */
[----:B------:R-:W-:Y:S03]  /*6630*/  QGMMA.64x32x32.F32.E4M3.E4M3 R88, gdesc[UR16], RZ, !UPT, gsb0 ;  /* 0x00600000105879f3 */ /* 0x000fe6000c0008ff */
        /* <DEDUP_REMOVED lines=8> */
[----:B------:R-:W-:Y:S01]  /*66c0*/  UIADD3 UR22, UR53, 0x104, URZ ;  /* 0x0000010435167890 */ /* 0x000fe2000fffe03f */
[----:B------:R-:W-:Y:S01]  /*66d0*/  UMOV UR20, UR8 ;  /* 0x0000000800147c82 */ /* 0x000fe20008000000 */
[----:B------:R-:W-:Y:S01]  /*66e0*/  UMOV UR21, UR9 ;  /* 0x0000000900157c82 */ /* 0x000fe20008000000 */
        /* <DEDUP_REMOVED lines=72> */
[----:B------:R-:W-:Y:S03]  /*6b70*/  QGMMA.64x32x32.F32.E4M3.E4M3 R88, gdesc[UR8], R88, gsb0 ;  /* 0x00600000085879f3 */ /* 0x000fe60008000858 */
[----:B------:R-:W-:Y:S02]  /*6b80*/  WARPGROUP.DEPBAR.LE gsb0, 0x0 ;  /* 0x00008000000079c5 */ /* 0x000fe40000010000 */
[----:B------:R-:W-:-:S06]  /*6b90*/  WARPGROUP.ARRIVE ;  /* 0x00000000000079c5 */ /* 0x000fcc0000000000 */
[----:B------:R-:W-:Y:S01]  /*6ba0*/  QGMMA.64x32x32.F32.E4M3.E4M3 R184, gdesc[UR12], R184, gsb0 ;  /* 0x006000000cb879f3 */ /* 0x000fe200080008b8 */
[----:B------:R-:W-:Y:S01]  /*6bb0*/  UIADD3 UR14, UR53, 0x506, URZ ;  /* 0x00000506350e7890 */ /* 0x000fe2000fffe03f */
[----:B------:R-:W-:Y:S01]  /*6bc0*/  UMOV UR15, 0x40000040 ;  /* 0x40000040000f7882 */ /* 0x000fe20000000000 */
[----:B------:R-:W-:Y:S01]  /*6bd0*/  UIADD3 UR53, UR53, 0x606, URZ ;  /* 0x0000060635357890 */ /* 0x000fe2000fffe03f */
[----:B------:R-:W-:Y:S02]  /*6be0*/  WARPGROUP.DEPBAR.LE gsb0, 0x0 ;  /* 0x00008000000079c5 */ /* 0x000fe40000010000 */
[----:B------:R-:W-:-:S06]  /*6bf0*/  WARPGROUP.ARRIVE ;  /* 0x00000000000079c5 */ /* 0x000fcc0000000000 */
[----:B------:R-:W-:Y:S03]  /*6c00*/  QGMMA.64x32x32.F32.E4M3.E4M3 R168, gdesc[UR20], R168, gsb0 ;  /* 0x0060000014a879f3 */ /* 0x000fe600080008a8 */
        /* <DEDUP_REMOVED lines=18> */
[----:B0-----:R-:W-:Y:S05]  /*6d30*/  @P2 BRA `(.L_x_20) ;  /* 0x00000000002c2947 */ /* 0x001fea0003800000 */
[----:B------:R-:W-:Y:S05]  /*6d40*/  @!P0 BRA `(.L_x_21) ;  /* 0x0000000000048947 */ /* 0x000fea0003800000 */
[----:B------:R-:W-:Y:S01]  /*6d50*/  BPT.TRAP 0x1 ;  /* 0x000000040000795c */ /* 0x000fe20000300000 */
.L_x_21:
[----:B------:R-:W-:Y:S01]  /*6d60*/  ULEA UR6, UR51, UR39, 0x3 ;  /* 0x0000002733067291 */ /* 0x000fe2000f8e183f */
[----:B------:R-:W-:-:S05]  /*6d70*/  IMAD.U32 R7, RZ, RZ, UR52 ;  /* 0x00000034ff077e24 */ /* 0x000fca000f8e00ff */
[----:B------:R-:W-:-:S04]  /*6d80*/  SHF.L.U32 R7, R7, 0x1f, RZ ;  /* 0x0000001f07077819 */ /* 0x000fc800000006ff */
[----:B------:R0:W1:Y:S01]  /*6d90*/  SYNCS.PHASECHK.TRANS64.TRYWAIT P1, [UR6+0x2e850], R7 ;  /* 0x02e85007ff0075a7 */ /* 0x0000620008020146 */
[----:B------:R-:W-:Y:S05]  /*6da0*/  @!P0 BRA `(.L_x_22) ;  /* 0x0000000000048947 */ /* 0x000fea0003800000 */
[----:B------:R-:W-:Y:S01]  /*6db0*/  BPT.TRAP 0x1 ;  /* 0x000000040000795c */ /* 0x000fe20000300000 */
.L_x_22:
[----:B-1----:R-:W-:Y:S05]  /*6dc0*/  @P1 BRA `(.L_x_20) ;  /* 0x0000000000081947 */ /* 0x002fea0003800000 */
[----:B------:R-:W1:Y:S02]  /*6dd0*/  SYNCS.PHASECHK.TRANS64.TRYWAIT P1, [UR6+0x2e850], R7 ;  /* 0x02e85007ff0075a7 */ /* 0x000e640008020146 */
[----:B-1----:R-:W-:Y:S05]  /*6de0*/  @!P1 BRA `(.L_x_23) ;  /* 0x0000009400449947 */ /* 0x002fea0003800000 */
.L_x_20:
[----:B------:R-:W-:Y:S01]  /*6df0*/  UIADD3 UR6, UR39, 0x400, URZ ;  /* 0x0000040027067890 */ /* 0x000fe2000fffe03f */
[----:B------:R-:W-:Y:S01]  /*6e00*/  WARPGROUP.ARRIVE ;  /* 0x00000000000079c5 */ /* 0x000fe20000000000 */
[----:B------:R-:W-:Y:S01]  /*6e10*/  UMOV UR7, 0xc0000010 ;  /* 0xc000001000077882 */ /* 0x000fe20000000000 */
[C---:B-1----:R-:W-:Y:S01]  /*6e20*/  FMUL.FTZ R8, R0.reuse, R184 ;  /* 0x000000b800087220 */ /* 0x042fe20000410000 */
[----:B------:R-:W-:Y:S01]  /*6e30*/  USHF.R.U32.HI UR6, URZ, 0x4, UR6 ;  /* 0x000000043f067899 */ /* 0x000fe20008011606 */
[C---:B------:R-:W-:Y:S01]  /*6e40*/  FMUL.FTZ R9, R0.reuse, R186 ;  /* 0x000000ba00097220 */ /* 0x040fe20000410000 */
[C---:B0-----:R-:W-:Y:S01]  /*6e50*/  FMUL.FTZ R7, R0.reuse, R185 ;  /* 0x000000b900077220 */ /* 0x041fe20000410000 */
[C---:B------:R-:W-:Y:S01]  /*6e60*/  FMUL.FTZ R10, R0.reuse, R187 ;  /* 0x000000bb000a7220 */ /* 0x040fe20000410000 */
[----:B------:R-:W-:Y:S01]  /*6e70*/  ULOP3.LUT UR6, UR6, 0x3fff, URZ, 0xc0, !UPT ;  /* 0x00003fff06067892 */ /* 0x000fe2000f8ec03f */
[----:B------:R-:W0:Y:S01]  /*6e80*/  MUFU.TANH R8, R8 ;  /* 0x0000000800087308 */ /* 0x000e220000002400 */
[C---:B------:R-:W-:Y:S01]  /*6e90*/  FMUL.FTZ R11, R0.reuse, R188 ;  /* 0x000000bc000b7220 */ /* 0x040fe20000410000 */
[C---:B------:R-:W-:Y:S01]  /*6ea0*/  FMUL.FTZ R13, R0.reuse, R190 ;  /* 0x000000be000d7220 */ /* 0x040fe20000410000 */
[----:B------:R-:W-:Y:S01]  /*6eb0*/  ULOP3.LUT UR6, UR6, 0x10000, URZ, 0xfc, !UPT ;  /* 0x0001000006067892 */ /* 0x000fe2000f8efc3f */
[C---:B------:R-:W-:Y:S01]  /*6ec0*/  FMUL.FTZ R12, R0.reuse, R189 ;  /* 0x000000bd000c7220 */ /* 0x040fe20000410000 */
[C---:B------:R-:W-:Y:S01]  /*6ed0*/  FMUL.FTZ R14, R0.reuse, R191 ;  /* 0x000000bf000e7220 */ /* 0x040fe20000410000 */
[C---:B------:R-:W-:Y:S01]  /*6ee0*/  FMUL.FTZ R15, R0.reuse, R192 ;  /* 0x000000c0000f7220 */ /* 0x040fe20000410000 */
[----:B------:R-:W-:Y:S01]  /*6ef0*/  UIMAD UR11, UR51, 0x700, UR6 ;  /* 0x00000700330b78a4 */ /* 0x000fe2000f8e0206 */
[----:B------:R-:W1:Y:S01]  /*6f00*/  MUFU.TANH R9, R9 ;  /* 0x0000000900097308 */ /* 0x000e620000002400 */
[C---:B------:R-:W-:Y:S01]  /*6f10*/  FMUL.FTZ R21, R0.reuse, R194 ;  /* 0x000000c200157220 */ /* 0x040fe20000410000 */
[C---:B------:R-:W-:Y:S01]  /*6f20*/  FMUL.FTZ R20, R0.reuse, R193 ;  /* 0x000000c100147220 */ /* 0x040fe20000410000 */
[C---:B------:R-:W-:Y:S01]  /*6f30*/  FMUL.FTZ R184, R0.reuse, R195 ;  /* 0x000000c300b87220 */ /* 0x040fe20000410000 */
[C---:B------:R-:W-:Y:S01]  /*6f40*/  FMUL.FTZ R185, R0.reuse, R196 ;  /* 0x000000c400b97220 */ /* 0x040fe20000410000 */
[C---:B------:R-:W-:Y:S01]  /*6f50*/  FMUL.FTZ R187, R0.reuse, R198 ;  /* 0x000000c600bb7220 */ /* 0x040fe20000410000 */
[----:B------:R-:W-:Y:S01]  /*6f60*/  UMOV UR6, UR11 ;  /* 0x0000000b00067c82 */ /* 0x000fe20008000000 */
[----:B------:R-:W-:Y:S01]  /*6f70*/  FMUL.FTZ R186, R0, R197 ;  /* 0x000000c500ba7220 */ /* 0x000fe20000410000 */
[----:B------:R-:W-:Y:S01]  /*6f80*/  QGMMA.64x128x32.F32.E4M3.E4M3 R24, R200, gdesc[UR4], R24, gsb0 ;  /* 0x01e00004c8187df3 */ /* 0x000fe20008000818 */
[----:B------:R-:W-:Y:S01]  /*6f90*/  UIADD3 UR6, UR11, 0x100, URZ ;  /* 0x000001000b067890 */ /* 0x000fe2000fffe03f */
[----:B------:R-:W2:Y:S01]  /*6fa0*/  MUFU.TANH R7, R7 ;  /* 0x0000000700077308 */ /* 0x000ea20000002400 */
[----:B------:R-:W-:Y:S01]  /*6fb0*/  UMOV UR7, 0xc0000010 ;  /* 0xc000001000077882 */ /* 0x000fe20000000000 */
[----:B0-----:R-:W-:Y:S01]  /*6fc0*/  FMNMX.FTZ R190, R8, R3, !PT ;  /* 0x0000000308be7209 */ /* 0x001fe20007810000 */
[C---:B------:R-:W-:Y:S01]  /*6fd0*/  FMUL.FTZ R188, R0.reuse, R199 ;  /* 0x000000c700bc7220 */ /* 0x040fe20000410000 */
[C---:B------:R-:W-:Y:S01]  /*6fe0*/  FMUL.FTZ R168, R0.reuse, R168 ;  /* 0x000000a800a87220 */ /* 0x040fe20000410000 */
[C---:B------:R-:W-:Y:S01]  /*6ff0*/  FMUL.FTZ R170, R0.reuse, R170 ;  /* 0x000000aa00aa7220 */ /* 0x040fe20000410000 */
[C---:B------:R-:W-:Y:S01]  /*7000*/  FMUL.FTZ R169, R0.reuse, R169 ;  /* 0x000000a900a97220 */ /* 0x040fe20000410000 */
[----:B-1----:R-:W-:Y:S01]  /*7010*/  FMNMX.FTZ R189, R9, R6, !PT ;  /* 0x0000000609bd7209 */ /* 0x002fe20007810000 */
[----:B------:R-:W0:Y:S01]  /*7020*/  MUFU.TANH R10, R10 ;  /* 0x0000000a000a7308 */ /* 0x000e220000002400 */
[C---:B------:R-:W-:Y:S01]  /*7030*/  FMUL.FTZ R171, R0.reuse, R171 ;  /* 0x000000ab00ab7220 */ /* 0x040fe20000410000 */
[C---:B------:R-:W-:Y:S01]  /*7040*/  FMUL.FTZ R172, R0.reuse, R172 ;  /* 0x000000ac00ac7220 */ /* 0x040fe20000410000 */
[C---:B------:R-:W-:Y:S01]  /*7050*/  FMUL.FTZ R174, R0.reuse, R174 ;  /* 0x000000ae00ae7220 */ /* 0x040fe20000410000 */
[C---:B------:R-:W-:Y:S01]  /*7060*/  FMUL.FTZ R173, R0.reuse, R173 ;  /* 0x000000ad00ad7220 */ /* 0x040fe20000410000 */
[C---:B------:R-:W-:Y:S01]  /*7070*/  FMUL.FTZ R175, R0.reuse, R175 ;  /* 0x000000af00af7220 */ /* 0x040fe20000410000 */
[C---:B------:R-:W-:Y:S01]  /*7080*/  FMUL.FTZ R176, R0.reuse, R176 ;  /* 0x000000b000b07220 */ /* 0x040fe20000410000 */
[C---:B------:R-:W-:Y:S01]  /*7090*/  FMUL.FTZ R178, R0.reuse, R178 ;  /* 0x000000b200b27220 */ /* 0x040fe20000410000 */
[----:B------:R-:W1:Y:S01]  /*70a0*/  MUFU.TANH R11, R11 ;  /* 0x0000000b000b7308 */ /* 0x000e620000002400 */
[----:B--2---:R-:W-:Y:S01]  /*70b0*/  FMNMX.FTZ R190, R7, R190, !PT ;  /* 0x000000be07be7209 */ /* 0x004fe20007810000 */
[C---:B------:R-:W-:Y:S01]  /*70c0*/  FMUL.FTZ R177, R0.reuse, R177 ;  /* 0x000000b100b17220 */ /* 0x040fe20000410000 */
[C---:B------:R-:W-:Y:S01]  /*70d0*/  FMUL.FTZ R179, R0.reuse, R179 ;  /* 0x000000b300b37220 */ /* 0x040fe20000410000 */
[C---:B------:R-:W-:Y:S01]  /*70e0*/  FMUL.FTZ R180, R0.reuse, R180 ;  /* 0x000000b400b47220 */ /* 0x040fe20000410000 */
[C---:B------:R-:W-:Y:S01]  /*70f0*/  FMUL.FTZ R182, R0.reuse, R182 ;  /* 0x000000b600b67220 */ /* 0x040fe20000410000 */
[C---:B------:R-:W-:Y:S01]  /*7100*/  FMUL.FTZ R181, R0.reuse, R181 ;  /* 0x000000b500b57220 */ /* 0x040fe20000410000 */
[----:B------:R-:W-:Y:S01]  /*7110*/  FMUL.FTZ R183, R0, R183 ;  /* 0x000000b700b77220 */ /* 0x000fe20000410000 */
[----:B------:R-:W2:Y:S01]  /*7120*/  MUFU.TANH R13, R13 ;  /* 0x0000000d000d7308 */ /* 0x000ea20000002400 */
[----:B0-----:R-:W-:Y:S01]  /*7130*/  FMNMX.FTZ R192, R10, R189, !PT ;  /* 0x000000bd0ac07209 */ /* 0x001fe20007810000 */
[C---:B------:R-:W-:Y:S01]  /*7140*/  FMUL.FTZ R152, R0.reuse, R152 ;  /* 0x0000009800987220 */ /* 0x040fe20000410000 */
[C---:B------:R-:W-:Y:S01]  /*7150*/  FMUL.FTZ R154, R0.reuse, R154 ;  /* 0x0000009a009a7220 */ /* 0x040fe20000410000 */
[C---:B------:R-:W-:Y:S01]  /*7160*/  FMUL.FTZ R153, R0.reuse, R153 ;  /* 0x0000009900997220 */ /* 0x040fe20000410000 */
[C---:B------:R-:W-:Y:S01]  /*7170*/  FMUL.FTZ R155, R0.reuse, R155 ;  /* 0x0000009b009b7220 */ /* 0x040fe20000410000 */
[C---:B------:R-:W-:Y:S01]  /*7180*/  FMUL.FTZ R156, R0.reuse, R156 ;  /* 0x0000009c009c7220 */ /* 0x040fe20000410000 */
[C---:B------:R-:W-:Y:S01]  /*7190*/  FMUL.FTZ R158, R0.reuse, R158 ;  /* 0x0000009e009e7220 */ /* 0x040fe20000410000 */
[----:B------:R-:W0:Y:S01]  /*71a0*/  MUFU.TANH R12, R12 ;  /* 0x0000000c000c7308 */ /* 0x000e220000002400 */
[----:B-1----:R-:W-:Y:S01]  /*71b0*/  FMNMX.FTZ R189, R11, R190, !PT ;  /* 0x000000be0bbd7209 */ /* 0x002fe20007810000 */
        /* <DEDUP_REMOVED lines=21> */
[----:B------:R-:W-:Y:S01]  /*7310*/  FMUL.FTZ R143, R0, R143 ;  /* 0x0000008f008f7220 */ /* 0x000fe20000410000 */
        /* <DEDUP_REMOVED lines=15> */
[C---:B------:R-:W-:Y:S01]  /*7410*/  FMUL.FTZ R123, R0.reuse, R123 ;  /* 0x0000007b007b7220 */ /* 0x040fe20000410000 */
        /* <DEDUP_REMOVED lines=15> */
[----:B------:R-:W-:Y:S01]  /*7510*/  FMUL.FTZ R135, R0, R135 ;  /* 0x0000008700877220 */ /* 0x000fe20000410000 */
        /* <DEDUP_REMOVED lines=42> */
[----:B------:R-:W-:Y:S01]  /*77c0*/  UMOV UR10, UR49 ;  /* 0x00000031000a7c82 */ /* 0x000fe20008000000 */
[----:B------:R-:W1:Y:S01]  /*77d0*/  S2R R234, SR_TID.X ;  /* 0x0000000000ea7919 */ /* 0x000e620000002100 */
[----:B------:R-:W-:-:S04]  /*77e0*/  MOV R195, UR50 ;  /* 0x0000003200c37c02 */ /* 0x000fc80008000f00 */
[----:B------:R-:W3:Y:S01]  /*77f0*/  MUFU.TANH R171, R171 ;  /* 0x000000ab00ab7308 */ /* 0x000ee20000002400 */
[----:B--2---:R-:W-:Y:S01]  /*7800*/  FMNMX.FTZ R192, R170, R191, !PT ;  /* 0x000000bfaac07209 */ /* 0x004fe20007810000 */
[----:B------:R-:W-:Y:S02]  /*7810*/  WARPGROUP.DEPBAR.LE gsb0, 0x0 ;  /* 0x00008000000079c5 */ /* 0x000fe40000010000 */
[----:B------:R-:W-:-:S04]  /*7820*/  WARPGROUP.ARRIVE ;  /* 0x00000000000079c5 */ /* 0x000fc80000000000 */
[----:B------:R-:W2:Y:S01]  /*7830*/  MUFU.TANH R172, R172 ;  /* 0x000000ac00ac7308 */ /* 0x000ea20000002400 */
[----:B0-----:R-:W-:Y:S01]  /*7840*/  FMNMX.FTZ R189, R169, R190, !PT ;  /* 0x000000bea9bd7209 */ /* 0x001fe20007810000 */
[----:B------:R-:W-:Y:S01]  /*7850*/  QGMMA.64x128x32.F32.E4M3.E4M3 R24, R204, gdesc[UR4], R24, gsb0 ;  /* 0x01e00004cc187df3 */ /* 0x000fe20008000818 */
[----:B------:R-:W-:Y:S01]  /*7860*/  UIADD3 UR6, UR11, 0x200, URZ ;  /* 0x000002000b067890 */ /* 0x000fe2000fffe03f */
[----:B------:R-:W-:-:S04]  /*7870*/  UMOV UR7, 0xc0000010 ;  /* 0xc000001000077882 */ /* 0x000fc80000000000 */
[----:B------:R-:W0:Y:S01]  /*7880*/  MUFU.TANH R174, R174 ;  /* 0x000000ae00ae7308 */ /* 0x000e220000002400 */
[----:B---3--:R-:W-:-:S07]  /*7890*/  FMNMX.FTZ R191, R171, R192, !PT ;  /* 0x000000c0abbf7209 */ /* 0x008fce0007810000 */
[----:B------:R-:W3:Y:S01]  /*78a0*/  MUFU.TANH R173, R173 ;  /* 0x000000ad00ad7308 */ /* 0x000ee20000002400 */
[----:B--2---:R-:W-:Y:S02]  /*78b0*/  FMNMX.FTZ R190, R172, R189, !PT ;  /* 0x000000bdacbe7209 */ /* 0x004fe40007810000 */
[----:B-1----:R-:W-:-:S05]  /*78c0*/  LOP3.LUT P1, RZ, R234, 0x7f, RZ, 0xc0, !PT ;  /* 0x0000007feaff7812 */ /* 0x002fca000782c0ff */
[----:B------:R-:W1:Y:S01]  /*78d0*/  MUFU.TANH R175, R175 ;  /* 0x000000af00af7308 */ /* 0x000e620000002400 */
[----:B0-----:R-:W-:-:S07]  /*78e0*/  FMNMX.FTZ R192, R174, R191, !PT ;  /* 0x000000bfaec07209 */ /* 0x001fce0007810000 */
[----:B------:R-:W0:Y:S01]  /*78f0*/  MUFU.TANH R176, R176 ;  /* 0x000000b000b07308 */ /* 0x000e220000002400 */
[----:B---3--:R-:W-:Y:S02]  /*7900*/  FMNMX.FTZ R189, R173, R190, !PT ;  /* 0x000000beadbd7209 */ /* 0x008fe40007810000 */
[----:B------:R-:W-:-:S05]  /*7910*/  @!P1 LEA R195, R195, UR39, 0x3 ;  /* 0x00000027c3c39c11 */ /* 0x000fca000f8e18ff */
[----:B------:R-:W2:Y:S01]  /*7920*/  MUFU.TANH R178, R178 ;  /* 0x000000b200b27308 */ /* 0x000ea20000002400 */
[----:B-1----:R-:W-:-:S07]  /*7930*/  FMNMX.FTZ R191, R175, R192, !PT ;  /* 0x000000c0afbf7209 */ /* 0x002fce0007810000 */
[----:B------:R-:W1:Y:S01]  /*7940*/  MUFU.TANH R177, R177 ;  /* 0x000000b100b17308 */ /* 0x000e620000002400 */
[----:B0-----:R-:W-:-:S07]  /*7950*/  FMNMX.FTZ R190, R176, R189, !PT ;  /* 0x000000bdb0be7209 */ /* 0x001fce0007810000 */
[----:B------:R-:W0:Y:S01]  /*7960*/  MUFU.TANH R179, R179 ;  /* 0x000000b300b37308 */ /* 0x000e220000002400 */
[----:B--2---:R-:W-:-:S07]  /*7970*/  FMNMX.FTZ R192, R178, R191, !PT ;  /* 0x000000bfb2c07209 */ /* 0x004fce0007810000 */
        /* <DEDUP_REMOVED lines=21> */
[----:B0-----:R-:W-:Y:S01]  /*7ad0*/  FMNMX.FTZ R190, R156, R189, !PT ;  /* 0x000000bd9cbe7209 */ /* 0x001fe20007810000 */
[----:B------:R-:W-:Y:S02]  /*7ae0*/  WARPGROUP.DEPBAR.LE gsb0, 0x0 ;  /* 0x00008000000079c5 */ /* 0x000fe40000010000 */
[----:B------:R-:W-:-:S04]  /*7af0*/  WARPGROUP.ARRIVE ;  /* 0x00000000000079c5 */ /* 0x000fc80000000000 */
[----:B------:R-:W0:Y:S01]  /*7b00*/  MUFU.TANH R159, R159 ;  /* 0x0000009f009f7308 */ /* 0x000e220000002400 */
[----:B--2---:R-:W-:Y:S01]  /*7b10*/  FMNMX.FTZ R192, R158, R191, !PT ;  /* 0x000000bf9ec07209 */ /* 0x004fe20007810000 */
[----:B------:R-:W-:Y:S01]  /*7b20*/  QGMMA.64x128x32.F32.E4M3.E4M3 R24, R208, gdesc[UR4], R24, gsb0 ;  /* 0x01e00004d0187df3 */ /* 0x000fe20008000818 */
[----:B------:R-:W-:Y:S01]  /*7b30*/  UIADD3 UR6, UR11, 0x300, URZ ;  /* 0x000003000b067890 */ /* 0x000fe2000fffe03f */
[----:B------:R-:W-:-:S04]  /*7b40*/  UMOV UR7, 0xc0000010 ;  /* 0xc000001000077882 */ /* 0x000fc80000000000 */
        /* <DEDUP_REMOVED lines=35> */
[----:B------:R-:W-:Y:S02]  /*7d80*/  WARPGROUP.DEPBAR.LE gsb0, 0x0 ;  /* 0x00008000000079c5 */ /* 0x000fe40000010000 */
[----:B------:R-:W-:Y:S01]  /*7d90*/  WARPGROUP.ARRIVE ;  /* 0x00000000000079c5 */ /* 0x000fe20000000000 */
[----:B--2---:R-:W-:-:S04]  /*7da0*/  FMNMX.FTZ R191, R143, R192, !PT ;  /* 0x000000c08fbf7209 */ /* 0x004fc80007810000 */
[----:B------:R-:W2:Y:S01]  /*7db0*/  MUFU.TANH R145, R145 ;  /* 0x0000009100917308 */ /* 0x000ea20000002400 */
[----:B------:R-:W-:Y:S01]  /*7dc0*/  QGMMA.64x128x32.F32.E4M3.E4M3 R24, R212, gdesc[UR4], R24, gsb0 ;  /* 0x01e00004d4187df3 */ /* 0x000fe20008000818 */
[----:B-1----:R-:W-:Y:S01]  /*7dd0*/  FMNMX.FTZ R190, R144, R189, !PT ;  /* 0x000000bd90be7209 */ /* 0x002fe20007810000 */
[----:B------:R-:W-:Y:S01]  /*7de0*/  UIADD3 UR6, UR11, 0x400, URZ ;  /* 0x000004000b067890 */ /* 0x000fe2000fffe03f */
[----:B------:R-:W-:-:S04]  /*7df0*/  UMOV UR7, 0xc0000010 ;  /* 0xc000001000077882 */ /* 0x000fc80000000000 */
        /* <DEDUP_REMOVED lines=15> */
[----:B--2---:R-:W-:Y:S01]  /*7ef0*/  FMNMX.FTZ R190, R120, R189, !PT ;  /* 0x000000bd78be7209 */ /* 0x004fe20007810000 */
[----:B------:R-:W-:-:S06]  /*7f00*/  FMUL.FTZ R189, R0, R94 ;  /* 0x0000005e00bd7220 */ /* 0x000fcc0000410000 */
        /* <DEDUP_REMOVED lines=18> */
[----:B------:R-:W-:-:S06]  /*8030*/  WARPGROUP.DEPBAR.LE gsb0, 0x0 ;  /* 0x00008000000079c5 */ /* 0x000fcc0000010000 */
[----:B------:R-:W2:Y:S01]  /*8040*/  MUFU.TANH R132, R132 ;  /* 0x0000008400847308 */ /* 0x000ea20000002400 */
[----:B-1----:R-:W-:Y:S01]  /*8050*/  FMNMX.FTZ R191, R129, R94, !PT ;  /* 0x0000005e81bf7209 */ /* 0x002fe20007810000 */
[----:B------:R-:W-:-:S06]  /*8060*/  WARPGROUP.ARRIVE ;  /* 0x00000000000079c5 */ /* 0x000fcc0000000000 */
[----:B------:R-:W1:Y:S01]  /*8070*/  MUFU.TANH R134, R134 ;  /* 0x0000008600867308 */ /* 0x000e620000002400 */
[----:B0-----:R-:W-:Y:S01]  /*8080*/  FMNMX.FTZ R193, R131, R190, !PT ;  /* 0x000000be83c17209 */ /* 0x001fe20007810000 */
[----:B------:R-:W-:Y:S01]  /*8090*/  QGMMA.64x128x32.F32.E4M3.E4M3 R24, R216, gdesc[UR4], R24, gsb0 ;  /* 0x01e00004d8187df3 */ /* 0x000fe20008000818 */
[----:B------:R-:W-:Y:S01]  /*80a0*/  UIADD3 UR6, UR11, 0x500, URZ ;  /* 0x000005000b067890 */ /* 0x000fe2000fffe03f */
[----:B------:R-:W-:-:S04]  /*80b0*/  UMOV UR7, 0xc0000010 ;  /* 0xc000001000077882 */ /* 0x000fc80000000000 */
        /* <DEDUP_REMOVED lines=15> */
[----:B-1----:R-:W-:Y:S01]  /*81b0*/  FMNMX.FTZ R193, R107, R190, !PT ;  /* 0x000000be6bc17209 */ /* 0x002fe20007810000 */
[----:B------:R-:W-:-:S06]  /*81c0*/  FMUL.FTZ R190, R0, R99 ;  /* 0x0000006300be7220 */ /* 0x000fcc0000410000 */
        /* <DEDUP_REMOVED lines=56> */
[----:B--2---:R-:W-:Y:S02]  /*8550*/  FMNMX.FTZ R192, R102, R191, !PT ;  /* 0x000000bf66c07209 */ /* 0x004fe40007810000 */
[----:B-1----:R-:W-:-:S05]  /*8560*/  FMNMX.FTZ R191, R101, R94, !PT ;  /* 0x0000005e65bf7209 */ /* 0x002fca0007810000 */
[----:B------:R-:W1:Y:S01]  /*8570*/  SHFL.BFLY PT, R94, R191, 0x2, 0x1f ;  /* 0x0c401f00bf5e7f89 */ /* 0x000e6200000e0000 */
[----:B0-----:R-:W-:-:S05]  /*8580*/  FMNMX.FTZ R192, R103, R192, !PT ;  /* 0x000000c067c07209 */ /* 0x001fca0007810000 */
[----:B------:R-:W0:Y:S01]  /*8590*/  SHFL.BFLY PT, R99, R192, 0x2, 0x1f ;  /* 0x0c401f00c0637f89 */ /* 0x000e2200000e0000 */
[----:B------:R-:W-:Y:S02]  /*85a0*/  WARPGROUP.DEPBAR.LE gsb0, 0x0 ;  /* 0x00008000000079c5 */ /* 0x000fe40000010000 */
[----:B------:R-:W-:-:S06]  /*85b0*/  WARPGROUP.ARRIVE ;  /* 0x00000000000079c5 */ /* 0x000fcc0000000000 */
[----:B------:R-:W-:Y:S01]  /*85c0*/  QGMMA.64x128x32.F32.E4M3.E4M3 R24, R224, gdesc[UR4], R24, gsb0 ;  /* 0x01e00004e0187df3 */ /* 0x000fe20008000818 */
[----:B-1----:R-:W-:Y:S01]  /*85d0*/  FMNMX.FTZ R193, R191, R94, !PT ;  /* 0x0000005ebfc17209 */ /* 0x002fe20007810000 */
[----:B------:R-:W-:-:S04]  /*85e0*/  IMAD.U32 R191, RZ, RZ, UR10 ;  /* 0x0000000affbf7e24 */ /* 0x000fc8000f8e00ff */
[----:B------:R-:W1:Y:S01]  /*85f0*/  SHFL.BFLY PT, R94, R193, 0x1, 0x1f ;  /* 0x0c201f00c15e7f89 */ /* 0x000e6200000e0000 */
[----:B0-----:R-:W-:-:S05]  /*8600*/  FMNMX.FTZ R194, R192, R99, !PT ;  /* 0x00000063c0c27209 */ /* 0x001fca0007810000 */
[----:B------:R-:W0:Y:S01]  /*8610*/  SHFL.BFLY PT, R99, R194, 0x1, 0x1f ;  /* 0x0c201f00c2637f89 */ /* 0x000e2200000e0000 */
[----:B-1----:R-:W-:-:S05]  /*8620*/  FMNMX.FTZ R94, R193, R94, !PT ;  /* 0x0000005ec15e7209 */ /* 0x002fca0007810000 */
[C---:B------:R-:W-:Y:S01]  /*8630*/  FADD.FTZ R3, -R94.reuse, R3 ;  /* 0x000000035e037221 */ /* 0x040fe20000010100 */
[----:B------:R-:W-:-:S01]  /*8640*/  FFMA.FTZ R191, R94, R191, -8 ;  /* 0xc10000005ebf7423 */ /* 0x000fc200000100bf */
[----:B0-----:R-:W-:Y:S02]  /*8650*/  FMNMX.FTZ R99, R194, R99, !PT ;  /* 0x00000063c2637209 */ /* 0x001fe40007810000 */
[----:B------:R-:W-:Y:S01]  /*8660*/  FMUL.FTZ R192, R3, UR10 ;  /* 0x0000000a03c07c20 */ /* 0x000fe20008410000 */
[--C-:B------:R-:W-:Y:S01]  /*8670*/  FFMA.FTZ R193, R8, UR10, -R191.reuse ;  /* 0x0000000a08c17c23 */ /* 0x100fe200080108bf */
[----:B------:R-:W-:-:S01]  /*8680*/  FFMA.FTZ R8, R7, UR10, -R191 ;  /* 0x0000000a07087c23 */ /* 0x000fc200080108bf */
[----:B------:R-:W-:Y:S01]  /*8690*/  FFMA.FTZ R7, R11, UR10, -R191 ;  /* 0x0000000a0b077c23 */ /* 0x000fe200080108bf */
[----:B------:R-:W-:-:S01]  /*86a0*/  FADD.FTZ R3, -R99, R6 ;  /* 0x0000000663037221 */ /* 0x000fc20000010100 */
[--C-:B------:R-:W-:Y:S01]  /*86b0*/  FFMA.FTZ R11, R15, UR10, -R191.reuse ;  /* 0x0000000a0f0b7c23 */ /* 0x100fe200080108bf */
[----:B------:R0:W-:Y:S01]  /*86c0*/  MUFU.EX2 R6, R192 ;  /* 0x000000c000067308 */ /* 0x0001e20000000800 */
[----:B------:R-:W-:-:S01]  /*86d0*/  FFMA.FTZ R15, R185, UR10, -R191 ;  /* 0x0000000ab90f7c23 */ /* 0x000fc200080108bf */
[----:B------:R-:W-:Y:S01]  /*86e0*/  FMUL.FTZ R3, R3, UR10 ;  /* 0x0000000a03037c20 */ /* 0x000fe20008410000 */
[----:B------:R-:W-:-:S01]  /*86f0*/  FFMA.FTZ R12, R12, UR10, -R191 ;  /* 0x0000000a0c0c7c23 */ /* 0x000fc200080108bf */
[--C-:B------:R-:W-:Y:S01]  /*8700*/  FFMA.FTZ R20, R20, UR10, -R191.reuse ;  /* 0x0000000a14147c23 */ /* 0x100fe200080108bf */
[----:B------:R-:W-:-:S01]  /*8710*/  FFMA.FTZ R186, R186, UR10, -R191 ;  /* 0x0000000ababa7c23 */ /* 0x000fc200080108bf */
[--C-:B------:R-:W-:Y:S01]  /*8720*/  FFMA.FTZ R168, R168, UR10, -R191.reuse ;  /* 0x0000000aa8a87c23 */ /* 0x100fe200080108bf */
[----:B------:R-:W-:-:S01]  /*8730*/  FFMA.FTZ R169, R169, UR10, -R191 ;  /* 0x0000000aa9a97c23 */ /* 0x000fc200080108bf */
[----:B------:R-:W1:Y:S01]  /*8740*/  MUFU.EX2 R193, R193 ;  /* 0x000000c100c17308 */ /* 0x000e620000000800 */
[----:B0-----:R-:W-:-:S02]  /*8750*/  IMAD.U32 R192, RZ, RZ, UR10 ;  /* 0x0000000affc07e24 */ /* 0x001fc4000f8e00ff */
[--C-:B------:R-:W-:Y:S01]  /*8760*/  FFMA.FTZ R172, R172, UR10, -R191.reuse ;  /* 0x0000000aacac7c23 */ /* 0x100fe200080108bf */
[----:B------:R-:W-:-:S01]  /*8770*/  FFMA.FTZ R173, R173, UR10, -R191 ;  /* 0x0000000aadad7c23 */ /* 0x000fc200080108bf */
[----:B------:R-:W-:Y:S01]  /*8780*/  FFMA.FTZ R176, R176, UR10, -R191 ;  /* 0x0000000ab0b07c23 */ /* 0x000fe200080108bf */
[----:B------:R-:W-:-:S01]  /*8790*/  FFMA.FTZ R185, R99, R192, -8 ;  /* 0xc100000063b97423 */ /* 0x000fc200000100c0 */
        /* <DEDUP_REMOVED lines=11> */
[----:B-1----:R-:W-:-:S01]  /*8850*/  FFMA.FTZ R5, R6, R5, R193 ;  /* 0x0000000506057223 */ /* 0x002fc200000100c1 */
[----:B------:R-:W-:Y:S01]  /*8860*/  FFMA.FTZ R187, R188, UR10, -R185 ;  /* 0x0000000abcbb7c23 */ /* 0x000fe200080108b9 */
[----:B------:R-:W-:-:S01]  /*8870*/  FFMA.FTZ R181, R181, UR10, -R191 ;  /* 0x0000000ab5b57c23 */ /* 0x000fc200080108bf */
[--C-:B------:R-:W-:Y:S01]  /*8880*/  FFMA.FTZ R152, R152, UR10, -R191.reuse ;  /* 0x0000000a98987c23 */ /* 0x100fe200080108bf */
[----:B------:R-:W-:-:S01]  /*8890*/  FFMA.FTZ R153, R153, UR10, -R191 ;  /* 0x0000000a99997c23 */ /* 0x000fc200080108bf */
[--C-:B------:R-:W-:Y:S01]  /*88a0*/  FFMA.FTZ R156, R156, UR10, -R191.reuse ;  /* 0x0000000a9c9c7c23 */ /* 0x100fe200080108bf */
[----:B------:R-:W-:-:S01]  /*88b0*/  FFMA.FTZ R157, R157, UR10, -R191 ;  /* 0x0000000a9d9d7c23 */ /* 0x000fc200080108bf */
[----:B------:R-:W1:Y:S01]  /*88c0*/  MUFU.EX2 R8, R8 ;  /* 0x0000000800087308 */ /* 0x000e620000000800 */
[----:B------:R-:W-:-:S01]  /*88d0*/  FFMA.FTZ R160, R160, UR10, -R191 ;  /* 0x0000000aa0a07c23 */ /* 0x000fc200080108bf */
[--C-:B------:R-:W-:Y:S01]  /*88e0*/  FFMA.FTZ R161, R161, UR10, -R191.reuse ;  /* 0x0000000aa1a17c23 */ /* 0x100fe200080108bf */
[----:B------:R-:W-:-:S01]  /*88f0*/  FFMA.FTZ R164, R164, UR10, -R191 ;  /* 0x0000000aa4a47c23 */ /* 0x000fc200080108bf */
[--C-:B------:R-:W-:Y:S01]  /*8900*/  FFMA.FTZ R165, R165, UR10, -R191.reuse ;  /* 0x0000000aa5a57c23 */ /* 0x100fe200080108bf */
[----:B------:R-:W-:-:S01]  /*8910*/  FFMA.FTZ R136, R136, UR10, -R191 ;  /* 0x0000000a88887c23 */ /* 0x000fc200080108bf */
[--C-:B------:R-:W-:Y:S01]  /*8920*/  FFMA.FTZ R137, R137, UR10, -R191.reuse ;  /* 0x0000000a89897c23 */ /* 0x100fe200080108bf */
[----:B------:R-:W-:-:S01]  /*8930*/  FFMA.FTZ R140, R140, UR10, -R191 ;  /* 0x0000000a8c8c7c23 */ /* 0x000fc200080108bf */
[----:B------:R-:W2:Y:S01]  /*8940*/  MUFU.EX2 R9, R9 ;  /* 0x0000000900097308 */ /* 0x000ea20000000800 */
[----:B0-----:R-:W-:-:S01]  /*8950*/  FFMA.FTZ R4, R3, R4, R192 ;  /* 0x0000000403047223 */ /* 0x001fc200000100c0 */
[--C-:B------:R-:W-:Y:S01]  /*8960*/  FFMA.FTZ R141, R141, UR10, -R191.reuse ;  /* 0x0000000a8d8d7c23 */ /* 0x100fe200080108bf */
[----:B------:R-:W-:-:S01]  /*8970*/  FFMA.FTZ R144, R144, UR10, -R191 ;  /* 0x0000000a90907c23 */ /* 0x000fc200080108bf */
        /* <DEDUP_REMOVED lines=12> */
[----:B------:R-:W1:Y:S01]  /*8a40*/  MUFU.EX2 R10, R10 ;  /* 0x0000000a000a7308 */ /* 0x000e620000000800 */
[----:B--2---:R-:W-:-:S01]  /*8a50*/  FADD.FTZ R5, R9, R4 ;  /* 0x0000000409057221 */ /* 0x004fc20000010000 */
[--C-:B------:R-:W-:Y:S01]  /*8a60*/  FFMA.FTZ R133, R133, UR10, -R191.reuse ;  /* 0x0000000a85857c23 */ /* 0x100fe200080108bf */
[----:B------:R-:W-:-:S01]  /*8a70*/  FFMA.FTZ R104, R104, UR10, -R191 ;  /* 0x0000000a68687c23 */ /* 0x000fc200080108bf */
[--C-:B------:R-:W-:Y:S01]  /*8a80*/  FFMA.FTZ R105, R105, UR10, -R191.reuse ;  /* 0x0000000a69697c23 */ /* 0x100fe200080108bf */
[----:B------:R-:W-:-:S01]  /*8a90*/  FFMA.FTZ R108, R108, UR10, -R191 ;  /* 0x0000000a6c6c7c23 */ /* 0x000fc200080108bf */
[--C-:B------:R-:W-:Y:S01]  /*8aa0*/  FFMA.FTZ R109, R109, UR10, -R191.reuse ;  /* 0x0000000a6d6d7c23 */ /* 0x100fe200080108bf */
[----:B------:R-:W-:-:S01]  /*8ab0*/  FFMA.FTZ R112, R112, UR10, -R191 ;  /* 0x0000000a70707c23 */ /* 0x000fc200080108bf */
[----:B------:R-:W2:Y:S01]  /*8ac0*/  MUFU.EX2 R12, R12 ;  /* 0x0000000c000c7308 */ /* 0x000ea20000000800 */
[----:B------:R-:W-:-:S01]  /*8ad0*/  FFMA.FTZ R113, R113, UR10, -R191 ;  /* 0x0000000a71717c23 */ /* 0x000fc200080108bf */
[--C-:B------:R-:W-:Y:S01]  /*8ae0*/  FFMA.FTZ R116, R116, UR10, -R191.reuse ;  /* 0x0000000a74747c23 */ /* 0x100fe200080108bf */
[----:B------:R-:W-:-:S01]  /*8af0*/  FFMA.FTZ R117, R117, UR10, -R191 ;  /* 0x0000000a75757c23 */ /* 0x000fc200080108bf */
[--C-:B------:R-:W-:Y:S01]  /*8b00*/  FFMA.FTZ R88, R88, UR10, -R191.reuse ;  /* 0x0000000a58587c23 */ /* 0x100fe200080108bf */
[----:B------:R-:W-:-:S01]  /*8b10*/  FFMA.FTZ R89, R89, UR10, -R191 ;  /* 0x0000000a59597c23 */ /* 0x000fc200080108bf */
[--C-:B------:R-:W-:Y:S01]  /*8b20*/  FFMA.FTZ R92, R92, UR10, -R191.reuse ;  /* 0x0000000a5c5c7c23 */ /* 0x100fe200080108bf */
[----:B------:R-:W-:-:S01]  /*8b30*/  FFMA.FTZ R93, R93, UR10, -R191 ;  /* 0x0000000a5d5d7c23 */ /* 0x000fc200080108bf */
[----:B------:R-:W3:Y:S01]  /*8b40*/  MUFU.EX2 R13, R13 ;  /* 0x0000000d000d7308 */ /* 0x000ee20000000800 */
[----:B------:R-:W-:-:S01]  /*8b50*/  FFMA.FTZ R96, R96, UR10, -R191 ;  /* 0x0000000a60607c23 */ /* 0x000fc200080108bf */
[--C-:B------:R-:W-:Y:S01]  /*8b60*/  FFMA.FTZ R97, R97, UR10, -R191.reuse ;  /* 0x0000000a61617c23 */ /* 0x100fe200080108bf */
[----:B------:R-:W-:-:S01]  /*8b70*/  FFMA.FTZ R100, R100, UR10, -R191 ;  /* 0x0000000a64647c23 */ /* 0x000fc200080108bf */
[----:B------:R-:W-:Y:S01]  /*8b80*/  FFMA.FTZ R101, R101, UR10, -R191 ;  /* 0x0000000a65657c23 */ /* 0x000fe200080108bf */
[----:B0-----:R-:W-:-:S01]  /*8b90*/  FADD.FTZ R191, R7, R188 ;  /* 0x000000bc07bf7221 */ /* 0x001fc20000010000 */
[----:B-1----:R-:W-:Y:S01]  /*8ba0*/  FADD.FTZ R4, R10, R5 ;  /* 0x000000050a047221 */ /* 0x002fe20000010000 */
[----:B------:R-:W-:-:S01]  /*8bb0*/  FFMA.FTZ R170, R170, UR10, -R185 ;  /* 0x0000000aaaaa7c23 */ /* 0x000fc200080108b9 */
[----:B------:R-:W0:Y:S01]  /*8bc0*/  MUFU.EX2 R11, R11 ;  /* 0x0000000b000b7308 */ /* 0x000e220000000800 */
[----:B--2---:R-:W-:-:S01]  /*8bd0*/  FADD.FTZ R188, R12, R191 ;  /* 0x000000bf0cbc7221 */ /* 0x004fc20000010000 */
[--C-:B------:R-:W-:Y:S01]  /*8be0*/  FFMA.FTZ R171, R171, UR10, -R185.reuse ;  /* 0x0000000aabab7c23 */ /* 0x100fe200080108b9 */
[----:B------:R-:W-:-:S01]  /*8bf0*/  FFMA.FTZ R174, R174, UR10, -R185 ;  /* 0x0000000aaeae7c23 */ /* 0x000fc200080108b9 */
[--C-:B------:R-:W-:Y:S01]  /*8c00*/  FFMA.FTZ R175, R175, UR10, -R185.reuse ;  /* 0x0000000aafaf7c23 */ /* 0x100fe200080108b9 */
[----:B------:R-:W-:-:S01]  /*8c10*/  FFMA.FTZ R178, R178, UR10, -R185 ;  /* 0x0000000ab2b27c23 */ /* 0x000fc200080108b9 */
[--C-:B------:R-:W-:Y:S01]  /*8c20*/  FFMA.FTZ R179, R179, UR10, -R185.reuse ;  /* 0x0000000ab3b37c23 */ /* 0x100fe200080108b9 */
[----:B------:R-:W-:-:S01]  /*8c30*/  FFMA.FTZ R182, R182, UR10, -R185 ;  /* 0x0000000ab6b67c23 */ /* 0x000fc200080108b9 */
[----:B------:R-:W1:Y:S01]  /*8c40*/  MUFU.EX2 R14, R14 ;  /* 0x0000000e000e7308 */ /* 0x000e620000000800 */
[----:B---3--:R-:W-:-:S01]  /*8c50*/  FADD.FTZ R5, R13, R4 ;  /* 0x000000040d057221 */ /* 0x008fc20000010000 */
[--C-:B------:R-:W-:Y:S01]  /*8c60*/  FFMA.FTZ R183, R183, UR10, -R185.reuse ;  /* 0x0000000ab7b77c23 */ /* 0x100fe200080108b9 */
[----:B------:R-:W-:-:S01]  /*8c70*/  FFMA.FTZ R154, R154, UR10, -R185 ;  /* 0x0000000a9a9a7c23 */ /* 0x000fc200080108b9 */
[--C-:B------:R-:W-:Y:S01]  /*8c80*/  FFMA.FTZ R155, R155, UR10, -R185.reuse ;  /* 0x0000000a9b9b7c23 */ /* 0x100fe200080108b9 */
[----:B------:R-:W-:-:S01]  /*8c90*/  FFMA.FTZ R158, R158, UR10, -R185 ;  /* 0x0000000a9e9e7c23 */ /* 0x000fc200080108b9 */
[--C-:B------:R-:W-:Y:S01]  /*8ca0*/  FFMA.FTZ R159, R159, UR10, -R185.reuse ;  /* 0x0000000a9f9f7c23 */ /* 0x100fe200080108b9 */
[----:B------:R-:W-:-:S01]  /*8cb0*/  FFMA.FTZ R162, R162, UR10, -R185 ;  /* 0x0000000aa2a27c23 */ /* 0x000fc200080108b9 */
[----:B------:R-:W2:Y:S01]  /*8cc0*/  MUFU.EX2 R20, R20 ;  /* 0x0000001400147308 */ /* 0x000ea20000000800 */
[----:B0-----:R-:W-:-:S01]  /*8cd0*/  FADD.FTZ R191, R11, R188 ;  /* 0x000000bc0bbf7221 */ /* 0x001fc20000010000 */
        /* <DEDUP_REMOVED lines=42> */
[----:B------:R-:W-:-:S02]  /*8f80*/  WARPGROUP.DEPBAR.LE gsb0, 0x0 ;  /* 0x00008000000079c5 */ /* 0x000fc40000010000 */
[----:B------:R-:W-:-:S02]  /*8f90*/  FFMA.FTZ R103, R103, UR10, -R185 ;  /* 0x0000000a67677c23 */ /* 0x000fc400080108b9 */
[----:B------:R-:W2:Y:S01]  /*8fa0*/  MUFU.EX2 R168, R168 ;  /* 0x000000a800a87308 */ /* 0x000ea20000000800 */
[----:B0-----:R-:W-:-:S07]  /*8fb0*/  FADD.FTZ R191, R186, R191 ;  /* 0x000000bfbabf7221 */ /* 0x001fce0000010000 */
        /* <DEDUP_REMOVED lines=129> */
[----:B--2---:R-:W-:-:S01]  /*97d0*/  FADD.FTZ R191, R135, R188 ;  /* 0x000000bc87bf7221 */ /* 0x004fc20000010000 */
[----:B------:R-:W-:-:S06]  /*97e0*/  FFMA.FTZ R188, R189, UR10, -R185 ;  /* 0x0000000abdbc7c23 */ /* 0x000fcc00080108b9 */
        /* <DEDUP_REMOVED lines=13> */
[----:B0-----:R-:W-:-:S01]  /*98c0*/  FADD.FTZ R5, R109, R4 ;  /* 0x000000046d057221 */ /* 0x001fc20000010000 */
[----:B------:R-:W-:-:S05]  /*98d0*/  IADD3 R4, -R23, 0xb, RZ ;  /* 0x0000000b17047810 */ /* 0x000fca0007ffe1ff */
[----:B------:R0:W-:Y:S06]  /*98e0*/  BAR.ARV R4, 0x100 ;  /* 0x000400040000751d */ /* 0x0001ec0000002000 */
[----:B------:R-:W3:Y:S01]  /*98f0*/  MUFU.EX2 R114, R114 ;  /* 0x0000007200727308 */ /* 0x000ee20000000800 */
[----:B-1----:R-:W-:-:S01]  /*9900*/  FADD.FTZ R189, R111, R194 ;  /* 0x000000c26fbd7221 */ /* 0x002fc20000010000 */
[----:B0-----:R-:W-:Y:S02]  /*9910*/  @!P1 VIADD R4, R195, 0x2e840 ;  /* 0x0002e840c3049836 */ /* 0x001fe40000000000 */
[----:B--2---:R-:W-:-:S03]  /*9920*/  FADD.FTZ R194, R112, R5 ;  /* 0x0000000570c27221 */ /* 0x004fc60000010000 */
[----:B------:R-:W-:Y:S01]  /*9930*/  @!P1 PRMT R4, RZ, 0x654, R4 ;  /* 0x00000654ff049816 */ /* 0x000fe20000000004 */
[----:B------:R-:W0:Y:S03]  /*9940*/  MUFU.EX2 R113, R113 ;  /* 0x0000007100717308 */ /* 0x000e260000000800 */
[----:B------:R1:W-:Y:S05]  /*9950*/  @!P1 SYNCS.ARRIVE.TRANS64.RED.A1T0 RZ, [R4+URZ], RZ ;  /* 0x000000ff04ff99a7 */ /* 0x0003ea000810043f */
[----:B------:R-:W2:Y:S01]  /*9960*/  MUFU.EX2 R115, R115 ;  /* 0x0000007300737308 */ /* 0x000ea20000000800 */
[----:B---3--:R-:W-:-:S01]  /*9970*/  FADD.FTZ R196, R114, R189 ;  /* 0x000000bd72c47221 */ /* 0x008fc20000010000 */
[----:B------:R-:W-:-:S06]  /*9980*/  FFMA.FTZ R189, R190, UR10, -R185 ;  /* 0x0000000abebd7c23 */ /* 0x000fcc00080108b9 */
[----:B------:R-:W3:Y:S01]  /*9990*/  MUFU.EX2 R116, R116 ;  /* 0x0000007400747308 */ /* 0x000ee20000000800 */
[----:B0-----:R-:W-:-:S07]  /*99a0*/  FADD.FTZ R5, R113, R194 ;  /* 0x000000c271057221 */ /* 0x001fce0000010000 */
[----:B------:R-:W0:Y:S01]  /*99b0*/  MUFU.EX2 R118, R118 ;  /* 0x0000007600767308 */ /* 0x000e220000000800 */
[----:B--2---:R-:W-:-:S07]  /*99c0*/  FADD.FTZ R191, R115, R196 ;  /* 0x000000c473bf7221 */ /* 0x004fce0000010000 */
[----:B------:R-:W2:Y:S01]  /*99d0*/  MUFU.EX2 R117, R117 ;  /* 0x0000007500757308 */ /* 0x000ea20000000800 */
[----:B---3--:R-:W-:-:S07]  /*99e0*/  FADD.FTZ R190, R116, R5 ;  /* 0x0000000574be7221 */ /* 0x008fce0000010000 */
        /* <DEDUP_REMOVED lines=18> */
[----:B------:R-:W1:Y:S01]  /*9b10*/  MUFU.EX2 R96, R96 ;  /* 0x0000006000607308 */ /* 0x000e620000000800 */
[----:B0-----:R-:W-:-:S07]  /*9b20*/  FADD.FTZ R5, R93, R190 ;  /* 0x000000be5d057221 */ /* 0x001fce0000010000 */
[----:B------:R-:W0:Y:S01]  /*9b30*/  MUFU.EX2 R98, R98 ;  /* 0x0000006200627308 */ /* 0x000e220000000800 */
[----:B--2---:R-:W-:-:S07]  /*9b40*/  FADD.FTZ R185, R95, R194 ;  /* 0x000000c25fb97221 */ /* 0x004fce0000010000 */
[----:B------:R-:W2:Y:S01]  /*9b50*/  MUFU.EX2 R97, R97 ;  /* 0x0000006100617308 */ /* 0x000ea20000000800 */
[----:B-1----:R-:W-:-:S07]  /*9b60*/  FADD.FTZ R4, R96, R5 ;  /* 0x0000000560047221 */ /* 0x002fce0000010000 */
        /* <DEDUP_REMOVED lines=9> */
[----:B--2---:R-:W-:-:S01]  /*9c00*/  FADD.FTZ R185, R102, R185 ;  /* 0x000000b966b97221 */ /* 0x004fc20000010000 */
[----:B-1----:R-:W-:-:S03]  /*9c10*/  FADD.FTZ R5, R101, R4 ;  /* 0x0000000465057221 */ /* 0x002fc60000010000 */
[----:B0-----:R-:W-:Y:S01]  /*9c20*/  FADD.FTZ R4, R103, R185 ;  /* 0x000000b967047221 */ /* 0x001fe20000010000 */
[----:B------:R-:W-:Y:S06]  /*9c30*/  @!P0 BRA `(.L_x_24) ;  /* 0x0000000000048947 */ /* 0x000fec0003800000 */
[----:B------:R-:W-:Y:S01]  /*9c40*/  BPT.TRAP 0x1 ;  /* 0x000000040000795c */ /* 0x000fe20000300000 */
.L_x_24:
[----:B------:R-:W-:Y:S01]  /*9c50*/  ULEA UR6, UR51, UR39, 0x3 ;  /* 0x0000002733067291 */ /* 0x000fe2000f8e183f */
[----:B------:R-:W-:Y:S01]  /*9c60*/  ISETP.LT.AND P1, PT, RZ, UR48, PT ;  /* 0x00000030ff007c0c */ /* 0x000fe2000bf21270 */
[----:B------:R-:W-:Y:S01]  /*9c70*/  UIADD3 UR7, UR48, -0x1, URZ ;  /* 0xffffffff30077890 */ /* 0x000fe2000fffe03f */
[----:B------:R-:W-:Y:S01]  /*9c80*/  F2FP.SATFINITE.E4M3.F32.PACK_AB_MERGE_C R7, R12, R7, RZ ;  /* 0x000000070c07723e */ /* 0x000fe200048070ff */
[----:B------:R-:W-:Y:S01]  /*9c90*/  UIADD3 UR6, UR6, 0x2e860, URZ ;  /* 0x0002e86006067890 */ /* 0x000fe2000fffe03f */
[----:B------:R-:W-:Y:S01]  /*9ca0*/  F2FP.SATFINITE.E4M3.F32.PACK_AB_MERGE_C R10, R13, R10, RZ ;  /* 0x0000000a0d0a723e */ /* 0x000fe200048070ff */
[----:B------:R-:W-:Y:S01]  /*9cb0*/  UMOV UR52, UR43 ;  /* 0x0000002b00347c82 */ /* 0x000fe20008000000 */
[----:B------:R-:W-:Y:S01]  /*9cc0*/  F2FP.SATFINITE.E4M3.F32.PACK_AB_MERGE_C R15, R186, R15, RZ ;  /* 0x0000000fba0f723e */ /* 0x000fe200048070ff */
[----:B------:R-:W-:Y:S01]  /*9cd0*/  UPRMT UR6, UR36, 0x654, UR6 ;  /* 0x0000065424067896 */ /* 0x000fe20008000006 */
[----:B------:R-:W-:Y:S01]  /*9ce0*/  F2FP.SATFINITE.E4M3.F32.PACK_AB_MERGE_C R184, R187, R184, RZ ;  /* 0x000000b8bbb8723e */ /* 0x000fe200048070ff */
[----:B------:R-:W-:Y:S01]  /*9cf0*/  UMOV UR48, UR7 ;  /* 0x0000000700307c82 */ /* 0x000fe20008000000 */
[----:B------:R-:W-:Y:S01]  /*9d00*/  F2FP.SATFINITE.E4M3.F32.PACK_AB_MERGE_C R172, R173, R172, RZ ;  /* 0x000000acadac723e */ /* 0x000fe200048070ff */
[----:B------:R-:W-:Y:S01]  /*9d10*/  UMOV UR51, UR50 ;  /* 0x0000003200337c82 */ /* 0x000fe20008000000 */
[----:B------:R-:W-:Y:S01]  /*9d20*/  F2FP.SATFINITE.E4M3.F32.PACK_AB_MERGE_C R174, R175, R174, RZ ;  /* 0x000000aeafae723e */ /* 0x000fe200048070ff */
[----:B------:R-:W-:Y:S01]  /*9d30*/  FMUL.FTZ R24, R24, R6 ;  /* 0x0000000618187220 */ /* 0x000fe20000410000 */
[----:B------:R-:W-:Y:S01]  /*9d40*/  F2FP.SATFINITE.E4M3.F32.PACK_AB_MERGE_C R180, R181, R180, RZ ;  /* 0x000000b4b5b4723e */ /* 0x000fe200048070ff */
[----:B------:R-:W-:Y:S01]  /*9d50*/  FMUL.FTZ R25, R25, R6 ;  /* 0x0000000619197220 */ /* 0x000fe20000410000 */
[----:B------:R-:W-:Y:S01]  /*9d60*/  F2FP.SATFINITE.E4M3.F32.PACK_AB_MERGE_C R182, R183, R182, RZ ;  /* 0x000000b6b7b6723e */ /* 0x000fe200048070ff */
[----:B------:R-:W-:Y:S01]  /*9d70*/  SYNCS.ARRIVE.TRANS64.RED.A1T0 RZ, [UR6], RZ ;  /* 0x000000ffffff79a7 */ /* 0x000fe20008100406 */
[----:B------:R-:W-:Y:S01]  /*9d80*/  F2FP.SATFINITE.E4M3.F32.PACK_AB_MERGE_C R156, R157, R156, RZ ;  /* 0x0000009c9d9c723e */ /* 0x000fe200048070ff */
[----:B------:R-:W-:Y:S01]  /*9d90*/  FMUL.FTZ R28, R28, R6 ;  /* 0x000000061c1c7220 */ /* 0x000fe20000410000 */
        /* <DEDUP_REMOVED lines=37> */
[-C--:B------:R-:W-:Y:S01]  /*9ff0*/  FMUL.FTZ R65, R65, R6.reuse ;  /* 0x0000000641417220 */ /* 0x080fe20000410000 */
        /* <DEDUP_REMOVED lines=9> */
[----:B------:R-:W-:Y:S01]  /*a090*/  FMUL.FTZ R85, R85, R6 ;  /* 0x0000000655557220 */ /* 0x000fe20000410000 */
        /* <DEDUP_REMOVED lines=32> */
[----:B------:R-:W-:Y:S01]  /*a2a0*/  F2FP.SATFINITE.E4M3.F32.PACK_AB_MERGE_C R200, R8, R193, R7 ;  /* 0x000000c108c8723e */ /* 0x000fe20004807007 */
[----:B------:R-:W-:Y:S01]  /*a2b0*/  IMAD.MOV.U32 R6, RZ, RZ, R99 ;  /* 0x000000ffff067224 */ /* 0x000fe200078e0063 */
[----:B------:R-:W-:Y:S01]  /*a2c0*/  F2FP.SATFINITE.E4M3.F32.PACK_AB_MERGE_C R201, R9, R192, R10 ;  /* 0x000000c009c9723e */ /* 0x000fe2000480700a */
[----:B------:R-:W-:Y:S01]  /*a2d0*/  IMAD.MOV.U32 R3, RZ, RZ, R94 ;  /* 0x000000ffff037224 */ /* 0x000fe200078e005e */
[----:B------:R-:W-:-:S02]  /*a2e0*/  F2FP.SATFINITE.E4M3.F32.PACK_AB_MERGE_C R202, R20, R11, R15 ;  /* 0x0000000b14ca723e */ /* 0x000fc4000480700f */
[----:B------:R-:W-:Y:S02]  /*a2f0*/  F2FP.SATFINITE.E4M3.F32.PACK_AB_MERGE_C R203, R21, R14, R184 ;  /* 0x0000000e15cb723e */ /* 0x000fe400048070b8 */
[----:B------:R-:W-:Y:S02]  /*a300*/  F2FP.SATFINITE.E4M3.F32.PACK_AB_MERGE_C R204, R169, R168, R172 ;  /* 0x000000a8a9cc723e */ /* 0x000fe400048070ac */
[----:B------:R-:W-:Y:S02]  /*a310*/  F2FP.SATFINITE.E4M3.F32.PACK_AB_MERGE_C R205, R171, R170, R174 ;  /* 0x000000aaabcd723e */ /* 0x000fe400048070ae */
[----:B------:R-:W-:Y:S02]  /*a320*/  F2FP.SATFINITE.E4M3.F32.PACK_AB_MERGE_C R206, R177, R176, R180 ;  /* 0x000000b0b1ce723e */ /* 0x000fe400048070b4 */
[----:B------:R-:W-:Y:S02]  /*a330*/  F2FP.SATFINITE.E4M3.F32.PACK_AB_MERGE_C R207, R179, R178, R182 ;  /* 0x000000b2b3cf723e */ /* 0x000fe400048070b6 */
        /* <DEDUP_REMOVED lines=19> */
[----:B------:R-:W-:Y:S01]  /*a470*/  F2FP.SATFINITE.E4M3.F32.PACK_AB_MERGE_C R227, R189, R98, R102 ;  /* 0x00000062bde3723e */ /* 0x000fe20004807066 */
[----:B------:R-:W-:Y:S06]  /*a480*/  @P1 BRA `(.L_x_25) ;  /* 0xffffffbc00001947 */ /* 0x000fec000383ffff */
.L_x_15:
[----:B------:R-:W-:Y:S06]  /*a490*/  BAR.ARV 0x8, 0x180 ;  /* 0x0206000000007b1d */ /* 0x000fec0000002000 */
[----:B------:R-:W-:Y:S05]  /*a4a0*/  @!P0 BRA `(.L_x_26) ;  /* 0x0000000000048947 */ /* 0x000fea0003800000 */
[----:B------:R-:W-:Y:S01]  /*a4b0*/  BPT.TRAP 0x1 ;  /* 0x000000040000795c */ /* 0x000fe20000300000 */
.L_x_26:
[----:B------:R-:W-:Y:S01]  /*a4c0*/  ULEA UR4, UR50, UR39, 0x3 ;  /* 0x0000002732047291 */ /* 0x000fe2000f8e183f */
[----:B------:R-:W-:-:S05]  /*a4d0*/  IMAD.U32 R0, RZ, RZ, UR43 ;  /* 0x0000002bff007e24 */ /* 0x000fca000f8e00ff */
[----:B------:R-:W-:-:S04]  /*a4e0*/  SHF.L.U32 R0, R0, 0x1f, RZ ;  /* 0x0000001f00007819 */ /* 0x000fc800000006ff */
[----:B------:R0:W1:Y:S01]  /*a4f0*/  SYNCS.PHASECHK.TRANS64.TRYWAIT P1, [UR4+0x2e850], R0 ;  /* 0x02e85000ff0075a7 */ /* 0x0000620008020144 */
[----:B------:R-:W-:Y:S05]  /*a500*/  @!P0 BRA `(.L_x_27) ;  /* 0x0000000000048947 */ /* 0x000fea0003800000 */
[----:B------:R-:W-:Y:S01]  /*a510*/  BPT.TRAP 0x1 ;  /* 0x000000040000795c */ /* 0x000fe20000300000 */
.L_x_27:
[----:B-1----:R-:W-:Y:S05]  /*a520*/  @P1 BRA `(.L_x_28) ;  /* 0x0000000000081947 */ /* 0x002fea0003800000 */
[----:B------:R-:W1:Y:S02]  /*a530*/  SYNCS.PHASECHK.TRANS64.TRYWAIT P1, [UR4+0x2e850], R0 ;  /* 0x02e85000ff0075a7 */ /* 0x000e640008020144 */
[----:B-1----:R-:W-:Y:S05]  /*a540*/  @!P1 BRA `(.L_x_29) ;  /* 0x0000005c00849947 */ /* 0x002fea0003800000 */
.L_x_28:
[----:B------:R-:W-:Y:S01]  /*a550*/  UIADD3 UR5, UR39, 0x400, URZ ;  /* 0x0000040027057890 */ /* 0x000fe2000fffe03f */
[----:B------:R-:W-:Y:S01]  /*a560*/  WARPGROUP.ARRIVE ;  /* 0x00000000000079c5 */ /* 0x000fe20000000000 */
[----:B------:R-:W-:Y:S01]  /*a570*/  UMOV UR7, 0xc0000010 ;  /* 0xc000001000077882 */ /* 0x000fe20000000000 */
[----:B------:R-:W-:Y:S01]  /*a580*/  IMAD.MOV.U32 R6, RZ, RZ, 0x3f800000 ;  /* 0x3f800000ff067424 */ /* 0x000fe200078e00ff */
[----:B------:R-:W-:-:S04]  /*a590*/  USHF.R.U32.HI UR5, URZ, 0x4, UR5 ;  /* 0x000000043f057899 */ /* 0x000fc80008011605 */
[----:B------:R-:W-:-:S04]  /*a5a0*/  ULOP3.LUT UR5, UR5, 0x3fff, URZ, 0xc0, !UPT ;  /* 0x00003fff05057892 */ /* 0x000fc8000f8ec03f */
[----:B------:R-:W-:-:S04]  /*a5b0*/  ULOP3.LUT UR5, UR5, 0x10000, URZ, 0xfc, !UPT ;  /* 0x0001000005057892 */ /* 0x000fc8000f8efc3f */
[----:B------:R-:W-:-:S07]  /*a5c0*/  UIMAD UR5, UR50, 0x700, UR5 ;  /* 0x00000700320578a4 */ /* 0x000fce000f8e0205 */
[----:B------:R-:W-:Y:S02]  /*a5d0*/  UMOV UR6, UR5 ;  /* 0x0000000500067c82 */ /* 0x000fe40008000000 */
[----:B------:R-:W-:Y:S01]  /*a5e0*/  QGMMA.64x128x32.F32.E4M3.E4M3 R24, R200, gdesc[UR4], R24, gsb0 ;  /* 0x01e00004c8187df3 */ /* 0x000fe20008000818 */
[----:B------:R-:W-:Y:S01]  /*a5f0*/  UIADD3 UR6, UR5, 0x100, URZ ;  /* 0x0000010005067890 */ /* 0x000fe2000fffe03f */
[----:B------:R-:W-:Y:S01]  /*a600*/  UMOV UR7, 0xc0000010 ;  /* 0xc000001000077882 */ /* 0x000fe20000000000 */
[----:B------:R-:W-:Y:S02]  /*a610*/  WARPGROUP.DEPBAR.LE gsb0, 0x0 ;  /* 0x00008000000079c5 */ /* 0x000fe40000010000 */
[----:B------:R-:W-:-:S07]  /*a620*/  WARPGROUP.ARRIVE ;  /* 0x00000000000079c5 */ /* 0x000fce0000000000 */
        /* <DEDUP_REMOVED lines=11> */
[----:B------:R-:W-:Y:S02]  /*a6e0*/  ULDC.64 UR6, c[0x0][0x9a0] ;  /* 0x0002680000067ab9 */ /* 0x000fe40000000a00 */
[----:B------:R-:W-:-:S04]  /*a6f0*/  UISETP.NE.U32.AND UP0, UPT, UR6, URZ, UPT ;  /* 0x0000003f0600728c */ /* 0x000fc8000bf05070 */
[----:B------:R-:W-:-:S06]  /*a700*/  UISETP.NE.AND.EX UP0, UPT, UR7, URZ, UPT, UP0 ;  /* 0x0000003f0700728c */ /* 0x000fcc000bf05300 */
[----:B------:R-:W-:-:S05]  /*a710*/  PLOP3.LUT P1, PT, PT, PT, UP0, 0x80, 0x0 ;  /* 0x000000000000781c */ /* 0x000fca0003f2f008 */
[----:B------:R-:W-:Y:S01]  /*a720*/  @UP0 USHF.R.S32.HI UR11, URZ, 0x1f, UR40 ;  /* 0x0000001f3f0b0899 */ /* 0x000fe20008011428 */
[----:B------:R-:W-:Y:S01]  /*a730*/  @UP0 ULDC.64 UR12, c[0x0][0x9c8] ;  /* 0x00027200000c0ab9 */ /* 0x000fe20000000a00 */
[----:B------:R-:W-:Y:S02]  /*a740*/  @UP0 UIADD3 UR8, -UR40, URZ, URZ ;  /* 0x0000003f28080290 */ /* 0x000fe4000fffe13f */
[----:B------:R-:W-:Y:S01]  /*a750*/  @UP0 UIMAD UR11, UR11, UR12, URZ ;  /* 0x0000000c0b0b02a4 */ /* 0x000fe2000f8e023f */
[----:B------:R-:W-:Y:S02]  /*a760*/  @UP0 ULDC UR9, c[0x0][0xc44] ;  /* 0x0003110000090ab9 */ /* 0x000fe40000000800 */
[----:B------:R-:W-:Y:S02]  /*a770*/  @UP0 UIMAD UR14, UR9, UR8, UR42 ;  /* 0x00000008090e02a4 */ /* 0x000fe4000f8e022a */
[----:B------:R-:W-:Y:S02]  /*a780*/  @UP0 UIMAD.WIDE.U32 UR8, UR40, UR12, URZ ;  /* 0x0000000c280802a5 */ /* 0x000fe4000f8e003f */
[----:B------:R-:W-:-:S02]  /*a790*/  @UP0 UIMAD UR11, UR40, UR13, UR11 ;  /* 0x0000000d280b02a4 */ /* 0x000fc4000f8e020b */
[----:B------:R-:W-:Y:S02]  /*a7a0*/  @UP0 USHF.R.S32.HI UR15, URZ, 0x1f, UR14 ;  /* 0x0000001f3f0f0899 */ /* 0x000fe4000801140e */
[----:B------:R-:W-:Y:S01]  /*a7b0*/  @UP0 UIADD3 UR9, UR9, UR11, URZ ;  /* 0x0000000b09090290 */ /* 0x000fe2000fffe03f */
[----:B------:R-:W-:Y:S02]  /*a7c0*/  @UP0 ULDC.64 UR12, c[0x0][0x9d0] ;  /* 0x00027400000c0ab9 */ /* 0x000fe40000000a00 */
[----:B------:R-:W-:Y:S02]  /*a7d0*/  @UP0 UIMAD UR11, UR15, UR12, URZ ;  /* 0x0000000c0f0b02a4 */ /* 0x000fe4000f8e023f */
[----:B------:R-:W-:Y:S02]  /*a7e0*/  @UP0 UIMAD.WIDE.U32 UR8, UR14, UR12, UR8 ;  /* 0x0000000c0e0802a5 */ /* 0x000fe4000f8e0008 */
[----:B------:R-:W-:Y:S02]  /*a7f0*/  @UP0 UIMAD UR11, UR14, UR13, UR11 ;  /* 0x0000000d0e0b02a4 */ /* 0x000fe4000f8e020b */
[----:B------:R-:W-:-:S02]  /*a800*/  @UP0 ULEA UR6, UP1, UR8, UR6, 0x2 ;  /* 0x0000000608060291 */ /* 0x000fc4000f82103f */
[----:B------:R-:W-:-:S04]  /*a810*/  @UP0 UIADD3 UR9, UR9, UR11, URZ ;  /* 0x0000000b09090290 */ /* 0x000fc8000fffe03f */
[----:B------:R-:W-:Y:S01]  /*a820*/  IMAD.U32 R2, RZ, RZ, UR6 ;  /* 0x00000006ff027e24 */ /* 0x000fe2000f8e00ff */
[----:B------:R-:W-:Y:S02]  /*a830*/  @UP0 ULEA.HI.X UR7, UR8, UR7, UR9, 0x2, UP1 ;  /* 0x0000000708070291 */ /* 0x000fe400088f1409 */
[----:B------:R-:W-:-:S04]  /*a840*/  UIADD3 UR6, UR5, 0x400, URZ ;  /* 0x0000040005067890 */ /* 0x000fc8000fffe03f */
[----:B-1----:R-:W-:Y:S01]  /*a850*/  IMAD.U32 R3, RZ, RZ, UR7 ;  /* 0x00000007ff037e24 */ /* 0x002fe2000f8e00ff */
[----:B------:R-:W-:-:S04]  /*a860*/  UMOV UR7, 0xc0000010 ;  /* 0xc000001000077882 */ /* 0x000fc80000000000 */
[----:B------:R1:W2:Y:S01]  /*a870*/  @P1 LDG.E R6, desc[UR46][R2.64] ;  /* 0x0000002e02061981 */ /* 0x0002a2000c1e1900 */
[----:B------:R-:W-:Y:S02]  /*a880*/  WARPGROUP.DEPBAR.LE gsb0, 0x0 ;  /* 0x00008000000079c5 */ /* 0x000fe40000010000 */
[----:B------:R-:W-:-:S06]  /*a890*/  WARPGROUP.ARRIVE ;  /* 0x00000000000079c5 */ /* 0x000fcc0000000000 */
[----:B------:R-:W-:Y:S01]  /*a8a0*/  QGMMA.64x128x32.F32.E4M3.E4M3 R24, R216, gdesc[UR4], R24, gsb0 ;  /* 0x01e00004d8187df3 */ /* 0x000fe20008000818 */
[----:B------:R-:W-:Y:S01]  /*a8b0*/  UIADD3 UR6, UR5, 0x500, URZ ;  /* 0x0000050005067890 */ /* 0x000fe2000fffe03f */
[----:B------:R-:W-:Y:S01]  /*a8c0*/  UMOV UR7, 0xc0000010 ;  /* 0xc000001000077882 */ /* 0x000fe20000000000 */
[----:B0-----:R-:W0:Y:S04]  /*a8d0*/  SHFL.BFLY PT, R0, R5, 0x2, 0x1f ;  /* 0x0c401f0005007f89 */ /* 0x001e2800000e0000 */
[----:B------:R-:W3:Y:S01]  /*a8e0*/  SHFL.BFLY PT, R7, R4, 0x2, 0x1f ;  /* 0x0c401f0004077f89 */ /* 0x000ee200000e0000 */
[----:B------:R-:W-:Y:S02]  /*a8f0*/  WARPGROUP.DEPBAR.LE gsb0, 0x0 ;  /* 0x00008000000079c5 */ /* 0x000fe40000010000 */
[----:B------:R-:W-:-:S06]  /*a900*/  WARPGROUP.ARRIVE ;  /* 0x00000000000079c5 */ /* 0x000fcc0000000000 */
[----:B------:R-:W-:Y:S01]  /*a910*/  QGMMA.64x128x32.F32.E4M3.E4M3 R24, R220, gdesc[UR4], R24, gsb0 ;  /* 0x01e00004dc187df3 */ /* 0x000fe20008000818 */
[----:B------:R-:W-:Y:S01]  /*a920*/  UIADD3 UR6, UR5, 0x600, URZ ;  /* 0x0000060005067890 */ /* 0x000fe2000fffe03f */
[----:B------:R-:W-:Y:S01]  /*a930*/  UMOV UR7, 0xc0000010 ;  /* 0xc000001000077882 */ /* 0x000fe20000000000 */
[----:B0-----:R-:W-:-:S01]  /*a940*/  FADD.FTZ R0, R0, R5 ;  /* 0x0000000500007221 */ /* 0x001fc20000010000 */
[----:B---3--:R-:W-:-:S04]  /*a950*/  FADD.FTZ R7, R7, R4 ;  /* 0x0000000407077221 */ /* 0x008fc80000010000 */
[----:B-1----:R-:W0:Y:S04]  /*a960*/  SHFL.BFLY PT, R3, R0, 0x1, 0x1f ;  /* 0x0c201f0000037f89 */ /* 0x002e2800000e0000 */
[----:B------:R-:W1:Y:S01]  /*a970*/  SHFL.BFLY PT, R2, R7, 0x1, 0x1f ;  /* 0x0c201f0007027f89 */ /* 0x000e6200000e0000 */
[----:B0-----:R-:W-:-:S01]  /*a980*/  FADD.FTZ R9, R0, R3 ;  /* 0x0000000300097221 */ /* 0x001fc20000010000 */
[----:B-1----:R-:W-:-:S04]  /*a990*/  FADD.FTZ R10, R7, R2 ;  /* 0x00000002070a7221 */ /* 0x002fc80000010000 */
[C---:B------:R-:W-:Y:S01]  /*a9a0*/  FSETP.NE.FTZ.AND P1, PT, R9.reuse, RZ, PT ;  /* 0x000000ff0900720b */ /* 0x040fe20003f35000 */
[----:B------:R-:W-:Y:S01]  /*a9b0*/  FMUL.FTZ R11, R9, 0.00390625 ;  /* 0x3b800000090b7820 */ /* 0x000fe20000410000 */
[----:B------:R-:W-:Y:S01]  /*a9c0*/  FMUL.FTZ R12, R10, 0.00390625 ;  /* 0x3b8000000a0c7820 */ /* 0x000fe20000410000 */
[----:B------:R-:W-:-:S03]  /*a9d0*/  IMAD.MOV.U32 R3, RZ, RZ, RZ ;  /* 0x000000ffff037224 */ /* 0x000fc600078e00ff */
[----:B------:R-:W-:Y:S02]  /*a9e0*/  FSETP.NE.FTZ.AND P2, PT, R11, RZ, PT ;  /* 0x000000ff0b00720b */ /* 0x000fe40003f55000 */
[----:B------:R-:W-:-:S05]  /*a9f0*/  FSETP.NE.FTZ.AND P3, PT, R12, RZ, PT ;  /* 0x000000ff0c00720b */ /* 0x000fca0003f75000 */
[----:B------:R-:W-:Y:S01]  /*aa00*/  @P1 MUFU.RCP R3, R9 ;  /* 0x0000000900031308 */ /* 0x000fe20000001000 */
[----:B------:R-:W-:Y:S01]  /*aa10*/  FSETP.NE.FTZ.AND P1, PT, R10, RZ, PT ;  /* 0x000000ff0a00720b */ /* 0x000fe20003f35000 */
[----:B------:R-:W-:Y:S01]  /*aa20*/  IMAD.MOV.U32 R7, RZ, RZ, RZ ;  /* 0x000000ffff077224 */ /* 0x000fe200078e00ff */
[----:B------:R-:W-:Y:S02]  /*aa30*/  WARPGROUP.DEPBAR.LE gsb0, 0x0 ;  /* 0x00008000000079c5 */ /* 0x000fe40000010000 */
[----:B------:R-:W-:-:S06]  /*aa40*/  WARPGROUP.ARRIVE ;  /* 0x00000000000079c5 */ /* 0x000fcc0000000000 */
[----:B------:R-:W-:Y:S01]  /*aa50*/  QGMMA.64x128x32.F32.E4M3.E4M3 R24, R224, gdesc[UR4], R24, gsb0 ;  /* 0x01e00004e0187df3 */ /* 0x000fe20008000818 */
[----:B------:R-:W0:Y:S08]  /*aa60*/  @P2 MUFU.LG2 R4, R11 ;  /* 0x0000000b00042308 */ /* 0x000e300000000c00 */
[----:B------:R-:W1:Y:S08]  /*aa70*/  @P3 MUFU.LG2 R8, R12 ;  /* 0x0000000c00083308 */ /* 0x000e700000000c00 */
[----:B------:R2:W3:Y:S01]  /*aa80*/  @P1 MUFU.RCP R7, R10 ;  /* 0x0000000a00071308 */ /* 0x0004e20000001000 */
[----:B------:R-:W-:-:S02]  /*aa90*/  IMAD.U32 R5, RZ, RZ, UR10 ;  /* 0x0000000aff057e24 */ /* 0x000fc4000f8e00ff */
[----:B------:R-:W-:Y:S02]  /*aaa0*/  IMAD.U32 R13, RZ, RZ, UR10 ;  /* 0x0000000aff0d7e24 */ /* 0x000fe4000f8e00ff */
[----:B0-----:R-:W-:Y:S01]  /*aab0*/  @P2 FMUL.FTZ R4, R4, 0.69314718246459960938 ;  /* 0x3f31721804042820 */ /* 0x001fe20000410000 */
[----:B------:R-:W-:Y:S01]  /*aac0*/  @P2 FMUL.FTZ R5, R5, 0.69314718246459960938 ;  /* 0x3f31721805052820 */ /* 0x000fe20000410000 */
[----:B------:R-:W-:Y:S01]  /*aad0*/  @P3 FMUL.FTZ R9, R13, 0.69314718246459960938 ;  /* 0x3f3172180d093820 */ /* 0x000fe20000410000 */
[----:B-1----:R-:W-:Y:S01]  /*aae0*/  @P3 FMUL.FTZ R8, R8, 0.69314718246459960938 ;  /* 0x3f31721808083820 */ /* 0x002fe20000410000 */
[----:B------:R-:W-:Y:S01]  /*aaf0*/  IMAD.MOV.U32 R2, RZ, RZ, -0x800000 ;  /* 0xff800000ff027424 */ /* 0x000fe200078e00ff */
[----:B------:R-:W-:Y:S01]  /*ab00*/  MOV R0, 0xff800000 ;  /* 0xff80000000007802 */ /* 0x000fe20000000f00 */
[----:B------:R-:W-:-:S01]  /*ab10*/  @P2 FFMA.FTZ R2, R5, R94, R4 ;  /* 0x0000005e05022223 */ /* 0x000fc20000010004 */
[----:B------:R-:W-:Y:S01]  /*ab20*/  @P3 FFMA.FTZ R0, R9, R99, R8 ;  /* 0x0000006309003223 */ /* 0x000fe20000010008 */
[-C--:B--2---:R-:W-:Y:S01]  /*ab30*/  FMUL.FTZ R10, R3, R6.reuse ;  /* 0x00000006030a7220 */ /* 0x084fe20000410000 */
[----:B---3--:R-:W-:Y:S01]  /*ab40*/  FMUL.FTZ R88, R7, R6 ;  /* 0x0000000607587220 */ /* 0x008fe20000410000 */
[----:B------:R-:W-:-:S02]  /*ab50*/  WARPGROUP.DEPBAR.LE gsb0, 0x0 ;  /* 0x00008000000079c5 */ /* 0x000fc40000010000 */
[----:B------:R-:W-:Y:S05]  /*ab60*/  @!P0 BRA `(.L_x_30) ;  /* 0x0000000000048947 */ /* 0x000fea0003800000 */
[----:B------:R-:W-:Y:S01]  /*ab70*/  BPT.TRAP 0x1 ;  /* 0x000000040000795c */ /* 0x000fe20000300000 */
.L_x_30:
[----:B------:R-:W0:Y:S01]  /*ab80*/  S2R R89, SR_TID.X ;  /* 0x0000000000597919 */ /* 0x000e220000002100 */
[----:B------:R-:W-:Y:S01]  /*ab90*/  ULDC.64 UR6, c[0x4][0x38] ;  /* 0x01000e0000067ab9 */ /* 0x000fe20000000a00 */
[----:B------:R-:W1:Y:S01]  /*aba0*/  S2UR UR5, SR_SWINHI ;  /* 0x00000000000579c3 */ /* 0x000e620000002f00 */
[-C--:B------:R-:W-:Y:S01]  /*abb0*/  FMUL.FTZ R21, R33, R10.reuse ;  /* 0x0000000a21157220 */ /* 0x080fe20000410000 */
[-C--:B------:R-:W-:Y:S01]  /*abc0*/  FMUL.FTZ R6, R28, R10.reuse ;  /* 0x0000000a1c067220 */ /* 0x080fe20000410000 */
[-C--:B------:R-:W-:Y:S01]  /*abd0*/  FMUL.FTZ R8, R29, R10.reuse ;  /* 0x0000000a1d087220 */ /* 0x080fe20000410000 */
[-C--:B------:R-:W-:Y:S01]  /*abe0*/  FMUL.FTZ R13, R32, R10.reuse ;  /* 0x0000000a200d7220 */ /* 0x080fe20000410000 */
[-C--:B------:R-:W-:Y:S01]  /*abf0*/  FMUL.FTZ R20, R37, R10.reuse ;  /* 0x0000000a25147220 */ /* 0x080fe20000410000 */
[----:B------:R-:W-:Y:S01]  /*ac00*/  FMUL.FTZ R12, R36, R10 ;  /* 0x0000000a240c7220 */ /* 0x000fe20000410000 */
[----:B------:R-:W-:Y:S01]  /*ac10*/  FMUL.FTZ R11, R27, R88 ;  /* 0x000000581b0b7220 */ /* 0x000fe20000410000 */
[-C--:B------:R-:W-:Y:S01]  /*ac20*/  FMUL.FTZ R7, R24, R10.reuse ;  /* 0x0000000a18077220 */ /* 0x080fe20000410000 */
[----:B------:R-:W-:Y:S01]  /*ac30*/  FMUL.FTZ R9, R25, R10 ;  /* 0x0000000a19097220 */ /* 0x000fe20000410000 */
[-C--:B------:R-:W-:Y:S01]  /*ac40*/  FMUL.FTZ R14, R38, R88.reuse ;  /* 0x00000058260e7220 */ /* 0x080fe20000410000 */
[-C--:B------:R-:W-:Y:S01]  /*ac50*/  FMUL.FTZ R83, R83, R88.reuse ;  /* 0x0000005853537220 */ /* 0x080fe20000410000 */
[----:B------:R-:W-:Y:S01]  /*ac60*/  FMUL.FTZ R15, R34, R88 ;  /* 0x00000058220f7220 */ /* 0x000fe20000410000 */
[----:B------:R-:W-:Y:S01]  /*ac70*/  ULDC.64 UR8, c[0x0][0xb90] ;  /* 0x0002e40000087ab9 */ /* 0x000fe20000000a00 */
[----:B------:R-:W-:Y:S01]  /*ac80*/  USHF.R.S32.HI UR14, URZ, 0x1f, UR40 ;  /* 0x0000001f3f0e7899 */ /* 0x000fe20008011428 */
[----:B------:R-:W-:Y:S01]  /*ac90*/  ULDC.64 UR10, c[0x0][0xb98] ;  /* 0x0002e600000a7ab9 */ /* 0x000fe20000000a00 */
[----:B0-----:R-:W-:-:S05]  /*aca0*/  IMAD.SHL.U32 R3, R89, 0x4, RZ ;  /* 0x0000000459037824 */ /* 0x001fca00078e00ff */
[----:B------:R-:W-:-:S04]  /*acb0*/  LOP3.LUT R3, R3, 0xc, RZ, 0xc0, !PT ;  /* 0x0000000c03037812 */ /* 0x000fc800078ec0ff */
[----:B------:R-:W-:-:S05]  /*acc0*/  IADD3 R4, P0, R3, UR6, RZ ;  /* 0x0000000603047c10 */ /* 0x000fca000ff1e0ff */
[----:B------:R-:W-:-:S05]  /*acd0*/  IMAD.X R5, RZ, RZ, UR7, P0 ;  /* 0x00000007ff057e24 */ /* 0x000fca00080e06ff */
[----:B------:R0:W2:Y:S01]  /*ace0*/  LDG.E.CONSTANT R3, desc[UR46][R4.64] ;  /* 0x0000002e04037981 */ /* 0x0000a2000c1e9900 */
        /* <DEDUP_REMOVED lines=9> */
[-C--:B0-----:R-:W-:Y:S01]  /*ad80*/  FMUL.FTZ R4, R30, R88.reuse ;  /* 0x000000581e047220 */ /* 0x081fe20000410000 */
[----:B------:R-:W-:Y:S01]  /*ad90*/  FMUL.FTZ R5, R26, R88 ;  /* 0x000000581a057220 */ /* 0x000fe20000410000 */
[-C--:B------:R-:W-:Y:S01]  /*ada0*/  FMUL.FTZ R45, R56, R10.reuse ;  /* 0x0000000a382d7220 */ /* 0x080fe20000410000 */
[-C--:B------:R-:W-:Y:S01]  /*adb0*/  FMUL.FTZ R48, R61, R10.reuse ;  /* 0x0000000a3d307220 */ /* 0x080fe20000410000 */
[----:B------:R-:W-:Y:S01]  /*adc0*/  FMUL.FTZ R57, R65, R10 ;  /* 0x0000000a41397220 */ /* 0x000fe20000410000 */
[-C--:B------:R-:W-:Y:S01]  /*add0*/  FMUL.FTZ R26, R46, R88.reuse ;  /* 0x000000582e1a7220 */ /* 0x080fe20000410000 */
[----:B------:R-:W-:Y:S01]  /*ade0*/  F2FP.BF16.F32.PACK_AB R4, R4, R5 ;  /* 0x000000050404723e */ /* 0x000fe200000010ff */
[----:B------:R-:W-:Y:S01]  /*adf0*/  FMUL.FTZ R27, R42, R88 ;  /* 0x000000582a1b7220 */ /* 0x000fe20000410000 */
[----:B------:R-:W-:Y:S01]  /*ae00*/  LOP3.LUT P0, R5, R89, 0x3, RZ, 0xc0, !PT ;  /* 0x0000000359057812 */ /* 0x000fe2000780c0ff */
[-C--:B------:R-:W-:Y:S01]  /*ae10*/  FMUL.FTZ R44, R60, R10.reuse ;  /* 0x0000000a3c2c7220 */ /* 0x080fe20000410000 */
[-C--:B------:R-:W-:Y:S01]  /*ae20*/  FMUL.FTZ R52, R68, R10.reuse ;  /* 0x0000000a44347220 */ /* 0x080fe20000410000 */
[-C--:B------:R-:W-:Y:S01]  /*ae30*/  FMUL.FTZ R53, R64, R10.reuse ;  /* 0x0000000a40357220 */ /* 0x080fe20000410000 */
[-C--:B------:R-:W-:Y:S01]  /*ae40*/  FMUL.FTZ R56, R69, R10.reuse ;  /* 0x0000000a45387220 */ /* 0x080fe20000410000 */
[-C--:B------:R-:W-:Y:S01]  /*ae50*/  FMUL.FTZ R61, R72, R10.reuse ;  /* 0x0000000a483d7220 */ /* 0x080fe20000410000 */
[----:B------:R-:W-:Y:S01]  /*ae60*/  FMUL.FTZ R65, R73, R10 ;  /* 0x0000000a49417220 */ /* 0x000fe20000410000 */
[-C--:B------:R-:W-:Y:S01]  /*ae70*/  FMUL.FTZ R42, R62, R88.reuse ;  /* 0x000000583e2a7220 */ /* 0x080fe20000410000 */
[----:B------:R-:W-:Y:S01]  /*ae80*/  FMUL.FTZ R46, R63, R88 ;  /* 0x000000583f2e7220 */ /* 0x000fe20000410000 */
        /* <DEDUP_REMOVED lines=9> */
[----:B------:R-:W-:Y:S01]  /*af20*/  F2FP.BF16.F32.PACK_AB R28, R28, R29 ;  /* 0x0000001d1c1c723e */ /* 0x000fe200000010ff */
[----:B------:R-:W-:Y:S01]  /*af30*/  UMOV UR6, UR39 ;  /* 0x0000002700067c82 */ /* 0x000fe20008000000 */
[----:B-1----:R-:W-:Y:S01]  /*af40*/  UMOV UR7, UR5 ;  /* 0x0000000500077c82 */ /* 0x002fe20008000000 */
[----:B------:R-:W-:Y:S01]  /*af50*/  F2FP.BF16.F32.PACK_AB R33, R32, R33 ;  /* 0x000000212021723e */ /* 0x000fe200000010ff */
[-C--:B------:R-:W-:Y:S01]  /*af60*/  FMUL.FTZ R30, R47, R88.reuse ;  /* 0x000000582f1e7220 */ /* 0x080fe20000410000 */
[----:B------:R-:W-:Y:S01]  /*af70*/  ISETP.EQ.OR P0, PT, R5, 0x3, !P0 ;  /* 0x000000030500780c */ /* 0x000fe20004702670 */
[-C--:B------:R-:W-:Y:S01]  /*af80*/  FMUL.FTZ R31, R43, R88.reuse ;  /* 0x000000582b1f7220 */ /* 0x080fe20000410000 */
[----:B------:R-:W-:Y:S01]  /*af90*/  F2FP.BF16.F32.PACK_AB R65, R64, R65 ;  /* 0x000000414041723e */ /* 0x000fe200000010ff */
[-C--:B------:R-:W-:Y:S01]  /*afa0*/  FMUL.FTZ R38, R55, R88.reuse ;  /* 0x0000005837267220 */ /* 0x080fe20000410000 */
[----:B------:R-:W-:Y:S01]  /*afb0*/  F2FP.BF16.F32.PACK_AB R63, R62, R63 ;  /* 0x0000003f3e3f723e */ /* 0x000fe200000010ff */
[----:B------:R-:W-:Y:S01]  /*afc0*/  IMAD.U32 R29, RZ, RZ, UR7 ;  /* 0x00000007ff1d7e24 */ /* 0x000fe2000f8e00ff */
[----:B------:R-:W-:Y:S01]  /*afd0*/  F2FP.BF16.F32.PACK_AB R11, R10, R11 ;  /* 0x0000000b0a0b723e */ /* 0x000fe200000010ff */
[-C--:B------:R-:W-:Y:S01]  /*afe0*/  FMUL.FTZ R55, R67, R88.reuse ;  /* 0x0000005843377220 */ /* 0x080fe20000410000 */
[----:B------:R-:W-:Y:S01]  /*aff0*/  SEL R62, R28, R33, P0 ;  /* 0x000000211c3e7207 */ /* 0x000fe20000000000 */
[----:B------:R-:W-:Y:S01]  /*b000*/  FMUL.FTZ R67, R82, R88 ;  /* 0x0000005852437220 */ /* 0x000fe20000410000 */
[----:B------:R-:W-:Y:S01]  /*b010*/  SEL R64, R33, R28, P0 ;  /* 0x0000001c21407207 */ /* 0x000fe20000000000 */
[----:B------:R-:W-:Y:S01]  /*b020*/  IMAD.U32 R28, RZ, RZ, UR6 ;  /* 0x00000006ff1c7e24 */ /* 0x000fe2000f8e00ff */
[----:B------:R-:W-:Y:S01]  /*b030*/  F2FP.BF16.F32.PACK_AB R6, R6, R7 ;  /* 0x000000070606723e */ /* 0x000fe200000010ff */
[----:B------:R-:W-:Y:S01]  /*b040*/  FMUL.FTZ R25, R35, R88 ;  /* 0x0000005823197220 */ /* 0x000fe20000410000 */
[----:B------:R-:W-:Y:S01]  /*b050*/  SEL R82, R4, R11, P0 ;  /* 0x0000000b04527207 */ /* 0x000fe20000000000 */
[----:B------:R-:W-:Y:S01]  /*b060*/  IMAD R7, R19, 0x40, R16 ;  /* 0x0000004013077824 */ /* 0x000fe200078e0210 */
[----:B------:R-:W-:Y:S01]  /*b070*/  SEL R84, R11, R4, P0 ;  /* 0x000000040b547207 */ /* 0x000fe20000000000 */
[----:B------:R-:W-:Y:S01]  /*b080*/  IMAD.WIDE R4, R231, 0x2, R28 ;  /* 0x00000002e7047825 */ /* 0x000fe200078e021c */
[----:B------:R-:W-:-:S03]  /*b090*/  F2FP.BF16.F32.PACK_AB R31, R30, R31 ;  /* 0x0000001f1e1f723e */ /* 0x000fc600000010ff */
[-C--:B------:R-:W-:Y:S01]  /*b0a0*/  FMUL.FTZ R35, R50, R88.reuse ;  /* 0x0000005832237220 */ /* 0x080fe20000410000 */
[----:B------:R-:W0:Y:S01]  /*b0b0*/  LDC R30, c[0x0][0xbe8] ;  /* 0x0002fa00ff1e7b82 */ /* 0x000e220000000800 */
[-C--:B------:R-:W-:Y:S01]  /*b0c0*/  FMUL.FTZ R50, R70, R88.reuse ;  /* 0x0000005846327220 */ /* 0x080fe20000410000 */
[----:B------:R-:W-:Y:S01]  /*b0d0*/  FMUL.FTZ R70, R87, R88 ;  /* 0x0000005857467220 */ /* 0x000fe20000410000 */
[----:B------:R-:W-:-:S04]  /*b0e0*/  IMAD.WIDE R28, R7, 0x2, R28 ;  /* 0x00000002071c7825 */ /* 0x000fc800078e021c */
[-C--:B------:R-:W-:Y:S01]  /*b0f0*/  FMUL.FTZ R24, R39, R88.reuse ;  /* 0x0000005827187220 */ /* 0x080fe20000410000 */
[----:B------:R-:W-:Y:S01]  /*b100*/  F2FP.BF16.F32.PACK_AB R36, R36, R37 ;  /* 0x000000252424723e */ /* 0x000fe200000010ff */
[-C--:B------:R-:W-:Y:S01]  /*b110*/  FMUL.FTZ R39, R51, R88.reuse ;  /* 0x0000005833277220 */ /* 0x080fe20000410000 */
[----:B------:R-:W-:Y:S01]  /*b120*/  F2FP.BF16.F32.PACK_AB R41, R40, R41 ;  /* 0x000000292829723e */ /* 0x000fe200000010ff */
[-C--:B------:R-:W-:Y:S01]  /*b130*/  FMUL.FTZ R34, R54, R88.reuse ;  /* 0x0000005836227220 */ /* 0x080fe20000410000 */
[----:B------:R-:W-:Y:S01]  /*b140*/  IADD3 R7, P2, R4, 0x20, RZ ;  /* 0x0000002004077810 */ /* 0x000fe20007f5e0ff */
[-C--:B------:R-:W-:Y:S01]  /*b150*/  FMUL.FTZ R43, R58, R88.reuse ;  /* 0x000000583a2b7220 */ /* 0x080fe20000410000 */
[----:B------:R-:W-:Y:S01]  /*b160*/  F2FP.BF16.F32.PACK_AB R73, R72, R73 ;  /* 0x000000494849723e */ /* 0x000fe200000010ff */
[-C--:B------:R-:W-:Y:S01]  /*b170*/  FMUL.FTZ R47, R59, R88.reuse ;  /* 0x000000583b2f7220 */ /* 0x080fe20000410000 */
[----:B------:R-:W-:Y:S01]  /*b180*/  F2FP.BF16.F32.PACK_AB R83, R70, R83 ;  /* 0x000000534653723e */ /* 0x000fe200000010ff */
[-C--:B------:R-:W-:Y:S01]  /*b190*/  FMUL.FTZ R51, R66, R88.reuse ;  /* 0x0000005842337220 */ /* 0x080fe20000410000 */
[----:B------:R-:W-:Y:S01]  /*b1a0*/  SEL R70, R36, R41, P0 ;  /* 0x0000002924467207 */ /* 0x000fe20000000000 */
[----:B------:R-:W-:Y:S01]  /*b1b0*/  FMUL.FTZ R54, R71, R88 ;  /* 0x0000005847367220 */ /* 0x000fe20000410000 */
[----:B------:R-:W-:Y:S01]  /*b1c0*/  SEL R72, R41, R36, P0 ;  /* 0x0000002429487207 */ /* 0x000fe20000000000 */
[----:B------:R-:W-:Y:S01]  /*b1d0*/  IMAD.X R41, RZ, RZ, R5, P2 ;  /* 0x000000ffff297224 */ /* 0x000fe200010e0605 */
[----:B------:R-:W-:Y:S01]  /*b1e0*/  F2FP.BF16.F32.PACK_AB R14, R14, R15 ;  /* 0x0000000f0e0e723e */ /* 0x000fe200000010ff */
[-C--:B------:R-:W-:Y:S01]  /*b1f0*/  FMUL.FTZ R58, R78, R88.reuse ;  /* 0x000000584e3a7220 */ /* 0x080fe20000410000 */
[----:B------:R-:W-:Y:S01]  /*b200*/  F2FP.BF16.F32.PACK_AB R25, R24, R25 ;  /* 0x000000191819723e */ /* 0x000fe200000010ff */
[-C--:B------:R-:W-:Y:S01]  /*b210*/  FMUL.FTZ R59, R74, R88.reuse ;  /* 0x000000584a3b7220 */ /* 0x080fe20000410000 */
[----:B------:R-:W-:Y:S01]  /*b220*/  IADD3 R15, P2, R28, 0x2000, RZ ;  /* 0x000020001c0f7810 */ /* 0x000fe20007f5e0ff */
[----:B------:R-:W-:Y:S01]  /*b230*/  FMUL.FTZ R66, R86, R88 ;  /* 0x0000005856427220 */ /* 0x000fe20000410000 */
[----:B------:R-:W-:Y:S01]  /*b240*/  SEL R86, R14, R25, P0 ;  /* 0x000000190e567207 */ /* 0x000fe20000000000 */
[----:B------:R-:W1:Y:S01]  /*b250*/  LDC R81, c[0x0][0xc38] ;  /* 0x00030e00ff517b82 */ /* 0x000e620000000800 */
[----:B------:R-:W-:Y:S01]  /*b260*/  SEL R88, R25, R14, P0 ;  /* 0x0000000e19587207 */ /* 0x000fe20000000000 */
[----:B------:R-:W-:Y:S01]  /*b270*/  UIADD3 UR5, -UR40, URZ, URZ ;  /* 0x0000003f28057290 */ /* 0x000fe2000fffe13f */
[----:B------:R-:W-:Y:S01]  /*b280*/  F2FP.BF16.F32.PACK_AB R26, R26, R27 ;  /* 0x0000001b1a1a723e */ /* 0x000fe200000010ff */
[----:B------:R-:W-:Y:S01]  /*b290*/  ULDC UR6, c[0x0][0xc44] ;  /* 0x0003110000067ab9 */ /* 0x000fe20000000800 */
[----:B------:R-:W-:Y:S01]  /*b2a0*/  LOP3.LUT R14, R15, 0x380, RZ, 0xc0, !PT ;  /* 0x000003800f0e7812 */ /* 0x000fe200078ec0ff */
[----:B------:R-:W-:Y:S01]  /*b2b0*/  UIMAD UR13, UR6, UR5, UR42 ;  /* 0x00000005060d72a4 */ /* 0x000fe2000f8e022a */
[----:B------:R-:W-:Y:S01]  /*b2c0*/  IADD3 R27, P6, R4, 0x4060, RZ ;  /* 0x00004060041b7810 */ /* 0x000fe20007fde0ff */
[----:B------:R-:W-:Y:S01]  /*b2d0*/  UIADD3 UR4, UR4, 0x2e860, URZ ;  /* 0x0002e86004047890 */ /* 0x000fe2000fffe03f */
[----:B------:R-:W-:Y:S01]  /*b2e0*/  SEL R90, R26, R31, P0 ;  /* 0x0000001f1a5a7207 */ /* 0x000fe20000000000 */
[----:B------:R-:W-:Y:S01]  /*b2f0*/  USHF.R.S32.HI UR12, URZ, 0x1f, UR13 ;  /* 0x0000001f3f0c7899 */ /* 0x000fe2000801140d */
[----:B------:R-:W-:Y:S01]  /*b300*/  SEL R92, R31, R26, P0 ;  /* 0x0000001a1f5c7207 */ /* 0x000fe20000000000 */
[----:B------:R-:W-:Y:S01]  /*b310*/  UPRMT UR4, UR36, 0x654, UR4 ;  /* 0x0000065424047896 */ /* 0x000fe20008000004 */
[----:B------:R-:W-:Y:S01]  /*b320*/  SHF.R.U64 R14, R14, 0x3, RZ ;  /* 0x000000030e0e7819 */ /* 0x000fe200000012ff */
[----:B------:R-:W-:Y:S01]  /*b330*/  UIMAD UR5, UR12, UR8, URZ ;  /* 0x000000080c0572a4 */ /* 0x000fe2000f8e023f */
[----:B------:R-:W-:Y:S01]  /*b340*/  LOP3.LUT R26, R27, 0x380, RZ, 0xc0, !PT ;  /* 0x000003801b1a7812 */ /* 0x000fe200078ec0ff */
[----:B------:R-:W-:Y:S01]  /*b350*/  UIMAD.WIDE.U32 UR6, UR13, UR8, URZ ;  /* 0x000000080d0672a5 */ /* 0x000fe2000f8e003f */
[----:B------:R-:W-:Y:S01]  /*b360*/  LOP3.LUT R14, R14, R15, RZ, 0x3c, !PT ;  /* 0x0000000f0e0e7212 */ /* 0x000fe200078e3cff */
[----:B------:R-:W-:Y:S01]  /*b370*/  IMAD.X R15, RZ, RZ, R29, P2 ;  /* 0x000000ffff0f7224 */ /* 0x000fe200010e061d */
[----:B------:R-:W-:Y:S01]  /*b380*/  SHF.R.U64 R26, R26, 0x3, RZ ;  /* 0x000000031a1a7819 */ /* 0x000fe200000012ff */
[----:B------:R-:W-:Y:S01]  /*b390*/  UIMAD UR5, UR13, UR9, UR5 ;  /* 0x000000090d0572a4 */ /* 0x000fe2000f8e0205 */
[----:B------:R-:W-:Y:S01]  /*b3a0*/  F2FP.BF16.F32.PACK_AB R9, R8, R9 ;  /* 0x000000090809723e */ /* 0x000fe200000010ff */
[----:B------:R-:W-:Y:S01]  /*b3b0*/  UIMAD UR8, UR14, UR10, URZ ;  /* 0x0000000a0e0872a4 */ /* 0x000fe2000f8e023f */
[----:B0-----:R-:W-:Y:S01]  /*b3c0*/  ISETP.NE.AND P2, PT, R30, 0x1, PT ;  /* 0x000000011e00780c */ /* 0x001fe20003f45270 */
[----:B------:R-:W-:Y:S01]  /*b3d0*/  SYNCS.ARRIVE.TRANS64.RED.A1T0 RZ, [UR4], RZ ;  /* 0x000000ffffff79a7 */ /* 0x000fe20008100404 */
[----:B------:R-:W-:Y:S01]  /*b3e0*/  F2FP.BF16.F32.PACK_AB R42, R42, R43 ;  /* 0x0000002b2a2a723e */ /* 0x000fe200000010ff */
[----:B------:R-:W-:Y:S01]  /*b3f0*/  UIADD3 UR7, UR7, UR5, URZ ;  /* 0x0000000507077290 */ /* 0x000fe2000fffe03f */
[----:B------:R-:W-:Y:S01]  /*b400*/  LOP3.LUT R43, R4, 0x380, RZ, 0xc0, !PT ;  /* 0x00000380042b7812 */ /* 0x000fe200078ec0ff */
[----:B------:R-:W-:Y:S01]  /*b410*/  UIMAD UR8, UR40, UR11, UR8 ;  /* 0x0000000b280872a4 */ /* 0x000fe2000f8e0208 */
[----:B------:R-:W-:Y:S01]  /*b420*/  F2FP.BF16.F32.PACK_AB R49, R48, R49 ;  /* 0x000000313031723e */ /* 0x000fe200000010ff */
[----:B------:R-:W-:Y:S01]  /*b430*/  UIMAD.WIDE.U32 UR6, UR40, UR10, UR6 ;  /* 0x0000000a280672a5 */ /* 0x000fe2000f8e0006 */
[----:B------:R-:W-:Y:S01]  /*b440*/  F2FP.BF16.F32.PACK_AB R47, R46, R47 ;  /* 0x0000002f2e2f723e */ /* 0x000fe200000010ff */
[----:B------:R-:W-:Y:S01]  /*b450*/  ULDC.64 UR4, c[0x0][0xb50] ;  /* 0x0002d40000047ab9 */ /* 0x000fe20000000a00 */
[----:B------:R-:W-:Y:S01]  /*b460*/  LOP3.LUT R26, R26, R27, RZ, 0x3c, !PT ;  /* 0x0000001b1a1a7212 */ /* 0x000fe200078e3cff */
[----:B------:R-:W-:Y:S01]  /*b470*/  IMAD.X R27, RZ, RZ, R5, P6 ;  /* 0x000000ffff1b7224 */ /* 0x000fe200030e0605 */
[----:B------:R-:W-:-:S02]  /*b480*/  SEL R46, R6, R9, P0 ;  /* 0x00000009062e7207 */ /* 0x000fc40000000000 */
[----:B------:R-:W-:Y:S02]  /*b490*/  SEL R48, R9, R6, P0 ;  /* 0x0000000609307207 */ /* 0x000fe40000000000 */
[----:B------:R-:W-:Y:S02]  /*b4a0*/  F2FP.BF16.F32.PACK_AB R60, R60, R61 ;  /* 0x0000003d3c3c723e */ /* 0x000fe400000010ff */
[----:B------:R-:W-:Y:S02]  /*b4b0*/  IADD3 R9, P6, R4, 0x40, RZ ;  /* 0x0000004004097810 */ /* 0x000fe40007fde0ff */
[----:B------:R-:W-:Y:S02]  /*b4c0*/  F2FP.BF16.F32.PACK_AB R12, R12, R13 ;  /* 0x0000000d0c0c723e */ /* 0x000fe400000010ff */
[----:B------:R-:W-:Y:S01]  /*b4d0*/  F2FP.BF16.F32.PACK_AB R21, R20, R21 ;  /* 0x000000151415723e */ /* 0x000fe200000010ff */
[----:B------:R-:W-:Y:S01]  /*b4e0*/  IMAD.X R25, RZ, RZ, R5, P6 ;  /* 0x000000ffff197224 */ /* 0x000fe200030e0605 */
[----:B------:R-:W-:-:S02]  /*b4f0*/  SHF.R.U64 R43, R43, 0x3, RZ ;  /* 0x000000032b2b7819 */ /* 0x000fc400000012ff */
[----:B------:R-:W-:Y:S02]  /*b500*/  F2FP.BF16.F32.PACK_AB R57, R56, R57 ;  /* 0x000000393839723e */ /* 0x000fe400000010ff */
[----:B------:R-:W-:Y:S02]  /*b510*/  F2FP.BF16.F32.PACK_AB R55, R54, R55 ;  /* 0x000000373637723e */ /* 0x000fe400000010ff */
[----:B------:R-:W-:Y:S02]  /*b520*/  SEL R78, R60, R65, P0 ;  /* 0x000000413c4e7207 */ /* 0x000fe40000000000 */
[----:B------:R-:W-:Y:S02]  /*b530*/  SEL R98, R42, R47, P0 ;  /* 0x0000002f2a627207 */ /* 0x000fe40000000000 */
[----:B------:R-:W-:Y:S02]  /*b540*/  SEL R100, R47, R42, P0 ;  /* 0x0000002a2f647207 */ /* 0x000fe40000000000 */
[----:B------:R-:W-:-:S02]  /*b550*/  SEL R54, R12, R21, P0 ;  /* 0x000000150c367207 */ /* 0x000fc40000000000 */
[----:B------:R-:W-:Y:S02]  /*b560*/  SEL R56, R21, R12, P0 ;  /* 0x0000000c15387207 */ /* 0x000fe40000000000 */
[----:B------:R-:W-:Y:S02]  /*b570*/  SEL R60, R65, R60, P0 ;  /* 0x0000003c413c7207 */ /* 0x000fe40000000000 */
[C---:B------:R-:W-:Y:S02]  /*b580*/  IADD3 R13, P5, R4.reuse, 0x4040, RZ ;  /* 0x00004040040d7810 */ /* 0x040fe40007fbe0ff */
[C---:B------:R-:W-:Y:S02]  /*b590*/  IADD3 R11, P4, R4.reuse, 0x4020, RZ ;  /* 0x00004020040b7810 */ /* 0x040fe40007f9e0ff */
[C---:B------:R-:W-:Y:S01]  /*b5a0*/  IADD3 R8, P3, R4.reuse, 0x4000, RZ ;  /* 0x0000400004087810 */ /* 0x040fe20007f7e0ff */
[----:B------:R-:W-:Y:S01]  /*b5b0*/  IMAD.X R33, RZ, RZ, R5, P5 ;  /* 0x000000ffff217224 */ /* 0x000fe200028e0605 */
[----:B------:R-:W-:-:S02]  /*b5c0*/  IADD3 R6, P1, R4, 0x60, RZ ;  /* 0x0000006004067810 */ /* 0x000fc40007f3e0ff */
[----:B------:R-:W-:Y:S01]  /*b5d0*/  LOP3.LUT R42, R43, R4, RZ, 0x3c, !PT ;  /* 0x000000042b2a7212 */ /* 0x000fe200078e3cff */
[----:B------:R-:W-:Y:S01]  /*b5e0*/  IMAD.X R37, RZ, RZ, R5, P3 ;  /* 0x000000ffff257224 */ /* 0x000fe200018e0605 */
[----:B------:R-:W-:Y:S02]  /*b5f0*/  LOP3.LUT R4, R7, 0x380, RZ, 0xc0, !PT ;  /* 0x0000038007047812 */ /* 0x000fe400078ec0ff */
[----:B------:R-:W-:Y:S02]  /*b600*/  IADD3 R21, P6, R28, 0x1000, RZ ;  /* 0x000010001c157810 */ /* 0x000fe40007fde0ff */
[----:B------:R-:W-:Y:S01]  /*b610*/  MOV R65, R26 ;  /* 0x0000001a00417202 */ /* 0x000fe20000000f00 */
[----:B------:R-:W-:Y:S01]  /*b620*/  IMAD R26, RZ, RZ, -UR42 ;  /* 0x8000002aff1a7e24 */ /* 0x000fe2000f8e02ff */
[----:B------:R-:W0:Y:S01]  /*b630*/  @P2 LDC R27, c[0x0][0xbec] ;  /* 0x0002fb00ff1b2b82 */ /* 0x000e220000000800 */
[----:B------:R-:W-:Y:S02]  /*b640*/  SHF.R.U64 R4, R4, 0x3, RZ ;  /* 0x0000000304047819 */ /* 0x000fe400000012ff */
[----:B------:R-:W-:Y:S01]  /*b650*/  LOP3.LUT R20, R21, 0x380, RZ, 0xc0, !PT ;  /* 0x0000038015147812 */ /* 0x000fe200078ec0ff */
[----:B-1----:R-:W-:Y:S01]  /*b660*/  IMAD R81, R81, R26, UR41 ;  /* 0x0000002951517e24 */ /* 0x002fe2000f8e021a */
[----:B------:R-:W-:-:S02]  /*b670*/  LOP3.LUT R40, R4, R7, RZ, 0x3c, !PT ;  /* 0x0000000704287212 */ /* 0x000fc400078e3cff */
[----:B------:R-:W-:Y:S01]  /*b680*/  SHF.R.U64 R20, R20, 0x3, RZ ;  /* 0x0000000314147819 */ /* 0x000fe200000012ff */
[----:B------:R-:W1:Y:S01]  /*b690*/  @P2 LDC R26, c[0x0][0xbf0] ;  /* 0x0002fc00ff1a2b82 */ /* 0x000e620000000800 */
[----:B------:R-:W-:Y:S02]  /*b6a0*/  LOP3.LUT R12, R13, 0x380, RZ, 0xc0, !PT ;  /* 0x000003800d0c7812 */ /* 0x000fe400078ec0ff */
[----:B------:R-:W-:Y:S02]  /*b6b0*/  LOP3.LUT R4, R9, 0x380, RZ, 0xc0, !PT ;  /* 0x0000038009047812 */ /* 0x000fe400078ec0ff */
[----:B------:R-:W-:Y:S01]  /*b6c0*/  F2FP.BF16.F32.PACK_AB R34, R34, R35 ;  /* 0x000000232222723e */ /* 0x000fe200000010ff */
[----:B------:R-:W-:Y:S01]  /*b6d0*/  IMAD.X R35, RZ, RZ, R5, P4 ;  /* 0x000000ffff237224 */ /* 0x000fe200020e0605 */
[----:B------:R-:W-:Y:S02]  /*b6e0*/  F2FP.BF16.F32.PACK_AB R39, R38, R39 ;  /* 0x000000272627723e */ /* 0x000fe400000010ff */
[----:B------:R-:W-:Y:S01]  /*b6f0*/  LOP3.LUT R20, R20, R21, RZ, 0x3c, !PT ;  /* 0x0000001514147212 */ /* 0x000fe200078e3cff */
[----:B------:R-:W-:Y:S01]  /*b700*/  IMAD.X R21, RZ, RZ, R29, P6 ;  /* 0x000000ffff157224 */ /* 0x000fe200030e061d */
[----:B------:R-:W-:-:S02]  /*b710*/  SHF.R.U64 R12, R12, 0x3, RZ ;  /* 0x000000030c0c7819 */ /* 0x000fc400000012ff */
[----:B------:R-:W-:Y:S02]  /*b720*/  SHF.R.U64 R4, R4, 0x3, RZ ;  /* 0x0000000304047819 */ /* 0x000fe400000012ff */
[----:B------:R-:W-:Y:S02]  /*b730*/  IADD3 R31, P6, R28, 0x7000, RZ ;  /* 0x000070001c1f7810 */ /* 0x000fe40007fde0ff */
[----:B------:R-:W-:Y:S02]  /*b740*/  SEL R94, R34, R39, P0 ;  /* 0x00000027225e7207 */ /* 0x000fe40000000000 */
[----:B------:R-:W-:Y:S01]  /*b750*/  SEL R96, R39, R34, P0 ;  /* 0x0000002227607207 */ /* 0x000fe20000000000 */
[----:B------:R-:W-:Y:S01]  /*b760*/  IMAD.X R39, RZ, RZ, R5, P1 ;  /* 0x000000ffff277224 */ /* 0x000fe200008e0605 */
[----:B------:R-:W-:Y:S02]  /*b770*/  MOV R43, R5 ;  /* 0x00000005002b7202 */ /* 0x000fe40000000f00 */
[----:B------:R-:W-:-:S02]  /*b780*/  LOP3.LUT R32, R12, R13, RZ, 0x3c, !PT ;  /* 0x0000000d0c207212 */ /* 0x000fc400078e3cff */
[----:B------:R-:W-:Y:S02]  /*b790*/  LOP3.LUT R24, R4, R9, RZ, 0x3c, !PT ;  /* 0x0000000904187212 */ /* 0x000fe400078e3cff */
[----:B------:R-:W-:Y:S02]  /*b7a0*/  F2FP.BF16.F32.PACK_AB R58, R58, R59 ;  /* 0x0000003b3a3a723e */ /* 0x000fe400000010ff */
[----:B------:R-:W-:Y:S02]  /*b7b0*/  LOP3.LUT R5, R8, 0x380, RZ, 0xc0, !PT ;  /* 0x0000038008057812 */ /* 0x000fe400078ec0ff */
[----:B------:R-:W-:Y:S02]  /*b7c0*/  LOP3.LUT R4, R31, 0x380, RZ, 0xc0, !PT ;  /* 0x000003801f047812 */ /* 0x000fe400078ec0ff */
[----:B------:R-:W-:Y:S02]  /*b7d0*/  F2FP.BF16.F32.PACK_AB R66, R66, R67 ;  /* 0x000000434242723e */ /* 0x000fe400000010ff */
[----:B------:R-:W-:-:S02]  /*b7e0*/  LOP3.LUT R10, R11, 0x380, RZ, 0xc0, !PT ;  /* 0x000003800b0a7812 */ /* 0x000fc400078ec0ff */
[----:B------:R-:W-:Y:S01]  /*b7f0*/  MOV R67, R32 ;  /* 0x0000002000437202 */ /* 0x000fe20000000f00 */
[----:B------:R-:W-:Y:S01]  /*b800*/  IMAD R32, R81, 0x80, R230 ;  /* 0x0000008051207824 */ /* 0x000fe200078e02e6 */
[----:B------:R-:W-:Y:S02]  /*b810*/  SEL R104, R58, R63, P0 ;  /* 0x0000003f3a687207 */ /* 0x000fe40000000000 */
[----:B------:R-:W-:Y:S02]  /*b820*/  SHF.R.U64 R5, R5, 0x3, RZ ;  /* 0x0000000305057819 */ /* 0x000fe400000012ff */
[----:B------:R-:W-:Y:S02]  /*b830*/  SHF.R.U64 R4, R4, 0x3, RZ ;  /* 0x0000000304047819 */ /* 0x000fe400000012ff */
[----:B------:R-:W-:Y:S02]  /*b840*/  SEL R58, R63, R58, P0 ;  /* 0x0000003a3f3a7207 */ /* 0x000fe40000000000 */
[----:B------:R-:W-:-:S02]  /*b850*/  MOV R63, R42 ;  /* 0x0000002a003f7202 */ /* 0x000fc40000000f00 */
[----:B------:R-:W-:Y:S02]  /*b860*/  SHF.R.U64 R10, R10, 0x3, RZ ;  /* 0x000000030a0a7819 */ /* 0x000fe400000012ff */
[----:B------:R-:W-:Y:S01]  /*b870*/  MOV R42, R24 ;  /* 0x00000018002a7202 */ /* 0x000fe20000000f00 */
[----:B0-----:R-:W-:Y:S01]  /*b880*/  @P2 IMAD.HI.U32 R25, R32, R27, RZ ;  /* 0x0000001b20192227 */ /* 0x001fe200078e00ff */
[----:B------:R-:W-:Y:S02]  /*b890*/  LOP3.LUT R36, R5, R8, RZ, 0x3c, !PT ;  /* 0x0000000805247212 */ /* 0x000fe400078e3cff */
[----:B------:R-:W-:Y:S01]  /*b8a0*/  LOP3.LUT R4, R4, R31, RZ, 0x3c, !PT ;  /* 0x0000001f04047212 */ /* 0x000fe200078e3cff */
[----:B------:R-:W-:Y:S01]  /*b8b0*/  IMAD.MOV.U32 R24, RZ, RZ, R32 ;  /* 0x000000ffff187224 */ /* 0x000fe200078e0020 */
[----:B------:R-:W-:Y:S02]  /*b8c0*/  LOP3.LUT R5, R6, 0x380, RZ, 0xc0, !PT ;  /* 0x0000038006057812 */ /* 0x000fe400078ec0ff */
[----:B------:R-:W-:-:S02]  /*b8d0*/  LOP3.LUT R34, R10, R11, RZ, 0x3c, !PT ;  /* 0x0000000b0a227212 */ /* 0x000fc400078e3cff */
[----:B------:R-:W-:Y:S02]  /*b8e0*/  SHF.R.U64 R5, R5, 0x3, RZ ;  /* 0x0000000305057819 */ /* 0x000fe400000012ff */
[----:B-1----:R-:W-:Y:S02]  /*b8f0*/  @P2 SHF.R.U32.HI R24, RZ, R26, R25 ;  /* 0x0000001aff182219 */ /* 0x002fe40000011619 */
[----:B------:R-:W-:Y:S02]  /*b900*/  MOV R59, R34 ;  /* 0x00000022003b7202 */ /* 0x000fe40000000f00 */
[----:B------:R-:W-:Y:S02]  /*b910*/  F2FP.BF16.F32.PACK_AB R44, R44, R45 ;  /* 0x0000002d2c2c723e */ /* 0x000fe400000010ff */
[----:B------:R-:W-:Y:S02]  /*b920*/  F2FP.BF16.F32.PACK_AB R52, R52, R53 ;  /* 0x000000353434723e */ /* 0x000fe400000010ff */
[----:B------:R-:W-:-:S02]  /*b930*/  F2FP.BF16.F32.PACK_AB R50, R50, R51 ;  /* 0x000000333232723e */ /* 0x000fc400000010ff */
[----:B------:R-:W-:Y:S02]  /*b940*/  F2FP.BF16.F32.PACK_AB R68, R68, R69 ;  /* 0x000000454444723e */ /* 0x000fe400000010ff */
[----:B------:R-:W-:Y:S02]  /*b950*/  LOP3.LUT R38, R5, R6, RZ, 0x3c, !PT ;  /* 0x0000000605267212 */ /* 0x000fe400078e3cff */
[----:B------:R-:W-:Y:S02]  /*b960*/  IADD3 R13, P1, R28, 0x3000, RZ ;  /* 0x000030001c0d7810 */ /* 0x000fe40007f3e0ff */
[----:B------:R-:W-:Y:S02]  /*b970*/  MOV R69, R36 ;  /* 0x0000002400457202 */ /* 0x000fe40000000f00 */
[----:B------:R-:W-:Y:S02]  /*b980*/  SEL R74, R44, R49, P0 ;  /* 0x000000312c4a7207 */ /* 0x000fe40000000000 */
[----:B------:R-:W-:-:S02]  /*b990*/  SEL R76, R52, R57, P0 ;  /* 0x00000039344c7207 */ /* 0x000fc40000000000 */
[----:B------:R-:W-:Y:S02]  /*b9a0*/  SEL R80, R68, R73, P0 ;  /* 0x0000004944507207 */ /* 0x000fe40000000000 */
[----:B------:R-:W-:Y:S02]  /*b9b0*/  SEL R102, R50, R55, P0 ;  /* 0x0000003732667207 */ /* 0x000fe40000000000 */
[----:B------:R-:W-:Y:S02]  /*b9c0*/  SEL R106, R66, R83, P0 ;  /* 0x00000053426a7207 */ /* 0x000fe40000000000 */
[----:B------:R-:W-:Y:S02]  /*b9d0*/  LOP3.LUT R12, R13, 0x380, RZ, 0xc0, !PT ;  /* 0x000003800d0c7812 */ /* 0x000fe400078ec0ff */
[----:B------:R-:W-:Y:S02]  /*b9e0*/  MOV R71, R38 ;  /* 0x0000002600477202 */ /* 0x000fe40000000f00 */
[----:B------:R-:W-:-:S02]  /*b9f0*/  SEL R44, R49, R44, P0 ;  /* 0x0000002c312c7207 */ /* 0x000fc40000000000 */
[----:B------:R-:W-:Y:S01]  /*ba00*/  SEL R52, R57, R52, P0 ;  /* 0x0000003439347207 */ /* 0x000fe20000000000 */
[----:B------:R-:W-:Y:S01]  /*ba10*/  IMAD.MOV R57, RZ, RZ, -R24 ;  /* 0x000000ffff397224 */ /* 0x000fe200078e0a18 */
[----:B------:R-:W-:Y:S02]  /*ba20*/  SEL R68, R73, R68, P0 ;  /* 0x0000004449447207 */ /* 0x000fe40000000000 */
[----:B------:R-:W-:Y:S01]  /*ba30*/  SEL R50, R55, R50, P0 ;  /* 0x0000003237327207 */ /* 0x000fe20000000000 */
[----:B------:R-:W-:Y:S01]  /*ba40*/  IMAD R57, R30, R57, R32 ;  /* 0x000000391e397224 */ /* 0x000fe200078e0220 */
[----:B------:R-:W-:Y:S02]  /*ba50*/  SHF.R.U64 R12, R12, 0x3, RZ ;  /* 0x000000030c0c7819 */ /* 0x000fe400000012ff */
[----:B------:R-:W-:Y:S02]  /*ba60*/  SEL R66, R83, R66, P0 ;  /* 0x0000004253427207 */ /* 0x000fe40000000000 */
[----:B------:R-:W-:Y:S01]  /*ba70*/  LOP3.LUT R12, R12, R13, RZ, 0x3c, !PT ;  /* 0x0000000d0c0c7212 */ /* 0x000fe200078e3cff */
[----:B------:R-:W-:Y:S01]  /*ba80*/  IMAD.X R13, RZ, RZ, R29, P1 ;  /* 0x000000ffff0d7224 */ /* 0x000fe200008e061d */
[----:B------:R-:W-:Y:S01]  /*ba90*/  MOV R61, R40 ;  /* 0x00000028003d7202 */ /* 0x000fe20000000f00 */
[----:B------:R-:W-:Y:S01]  /*baa0*/  IMAD.U32 R41, RZ, RZ, UR8 ;  /* 0x00000008ff297e24 */ /* 0x000fe2000f8e00ff */
[----:B------:R-:W-:Y:S01]  /*bab0*/  SHF.R.S32.HI R26, RZ, 0x1f, R24 ;  /* 0x0000001fff1a7819 */ /* 0x000fe20000011418 */
[----:B------:R-:W-:Y:S01]  /*bac0*/  ULDC.64 UR8, c[0x0][0xae8] ;  /* 0x0002ba0000087ab9 */ /* 0x000fe20000000a00 */
[----:B------:R-:W-:-:S02]  /*bad0*/  IADD3 R40, P1, R24, UR6, RZ ;  /* 0x0000000618287c10 */ /* 0x000fc4000ff3e0ff */
[----:B------:R-:W-:Y:S02]  /*bae0*/  IADD3 R9, P4, R28, 0x5000, RZ ;  /* 0x000050001c097810 */ /* 0x000fe40007f9e0ff */
[----:B------:R-:W-:Y:S01]  /*baf0*/  IADD3.X R41, R26, UR7, R41, P1, !PT ;  /* 0x000000071a297c10 */ /* 0x000fe20008ffe429 */
[----:B------:R-:W-:Y:S01]  /*bb00*/  ULDC.64 UR6, c[0x0][0xb88] ;  /* 0x0002e20000067ab9 */ /* 0x000fe20000000a00 */
[----:B------:R-:W-:Y:S02]  /*bb10*/  IADD3 R11, P3, R28, 0x4000, RZ ;  /* 0x000040001c0b7810 */ /* 0x000fe40007f7e0ff */
[----:B------:R-:W-:Y:S01]  /*bb20*/  LOP3.LUT R8, R9, 0x380, RZ, 0xc0, !PT ;  /* 0x0000038009087812 */ /* 0x000fe200078ec0ff */
[----:B------:R-:W-:Y:S01]  /*bb30*/  IMAD.WIDE.U32 R40, R57, UR6, R40 ;  /* 0x0000000639287c25 */ /* 0x000fe2000f8e0028 */
[----:B------:R-:W-:Y:S02]  /*bb40*/  LOP3.LUT R10, R11, 0x380, RZ, 0xc0, !PT ;  /* 0x000003800b0a7812 */ /* 0x000fe400078ec0ff */
[----:B--2---:R-:W-:Y:S01]  /*bb50*/  LOP3.LUT R31, R3, 0x2, RZ, 0x3c, !PT ;  /* 0x00000002031f7812 */ /* 0x004fe200078e3cff */
[----:B------:R-:W-:Y:S01]  /*bb60*/  SHFL.IDX PT, R46, R46, R3, 0x1c1f ;  /* 0x001c1f032e2e7589 */ /* 0x000fe200000e0000 */
[----:B------:R-:W-:-:S02]  /*bb70*/  SHF.R.U64 R8, R8, 0x3, RZ ;  /* 0x0000000308087819 */ /* 0x000fc400000012ff */
[----:B------:R-:W-:Y:S01]  /*bb80*/  SHF.R.U64 R10, R10, 0x3, RZ ;  /* 0x000000030a0a7819 */ /* 0x000fe200000012ff */
[----:B------:R-:W-:Y:S01]  /*bb90*/  SHFL.IDX PT, R54, R54, R3, 0x1c1f ;  /* 0x001c1f0336367589 */ /* 0x000fe200000e0000 */
[----:B------:R-:W-:Y:S01]  /*bba0*/  LOP3.LUT R8, R8, R9, RZ, 0x3c, !PT ;  /* 0x0000000908087212 */ /* 0x000fe200078e3cff */
[--C-:B------:R-:W-:Y:S01]  /*bbb0*/  IMAD.X R9, RZ, RZ, R29.reuse, P4 ;  /* 0x000000ffff097224 */ /* 0x100fe200020e061d */
[----:B------:R-:W-:Y:S01]  /*bbc0*/  LOP3.LUT P1, RZ, R22, 0x3, RZ, 0xc0, !PT ;  /* 0x0000000316ff7812 */ /* 0x000fe2000782c0ff */
[----:B------:R-:W0:Y:S01]  /*bbd0*/  SHFL.IDX PT, R25, R48, R31, 0x1c1f ;  /* 0x001c1f1f30197589 */ /* 0x000e2200000e0000 */
[----:B------:R-:W-:Y:S01]  /*bbe0*/  LOP3.LUT R10, R10, R11, RZ, 0x3c, !PT ;  /* 0x0000000b0a0a7212 */ /* 0x000fe200078e3cff */
[----:B------:R-:W-:Y:S01]  /*bbf0*/  IMAD.X R11, RZ, RZ, R29, P3 ;  /* 0x000000ffff0b7224 */ /* 0x000fe200018e061d */
[C---:B------:R-:W-:Y:S01]  /*bc00*/  IADD3 R7, P5, R28.reuse, 0x6000, RZ ;  /* 0x000060001c077810 */ /* 0x040fe20007fbe0ff */
[----:B------:R-:W1:Y:S01]  /*bc10*/  SHFL.IDX PT, R27, R56, R31, 0x1c1f ;  /* 0x001c1f1f381b7589 */ /* 0x000e6200000e0000 */
[----:B------:R-:W-:-:S02]  /*bc20*/  LOP3.LUT R5, R28, 0x380, RZ, 0xc0, !PT ;  /* 0x000003801c057812 */ /* 0x000fc400078ec0ff */
[----:B------:R-:W-:Y:S01]  /*bc30*/  LOP3.LUT R6, R7, 0x380, RZ, 0xc0, !PT ;  /* 0x0000038007067812 */ /* 0x000fe200078ec0ff */
[----:B------:R-:W-:Y:S01]  /*bc40*/  SHFL.IDX PT, R82, R82, R3, 0x1c1f ;  /* 0x001c1f0352527589 */ /* 0x000fe200000e0000 */
[----:B------:R-:W-:Y:S02]  /*bc50*/  SHF.R.U64 R5, R5, 0x3, RZ ;  /* 0x0000000305057819 */ /* 0x000fe400000012ff */
[----:B------:R-:W-:Y:S01]  /*bc60*/  SHF.R.U64 R6, R6, 0x3, RZ ;  /* 0x0000000306067819 */ /* 0x000fe200000012ff */
[----:B------:R-:W2:Y:S01]  /*bc70*/  SHFL.IDX PT, R33, R84, R31, 0x1c1f ;  /* 0x001c1f1f54217589 */ /* 0x000ea200000e0000 */
[----:B------:R-:W-:Y:S01]  /*bc80*/  LOP3.LUT R28, R5, R28, RZ, 0x3c, !PT ;  /* 0x0000001c051c7212 */ /* 0x000fe200078e3cff */
[--C-:B------:R-:W-:Y:S01]  /*bc90*/  IMAD.X R5, RZ, RZ, R29.reuse, P6 ;  /* 0x000000ffff057224 */ /* 0x100fe200030e061d */
[----:B------:R-:W-:Y:S01]  /*bca0*/  LOP3.LUT R6, R6, R7, RZ, 0x3c, !PT ;  /* 0x0000000706067212 */ /* 0x000fe200078e3cff */
[----:B------:R-:W-:Y:S01]  /*bcb0*/  SHFL.IDX PT, R86, R86, R3, 0x1c1f ;  /* 0x001c1f0356567589 */ /* 0x000fe200000e0000 */
[----:B------:R-:W-:-:S03]  /*bcc0*/  IMAD.X R7, RZ, RZ, R29, P5 ;  /* 0x000000ffff077224 */ /* 0x000fc600028e061d */
[----:B------:R-:W3:Y:S04]  /*bcd0*/  SHFL.IDX PT, R35, R88, R31, 0x1c1f ;  /* 0x001c1f1f58237589 */ /* 0x000ee800000e0000 */
[----:B------:R-:W-:Y:S01]  /*bce0*/  SHFL.IDX PT, R62, R62, R3, 0x1c1f ;  /* 0x001c1f033e3e7589 */ /* 0x000fe200000e0000 */
[----:B0-----:R-:W-:Y:S02]  /*bcf0*/  SEL R24, R46, R25, P0 ;  /* 0x000000192e187207 */ /* 0x001fe40000000000 */
[----:B------:R-:W-:Y:S01]  /*bd00*/  SEL R26, R25, R46, P0 ;  /* 0x0000002e191a7207 */ /* 0x000fe20000000000 */
[----:B------:R-:W0:Y:S01]  /*bd10*/  SHFL.IDX PT, R37, R64, R31, 0x1c1f ;  /* 0x001c1f1f40257589 */ /* 0x000e2200000e0000 */
[----:B-1----:R-:W-:Y:S02]  /*bd20*/  SEL R32, R54, R27, P0 ;  /* 0x0000001b36207207 */ /* 0x002fe40000000000 */
[----:B------:R-:W-:Y:S01]  /*bd30*/  SEL R34, R27, R54, P0 ;  /* 0x000000361b227207 */ /* 0x000fe20000000000 */
[----:B------:R-:W-:Y:S04]  /*bd40*/  SHFL.IDX PT, R90, R90, R3, 0x1c1f ;  /* 0x001c1f035a5a7589 */ /* 0x000fe800000e0000 */
[----:B------:R-:W-:Y:S01]  /*bd50*/  SHFL.IDX PT, R39, R92, R31, 0x1c1f ;  /* 0x001c1f1f5c277589 */ /* 0x000fe200000e0000 */
[----:B--2---:R-:W-:-:S02]  /*bd60*/  SEL R25, R82, R33, P0 ;  /* 0x0000002152197207 */ /* 0x004fc40000000000 */
[----:B------:R-:W-:Y:S01]  /*bd70*/  SEL R27, R33, R82, P0 ;  /* 0x00000052211b7207 */ /* 0x000fe20000000000 */
[----:B------:R-:W-:Y:S01]  /*bd80*/  BAR.SYNC.DEFER_BLOCKING 0x1, 0x100 ;  /* 0x0044000000007b1d */ /* 0x000fe20000010000 */
[----:B---3--:R-:W-:Y:S02]  /*bd90*/  SEL R33, R86, R35, P0 ;  /* 0x0000002356217207 */ /* 0x008fe40000000000 */
[----:B------:R-:W-:-:S03]  /*bda0*/  SEL R35, R35, R86, P0 ;  /* 0x0000005623237207 */ /* 0x000fc60000000000 */
[----:B------:R-:W-:Y:S04]  /*bdb0*/  SHFL.IDX PT, R70, R70, R3, 0x1c1f ;  /* 0x001c1f0346467589 */ /* 0x000fe800000e0000 */
[----:B------:R-:W-:Y:S01]  /*bdc0*/  SHFL.IDX PT, R74, R74, R3, 0x1c1f ;  /* 0x001c1f034a4a7589 */ /* 0x000fe200000e0000 */
[----:B0-----:R-:W-:-:S03]  /*bdd0*/  SEL R38, R37, R62, P0 ;  /* 0x0000003e25267207 */ /* 0x001fc60000000000 */
[----:B------:R-:W-:Y:S04]  /*bde0*/  SHFL.IDX PT, R76, R76, R3, 0x1c1f ;  /* 0x001c1f034c4c7589 */ /* 0x000fe800000e0000 */
        /* <DEDUP_REMOVED lines=8> */
[----:B------:R0:W1:Y:S04]  /*be70*/  SHFL.IDX PT, R43, R44, R31, 0x1c1f ;  /* 0x001c1f1f2c2b7589 */ /* 0x00006800000e0000 */
[----:B------:R-:W-:Y:S04]  /*be80*/  SHFL.IDX PT, R51, R96, R31, 0x1c1f ;  /* 0x001c1f1f60337589 */ /* 0x000fe800000e0000 */
[----:B------:R-:W-:Y:S01]  /*be90*/  SHFL.IDX PT, R75, R100, R31, 0x1c1f ;  /* 0x001c1f1f644b7589 */ /* 0x000fe200000e0000 */
[----:B0-----:R-:W-:-:S03]  /*bea0*/  LEA R44, R81, R229, 0x7 ;  /* 0x000000e5512c7211 */ /* 0x001fc600078e38ff */
[----:B------:R-:W0:Y:S04]  /*beb0*/  SHFL.IDX PT, R45, R52, R31, 0x1c1f ;  /* 0x001c1f1f342d7589 */ /* 0x000e2800000e0000 */
[----:B------:R-:W-:Y:S04]  /*bec0*/  SHFL.IDX PT, R49, R68, R31, 0x1c1f ;  /* 0x001c1f1f44317589 */ /* 0x000fe800000e0000 */
[----:B------:R-:W2:Y:S04]  /*bed0*/  SHFL.IDX PT, R47, R60, R31, 0x1c1f ;  /* 0x001c1f1f3c2f7589 */ /* 0x000ea800000e0000 */
[----:B------:R3:W4:Y:S01]  /*bee0*/  SHFL.IDX PT, R53, R50, R31, 0x1c1f ;  /* 0x001c1f1f32357589 */ /* 0x00072200000e0000 */
[----:B-1----:R-:W-:-:S02]  /*bef0*/  SEL R72, R74, R43, P0 ;  /* 0x0000002b4a487207 */ /* 0x002fc40000000000 */
[----:B------:R-:W-:Y:S01]  /*bf00*/  SEL R74, R43, R74, P0 ;  /* 0x0000004a2b4a7207 */ /* 0x000fe20000000000 */
[----:B------:R-:W1:Y:S04]  /*bf10*/  SHFL.IDX PT, R79, R58, R31, 0x1c1f ;  /* 0x001c1f1f3a4f7589 */ /* 0x000e6800000e0000 */
[----:B------:R2:W1:Y:S04]  /*bf20*/  SHFL.IDX PT, R55, R66, R31, 0x1c1f ;  /* 0x001c1f1f42377589 */ /* 0x00046800000e0000 */
[----:B------:R4:W-:Y:S01]  /*bf30*/  STSM.16.M88.4 [R63], R24 ;  /* 0x000000183f007844 */ /* 0x0009e20000000200 */
[----:B0-----:R-:W-:-:S02]  /*bf40*/  SEL R48, R76, R45, P0 ;  /* 0x0000002d4c307207 */ /* 0x001fc40000000000 */
[----:B---3--:R-:W-:Y:S01]  /*bf50*/  SEL R50, R45, R76, P0 ;  /* 0x0000004c2d327207 */ /* 0x008fe20000000000 */
[----:B------:R0:W-:Y:S01]  /*bf60*/  STSM.16.M88.4 [R61], R32 ;  /* 0x000000203d007844 */ /* 0x0001e20000000200 */
[----:B--2---:R-:W-:Y:S02]  /*bf70*/  SHF.R.S32.HI R31, RZ, 0x1f, R57 ;  /* 0x0000001fff1f7819 */ /* 0x004fe40000011439 */
[----:B------:R-:W-:Y:S02]  /*bf80*/  SEL R76, R78, R47, P0 ;  /* 0x0000002f4e4c7207 */ /* 0x000fe40000000000 */
[----:B------:R-:W-:Y:S01]  /*bf90*/  SEL R78, R47, R78, P0 ;  /* 0x0000004e2f4e7207 */ /* 0x000fe20000000000 */
[----:B------:R-:W-:Y:S01]  /*bfa0*/  IMAD R36, R31, UR6, RZ ;  /* 0x000000061f247c24 */ /* 0x000fe2000f8e02ff */
[----:B------:R-:W-:Y:S02]  /*bfb0*/  ULDC UR6, c[0x0][0xa88] ;  /* 0x0002a20000067ab9 */ /* 0x000fe40000000800 */
[----:B------:R-:W-:-:S02]  /*bfc0*/  IMAD R31, R30, UR6, RZ ;  /* 0x000000061e1f7c24 */ /* 0x000fc4000f8e02ff */
[----:B------:R-:W-:Y:S01]  /*bfd0*/  IMAD R73, R57, UR7, R36 ;  /* 0x0000000739497c24 */ /* 0x000fe2000f8e0224 */
[----:B------:R-:W-:Y:S01]  /*bfe0*/  SEL R36, R62, R37, P0 ;  /* 0x000000253e247207 */ /* 0x000fe20000000000 */
[----:B----4-:R-:W-:Y:S01]  /*bff0*/  VIADD R24, R44, 0x8 ;  /* 0x000000082c187836 */ /* 0x010fe20000000000 */
[----:B------:R-:W-:Y:S01]  /*c000*/  SEL R37, R90, R39, P0 ;  /* 0x000000275a257207 */ /* 0x000fe20000000000 */
[----:B------:R-:W-:Y:S01]  /*c010*/  IMAD.IADD R25, R41, 0x1, R73 ;  /* 0x0000000129197824 */ /* 0x000fe200078e0249 */
[----:B------:R-:W-:Y:S02]  /*c020*/  SEL R39, R39, R90, P0 ;  /* 0x0000005a27277207 */ /* 0x000fe40000000000 */
[----:B0-----:R-:W-:Y:S02]  /*c030*/  LEA R32, P4, R40, UR4, 0x2 ;  /* 0x0000000428207c11 */ /* 0x001fe4000f8810ff */
[-C--:B------:R-:W-:Y:S01]  /*c040*/  ISETP.GE.OR P3, PT, R44, R31.reuse, P1 ;  /* 0x0000001f2c00720c */ /* 0x080fe20000f66670 */
[----:B------:R0:W-:Y:S01]  /*c050*/  STSM.16.M88.4 [R42], R36 ;  /* 0x000000242a007844 */ /* 0x0001e20000000200 */
[----:B------:R-:W-:-:S02]  /*c060*/  ISETP.GE.OR P1, PT, R24, R31, P1 ;  /* 0x0000001f1800720c */ /* 0x000fc40000f26670 */
[----:B------:R-:W-:Y:S01]  /*c070*/  LEA.HI.X R40, R40, UR5, R25, 0x2, P4 ;  /* 0x0000000528287c11 */ /* 0x000fe2000a0f1419 */
[----:B------:R-:W-:Y:S01]  /*c080*/  SHFL.IDX PT, R60, R32, RZ, 0x1c1f ;  /* 0x001c1fff203c7589 */ /* 0x000fe200000e0000 */
[----:B------:R-:W-:Y:S02]  /*c090*/  SEL R24, R70, R3, P0 ;  /* 0x0000000346187207 */ /* 0x000fe40000000000 */
[----:B------:R-:W-:Y:S01]  /*c0a0*/  SEL R26, R3, R70, P0 ;  /* 0x00000046031a7207 */ /* 0x000fe20000000000 */
[----:B------:R-:W2:Y:S01]  /*c0b0*/  SHFL.IDX PT, R61, R40, RZ, 0x1c1f ;  /* 0x001c1fff283d7589 */ /* 0x000ea200000e0000 */
[----:B------:R-:W-:Y:S01]  /*c0c0*/  SEL R25, R94, R51, P0 ;  /* 0x000000335e197207 */ /* 0x000fe20000000000 */
[----:B------:R-:W3:Y:S01]  /*c0d0*/  @P2 LDC R3, c[0x0][0xbec] ;  /* 0x0002fb00ff032b82 */ /* 0x000ee20000000800 */
[----:B------:R-:W-:Y:S01]  /*c0e0*/  SEL R27, R51, R94, P0 ;  /* 0x0000005e331b7207 */ /* 0x000fe20000000000 */
[----:B------:R-:W-:Y:S01]  /*c0f0*/  SHFL.IDX PT, R62, R32, 0x1, 0x1c1f ;  /* 0x003c1f00203e7f89 */ /* 0x000fe200000e0000 */
[----:B------:R-:W-:-:S02]  /*c100*/  SEL R73, R98, R75, P0 ;  /* 0x0000004b62497207 */ /* 0x000fc40000000000 */
[----:B------:R-:W-:Y:S01]  /*c110*/  SEL R75, R75, R98, P0 ;  /* 0x000000624b4b7207 */ /* 0x000fe20000000000 */
[----:B------:R-:W-:Y:S01]  /*c120*/  STSM.16.M88.4 [R71], R24 ;  /* 0x0000001847007844 */ /* 0x000fe20000000200 */
[----:B0-----:R-:W-:Y:S02]  /*c130*/  SEL R36, R80, R49, P0 ;  /* 0x0000003150247207 */ /* 0x001fe40000000000 */
[----:B------:R-:W-:Y:S01]  /*c140*/  SEL R38, R49, R80, P0 ;  /* 0x0000005031267207 */ /* 0x000fe20000000000 */
[----:B------:R-:W-:Y:S01]  /*c150*/  STSM.16.M88.4 [R69], R72 ;  /* 0x0000004845007844 */ /* 0x000fe20000000200 */
[----:B------:R-:W-:Y:S02]  /*c160*/  SEL R49, R102, R53, P0 ;  /* 0x0000003566317207 */ /* 0x000fe40000000000 */
[----:B------:R-:W-:Y:S01]  /*c170*/  SEL R51, R53, R102, P0 ;  /* 0x0000006635337207 */ /* 0x000fe20000000000 */
[----:B------:R-:W0:Y:S01]  /*c180*/  SHFL.IDX PT, R63, R40, 0x1, 0x1c1f ;  /* 0x003c1f00283f7f89 */ /* 0x000e2200000e0000 */
[----:B-1----:R-:W-:-:S02]  /*c190*/  SEL R77, R104, R79, P0 ;  /* 0x0000004f684d7207 */ /* 0x002fc40000000000 */
[----:B------:R-:W-:Y:S01]  /*c1a0*/  SEL R79, R79, R104, P0 ;  /* 0x000000684f4f7207 */ /* 0x000fe20000000000 */
[----:B------:R1:W-:Y:S01]  /*c1b0*/  STSM.16.M88.4 [R59], R48 ;  /* 0x000000303b007844 */ /* 0x0003e20000000200 */
[----:B------:R-:W-:Y:S02]  /*c1c0*/  SEL R37, R106, R55, P0 ;  /* 0x000000376a257207 */ /* 0x000fe40000000000 */
[----:B------:R-:W-:Y:S01]  /*c1d0*/  SEL R39, R55, R106, P0 ;  /* 0x0000006a37277207 */ /* 0x000fe20000000000 */
[----:B------:R-:W-:Y:S04]  /*c1e0*/  STSM.16.M88.4 [R67], R76 ;  /* 0x0000004c43007844 */ /* 0x000fe80000000200 */
[----:B------:R-:W-:Y:S01]  /*c1f0*/  STSM.16.M88.4 [R65], R36 ;  /* 0x0000002441007844 */ /* 0x000fe20000000200 */
[----:B------:R-:W-:Y:S01]  /*c200*/  BAR.SYNC.DEFER_BLOCKING 0x1, 0x100 ;  /* 0x0044000000007b1d */ /* 0x000fe20000010000 */
[----:B------:R-:W-:-:S02]  /*c210*/  UIMAD UR6, UR12, UR8, URZ ;  /* 0x000000080c0672a4 */ /* 0x000fc4000f8e023f */
[----:B------:R-:W-:Y:S02]  /*c220*/  UIMAD.WIDE.U32 UR4, UR13, UR8, URZ ;  /* 0x000000080d0472a5 */ /* 0x000fe4000f8e003f */
[----:B------:R-:W-:-:S03]  /*c230*/  UIMAD UR6, UR13, UR9, UR6 ;  /* 0x000000090d0672a4 */ /* 0x000fc6000f8e0206 */
[----:B------:R-:W-:Y:S01]  /*c240*/  ULDC.64 UR8, c[0x0][0xaf0] ;  /* 0x0002bc0000087ab9 */ /* 0x000fe20000000a00 */
[----:B--2---:R2:W-:Y:S04]  /*c250*/  @!P3 ST.E desc[UR46][R60.64], R2 ;  /* 0x000000023c00b985 */ /* 0x0045e8000c10192e */
[----:B0-----:R0:W-:Y:S04]  /*c260*/  @!P1 ST.E desc[UR46][R62.64], R0 ;  /* 0x000000003e009985 */ /* 0x0011e8000c10192e */
[----:B-1----:R1:W5:Y:S01]  /*c270*/  LD.E.128 R48, desc[UR46][R6.64] ;  /* 0x0000002e06307980 */ /* 0x002362000c101d00 */
[----:B--2---:R-:W2:Y:S01]  /*c280*/  @P2 LDC R61, c[0x0][0xbf0] ;  /* 0x0002fc00ff3d2b82 */ /* 0x004ea20000000800 */
[----:B------:R-:W-:-:S02]  /*c290*/  UIMAD UR7, UR14, UR8, URZ ;  /* 0x000000080e0772a4 */ /* 0x000fc4000f8e023f */
[----:B------:R4:W5:Y:S01]  /*c2a0*/  LD.E.128 R36, desc[UR46][R4.64] ;  /* 0x0000002e04247980 */ /* 0x000962000c101d00 */
[----:B0-----:R-:W-:Y:S01]  /*c2b0*/  IMAD R0, R18, 0x20, R19 ;  /* 0x0000002012007824 */ /* 0x001fe200078e0213 */
[----:B------:R-:W-:Y:S02]  /*c2c0*/  UIADD3 UR5, UR5, UR6, URZ ;  /* 0x0000000605057290 */ /* 0x000fe4000fffe03f */
[----:B------:R-:W5:Y:S01]  /*c2d0*/  LD.E.128 R44, desc[UR46][R28.64] ;  /* 0x0000002e1c2c7980 */ /* 0x000f62000c101d00 */
[----:B-1----:R-:W-:-:S03]  /*c2e0*/  IMAD R6, R81, 0x80, R0 ;  /* 0x0000008051067824 */ /* 0x002fc600078e0200 */
[----:B------:R-:W5:Y:S01]  /*c2f0*/  LD.E.128 R40, desc[UR46][R20.64] ;  /* 0x0000002e14287980 */ /* 0x000f62000c101d00 */
[----:B---3--:R-:W-:Y:S01]  /*c300*/  @P2 IMAD.HI.U32 R0, R6, R3, RZ ;  /* 0x0000000306002227 */ /* 0x008fe200078e00ff */
[----:B------:R-:W-:Y:S02]  /*c310*/  UIMAD UR6, UR40, UR9, UR7 ;  /* 0x00000009280672a4 */ /* 0x000fe4000f8e0207 */
[----:B------:R-:W5:Y:S01]  /*c320*/  LD.E.128 R32, desc[UR46][R14.64] ;  /* 0x0000002e0e207980 */ /* 0x000f62000c101d00 */
[----:B----4-:R-:W-:Y:S01]  /*c330*/  IMAD.MOV.U32 R5, RZ, RZ, R6 ;  /* 0x000000ffff057224 */ /* 0x010fe200078e0006 */
[----:B------:R-:W-:Y:S02]  /*c340*/  UIMAD.WIDE.U32 UR4, UR40, UR8, UR4 ;  /* 0x00000008280472a5 */ /* 0x000fe4000f8e0004 */
[----:B------:R-:W5:Y:S01]  /*c350*/  LD.E.128 R24, desc[UR46][R12.64] ;  /* 0x0000002e0c187980 */ /* 0x000f62000c101d00 */
[----:B------:R-:W-:-:S03]  /*c360*/  ULDC.64 UR8, c[0x0][0xae0] ;  /* 0x0002b80000087ab9 */ /* 0x000fc60000000a00 */
[----:B------:R-:W5:Y:S01]  /*c370*/  LD.E.128 R52, desc[UR46][R10.64] ;  /* 0x0000002e0a347980 */ /* 0x000f62000c101d00 */
[----:B--2---:R-:W-:Y:S01]  /*c380*/  @P2 SHF.R.U32.HI R5, RZ, R61, R0 ;  /* 0x0000003dff052219 */ /* 0x004fe20000011600 */
[----:B------:R-:W-:Y:S02]  /*c390*/  UIADD3 UR6, UR5, UR6, URZ ;  /* 0x0000000605067290 */ /* 0x000fe4000fffe03f */
[----:B------:R0:W5:Y:S01]  /*c3a0*/  LD.E.128 R56, desc[UR46][R8.64] ;  /* 0x0000002e08387980 */ /* 0x000162000c101d00 */
[--C-:B------:R-:W-:Y:S01]  /*c3b0*/  SHF.R.S32.HI R0, RZ, 0x1f, R5.reuse ;  /* 0x0000001fff007819 */ /* 0x100fe20000011405 */
[----:B------:R-:W-:Y:S01]  /*c3c0*/  IMAD.MOV R7, RZ, RZ, -R5 ;  /* 0x000000ffff077224 */ /* 0x000fe200078e0a05 */
[----:B------:R-:W-:Y:S01]  /*c3d0*/  @!PT LDS RZ, [RZ] ;  /* 0x00000000fffff984 */ /* 0x000fe20000000800 */
[----:B------:R-:W-:Y:S01]  /*c3e0*/  @!PT LDS RZ, [RZ] ;  /* 0x00000000fffff984 */ /* 0x000fe20000000800 */
[----:B------:R-:W-:Y:S01]  /*c3f0*/  @!PT LDS RZ, [RZ] ;  /* 0x00000000fffff984 */ /* 0x000fe20000000800 */
[----:B------:R-:W-:Y:S01]  /*c400*/  @!PT LDS RZ, [RZ] ;  /* 0x00000000fffff984 */ /* 0x000fe20000000800 */
[----:B------:R1:W-:Y:S06]  /*c410*/  MEMBAR.ALL.CTA ;  /* 0x0000000000007992 */ /* 0x0003ec0000008000 */
[----:B-1----:R-:W1:Y:S01]  /*c420*/  FENCE.VIEW.ASYNC.S ;  /* 0x00000000000073c6 */ /* 0x002e620000000000 */
[----:B------:R-:W-:-:S02]  /*c430*/  IMAD.U32 R3, RZ, RZ, UR5 ;  /* 0x00000005ff037e24 */ /* 0x000fc4000f8e00ff */
[----:B------:R-:W-:Y:S02]  /*c440*/  IMAD R0, R0, UR8, RZ ;  /* 0x0000000800007c24 */ /* 0x000fe4000f8e02ff */
[----:B------:R-:W-:Y:S02]  /*c450*/  IMAD R7, R30, R7, R6 ;  /* 0x000000071e077224 */ /* 0x000fe400078e0206 */
[----:B------:R-:W-:Y:S02]  /*c460*/  IMAD.U32 R2, RZ, RZ, UR4 ;  /* 0x00000004ff027e24 */ /* 0x000fe4000f8e00ff */
[----:B------:R-:W-:Y:S01]  /*c470*/  IMAD.U32 R3, RZ, RZ, UR6 ;  /* 0x00000006ff037e24 */ /* 0x000fe2000f8e00ff */
[----:B------:R-:W-:Y:S01]  /*c480*/  ULDC.64 UR6, c[0x0][0xad8] ;  /* 0x0002b60000067ab9 */ /* 0x000fe20000000a00 */
[C---:B0-----:R-:W-:Y:S01]  /*c490*/  IMAD R9, R5.reuse, UR9, R0 ;  /* 0x0000000905097c24 */ /* 0x041fe2000f8e0200 */
[----:B------:R-:W-:Y:S01]  /*c4a0*/  SHF.R.S32.HI R0, RZ, 0x1f, R7 ;  /* 0x0000001fff007819 */ /* 0x000fe20000011407 */
[----:B------:R-:W-:-:S04]  /*c4b0*/  IMAD.WIDE.U32 R2, R5, UR8, R2 ;  /* 0x0000000805027c25 */ /* 0x000fc8000f8e0002 */
[----:B------:R-:W-:Y:S02]  /*c4c0*/  IMAD.IADD R3, R3, 0x1, R9 ;  /* 0x0000000103037824 */ /* 0x000fe400078e0209 */
[----:B------:R-:W-:Y:S02]  /*c4d0*/  IMAD R4, R0, UR6, RZ ;  /* 0x0000000600047c24 */ /* 0x000fe4000f8e02ff */
[----:B------:R-:W-:Y:S01]  /*c4e0*/  IMAD R10, R81, 0x80, R19 ;  /* 0x00000080510a7824 */ /* 0x000fe200078e0213 */
[----:B------:R-:W-:Y:S01]  /*c4f0*/  UIADD3 UR39, UR39, 0x2e820, URZ ;  /* 0x0002e82027277890 */ /* 0x000fe2000fffe03f */
[C---:B------:R-:W-:Y:S02]  /*c500*/  IMAD R5, R7.reuse, UR7, R4 ;  /* 0x0000000707057c24 */ /* 0x040fe4000f8e0204 */
[----:B------:R-:W-:Y:S01]  /*c510*/  IMAD.WIDE.U32 R2, R7, UR6, R2 ;  /* 0x0000000607027c25 */ /* 0x000fe2000f8e0002 */
[----:B------:R-:W-:Y:S01]  /*c520*/  UIADD3 UR50, UR50, 0x1, URZ ;  /* 0x0000000132327890 */ /* 0x000fe2000fffe03f */
[----:B------:R-:W-:Y:S01]  /*c530*/  ISETP.GE.AND P1, PT, R10, R31, PT ;  /* 0x0000001f0a00720c */ /* 0x000fe20003f26270 */
[----:B------:R-:W-:Y:S01]  /*c540*/  ULDC.64 UR6, c[0x0][0xa80] ;  /* 0x0002a00000067ab9 */ /* 0x000fe20000000a00 */
[----:B------:R-:W-:Y:S01]  /*c550*/  IMAD.IADD R3, R3, 0x1, R5 ;  /* 0x0000000103037824 */ /* 0x000fe200078e0205 */
[----:B------:R-:W-:Y:S01]  /*c560*/  UPRMT UR39, URZ, 0x654, UR39 ;  /* 0x000006543f277896 */ /* 0x000fe20008000027 */
[----:B------:R-:W-:Y:S01]  /*c570*/  LEA R8, P2, R2, UR6, 0x1 ;  /* 0x0000000602087c11 */ /* 0x000fe2000f8408ff */
[----:B------:R-:W-:Y:S01]  /*c580*/  UISETP.NE.AND UP0, UPT, UR50, 0x2, UPT ;  /* 0x000000023200788c */ /* 0x000fe2000bf05270 */
[----:B------:R-:W-:-:S02]  /*c590*/  IADD3 R0, R10, 0x20, RZ ;  /* 0x000000200a007810 */ /* 0x000fc40007ffe0ff */
[----:B------:R-:W-:Y:S01]  /*c5a0*/  LEA.HI.X R9, R2, UR7, R3, 0x1, P2 ;  /* 0x0000000702097c11 */ /* 0x000fe200090f0c03 */
[----:B------:R-:W-:Y:S01]  /*c5b0*/  USEL UR5, URZ, 0x1, UP0 ;  /* 0x000000013f057887 */ /* 0x000fe20008000000 */
[-C--:B------:R-:W-:Y:S01]  /*c5c0*/  ISETP.GE.AND P3, PT, R0, R31.reuse, PT ;  /* 0x0000001f0000720c */ /* 0x080fe20003f66270 */
[----:B------:R-:W-:Y:S01]  /*c5d0*/  ULDC UR4, c[0x0][0xc] ;  /* 0x0000030000047ab9 */ /* 0x000fe20000000800 */
[----:B------:R-:W-:Y:S01]  /*c5e0*/  VIADD R0, R10, 0x40 ;  /* 0x000000400a007836 */ /* 0x000fe20000000000 */
[----:B------:R-:W-:Y:S01]  /*c5f0*/  UIADD3 UR41, UR4, UR41, URZ ;  /* 0x0000002904297290 */ /* 0x000fe2000fffe03f */
[----:B-1----:R0:W1:Y:S01]  /*c600*/  SHFL.IDX PT, R6, R8, RZ, 0x181f ;  /* 0x00181fff08067589 */ /* 0x00206200000e0000 */
[----:B------:R-:W-:Y:S01]  /*c610*/  USEL UR50, UR50, URZ, UP0 ;  /* 0x0000003f32327287 */ /* 0x000fe20008000000 */
[----:B------:R-:W-:Y:S01]  /*c620*/  SYNCS.ARRIVE.TRANS64.RED.A1T0 RZ, [UR39], RZ ;  /* 0x000000ffffff79a7 */ /* 0x000fe20008100427 */
[----:B------:R-:W-:Y:S01]  /*c630*/  ULOP3.LUT UR43, UR43, UR5, URZ, 0x3c, !UPT ;  /* 0x000000052b2b7292 */ /* 0x000fe2000f8e3c3f */
[----:B------:R0:W2:Y:S01]  /*c640*/  SHFL.IDX PT, R7, R9, RZ, 0x181f ;  /* 0x00181fff09077589 */ /* 0x0000a200000e0000 */
[----:B------:R-:W-:Y:S01]  /*c650*/  BSSY B0, `(.L_x_31) ;  /* 0x000000b000007945 */ /* 0x000fe20003800000 */
[----:B------:R-:W-:-:S03]  /*c660*/  ISETP.GE.AND P0, PT, R0, R31, PT ;  /* 0x0000001f0000720c */ /* 0x000fc60003f06270 */
[----:B------:R-:W-:Y:S10]  /*c670*/  @P1 BRA `(.L_x_32) ;  /* 0x0000000000201947 */ /* 0x000ff40003800000 */
[----:B------:R-:W-:Y:S02]  /*c680*/  ULDC UR4, c[0x0][0xac8] ;  /* 0x0002b20000047ab9 */ /* 0x000fe40000000800 */
[----:B------:R-:W-:Y:S02]  /*c690*/  ISETP.GE.AND P2, PT, R17, UR4, PT ;  /* 0x0000000411007c0c */ /* 0x000fe4000bf46270 */
[----:B------:R-:W-:-:S11]  /*c6a0*/  ISETP.GE.AND P1, PT, R16, UR4, PT ;  /* 0x0000000410007c0c */ /* 0x000fd6000bf26270 */
[C---:B-1----:R-:W-:Y:S02]  /*c6b0*/  @!P2 LEA R4, P4, R17.reuse, R6, 0x1 ;  /* 0x000000061104a211 */ /* 0x042fe400078808ff */
[----:B--2---:R-:W-:Y:S02]  /*c6c0*/  @!P1 IMAD.WIDE R2, R16, 0x2, R6 ;  /* 0x0000000210029825 */ /* 0x004fe400078e0206 */
[----:B------:R-:W-:-:S03]  /*c6d0*/  @!P2 LEA.HI.X R5, R17, R7, R233, 0x1, P4 ;  /* 0x000000071105a211 */ /* 0x000fc600020f0ce9 */
[----:B-----5:R3:W-:Y:S04]  /*c6e0*/  @!P1 ST.E.128 desc[UR46][R2.64], R44 ;  /* 0x0000002c02009985 */ /* 0x0207e8000c101d2e */
[----:B------:R3:W-:Y:S02]  /*c6f0*/  @!P2 ST.E.128 desc[UR46][R4.64], R52 ;  /* 0x000000340400a985 */ /* 0x0007e4000c101d2e */
.L_x_32:
[----:B------:R-:W-:Y:S05]  /*c700*/  BSYNC B0 ;  /* 0x0000000000007941 */ /* 0x000fea0003800000 */
.L_x_31:
[----:B--2---:R2:W4:Y:S01]  /*c710*/  SHFL.IDX PT, R7, R9, 0x1, 0x181f ;  /* 0x00381f0009077f89 */ /* 0x00452200000e0000 */
[----:B------:R-:W-:Y:S03]  /*c720*/  BSSY B0, `(.L_x_33) ;  /* 0x000000b000007945 */ /* 0x000fe60003800000 */
[----:B-1----:R2:W1:Y:S01]  /*c730*/  SHFL.IDX PT, R6, R8, 0x1, 0x181f ;  /* 0x00381f0008067f89 */ /* 0x00246200000e0000 */
[----:B------:R-:W-:Y:S05]  /*c740*/  @P3 BRA `(.L_x_34) ;  /* 0x0000000000203947 */ /* 0x000fea0003800000 */
[----:B------:R-:W-:Y:S02]  /*c750*/  ULDC UR4, c[0x0][0xac8] ;  /* 0x0002b20000047ab9 */ /* 0x000fe40000000800 */
[----:B------:R-:W-:Y:S02]  /*c760*/  ISETP.GE.AND P3, PT, R17, UR4, PT ;  /* 0x0000000411007c0c */ /* 0x000fe4000bf66270 */
[----:B------:R-:W-:-:S11]  /*c770*/  ISETP.GE.AND P2, PT, R16, UR4, PT ;  /* 0x0000000410007c0c */ /* 0x000fd6000bf46270 */
[C---:B-1-3--:R-:W-:Y:S02]  /*c780*/  @!P3 LEA R4, P1, R17.reuse, R6, 0x1 ;  /* 0x000000061104b211 */ /* 0x04afe400078208ff */
[----:B----4-:R-:W-:Y:S02]  /*c790*/  @!P2 IMAD.WIDE R2, R16, 0x2, R6 ;  /* 0x000000021002a825 */ /* 0x010fe400078e0206 */
[----:B------:R-:W-:-:S03]  /*c7a0*/  @!P3 LEA.HI.X R5, R17, R7, R233, 0x1, P1 ;  /* 0x000000071105b211 */ /* 0x000fc600008f0ce9 */
[----:B-----5:R1:W-:Y:S04]  /*c7b0*/  @!P2 ST.E.128 desc[UR46][R2.64], R40 ;  /* 0x000000280200a985 */ /* 0x0203e8000c101d2e */
[----:B------:R1:W-:Y:S02]  /*c7c0*/  @!P3 ST.E.128 desc[UR46][R4.64], R56 ;  /* 0x000000380400b985 */ /* 0x0003e4000c101d2e */
.L_x_34:
[----:B------:R-:W-:Y:S05]  /*c7d0*/  BSYNC B0 ;  /* 0x0000000000007941 */ /* 0x000fea0003800000 */
.L_x_33:
[----:B----4-:R4:W0:Y:S01]  /*c7e0*/  SHFL.IDX PT, R7, R9, 0x2, 0x181f ;  /* 0x00581f0009077f89 */ /* 0x01082200000e0000 */
[----:B------:R-:W-:Y:S03]  /*c7f0*/  BSSY B0, `(.L_x_35) ;  /* 0x000000b000007945 */ /* 0x000fe60003800000 */
[----:B-1----:R4:W1:Y:S01]  /*c800*/  SHFL.IDX PT, R6, R8, 0x2, 0x181f ;  /* 0x00581f0008067f89 */ /* 0x00286200000e0000 */
[----:B------:R-:W-:Y:S05]  /*c810*/  @P0 BRA `(.L_x_36) ;  /* 0x0000000000200947 */ /* 0x000fea0003800000 */
[----:B------:R-:W-:Y:S02]  /*c820*/  ULDC UR4, c[0x0][0xac8] ;  /* 0x0002b20000047ab9 */ /* 0x000fe40000000800 */
[----:B------:R-:W-:Y:S02]  /*c830*/  ISETP.GE.AND P2, PT, R17, UR4, PT ;  /* 0x0000000411007c0c */ /* 0x000fe4000bf46270 */
[----:B------:R-:W-:-:S11]  /*c840*/  ISETP.GE.AND P1, PT, R16, UR4, PT ;  /* 0x0000000410007c0c */ /* 0x000fd6000bf26270 */
[C---:B-1-3--:R-:W-:Y:S02]  /*c850*/  @!P2 LEA R4, P0, R17.reuse, R6, 0x1 ;  /* 0x000000061104a211 */ /* 0x04afe400078008ff */
[----:B0-----:R-:W-:Y:S02]  /*c860*/  @!P1 IMAD.WIDE R2, R16, 0x2, R6 ;  /* 0x0000000210029825 */ /* 0x001fe400078e0206 */
[----:B------:R-:W-:-:S03]  /*c870*/  @!P2 LEA.HI.X R5, R17, R7, R233, 0x1, P0 ;  /* 0x000000071105a211 */ /* 0x000fc600000f0ce9 */
[----:B-----5:R0:W-:Y:S04]  /*c880*/  @!P1 ST.E.128 desc[UR46][R2.64], R32 ;  /* 0x0000002002009985 */ /* 0x0201e8000c101d2e */
[----:B------:R0:W-:Y:S02]  /*c890*/  @!P2 ST.E.128 desc[UR46][R4.64], R48 ;  /* 0x000000300400a985 */ /* 0x0001e4000c101d2e */
.L_x_36:
[----:B------:R-:W-:Y:S05]  /*c8a0*/  BSYNC B0 ;  /* 0x0000000000007941 */ /* 0x000fea0003800000 */
.L_x_35:
[----:B------:R-:W-:Y:S01]  /*c8b0*/  VIADD R0, R10, 0x60 ;  /* 0x000000600a007836 */ /* 0x000fe20000000000 */
[----:B0-----:R0:W0:Y:S01]  /*c8c0*/  SHFL.IDX PT, R7, R9, 0x3, 0x181f ;  /* 0x00781f0009077f89 */ /* 0x00102200000e0000 */
[----:B------:R-:W-:Y:S01]  /*c8d0*/  UIADD3 UR44, UR44, 0x1, URZ ;  /* 0x000000012c2c7890 */ /* 0x000fe2000fffe03f */
[----:B------:R-:W-:Y:S02]  /*c8e0*/  BSSY B0, `(.L_x_37) ;  /* 0x000000c000007945 */ /* 0x000fe40003800000 */
[----:B------:R-:W-:Y:S01]  /*c8f0*/  ISETP.GE.AND P0, PT, R0, R31, PT ;  /* 0x0000001f0000720c */ /* 0x000fe20003f06270 */
[----:B-1----:R1:W0:-:S12]  /*c900*/  SHFL.IDX PT, R6, R8, 0x3, 0x181f ;  /* 0x00781f0008067f89 */ /* 0x00221800000e0000 */
[----:B-1----:R-:W-:Y:S05]  /*c910*/  @P0 BRA `(.L_x_38) ;  /* 0x0000000000200947 */ /* 0x002fea0003800000 */
[----:B------:R-:W-:Y:S02]  /*c920*/  ULDC UR4, c[0x0][0xac8] ;  /* 0x0002b20000047ab9 */ /* 0x000fe40000000800 */
[----:B------:R-:W-:Y:S02]  /*c930*/  ISETP.GE.AND P2, PT, R17, UR4, PT ;  /* 0x0000000411007c0c */ /* 0x000fe4000bf46270 */
[----:B------:R-:W-:-:S11]  /*c940*/  ISETP.GE.AND P1, PT, R16, UR4, PT ;  /* 0x0000000410007c0c */ /* 0x000fd6000bf26270 */
[C---:B0--3--:R-:W-:Y:S02]  /*c950*/  @!P2 LEA R4, P0, R17.reuse, R6, 0x1 ;  /* 0x000000061104a211 */ /* 0x049fe400078008ff */
[----:B------:R-:W-:Y:S02]  /*c960*/  @!P1 IMAD.WIDE R2, R16, 0x2, R6 ;  /* 0x0000000210029825 */ /* 0x000fe400078e0206 */
[----:B------:R-:W-:-:S03]  /*c970*/  @!P2 LEA.HI.X R5, R17, R7, R233, 0x1, P0 ;  /* 0x000000071105a211 */ /* 0x000fc600000f0ce9 */
[----:B-----5:R1:W-:Y:S04]  /*c980*/  @!P1 ST.E.128 desc[UR46][R2.64], R24 ;  /* 0x0000001802009985 */ /* 0x0203e8000c101d2e */
[----:B------:R1:W-:Y:S02]  /*c990*/  @!P2 ST.E.128 desc[UR46][R4.64], R36 ;  /* 0x000000240400a985 */ /* 0x0003e4000c101d2e */
.L_x_38:
[----:B------:R-:W-:Y:S05]  /*c9a0*/  BSYNC B0 ;  /* 0x0000000000007941 */ /* 0x000fea0003800000 */
.L_x_37:
[----:B------:R-:W2:Y:S02]  /*c9b0*/  LDC R0, c[0x0][0xc34] ;  /* 0x00030d00ff007b82 */ /* 0x000ea40000000800 */
[----:B--2---:R-:W-:-:S13]  /*c9c0*/  ISETP.LE.AND P0, PT, R0, UR41, PT ;  /* 0x0000002900007c0c */ /* 0x004fda000bf03270 */
[----:B------:R-:W-:Y:S05]  /*c9d0*/  @!P0 BRA `(.L_x_39) ;  /* 0xffffff4000f08947 */ /* 0x000fea000383ffff */
[----:B------:R-:W-:Y:S05]  /*c9e0*/  EXIT ;  /* 0x000000000000794d */ /* 0x000fea0003800000 */
.L_x_7:
[----:B------:R-:W-:-:S08]  /*c9f0*/  NOP ;  /* 0x0000000000007918 */ /* 0x000fd00000000000 */
[----:B------:R-:W0:-:S00]  /*ca00*/  USETMAXREG.DEALLOC.CTAPOOL 0x18 ;  /* 0x00000018000079c8 */ /* 0x000e0000080e0500 */
[----:B------:R-:W1:Y:S01]  /*ca10*/  S2UR UR50, SR_CTAID.X ;  /* 0x00000000003279c3 */ /* 0x000e620000002500 */
[----:B0-----:R-:W-:Y:S01]  /*ca20*/  IMAD.MOV.U32 R0, RZ, RZ, 0x1 ;  /* 0x00000001ff007424 */ /* 0x001fe200078e00ff */
[----:B------:R-:W-:Y:S01]  /*ca30*/  UMOV UR48, 0x1 ;  /* 0x0000000100307882 */ /* 0x000fe20000000000 */
[----:B------:R-:W-:-:S03]  /*ca40*/  IMAD.MOV.U32 R19, RZ, RZ, RZ ;  /* 0x000000ffff137224 */ /* 0x000fc600078e00ff */
[----:B------:R0:W-:Y:S02]  /*ca50*/  STL [R1], R0 ;  /* 0x0000000001007387 */ /* 0x0001e40000100800 */
[----:B------:R-:W1:Y:S02]  /*ca60*/  LDC R2, c[0x0][0xc34] ;  /* 0x00030d00ff027b82 */ /* 0x000e640000000800 */
[----:B-1----:R-:W-:-:S13]  /*ca70*/  ISETP.LE.AND P0, PT, R2, UR50, PT ;  /* 0x0000003202007c0c */ /* 0x002fda000bf03270 */
[----:B0-----:R-:W-:Y:S05]  /*ca80*/  @P0 BRA `(.L_x_40) ;  /* 0x0000003000f80947 */ /* 0x001fea0003800000 */
[----:B------:R-:W0:Y:S01]  /*ca90*/  S2R R6, SR_TID.X ;  /* 0x0000000000067919 */ /* 0x000e220000002100 */
[----:B------:R-:W1:Y:S01]  /*caa0*/  S2UR UR4, SR_CgaCtaId ;  /* 0x00000000000479c3 */ /* 0x000e620000008800 */
[----:B------:R-:W-:Y:S01]  /*cab0*/  UMOV UR41, 0x400 ;  /* 0x0000040000297882 */ /* 0x000fe20000000000 */
[----:B------:R-:W-:Y:S01]  /*cac0*/  IMAD.MOV.U32 R19, RZ, RZ, RZ ;  /* 0x000000ffff137224 */ /* 0x000fe200078e00ff */
[----:B------:R-:W-:Y:S01]  /*cad0*/  ULDC.64 UR52, c[0x0][0x198] ;  /* 0x0000660000347ab9 */ /* 0x000fe20000000a00 */
[----:B------:R-:W-:Y:S02]  /*cae0*/  ULOP3.LUT UR42, UR38, 0x1, URZ, 0xfc, !UPT ;  /* 0x00000001262a7892 */ /* 0x000fe4000f8efc3f */
[----:B------:R-:W-:Y:S01]  /*caf0*/  ULOP3.LUT UR49, UR38, 0x2, URZ, 0xfc, !UPT ;  /* 0x0000000226317892 */ /* 0x000fe2000f8efc3f */
[----:B------:R-:W-:Y:S01]  /*cb00*/  ULDC UR43, c[0x0][0xc] ;  /* 0x00000300002b7ab9 */ /* 0x000fe20000000800 */
[----:B------:R-:W-:Y:S01]  /*cb10*/  UMOV UR48, URZ ;  /* 0x0000003f00307c82 */ /* 0x000fe20008000000 */
[----:B-1----:R-:W-:Y:S01]  /*cb20*/  ULEA UR41, UR4, UR41, 0x18 ;  /* 0x0000002904297291 */ /* 0x002fe2000f8ec03f */
[C---:B0-----:R-:W-:Y:S01]  /*cb30*/  IMAD.SHL.U32 R2, R6.reuse, 0x20, RZ ;  /* 0x0000002006027824 */ /* 0x041fe200078e00ff */
[C---:B------:R-:W-:Y:S01]  /*cb40*/  LOP3.LUT R4, R6.reuse, 0x7f, RZ, 0xc0, !PT ;  /* 0x0000007f06047812 */ /* 0x040fe200078ec0ff */
[C---:B------:R-:W-:Y:S01]  /*cb50*/  IMAD.SHL.U32 R5, R6.reuse, 0x4, RZ ;  /* 0x0000000406057824 */ /* 0x040fe200078e00ff */
[----:B------:R-:W-:-:S02]  /*cb60*/  LOP3.LUT P0, RZ, R6, 0x4, RZ, 0xc0, !PT ;  /* 0x0000000406ff7812 */ /* 0x000fc4000780c0ff */
[C---:B------:R-:W-:Y:S02]  /*cb70*/  LOP3.LUT R0, R2.reuse, 0x80, RZ, 0xc0, !PT ;  /* 0x0000008002007812 */ /* 0x040fe400078ec0ff */
[----:B------:R-:W-:Y:S02]  /*cb80*/  LOP3.LUT R3, R2, 0x60, RZ, 0xc0, !PT ;  /* 0x0000006002037812 */ /* 0x000fe400078ec0ff */
[----:B------:R-:W-:Y:S02]  /*cb90*/  LOP3.LUT R0, R0, 0x10, R6, 0xf8, !PT ;  /* 0x0000001000007812 */ /* 0x000fe400078ef806 */
[----:B------:R-:W-:Y:S02]  /*cba0*/  LOP3.LUT R2, R2, 0x100, RZ, 0xc0, !PT ;  /* 0x0000010002027812 */ /* 0x000fe400078ec0ff */
[----:B------:R-:W-:Y:S02]  /*cbb0*/  LOP3.LUT R5, R0, 0x10, R5, 0x78, !PT ;  /* 0x0000001000057812 */ /* 0x000fe400078e7805 */
[----:B------:R-:W-:-:S05]  /*cbc0*/  SHF.R.U32.HI R0, RZ, 0x5, R4 ;  /* 0x00000005ff007819 */ /* 0x000fca0000011604 */
[----:B------:R-:W-:-:S05]  /*cbd0*/  IMAD R3, R0, 0x200, R3 ;  /* 0x0000020000037824 */ /* 0x000fca00078e0203 */
[----:B------:R-:W-:Y:S01]  /*cbe0*/  IADD3 R5, R5, R3, R2 ;  /* 0x0000000305057210 */ /* 0x000fe20007ffe002 */
[----:B------:R-:W-:-:S04]  /*cbf0*/  IMAD.SHL.U32 R2, R6, 0x80, RZ ;  /* 0x0000008006027824 */ /* 0x000fc800078e00ff */
[----:B------:R0:W-:Y:S01]  /*cc00*/  STL [R1+0x10], R5 ;  /* 0x0000100501007387 */ /* 0x0001e20000100800 */
[----:B------:R-:W-:-:S05]  /*cc10*/  LOP3.LUT R3, R2, 0x380, RZ, 0xc0, !PT ;  /* 0x0000038002037812 */ /* 0x000fca00078ec0ff */
[----:B------:R-:W-:Y:S02]  /*cc20*/  IMAD R3, R0, 0x10, R3 ;  /* 0x0000001000037824 */ /* 0x000fe400078e0203 */
[----:B------:R-:W-:-:S05]  /*cc30*/  IMAD.SHL.U32 R0, R6, 0x10, RZ ;  /* 0x0000001006007824 */ /* 0x000fca00078e00ff */
[----:B------:R-:W-:-:S04]  /*cc40*/  LOP3.LUT R3, R3, 0x70, R0, 0x78, !PT ;  /* 0x0000007003037812 */ /* 0x000fc800078e7800 */
[----:B0-----:R-:W-:Y:S02]  /*cc50*/  LOP3.LUT R5, R3, 0xc00, R2, 0xf8, !PT ;  /* 0x00000c0003057812 */ /* 0x001fe400078ef802 */
[----:B------:R-:W-:Y:S02]  /*cc60*/  SHF.L.U32 R3, R6, 0x1, RZ ;  /* 0x0000000106037819 */ /* 0x000fe400000006ff */
[----:B------:R-:W-:Y:S01]  /*cc70*/  LOP3.LUT R2, R0, 0x3f0, RZ, 0xc0, !PT ;  /* 0x000003f000027812 */ /* 0x000fe200078ec0ff */
[----:B------:R0:W-:Y:S03]  /*cc80*/  STL [R1+0x14], R5 ;  /* 0x0000140501007387 */ /* 0x0001e60000100800 */
[----:B------:R-:W-:Y:S01]  /*cc90*/  LOP3.LUT R3, R2, 0x70, R3, 0x78, !PT ;  /* 0x0000007002037812 */ /* 0x000fe200078e7803 */
[----:B------:R-:W-:Y:S01]  /*cca0*/  IMAD.SHL.U32 R2, R4, 0x10, RZ ;  /* 0x0000001004027824 */ /* 0x000fe200078e00ff */
[----:B------:R-:W-:-:S04]  /*ccb0*/  SHF.R.U32.HI R4, RZ, 0x3, R4 ;  /* 0x00000003ff047819 */ /* 0x000fc80000011604 */
[----:B------:R-:W-:Y:S01]  /*ccc0*/  LOP3.LUT R2, R3, 0x400, R2, 0xf8, !PT ;  /* 0x0000040003027812 */ /* 0x000fe200078ef802 */
[----:B------:R-:W-:Y:S01]  /*ccd0*/  IMAD.MOV.U32 R3, RZ, RZ, 0x40 ;  /* 0x00000040ff037424 */ /* 0x000fe200078e00ff */
[----:B------:R-:W-:Y:S01]  /*cce0*/  LOP3.LUT R0, R4, 0x70, R0, 0xf8, !PT ;  /* 0x0000007004007812 */ /* 0x000fe200078ef800 */
[----:B------:R-:W-:Y:S02]  /*ccf0*/  IMAD.MOV.U32 R0, RZ, RZ, 0x1 ;  /* 0x00000001ff007424 */ /* 0x000fe400078e00ff */
[----:B------:R-:W-:Y:S01]  /*cd00*/  VIADD R2, R2, UR41 ;  /* 0x0000002902027c36 */ /* 0x000fe20008000000 */
[----:B------:R-:W-:-:S04]  /*cd10*/  SEL R3, R3, 0xffffffc0, !P0 ;  /* 0xffffffc003037807 */ /* 0x000fc80004000000 */
[----:B------:R0:W-:Y:S04]  /*cd20*/  STL [R1+0x18], R2 ;  /* 0x0000180201007387 */ /* 0x0001e80000100800 */
[----:B------:R0:W-:Y:S02]  /*cd30*/  STL [R1], R0 ;  /* 0x0000000001007387 */ /* 0x0001e40000100800 */
.L_x_83:
[----:B------:R-:W-:Y:S01]  /*cd40*/  ULDC UR4, c[0x0][0xc38] ;  /* 0x00030e0000047ab9 */ /* 0x000fe20000000800 */
[----:B------:R-:W-:Y:S01]  /*cd50*/  ULDC UR8, c[0x0][0xc44] ;  /* 0x0003110000087ab9 */ /* 0x000fe20000000800 */
[----:B------:R-:W-:Y:S01]  /*cd60*/  UISETP.NE.AND UP1, UPT, UR4, 0x1, UPT ;  /* 0x000000010400788c */ /* 0x000fe2000bf25270 */
[----:B------:R-:W-:Y:S02]  /*cd70*/  ULDC UR6, c[0x0][0x424] ;  /* 0x0001090000067ab9 */ /* 0x000fe40000000800 */
[----:B------:R-:W-:Y:S01]  /*cd80*/  ULDC.64 UR4, c[0x0][0x418] ;  /* 0x0001060000047ab9 */ /* 0x000fe20000000a00 */
[----:B------:R-:W-:Y:S02]  /*cd90*/  UISETP.NE.AND UP2, UPT, UR8, 0x1, UPT ;  /* 0x000000010800788c */ /* 0x000fe4000bf45270 */
[----:B------:R-:W-:Y:S02]  /*cda0*/  UISETP.NE.U32.AND UP0, UPT, UR4, URZ, UPT ;  /* 0x0000003f0400728c */ /* 0x000fe4000bf05070 */
[----:B------:R-:W-:-:S02]  /*cdb0*/  UIADD3 UR9, UR41, 0x20400, URZ ;  /* 0x0002040029097890 */ /* 0x000fc4000fffe03f */
[----:B------:R-:W-:Y:S01]  /*cdc0*/  UISETP.NE.AND.EX UP0, UPT, UR5, URZ, UPT, UP0 ;  /* 0x0000003f0500728c */ /* 0x000fe2000bf05300 */
[----:B------:R-:W-:Y:S01]  /*cdd0*/  @UP1 ULDC UR4, c[0x0][0xc3c] ;  /* 0x00030f0000041ab9 */ /* 0x000fe20000000800 */
[----:B------:R-:W-:Y:S02]  /*cde0*/  ULDC UR40, c[0x0][0x2f0] ;  /* 0x0000bc0000287ab9 */ /* 0x000fe40000000800 */
[----:B------:R-:W-:Y:S02]  /*cdf0*/  USEL UR6, UR6, 0x1, UP0 ;  /* 0x0000000106067887 */ /* 0x000fe40008000000 */
[----:B------:R-:W-:Y:S02]  /*ce00*/  UIMAD.WIDE.U32 UR4, UR50, UR4, URZ ;  /* 0x00000004320472a5 */ /* 0x000fe4000f8e003f */
[----:B------:R-:W-:Y:S02]  /*ce10*/  UIMAD UR40, UR6, UR40, URZ ;  /* 0x00000028062872a4 */ /* 0x000fe4000f8e023f */
[----:B------:R-:W-:Y:S01]  /*ce20*/  ULOP3.LUT UP0, URZ, UR9, 0x3ff, URZ, 0xc0, !UPT ;  /* 0x000003ff093f7892 */ /* 0x000fe2000f80c03f */
[----:B------:R-:W-:Y:S01]  /*ce30*/  @UP1 ULDC UR6, c[0x0][0xc40] ;  /* 0x0003100000061ab9 */ /* 0x000fe20000000800 */
[----:B------:R-:W-:Y:S01]  /*ce40*/  UMOV UR45, UR50 ;  /* 0x00000032002d7c82 */ /* 0x000fe20008000000 */
[----:B------:R-:W-:Y:S01]  /*ce50*/  @UP1 USHF.R.U32.HI UR45, URZ, UR6, UR5 ;  /* 0x000000063f2d1299 */ /* 0x000fe20008011605 */
[----:B------:R-:W-:Y:S01]  /*ce60*/  @UP2 ULDC.64 UR10, c[0x0][0xc48] ;  /* 0x00031200000a2ab9 */ /* 0x000fe20000000a00 */
[----:B------:R-:W-:Y:S01]  /*ce70*/  UIADD3 UR5, UR40, 0xdf, URZ ;  /* 0x000000df28057890 */ /* 0x000fe2000fffe03f */
[----:B------:R-:W-:Y:S01]  /*ce80*/  PLOP3.LUT P0, PT, PT, PT, UP0, 0x80, 0x0 ;  /* 0x000000000000781c */ /* 0x000fe20003f0f008 */
[----:B------:R-:W-:Y:S01]  /*ce90*/  UIMAD.WIDE.U32 UR6, UR45, UR10, URZ ;  /* 0x0000000a2d0672a5 */ /* 0x000fe2000f8e003f */
[----:B------:R-:W-:-:S02]  /*cea0*/  UMOV UR4, URZ ;  /* 0x0000003f00047c82 */ /* 0x000fc40008000000 */
[----:B------:R-:W-:Y:S01]  /*ceb0*/  UMOV UR44, UR45 ;  /* 0x0000002d002c7c82 */ /* 0x000fe20008000000 */
[----:B------:R-:W-:Y:S02]  /*cec0*/  UIMAD.WIDE UR4, UR5, -0x6db6db6d, UR4 ;  /* 0x92492493050478a5 */ /* 0x000fe4000f8e0204 */
[----:B------:R-:W-:Y:S02]  /*ced0*/  @UP2 USHF.R.U32.HI UR44, URZ, UR11, UR7 ;  /* 0x0000000b3f2c2299 */ /* 0x000fe40008011607 */
[----:B------:R-:W-:Y:S02]  /*cee0*/  USHF.R.U32.HI UR39, URZ, 0x1f, UR5 ;  /* 0x0000001f3f277899 */ /* 0x000fe40008011605 */
[----:B------:R-:W-:Y:S02]  /*cef0*/  UIADD3 UR36, -UR44, URZ, URZ ;  /* 0x0000003f2c247290 */ /* 0x000fe4000fffe13f */
[----:B------:R-:W-:Y:S02]  /*cf00*/  ULEA.HI.SX32 UR39, UR5, UR39, 0x19 ;  /* 0x0000002705277291 */ /* 0x000fe4000f8fca3f */
[----:B------:R-:W-:Y:S01]  /*cf10*/  UIMAD UR36, UR8, UR36, UR45 ;  /* 0x00000024082472a4 */ /* 0x000fe2000f8e022d */
[----:B-12---:R-:W-:Y:S11]  /*cf20*/  @!P0 BRA `(.L_x_41) ;  /* 0x0000000000408947 */ /* 0x006ff60003800000 */
[----:B0-----:R-:W-:Y:S01]  /*cf30*/  MOV R2, 0x0 ;  /* 0x0000000000027802 */ /* 0x001fe20000000f00 */
[----:B------:R-:W-:Y:S01]  /*cf40*/  ULDC.64 UR6, c[0x4][0xc0] ;  /* 0x0100300000067ab9 */ /* 0x000fe20000000a00 */
[----:B------:R-:W-:Y:S01]  /*cf50*/  ULDC.64 UR8, c[0x4][0xc8] ;  /* 0x0100320000087ab9 */ /* 0x000fe20000000a00 */
[----:B------:R-:W-:Y:S01]  /*cf60*/  ULDC.64 UR4, c[0x4][0x8] ;  /* 0x0100020000047ab9 */ /* 0x000fe20000000a00 */
[----:B------:R-:W-:Y:S01]  /*cf70*/  IMAD.U32 R4, RZ, RZ, UR6 ;  /* 0x00000006ff047e24 */ /* 0x000fe2000f8e00ff */
[----:B------:R-:W-:Y:S01]  /*cf80*/  MOV R8, 0x70 ;  /* 0x0000007000087802 */ /* 0x000fe20000000f00 */
[----:B------:R-:W0:Y:S01]  /*cf90*/  LDC.64 R2, c[0x4][R2] ;  /* 0x0100000002027b82 */ /* 0x000e220000000a00 */
[----:B------:R-:W-:Y:S02]  /*cfa0*/  IMAD.U32 R5, RZ, RZ, UR7 ;  /* 0x00000007ff057e24 */ /* 0x000fe4000f8e00ff */
[----:B------:R-:W-:Y:S02]  /*cfb0*/  IMAD.U32 R6, RZ, RZ, UR8 ;  /* 0x00000008ff067e24 */ /* 0x000fe4000f8e00ff */
[----:B------:R-:W-:-:S02]  /*cfc0*/  IMAD.U32 R7, RZ, RZ, UR9 ;  /* 0x00000009ff077e24 */ /* 0x000fc4000f8e00ff */
[----:B------:R-:W-:Y:S02]  /*cfd0*/  IMAD.U32 R10, RZ, RZ, UR4 ;  /* 0x00000004ff0a7e24 */ /* 0x000fe4000f8e00ff */
[----:B------:R-:W-:Y:S02]  /*cfe0*/  IMAD.U32 R11, RZ, RZ, UR5 ;  /* 0x00000005ff0b7e24 */ /* 0x000fe4000f8e00ff */
[----:B------:R-:W-:Y:S02]  /*cff0*/  IMAD.MOV.U32 R12, RZ, RZ, 0x1 ;  /* 0x00000001ff0c7424 */ /* 0x000fe400078e00ff */
[----:B------:R-:W-:-:S07]  /*d000*/  IMAD.MOV.U32 R13, RZ, RZ, RZ ;  /* 0x000000ffff0d7224 */ /* 0x000fce00078e00ff */
[----:B------:R-:W-:-:S07]  /*d010*/  LEPC R20, `(.L_x_41) ;  /* 0x000000001014794e */ /* 0x000fce0000000000 */
[----:B0-----:R-:W-:Y:S05]  /*d020*/  CALL.ABS.NOINC R2 ;  /* 0x0000000002007343 */ /* 0x001fea0003c00000 */
.L_x_41:
[----:B------:R-:W-:-:S06]  /*d030*/  UIADD3 UR4, UR41, 0xe400, URZ ;  /* 0x0000e40029047890 */ /* 0x000fcc000fffe03f */
[----:B------:R-:W-:-:S05]  /*d040*/  IMAD.U32 R16, RZ, RZ, UR4 ;  /* 0x00000004ff107e24 */ /* 0x000fca000f8e00ff */
[----:B------:R-:W-:-:S13]  /*d050*/  LOP3.LUT P0, RZ, R16, 0x3ff, RZ, 0xc0, !PT ;  /* 0x000003ff10ff7812 */ /* 0x000fda000780c0ff */
[----:B------:R-:W-:Y:S05]  /*d060*/  @!P0 BRA `(.L_x_42) ;  /* 0x0000000000408947 */ /* 0x000fea0003800000 */
[----:B0-----:R-:W-:Y:S01]  /*d070*/  MOV R2, 0x0 ;  /* 0x0000000000027802 */ /* 0x001fe20000000f00 */
[----:B------:R-:W-:Y:S01]  /*d080*/  ULDC.64 UR6, c[0x4][0xc0] ;  /* 0x0100300000067ab9 */ /* 0x000fe20000000a00 */
[----:B------:R-:W-:Y:S01]  /*d090*/  ULDC.64 UR8, c[0x4][0xc8] ;  /* 0x0100320000087ab9 */ /* 0x000fe20000000a00 */
[----:B------:R-:W-:Y:S01]  /*d0a0*/  ULDC.64 UR4, c[0x4][0x10] ;  /* 0x0100040000047ab9 */ /* 0x000fe20000000a00 */
[----:B------:R-:W-:Y:S01]  /*d0b0*/  IMAD.U32 R4, RZ, RZ, UR6 ;  /* 0x00000006ff047e24 */ /* 0x000fe2000f8e00ff */
[----:B------:R-:W-:Y:S01]  /*d0c0*/  MOV R13, RZ ;  /* 0x000000ff000d7202 */ /* 0x000fe20000000f00 */
[----:B------:R-:W0:Y:S01]  /*d0d0*/  LDC.64 R2, c[0x4][R2] ;  /* 0x0100000002027b82 */ /* 0x000e220000000a00 */
[----:B------:R-:W-:Y:S02]  /*d0e0*/  IMAD.U32 R5, RZ, RZ, UR7 ;  /* 0x00000007ff057e24 */ /* 0x000fe4000f8e00ff */
[----:B------:R-:W-:Y:S02]  /*d0f0*/  IMAD.U32 R6, RZ, RZ, UR8 ;  /* 0x00000008ff067e24 */ /* 0x000fe4000f8e00ff */
[----:B------:R-:W-:-:S02]  /*d100*/  IMAD.U32 R7, RZ, RZ, UR9 ;  /* 0x00000009ff077e24 */ /* 0x000fc4000f8e00ff */
[----:B------:R-:W-:Y:S02]  /*d110*/  IMAD.U32 R10, RZ, RZ, UR4 ;  /* 0x00000004ff0a7e24 */ /* 0x000fe4000f8e00ff */
[----:B------:R-:W-:Y:S02]  /*d120*/  IMAD.U32 R11, RZ, RZ, UR5 ;  /* 0x00000005ff0b7e24 */ /* 0x000fe4000f8e00ff */
[----:B------:R-:W-:Y:S02]  /*d130*/  IMAD.MOV.U32 R8, RZ, RZ, 0x70 ;  /* 0x00000070ff087424 */ /* 0x000fe400078e00ff */
[----:B------:R-:W-:-:S07]  /*d140*/  IMAD.MOV.U32 R12, RZ, RZ, 0x1 ;  /* 0x00000001ff0c7424 */ /* 0x000fce00078e00ff */
[----:B------:R-:W-:-:S07]  /*d150*/  LEPC R20, `(.L_x_42) ;  /* 0x000000001014794e */ /* 0x000fce0000000000 */
[----:B0-----:R-:W-:Y:S05]  /*d160*/  CALL.ABS.NOINC R2 ;  /* 0x0000000002007343 */ /* 0x001fea0003c00000 */
.L_x_42:
[----:B------:R-:W-:-:S04]  /*d170*/  UIADD3 UR4, UR41, 0x400, URZ ;  /* 0x0000040029047890 */ /* 0x000fc8000fffe03f */
[----:B------:R-:W-:-:S06]  /*d180*/  ULOP3.LUT UP0, URZ, UR4, 0x9f, URZ, 0xc0, !UPT ;  /* 0x0000009f043f7892 */ /* 0x000fcc000f80c03f */
[----:B------:R-:W-:-:S13]  /*d190*/  PLOP3.LUT P0, PT, PT, PT, UP0, 0x80, 0x0 ;  /* 0x000000000000781c */ /* 0x000fda0003f0f008 */
[----:B------:R-:W-:Y:S05]  /*d1a0*/  @!P0 BRA `(.L_x_43) ;  /* 0x0000000000408947 */ /* 0x000fea0003800000 */
[----:B0-----:R-:W-:Y:S01]  /*d1b0*/  MOV R2, 0x0 ;  /* 0x0000000000027802 */ /* 0x001fe20000000f00 */
[----:B------:R-:W-:Y:S01]  /*d1c0*/  ULDC.64 UR6, c[0x4][0xc0] ;  /* 0x0100300000067ab9 */ /* 0x000fe20000000a00 */
[----:B------:R-:W-:Y:S01]  /*d1d0*/  ULDC.64 UR8, c[0x4][0xc8] ;  /* 0x0100320000087ab9 */ /* 0x000fe20000000a00 */
[----:B------:R-:W-:Y:S01]  /*d1e0*/  ULDC.64 UR4, c[0x4][0x18] ;  /* 0x0100060000047ab9 */ /* 0x000fe20000000a00 */
[----:B------:R-:W-:Y:S02]  /*d1f0*/  IMAD.U32 R4, RZ, RZ, UR6 ;  /* 0x00000006ff047e24 */ /* 0x000fe4000f8e00ff */
[----:B------:R-:W0:Y:S01]  /*d200*/  LDC.64 R2, c[0x4][R2] ;  /* 0x0100000002027b82 */ /* 0x000e220000000a00 */
[----:B------:R-:W-:Y:S02]  /*d210*/  IMAD.U32 R5, RZ, RZ, UR7 ;  /* 0x00000007ff057e24 */ /* 0x000fe4000f8e00ff */
[----:B------:R-:W-:Y:S02]  /*d220*/  IMAD.U32 R6, RZ, RZ, UR8 ;  /* 0x00000008ff067e24 */ /* 0x000fe4000f8e00ff */
[----:B------:R-:W-:-:S02]  /*d230*/  IMAD.U32 R7, RZ, RZ, UR9 ;  /* 0x00000009ff077e24 */ /* 0x000fc4000f8e00ff */
[----:B------:R-:W-:Y:S02]  /*d240*/  IMAD.U32 R10, RZ, RZ, UR4 ;  /* 0x00000004ff0a7e24 */ /* 0x000fe4000f8e00ff */
[----:B------:R-:W-:Y:S02]  /*d250*/  IMAD.U32 R11, RZ, RZ, UR5 ;  /* 0x00000005ff0b7e24 */ /* 0x000fe4000f8e00ff */
[----:B------:R-:W-:Y:S02]  /*d260*/  IMAD.MOV.U32 R8, RZ, RZ, 0x70 ;  /* 0x00000070ff087424 */ /* 0x000fe400078e00ff */
[----:B------:R-:W-:Y:S02]  /*d270*/  IMAD.MOV.U32 R12, RZ, RZ, 0x1 ;  /* 0x00000001ff0c7424 */ /* 0x000fe400078e00ff */
[----:B------:R-:W-:-:S07]  /*d280*/  IMAD.MOV.U32 R13, RZ, RZ, RZ ;  /* 0x000000ffff0d7224 */ /* 0x000fce00078e00ff */
[----:B------:R-:W-:-:S07]  /*d290*/  LEPC R20, `(.L_x_43) ;  /* 0x000000001014794e */ /* 0x000fce0000000000 */
[----:B0-----:R-:W-:Y:S05]  /*d2a0*/  CALL.ABS.NOINC R2 ;  /* 0x0000000002007343 */ /* 0x001fea0003c00000 */
.L_x_43:
[----:B------:R-:W-:-:S13]  /*d2b0*/  LOP3.LUT P6, RZ, R16, 0x3ff, RZ, 0xc0, !PT ;  /* 0x000003ff10ff7812 */ /* 0x000fda00078cc0ff */
[----:B------:R-:W-:Y:S05]  /*d2c0*/  @!P6 BRA `(.L_x_44) ;  /* 0x000000000040e947 */ /* 0x000fea0003800000 */
[----:B0-----:R-:W-:Y:S01]  /*d2d0*/  MOV R2, 0x0 ;  /* 0x0000000000027802 */ /* 0x001fe20000000f00 */
[----:B------:R-:W-:Y:S01]  /*d2e0*/  ULDC.64 UR6, c[0x4][0xc0] ;  /* 0x0100300000067ab9 */ /* 0x000fe20000000a00 */
[----:B------:R-:W-:Y:S01]  /*d2f0*/  ULDC.64 UR8, c[0x4][0xc8] ;  /* 0x0100320000087ab9 */ /* 0x000fe20000000a00 */
[----:B------:R-:W-:Y:S01]  /*d300*/  ULDC.64 UR4, c[0x4][0x20] ;  /* 0x0100080000047ab9 */ /* 0x000fe20000000a00 */
[----:B------:R-:W-:Y:S01]  /*d310*/  IMAD.U32 R4, RZ, RZ, UR6 ;  /* 0x00000006ff047e24 */ /* 0x000fe2000f8e00ff */
[----:B------:R-:W-:Y:S01]  /*d320*/  MOV R6, UR8 ;  /* 0x0000000800067c02 */ /* 0x000fe20008000f00 */
[----:B------:R-:W0:Y:S01]  /*d330*/  LDC.64 R2, c[0x4][R2] ;  /* 0x0100000002027b82 */ /* 0x000e220000000a00 */
[----:B------:R-:W-:Y:S02]  /*d340*/  IMAD.U32 R5, RZ, RZ, UR7 ;  /* 0x00000007ff057e24 */ /* 0x000fe4000f8e00ff */
[----:B------:R-:W-:Y:S02]  /*d350*/  IMAD.U32 R7, RZ, RZ, UR9 ;  /* 0x00000009ff077e24 */ /* 0x000fe4000f8e00ff */
[----:B------:R-:W-:-:S02]  /*d360*/  IMAD.U32 R10, RZ, RZ, UR4 ;  /* 0x00000004ff0a7e24 */ /* 0x000fc4000f8e00ff */
[----:B------:R-:W-:Y:S02]  /*d370*/  IMAD.U32 R11, RZ, RZ, UR5 ;  /* 0x00000005ff0b7e24 */ /* 0x000fe4000f8e00ff */
[----:B------:R-:W-:Y:S02]  /*d380*/  IMAD.MOV.U32 R8, RZ, RZ, 0x70 ;  /* 0x00000070ff087424 */ /* 0x000fe400078e00ff */
[----:B------:R-:W-:Y:S02]  /*d390*/  IMAD.MOV.U32 R12, RZ, RZ, 0x1 ;  /* 0x00000001ff0c7424 */ /* 0x000fe400078e00ff */
[----:B------:R-:W-:-:S07]  /*d3a0*/  IMAD.MOV.U32 R13, RZ, RZ, RZ ;  /* 0x000000ffff0d7224 */ /* 0x000fce00078e00ff */
[----:B------:R-:W-:-:S07]  /*d3b0*/  LEPC R20, `(.L_x_44) ;  /* 0x000000001014794e */ /* 0x000fce0000000000 */
[----:B0-----:R-:W-:Y:S05]  /*d3c0*/  CALL.ABS.NOINC R2 ;  /* 0x0000000002007343 */ /* 0x001fea0003c00000 */
.L_x_44:
[----:B------:R-:W-:Y:S01]  /*d3d0*/  ULDC.64 UR4, c[0x0][0x9f8] ;  /* 0x00027e0000047ab9 */ /* 0x000fe20000000a00 */
[----:B------:R-:W2:Y:S01]  /*d3e0*/  LDL.LU R17, [R1+0x8] ;  /* 0x0000080001117983 */ /* 0x000ea20000300800 */
[----:B------:R-:W-:Y:S01]  /*d3f0*/  UISETP.NE.U32.AND UP0, UPT, UR4, URZ, UPT ;  /* 0x0000003f0400728c */ /* 0x000fe2000bf05070 */
[----:B------:R-:W-:-:S03]  /*d400*/  IMAD.U32 R8, RZ, RZ, UR44 ;  /* 0x0000002cff087e24 */ /* 0x000fc6000f8e00ff */
[----:B------:R-:W-:-:S06]  /*d410*/  UISETP.NE.AND.EX UP0, UPT, UR5, URZ, UPT, UP0 ;  /* 0x0000003f0500728c */ /* 0x000fcc000bf05300 */
[----:B------:R-:W-:-:S05]  /*d420*/  PLOP3.LUT P0, PT, PT, PT, UP0, 0x80, 0x0 ;  /* 0x000000000000781c */ /* 0x000fca0003f0f008 */
[----:B------:R-:W-:Y:S02]  /*d430*/  @UP0 ULDC.64 UR4, c[0x0][0x9f8] ;  /* 0x00027e0000040ab9 */ /* 0x000fe40000000a00 */
[----:B------:R-:W-:-:S06]  /*d440*/  @UP0 UIMAD.WIDE UR4, UR44, 0x4, UR4 ;  /* 0x000000042c0408a5 */ /* 0x000fcc000f8e0204 */
[----:B0-----:R-:W-:Y:S02]  /*d450*/  IMAD.U32 R2, RZ, RZ, UR4 ;  /* 0x00000004ff027e24 */ /* 0x001fe4000f8e00ff */
[----:B------:R-:W-:-:S05]  /*d460*/  IMAD.U32 R3, RZ, RZ, UR5 ;  /* 0x00000005ff037e24 */ /* 0x000fca000f8e00ff */
[----:B------:R0:W3:Y:S01]  /*d470*/  @P0 LDG.E R8, desc[UR46][R2.64] ;  /* 0x0000002e02080981 */ /* 0x0000e2000c1e1900 */
[----:B------:R-:W-:Y:S01]  /*d480*/  UMOV UR4, 0xffffffff ;  /* 0xffffffff00047882 */ /* 0x000fe20000000000 */
[----:B------:R-:W1:Y:S01]  /*d490*/  S2R R18, SR_TID.X ;  /* 0x0000000000127919 */ /* 0x000e620000002100 */
[----:B0-----:R-:W0:Y:S02]  /*d4a0*/  LDC.64 R2, c[0x0][0x418] ;  /* 0x00010600ff027b82 */ /* 0x001e240000000a00 */
[----:B0-----:R-:W-:Y:S02]  /*d4b0*/  ISETP.NE.U32.AND P0, PT, R2, RZ, PT ;  /* 0x000000ff0200720c */ /* 0x001fe40003f05070 */
[----:B-1----:R-:W-:Y:S02]  /*d4c0*/  SHF.R.U32.HI R18, RZ, 0x5, R18 ;  /* 0x00000005ff127819 */ /* 0x002fe40000011612 */
[----:B------:R-:W-:Y:S02]  /*d4d0*/  ISETP.NE.AND.EX P1, PT, R3, RZ, PT, P0 ;  /* 0x000000ff0300720c */ /* 0x000fe40003f25300 */
[----:B------:R-:W-:-:S02]  /*d4e0*/  LOP3.LUT R18, R18, 0x3, RZ, 0xc0, !PT ;  /* 0x0000000312127812 */ /* 0x000fc400078ec0ff */
[----:B--2---:R-:W-:-:S09]  /*d4f0*/  LOP3.LUT R17, R17, 0xfffffffe, RZ, 0xc0, !PT ;  /* 0xfffffffe11117812 */ /* 0x004fd200078ec0ff */
[----:B------:R-:W-:Y:S02]  /*d500*/  @P1 LOP3.LUT R17, R17, 0x1, RZ, 0xfc, !PT ;  /* 0x0000000111111812 */ /* 0x000fe400078efcff */
[----:B---3--:R-:W-:Y:S01]  /*d510*/  SHF.R.S32.HI R9, RZ, 0x1f, R8 ;  /* 0x0000001fff097819 */ /* 0x008fe20000011408 */
[----:B------:R0:W-:Y:S01]  /*d520*/  STL [R1+0x4], R8 ;  /* 0x0000040801007387 */ /* 0x0001e20000100800 */
[----:B------:R-:W-:-:S03]  /*d530*/  SEL R16, R8, RZ, !P1 ;  /* 0x000000ff08107207 */ /* 0x000fc60004800000 */
[----:B------:R0:W-:Y:S04]  /*d540*/  STL [R1+0xc], R9 ;  /* 0x00000c0901007387 */ /* 0x0001e80000100800 */
[----:B------:R0:W-:Y:S01]  /*d550*/  STL [R1+0x8], R17 ;  /* 0x0000081101007387 */ /* 0x0001e20000100800 */
[----:B------:R-:W-:Y:S05]  /*d560*/  BRA.DIV UR4, `(.L_x_45) ;  /* 0x0000002e04947947 */ /* 0x000fea000b800000 */
[----:B------:R1:W2:Y:S02]  /*d570*/  SHFL.IDX PT, R14, R18, RZ, 0x1f ;  /* 0x00001fff120e7589 */ /* 0x0002a400000e0000 */
.L_x_99:
[----:B------:R-:W-:Y:S01]  /*d580*/  PLOP3.LUT P2, PT, PT, PT, PT, 0x8, 0x0 ;  /* 0x000000000000781c */ /* 0x000fe20003f4e170 */
[----:B------:R-:W-:Y:S01]  /*d590*/  IMAD.MOV.U32 R0, RZ, RZ, R17 ;  /* 0x000000ffff007224 */ /* 0x000fe200078e0011 */
[----:B--2---:R-:W-:-:S04]  /*d5a0*/  ISETP.NE.AND P0, PT, R14, RZ, PT ;  /* 0x000000ff0e00720c */ /* 0x004fc80003f05270 */
[----:B------:R-:W-:-:S07]  /*d5b0*/  LOP3.LUT R0, R0, 0xfffffffd, RZ, 0xc0, !PT ;  /* 0xfffffffd00007812 */ /* 0x000fce00078ec0ff */
[----:B------:R-:W-:-:S05]  /*d5c0*/  @P2 LOP3.LUT R0, R0, 0x2, RZ, 0xfc, !PT ;  /* 0x0000000200002812 */ /* 0x000fca00078efcff */
[----:B------:R2:W-:Y:S01]  /*d5d0*/  STL [R1+0x8], R0 ;  /* 0x0000080001007387 */ /* 0x0005e20000100800 */
[----:B------:R-:W-:Y:S05]  /*d5e0*/  @P0 BRA `(.L_x_46) ;  /* 0x0000000400540947 */ /* 0x000fea0003800000 */
[----:B------:R-:W-:-:S06]  /*d5f0*/  UIADD3 UR4, UR39, -0x1, URZ ;  /* 0xffffffff27047890 */ /* 0x000fcc000fffe03f */
[----:B--2---:R-:W-:Y:S01]  /*d600*/  IMAD.U32 R0, RZ, RZ, UR4 ;  /* 0x00000004ff007e24 */ /* 0x004fe2000f8e00ff */
[----:B------:R-:W-:-:S03]  /*d610*/  UMOV UR4, 0xffffffff ;  /* 0xffffffff00047882 */ /* 0x000fc60000000000 */
[----:B------:R-:W-:Y:S05]  /*d620*/  BRA.DIV UR4, `(.L_x_47) ;  /* 0x0000002e04847947 */ /* 0x000fea000b800000 */
[----:B------:R-:W-:-:S13]  /*d630*/  ELECT P6, URZ, PT ;  /* 0x00000000003f782f */ /* 0x000fda00038c0000 */
.L_x_102:
[----:B------:R-:W-:Y:S05]  /*d640*/  @!P6 BRA `(.L_x_46) ;  /* 0x00000004003ce947 */ /* 0x000fea0003800000 */
[----:B------:R-:W-:Y:S01]  /*d650*/  MOV R16, R8 ;  /* 0x0000000800107202 */ /* 0x000fe20000000f00 */
[----:B------:R-:W-:Y:S06]  /*d660*/  @!P1 BRA `(.L_x_48) ;  /* 0x0000000000449947 */ /* 0x000fec0003800000 */
[----:B------:R-:W2:Y:S01]  /*d670*/  LDC R6, c[0x0][0x43c] ;  /* 0x00010f00ff067b82 */ /* 0x000ea20000000800 */
[----:B------:R-:W-:Y:S01]  /*d680*/  ULDC.64 UR4, c[0x0][0x428] ;  /* 0x00010a0000047ab9 */ /* 0x000fe20000000a00 */
[----:B--2---:R-:W-:-:S13]  /*d690*/  ISETP.NE.AND P0, PT, R6, 0x1, PT ;  /* 0x000000010600780c */ /* 0x004fda0003f05270 */
[----:B------:R-:W2:Y:S02]  /*d6a0*/  @P0 LDC.64 R4, c[0x0][0x440] ;  /* 0x00011000ff040b82 */ /* 0x000ea40000000a00 */
[----:B--2---:R-:W-:-:S04]  /*d6b0*/  @P0 IMAD.HI.U32 R7, R0, R4, RZ ;  /* 0x0000000400070227 */ /* 0x004fc800078e00ff */
[----:B------:R-:W-:Y:S01]  /*d6c0*/  IMAD.MOV.U32 R4, RZ, RZ, R0 ;  /* 0x000000ffff047224 */ /* 0x000fe200078e0000 */
[----:B------:R-:W-:-:S05]  /*d6d0*/  @P0 SHF.R.U32.HI R4, RZ, R5, R7 ;  /* 0x00000005ff040219 */ /* 0x000fca0000011607 */
[----:B------:R-:W-:-:S04]  /*d6e0*/  IMAD.MOV R5, RZ, RZ, -R4 ;  /* 0x000000ffff057224 */ /* 0x000fc800078e0a04 */
[----:B------:R-:W-:Y:S01]  /*d6f0*/  IMAD R0, R6, R5, R0 ;  /* 0x0000000506007224 */ /* 0x000fe200078e0200 */
[--C-:B------:R-:W-:Y:S01]  /*d700*/  SHF.R.S32.HI R5, RZ, 0x1f, R4.reuse ;  /* 0x0000001fff057819 */ /* 0x100fe20000011404 */
[----:B------:R-:W-:Y:S02]  /*d710*/  IMAD R6, R9, UR4, RZ ;  /* 0x0000000409067c24 */ /* 0x000fe4000f8e02ff */
[----:B------:R-:W-:-:S04]  /*d720*/  IMAD.WIDE.U32 R4, R8, UR4, R4 ;  /* 0x0000000408047c25 */ /* 0x000fc8000f8e0004 */
[----:B------:R-:W-:Y:S01]  /*d730*/  IMAD R6, R8, UR5, R6 ;  /* 0x0000000508067c24 */ /* 0x000fe2000f8e0206 */
[----:B------:R-:W-:-:S03]  /*d740*/  LEA R2, P0, R4, R2, 0x2 ;  /* 0x0000000204027211 */ /* 0x000fc600078010ff */
[----:B------:R-:W-:-:S05]  /*d750*/  IMAD.IADD R6, R5, 0x1, R6 ;  /* 0x0000000105067824 */ /* 0x000fca00078e0206 */
[----:B------:R-:W-:-:S05]  /*d760*/  LEA.HI.X R3, R4, R3, R6, 0x2, P0 ;  /* 0x0000000304037211 */ /* 0x000fca00000f1406 */
[----:B------:R2:W5:Y:S02]  /*d770*/  LDG.E R16, desc[UR46][R2.64] ;  /* 0x0000002e02107981 */ /* 0x000564000c1e1900 */
.L_x_48:
[----:B--2---:R-:W2:Y:S01]  /*d780*/  LDL R2, [R1] ;  /* 0x0000000001027983 */ /* 0x004ea20000100800 */
[----:B------:R-:W3:Y:S02]  /*d790*/  S2R R3, SR_TID.X ;  /* 0x0000000000037919 */ /* 0x000ee40000002100 */
[----:B---3--:R-:W-:Y:S02]  /*d7a0*/  LOP3.LUT R4, R3, 0x7f, RZ, 0xc0, !PT ;  /* 0x0000007f03047812 */ /* 0x008fe400078ec0ff */
[----:B------:R-:W-:Y:S02]  /*d7b0*/  LEA R3, R19, UR41, 0x3 ;  /* 0x0000002913037c11 */ /* 0x000fe4000f8e18ff */
[----:B------:R-:W-:Y:S02]  /*d7c0*/  ISETP.NE.AND P1, PT, R4, RZ, PT ;  /* 0x000000ff0400720c */ /* 0x000fe40003f25270 */
[----:B--2---:R-:W-:-:S04]  /*d7d0*/  SHF.L.U32 R2, R2, 0x1f, RZ ;  /* 0x0000001f02027819 */ /* 0x004fc800000006ff */
[----:B------:R-:W2:Y:S02]  /*d7e0*/  SYNCS.PHASECHK.TRANS64.TRYWAIT P0, [R3+URZ+0x2e880], R2 ;  /* 0x02e88002030075a7 */ /* 0x000ea4000800017f */
[----:B--2---:R-:W-:Y:S05]  /*d7f0*/  @!P0 BRA `(.L_x_49) ;  /* 0x0000002c00308947 */ /* 0x004fea0003800000 */
.L_x_103:
[----:B------:R-:W-:Y:S05]  /*d800*/  @P1 BRA `(.L_x_50) ;  /* 0x00000000001c1947 */ /* 0x000fea0003800000 */
[----:B------:R-:W3:Y:S02]  /*d810*/  S2R R4, SR_TID.X ;  /* 0x0000000000047919 */ /* 0x000ee40000002100 */
[----:B---3--:R-:W-:Y:S01]  /*d820*/  LOP3.LUT R5, R4, 0x1f, RZ, 0xc0, !PT ;  /* 0x0000001f04057812 */ /* 0x008fe200078ec0ff */
[----:B------:R-:W-:-:S03]  /*d830*/  IMAD.MOV.U32 R4, RZ, RZ, 0x7000 ;  /* 0x00007000ff047424 */ /* 0x000fc600078e00ff */
[----:B------:R-:W-:Y:S01]  /*d840*/  ISETP.NE.AND P0, PT, R5, RZ, PT ;  /* 0x000000ff0500720c */ /* 0x000fe20003f05270 */
[----:B------:R3:W-:-:S12]  /*d850*/  SYNCS.ARRIVE.TRANS64 RZ, [R3+URZ+0x2e870], R4 ;  /* 0x02e8700403ff79a7 */ /* 0x0007d8000800003f */
[----:B---3--:R-:W-:Y:S05]  /*d860*/  @!P0 BRA `(.L_x_50) ;  /* 0x0000000000048947 */ /* 0x008fea0003800000 */
[----:B------:R-:W-:Y:S01]  /*d870*/  BPT.TRAP 0x1 ;  /* 0x000000040000795c */ /* 0x000fe20000300000 */
.L_x_50:
[----:B------:R-:W-:Y:S01]  /*d880*/  IMAD.U32 R4, RZ, RZ, UR41 ;  /* 0x00000029ff047e24 */ /* 0x000fe2000f8e00ff */
[----:B------:R-:W-:Y:S01]  /*d890*/  R2UR UR33, R3 ;  /* 0x00000000032172ca */ /* 0x000fe200000e0000 */
[----:B------:R-:W-:Y:S01]  /*d8a0*/  IMAD R0, R0, 0xe0, RZ ;  /* 0x000000e000007824 */ /* 0x000fe200078e02ff */
[----:B-----5:R-:W-:Y:S01]  /*d8b0*/  R2UR UR37, R16 ;  /* 0x00000000102572ca */ /* 0x020fe200000e0000 */
[----:B------:R-:W-:Y:S01]  /*d8c0*/  IMAD R4, R19, 0x7000, R4 ;  /* 0x0000700013047824 */ /* 0x000fe200078e0204 */
[----:B------:R-:W-:Y:S02]  /*d8d0*/  UIADD3 UR4, UP0, UR52, 0x470, URZ ;  /* 0x0000047034047890 */ /* 0x000fe4000ff1e03f */
[----:B------:R-:W-:Y:S01]  /*d8e0*/  R2UR UR35, R0 ;  /* 0x00000000002372ca */ /* 0x000fe200000e0000 */
[----:B------:R-:W-:Y:S01]  /*d8f0*/  UMOV UR6, 0x0 ;  /* 0x0000000000067882 */ /* 0x000fe20000000000 */
[----:B------:R-:W-:Y:S01]  /*d900*/  R2UR UR32, R4 ;  /* 0x00000000042072ca */ /* 0x000fe200000e0000 */
[----:B------:R-:W-:Y:S01]  /*d910*/  UIADD3.X UR5, URZ, UR53, URZ, UP0, !UPT ;  /* 0x000000353f057290 */ /* 0x000fe200087fe43f */
[----:B------:R-:W-:Y:S01]  /*d920*/  UMOV UR7, 0x14f00000 ;  /* 0x14f0000000077882 */ /* 0x000fe20000000000 */
[----:B------:R-:W-:-:S02]  /*d930*/  UMOV UR34, URZ ;  /* 0x0000003f00227c82 */ /* 0x000fc40008000000 */
[----:B------:R-:W-:-:S08]  /*d940*/  UIADD3 UR33, UR33, 0x2e870, URZ ;  /* 0x0002e87021217890 */ /* 0x000fd0000fffe03f */
[----:B------:R-:W-:-:S09]  /*d950*/  UIADD3 UR32, UR32, 0xe400, URZ ;  /* 0x0000e40020207890 */ /* 0x000fd2000fffe03f */
[----:B------:R3:W-:Y:S01]  /*d960*/  UTMALDG.4D [UR32], [UR4], desc[UR6] ;  /* 0x00000620040075b4 */ /* 0x0007e20008019000 */
[----:B------:R-:W4:Y:S02]  /*d970*/  SYNCS.PHASECHK.TRANS64.TRYWAIT P0, [R3+URZ+0x2e840], R2 ;  /* 0x02e84002030075a7 */ /* 0x000f24000800017f */
[----:B---34-:R-:W-:Y:S05]  /*d980*/  @!P0 BRA `(.L_x_51) ;  /* 0x0000002800e08947 */ /* 0x018fea0003800000 */
.L_x_104:
[----:B------:R-:W-:Y:S05]  /*d990*/  @P1 BRA `(.L_x_52) ;  /* 0x00000000001c1947 */ /* 0x000fea0003800000 */
[----:B------:R-:W4:Y:S01]  /*d9a0*/  S2R R5, SR_TID.X ;  /* 0x0000000000057919 */ /* 0x000f220000002100 */
[----:B--23--:R-:W-:-:S04]  /*d9b0*/  IMAD.MOV.U32 R2, RZ, RZ, 0x7000 ;  /* 0x00007000ff027424 */ /* 0x00cfc800078e00ff */
[----:B------:R2:W-:Y:S01]  /*d9c0*/  SYNCS.ARRIVE.TRANS64 RZ, [R3+URZ+0x2e830], R2 ;  /* 0x02e8300203ff79a7 */ /* 0x0005e2000800003f */
[----:B----4-:R-:W-:-:S04]  /*d9d0*/  LOP3.LUT R5, R5, 0x1f, RZ, 0xc0, !PT ;  /* 0x0000001f05057812 */ /* 0x010fc800078ec0ff */
[----:B------:R-:W-:-:S13]  /*d9e0*/  ISETP.NE.AND P0, PT, R5, RZ, PT ;  /* 0x000000ff0500720c */ /* 0x000fda0003f05270 */
[----:B--2---:R-:W-:Y:S05]  /*d9f0*/  @!P0 BRA `(.L_x_52) ;  /* 0x0000000000048947 */ /* 0x004fea0003800000 */
[----:B------:R-:W-:Y:S01]  /*da00*/  BPT.TRAP 0x1 ;  /* 0x000000040000795c */ /* 0x000fe20000300000 */
.L_x_52:
[----:B--23--:R-:W2:Y:S01]  /*da10*/  LDL.LU R2, [R1+0x8] ;  /* 0x0000080001027983 */ /* 0x00cea20000300800 */
[----:B------:R-:W-:Y:S01]  /*da20*/  R2UR UR8, R4 ;  /* 0x00000000040872ca */ /* 0x000fe200000e0000 */
[----:B------:R-:W-:Y:S01]  /*da30*/  UIADD3 UR4, UP0, UR52, 0x370, URZ ;  /* 0x0000037034047890 */ /* 0x000fe2000ff1e03f */
[----:B------:R-:W-:Y:S01]  /*da40*/  R2UR UR9, R3 ;  /* 0x00000000030972ca */ /* 0x000fe200000e0000 */
[----:B------:R-:W-:Y:S01]  /*da50*/  UMOV UR6, 0x0 ;  /* 0x0000000000067882 */ /* 0x000fe20000000000 */
[----:B------:R-:W-:Y:S01]  /*da60*/  PLOP3.LUT P0, PT, PT, PT, PT, 0x80, 0x0 ;  /* 0x000000000000781c */ /* 0x000fe20003f0f070 */
[----:B------:R-:W-:Y:S01]  /*da70*/  UIADD3.X UR5, URZ, UR53, URZ, UP0, !UPT ;  /* 0x000000353f057290 */ /* 0x000fe200087fe43f */
[----:B------:R-:W-:Y:S01]  /*da80*/  R2UR UR11, R0 ;  /* 0x00000000000b72ca */ /* 0x000fe200000e0000 */
[----:B------:R-:W-:Y:S01]  /*da90*/  UMOV UR7, 0x14f00000 ;  /* 0x14f0000000077882 */ /* 0x000fe20000000000 */
[----:B------:R-:W-:Y:S01]  /*daa0*/  R2UR UR13, R16 ;  /* 0x00000000100d72ca */ /* 0x000fe200000e0000 */
[----:B------:R-:W-:Y:S01]  /*dab0*/  UMOV UR10, URZ ;  /* 0x0000003f000a7c82 */ /* 0x000fe20008000000 */
[----:B------:R-:W-:-:S03]  /*dac0*/  UMOV UR12, UR36 ;  /* 0x00000024000c7c82 */ /* 0x000fc60008000000 */
[----:B------:R-:W-:Y:S02]  /*dad0*/  UIADD3 UR8, UR8, 0x20400, URZ ;  /* 0x0002040008087890 */ /* 0x000fe4000fffe03f */
[----:B------:R-:W-:-:S09]  /*dae0*/  UIADD3 UR9, UR9, 0x2e830, URZ ;  /* 0x0002e83009097890 */ /* 0x000fd2000fffe03f */
[----:B------:R3:W-:Y:S01]  /*daf0*/  UTMALDG.4D [UR8], [UR4], desc[UR6] ;  /* 0x00000608040075b4 */ /* 0x0007e20008019000 */
[----:B--2---:R-:W-:-:S04]  /*db00*/  LOP3.LUT R2, R2, 0xfffffffd, RZ, 0xc0, !PT ;  /* 0xfffffffd02027812 */ /* 0x004fc800078ec0ff */
[----:B------:R-:W-:-:S05]  /*db10*/  @P0 LOP3.LUT R2, R2, 0x2, RZ, 0xfc, !PT ;  /* 0x0000000202020812 */ /* 0x000fca00078efcff */
[----:B------:R3:W-:Y:S01]  /*db20*/  STL [R1+0x8], R2 ;  /* 0x0000080201007387 */ /* 0x0007e20000100800 */
[----:B------:R-:W-:Y:S01]  /*db30*/  NOP ;  /* 0x0000000000007918 */ /* 0x000fe20000000000 */
.L_x_46:
[----:B------:R-:W-:Y:S05]  /*db40*/  WARPSYNC.ALL ;  /* 0x0000000000007948 */ /* 0x000fea0003800000 */
[----:B---3--:R-:W-:Y:S01]  /*db50*/  UIADD3 UR4, UR41, 0x1c400, URZ ;  /* 0x0001c40029047890 */ /* 0x008fe2000fffe03f */
[----:B------:R-:W-:Y:S03]  /*db60*/  BAR.SYNC.DEFER_BLOCKING 0x8, 0x180 ;  /* 0x0206000000007b1d */ /* 0x000fe60000010000 */
[----:B------:R-:W-:-:S06]  /*db70*/  ULOP3.LUT UP0, URZ, UR4, 0x3ff, URZ, 0xc0, !UPT ;  /* 0x000003ff043f7892 */ /* 0x000fcc000f80c03f */
[----:B------:R-:W-:-:S13]  /*db80*/  PLOP3.LUT P0, PT, PT, PT, UP0, 0x80, 0x0 ;  /* 0x000000000000781c */ /* 0x000fda0003f0f008 */
[----:B------:R-:W-:Y:S05]  /*db90*/  @!P0 BRA `(.L_x_53) ;  /* 0x0000000000408947 */ /* 0x000fea0003800000 */
[----:B------:R-:W-:Y:S01]  /*dba0*/  MOV R2, 0x0 ;  /* 0x0000000000027802 */ /* 0x000fe20000000f00 */
[----:B------:R-:W-:Y:S01]  /*dbb0*/  ULDC.64 UR6, c[0x4][0xc0] ;  /* 0x0100300000067ab9 */ /* 0x000fe20000000a00 */
[----:B------:R-:W-:Y:S01]  /*dbc0*/  ULDC.64 UR8, c[0x4][0xc8] ;  /* 0x0100320000087ab9 */ /* 0x000fe20000000a00 */
[----:B------:R-:W-:Y:S01]  /*dbd0*/  ULDC.64 UR4, c[0x4][0x28] ;  /* 0x01000a0000047ab9 */ /* 0x000fe20000000a00 */
[----:B------:R-:W-:Y:S01]  /*dbe0*/  IMAD.U32 R4, RZ, RZ, UR6 ;  /* 0x00000006ff047e24 */ /* 0x000fe2000f8e00ff */
[----:B------:R-:W-:Y:S01]  /*dbf0*/  MOV R11, UR5 ;  /* 0x00000005000b7c02 */ /* 0x000fe20008000f00 */
[----:B------:R-:W3:Y:S01]  /*dc00*/  LDC.64 R2, c[0x4][R2] ;  /* 0x0100000002027b82 */ /* 0x000ee20000000a00 */
[----:B------:R-:W-:Y:S02]  /*dc10*/  IMAD.U32 R5, RZ, RZ, UR7 ;  /* 0x00000007ff057e24 */ /* 0x000fe4000f8e00ff */
[----:B------:R-:W-:Y:S02]  /*dc20*/  IMAD.U32 R6, RZ, RZ, UR8 ;  /* 0x00000008ff067e24 */ /* 0x000fe4000f8e00ff */
[----:B------:R-:W-:-:S02]  /*dc30*/  IMAD.U32 R7, RZ, RZ, UR9 ;  /* 0x00000009ff077e24 */ /* 0x000fc4000f8e00ff */
[----:B------:R-:W-:Y:S02]  /*dc40*/  IMAD.U32 R10, RZ, RZ, UR4 ;  /* 0x00000004ff0a7e24 */ /* 0x000fe4000f8e00ff */
[----:B0-----:R-:W-:Y:S02]  /*dc50*/  IMAD.MOV.U32 R8, RZ, RZ, 0x70 ;  /* 0x00000070ff087424 */ /* 0x001fe400078e00ff */
[----:B------:R-:W-:Y:S02]  /*dc60*/  IMAD.MOV.U32 R12, RZ, RZ, 0x1 ;  /* 0x00000001ff0c7424 */ /* 0x000fe400078e00ff */
[----:B------:R-:W-:-:S07]  /*dc70*/  IMAD.MOV.U32 R13, RZ, RZ, RZ ;  /* 0x000000ffff0d7224 */ /* 0x000fce00078e00ff */
[----:B------:R-:W-:-:S07]  /*dc80*/  LEPC R20, `(.L_x_53) ;  /* 0x000000001014794e */ /* 0x000fce0000000000 */
[----:B-123--:R-:W-:Y:S05]  /*dc90*/  CALL.ABS.NOINC R2 ;  /* 0x0000000002007343 */ /* 0x00efea0003c00000 */
.L_x_53:
[----:B0-----:R0:W5:Y:S01]  /*dca0*/  LDL R9, [R1+0x18] ;  /* 0x0000180001097983 */ /* 0x0011620000100800 */
[----:B------:R-:W3:Y:S01]  /*dcb0*/  LDC R7, c[0x0][0x448] ;  /* 0x00011200ff077b82 */ /* 0x000ee20000000800 */
[----:B--2---:R-:W-:Y:S01]  /*dcc0*/  IMAD R0, RZ, RZ, -UR45 ;  /* 0x8000002dff007e24 */ /* 0x004fe2000f8e02ff */
[----:B------:R-:W2:Y:S01]  /*dcd0*/  S2R R2, SR_TID.X ;  /* 0x0000000000027919 */ /* 0x000ea20000002100 */
[----:B------:R-:W4:Y:S05]  /*dce0*/  S2R R17, SR_TID.X ;  /* 0x0000000000117919 */ /* 0x000f2a0000002100 */
[----:B------:R-:W1:Y:S01]  /*dcf0*/  LDC R3, c[0x0][0xc38] ;  /* 0x00030e00ff037b82 */ /* 0x000e620000000800 */
[----:B------:R-:W-:Y:S01]  /*dd00*/  USHF.R.S32.HI UR4, URZ, 0x1f, UR36 ;  /* 0x0000001f3f047899 */ /* 0x000fe20008011424 */
[----:B------:R-:W-:Y:S01]  /*dd10*/  ULDC.64 UR8, c[0x0][0x2d8] ;  /* 0x0000b60000087ab9 */ /* 0x000fe20000000a00 */
[----:B---3--:R-:W-:Y:S01]  /*dd20*/  ISETP.NE.AND P0, PT, R7, 0x1, PT ;  /* 0x000000010700780c */ /* 0x008fe20003f05270 */
[----:B-1----:R-:W-:Y:S01]  /*dd30*/  IMAD R0, R3, R0, UR50 ;  /* 0x0000003203007e24 */ /* 0x002fe2000f8e0200 */
[----:B--2---:R-:W-:-:S03]  /*dd40*/  LOP3.LUT R2, R2, 0x7f, RZ, 0xc0, !PT ;  /* 0x0000007f02027812 */ /* 0x004fc600078ec0ff */
[----:B------:R-:W-:-:S08]  /*dd50*/  IMAD.SHL.U32 R0, R0, 0x80, RZ ;  /* 0x0000008000007824 */ /* 0x000fd000078e00ff */
[----:B------:R-:W1:Y:S01]  /*dd60*/  @P0 LDC R4, c[0x0][0x44c] ;  /* 0x00011300ff040b82 */ /* 0x000e620000000800 */
[----:B------:R-:W-:Y:S01]  /*dd70*/  SHF.R.U32.HI R2, RZ, 0x3, R2 ;  /* 0x00000003ff027819 */ /* 0x000fe20000011602 */
[----:B----4-:R-:W-:-:S05]  /*dd80*/  IMAD.SHL.U32 R17, R17, 0x10, RZ ;  /* 0x0000001011117824 */ /* 0x010fca00078e00ff */
[----:B------:R-:W-:Y:S02]  /*dd90*/  LOP3.LUT R17, R2, 0x70, R17, 0xf8, !PT ;  /* 0x0000007002117812 */ /* 0x000fe400078ef811 */
[----:B------:R-:W2:Y:S02]  /*dda0*/  @P0 LDC R2, c[0x0][0x450] ;  /* 0x00011400ff020b82 */ /* 0x000ea40000000800 */
[----:B------:R-:W-:-:S05]  /*ddb0*/  LOP3.LUT R3, R17, R0, RZ, 0xfc, !PT ;  /* 0x0000000011037212 */ /* 0x000fca00078efcff */
[----:B------:R-:W-:Y:S02]  /*ddc0*/  IMAD.MOV.U32 R6, RZ, RZ, R3 ;  /* 0x000000ffff067224 */ /* 0x000fe400078e0003 */
[----:B-1----:R-:W-:-:S05]  /*ddd0*/  @P0 IMAD.HI.U32 R4, R3, R4, RZ ;  /* 0x0000000403040227 */ /* 0x002fca00078e00ff */
[----:B--2---:R-:W-:-:S05]  /*dde0*/  @P0 SHF.R.U32.HI R6, RZ, R2, R4 ;  /* 0x00000002ff060219 */ /* 0x004fca0000011604 */
[----:B------:R-:W-:-:S04]  /*ddf0*/  IMAD.MOV R4, RZ, RZ, -R6 ;  /* 0x000000ffff047224 */ /* 0x000fc800078e0a06 */
[----:B------:R-:W-:Y:S02]  /*de00*/  IMAD R4, R7, R4, R3 ;  /* 0x0000000407047224 */ /* 0x000fe400078e0203 */
[----:B------:R-:W1:Y:S01]  /*de10*/  LDC.64 R2, c[0x0][0x2d0] ;  /* 0x0000b400ff027b82 */ /* 0x000e620000000a00 */
[----:B------:R-:W-:Y:S01]  /*de20*/  UIMAD UR6, UR4, UR8, URZ ;  /* 0x00000008040672a4 */ /* 0x000fe2000f8e023f */
[----:B------:R-:W2:Y:S01]  /*de30*/  S2R R17, SR_TID.X ;  /* 0x0000000000117919 */ /* 0x000ea20000002100 */
[----:B------:R-:W-:Y:S02]  /*de40*/  UIMAD.WIDE.U32 UR4, UR36, UR8, URZ ;  /* 0x00000008240472a5 */ /* 0x000fe4000f8e003f */
[----:B------:R-:W-:Y:S02]  /*de50*/  UIMAD UR6, UR36, UR9, UR6 ;  /* 0x00000009240672a4 */ /* 0x000fe4000f8e0206 */
[----:B------:R-:W-:Y:S01]  /*de60*/  USHF.R.S32.HI UR7, URZ, 0x1f, UR44 ;  /* 0x0000001f3f077899 */ /* 0x000fe2000801142c */
[----:B------:R-:W-:Y:S01]  /*de70*/  ULDC.64 UR8, c[0x0][0x2e0] ;  /* 0x0000b80000087ab9 */ /* 0x000fe20000000a00 */
[----:B------:R-:W-:-:S02]  /*de80*/  UIADD3 UR5, UR5, UR6, URZ ;  /* 0x0000000605057290 */ /* 0x000fc4000fffe03f */
[----:B------:R-:W-:Y:S01]  /*de90*/  UIMAD UR6, UR7, UR8, URZ ;  /* 0x00000008070672a4 */ /* 0x000fe2000f8e023f */
[----:B------:R-:W-:Y:S01]  /*dea0*/  SHF.R.S32.HI R5, RZ, 0x1f, R6 ;  /* 0x0000001fff057819 */ /* 0x000fe20000011406 */
[----:B------:R-:W-:Y:S02]  /*deb0*/  UIMAD.WIDE.U32 UR4, UR44, UR8, UR4 ;  /* 0x000000082c0472a5 */ /* 0x000fe4000f8e0004 */
[----:B------:R-:W-:-:S04]  /*dec0*/  UIMAD UR6, UR44, UR9, UR6 ;  /* 0x000000092c0672a4 */ /* 0x000fc8000f8e0206 */
[----:B------:R-:W-:Y:S01]  /*ded0*/  UIADD3 UR5, UR5, UR6, URZ ;  /* 0x0000000605057290 */ /* 0x000fe2000fffe03f */
[----:B-1----:R-:W-:-:S04]  /*dee0*/  IMAD R5, R5, R2, RZ ;  /* 0x0000000205057224 */ /* 0x002fc800078e02ff */
[C---:B------:R-:W-:Y:S02]  /*def0*/  IMAD R5, R6.reuse, R3, R5 ;  /* 0x0000000306057224 */ /* 0x040fe400078e0205 */
[----:B------:R-:W-:Y:S01]  /*df00*/  IMAD.WIDE.U32 R2, R6, R2, UR4 ;  /* 0x0000000406027e25 */ /* 0x000fe2000f8e0002 */
[----:B------:R-:W-:-:S03]  /*df10*/  ULDC.64 UR4, c[0x0][0x2c8] ;  /* 0x0000b20000047ab9 */ /* 0x000fc60000000a00 */
[----:B------:R-:W-:Y:S01]  /*df20*/  IMAD.IADD R3, R3, 0x1, R5 ;  /* 0x0000000103037824 */ /* 0x000fe200078e0205 */
[----:B------:R-:W-:Y:S01]  /*df30*/  SHF.R.S32.HI R5, RZ, 0x1f, R4 ;  /* 0x0000001fff057819 */ /* 0x000fe20000011404 */
[----:B--2---:R-:W-:Y:S02]  /*df40*/  IMAD.SHL.U32 R10, R17, 0x10, RZ ;  /* 0x00000010110a7824 */ /* 0x004fe400078e00ff */
[----:B------:R-:W-:-:S04]  /*df50*/  IMAD.WIDE.U32 R2, R4, UR4, R2 ;  /* 0x0000000404027c25 */ /* 0x000fc8000f8e0002 */
[----:B------:R-:W-:-:S04]  /*df60*/  IMAD R5, R5, UR4, RZ ;  /* 0x0000000405057c24 */ /* 0x000fc8000f8e02ff */
[----:B------:R-:W-:Y:S01]  /*df70*/  IMAD R5, R4, UR5, R5 ;  /* 0x0000000504057c24 */ /* 0x000fe2000f8e0205 */
[----:B------:R-:W-:Y:S01]  /*df80*/  ULDC.64 UR4, c[0x0][0x280] ;  /* 0x0000a00000047ab9 */ /* 0x000fe20000000a00 */
[----:B------:R-:W-:Y:S02]  /*df90*/  LOP3.LUT R10, R10, 0x70, RZ, 0xc0, !PT ;  /* 0x000000700a0a7812 */ /* 0x000fe400078ec0ff */
[----:B------:R-:W-:Y:S01]  /*dfa0*/  IADD3 R4, P0, R2, UR4, RZ ;  /* 0x0000000402047c10 */ /* 0x000fe2000ff1e0ff */
[----:B------:R-:W-:-:S03]  /*dfb0*/  ULDC UR4, c[0x0][0x2b8] ;  /* 0x0000ae0000047ab9 */ /* 0x000fc60000000800 */
[----:B------:R-:W-:Y:S02]  /*dfc0*/  IADD3.X R6, R3, UR5, R5, P0, !PT ;  /* 0x0000000503067c10 */ /* 0x000fe400087fe405 */
[----:B------:R-:W-:Y:S01]  /*dfd0*/  ISETP.GE.AND P0, PT, R10, UR4, PT ;  /* 0x000000040a007c0c */ /* 0x000fe2000bf06270 */
[----:B------:R-:W-:Y:S01]  /*dfe0*/  UMOV UR4, 0xffffffff ;  /* 0xffffffff00047882 */ /* 0x000fe20000000000 */
[----:B------:R-:W-:-:S04]  /*dff0*/  LOP3.LUT R17, R17, 0x7f, RZ, 0xc0, !PT ;  /* 0x0000007f11117812 */ /* 0x000fc800078ec0ff */
[----:B------:R-:W-:Y:S01]  /*e000*/  SHF.R.U32.HI R17, RZ, 0x3, R17 ;  /* 0x00000003ff117819 */ /* 0x000fe20000011611 */
[----:B0-----:R-:W-:Y:S06]  /*e010*/  BRA.DIV UR4, `(.L_x_54) ;  /* 0x0000002604507947 */ /* 0x001fec000b800000 */
[----:B------:R-:W-:Y:S01]  /*e020*/  IMAD.IADD R0, R17, 0x1, R0 ;  /* 0x0000000111007824 */ /* 0x000fe200078e0200 */
[----:B------:R-:W-:Y:S01]  /*e030*/  ULDC UR4, c[0x0][0x288] ;  /* 0x0000a20000047ab9 */ /* 0x000fe20000000800 */
[----:B------:R-:W0:Y:S01]  /*e040*/  SHFL.IDX PT, R3, R4, RZ, 0x181f ;  /* 0x00181fff04037589 */ /* 0x000e2200000e0000 */
[----:B------:R-:W-:Y:S02]  /*e050*/  IMAD R5, R7, UR4, RZ ;  /* 0x0000000407057c24 */ /* 0x000fe4000f8e02ff */
[C---:B------:R-:W-:Y:S01]  /*e060*/  IADD3 R2, R0.reuse, 0x10, RZ ;  /* 0x0000001000027810 */ /* 0x040fe20007ffe0ff */
[----:B------:R-:W-:Y:S02]  /*e070*/  SHFL.IDX PT, R8, R4, 0x1, 0x181f ;  /* 0x00381f0004087f89 */ /* 0x000fe400000e0000 */
[-C--:B------:R-:W-:Y:S02]  /*e080*/  ISETP.GE.AND P1, PT, R0, R5.reuse, PT ;  /* 0x000000050000720c */ /* 0x080fe40003f26270 */
[----:B------:R-:W-:Y:S01]  /*e090*/  ISETP.GE.AND P2, PT, R2, R5, PT ;  /* 0x000000050200720c */ /* 0x000fe20003f46270 */
[----:B------:R-:W-:Y:S04]  /*e0a0*/  SHFL.IDX PT, R7, R6, 0x1, 0x181f ;  /* 0x00381f0006077f89 */ /* 0x000fe800000e0000 */
[----:B------:R-:W1:Y:S04]  /*e0b0*/  SHFL.IDX PT, R2, R6, RZ, 0x181f ;  /* 0x00181fff06027589 */ /* 0x000e6800000e0000 */
[----:B------:R-:W-:Y:S02]  /*e0c0*/  SHFL.IDX PT, R14, R4, 0x7, 0x181f ;  /* 0x00f81f00040e7f89 */ /* 0x000fe400000e0000 */
[----:B0-----:R-:W-:-:S05]  /*e0d0*/  @!P1 IADD3 R3, P3, R10, R3, RZ ;  /* 0x000000030a039210 */ /* 0x001fca0007f7e0ff */
[----:B-1----:R-:W-:-:S05]  /*e0e0*/  @!P1 IMAD.X R2, RZ, RZ, R2, P3 ;  /* 0x000000ffff029224 */ /* 0x002fca00018e0602 */
[----:B------:R-:W-:-:S04]  /*e0f0*/  @!P1 LOP3.LUT R3, R3, R2, RZ, 0x3c, !PT ;  /* 0x0000000203039212 */ /* 0x000fc800078e3cff */
[----:B------:R-:W-:-:S04]  /*e100*/  @!P1 LOP3.LUT R2, R3, R2, RZ, 0x3c, !PT ;  /* 0x0000000203029212 */ /* 0x000fc800078e3cff */
[----:B------:R-:W-:-:S05]  /*e110*/  @!P1 LOP3.LUT R3, R3, R2, RZ, 0x3c, !PT ;  /* 0x0000000203039212 */ /* 0x000fca00078e3cff */
[----:B-----5:R0:W-:Y:S02]  /*e120*/  @!P1 LDGSTS.E.BYPASS.LTC128B.128 [R9+0x1c400], desc[UR46][R2.64], !P0 ;  /* 0x1c40000002099fae */ /* 0x0201e4000c101d6e */
[----:B0-----:R-:W-:Y:S01]  /*e130*/  @!P2 IADD3 R2, P1, R10, R8, RZ ;  /* 0x000000080a02a210 */ /* 0x001fe20007f3e0ff */
[----:B------:R-:W-:-:S04]  /*e140*/  VIADD R8, R0, 0x20 ;  /* 0x0000002000087836 */ /* 0x000fc80000000000 */
[----:B------:R-:W-:Y:S01]  /*e150*/  @!P2 IMAD.X R3, RZ, RZ, R7, P1 ;  /* 0x000000ffff03a224 */ /* 0x000fe200008e0607 */
[----:B------:R-:W-:Y:S01]  /*e160*/  ISETP.GE.AND P1, PT, R8, R5, PT ;  /* 0x000000050800720c */ /* 0x000fe20003f26270 */
[----:B------:R-:W-:-:S03]  /*e170*/  VIADD R8, R0, 0x30 ;  /* 0x0000003000087836 */ /* 0x000fc60000000000 */
[----:B------:R0:W-:Y:S04]  /*e180*/  @!P2 LDGSTS.E.BYPASS.LTC128B.128 [R9+0x1cc00], desc[UR46][R2.64], !P0 ;  /* 0x1cc000000209afae */ /* 0x0001e8000c101d6e */
[----:B0-----:R-:W0:Y:S04]  /*e190*/  SHFL.IDX PT, R3, R4, 0x2, 0x181f ;  /* 0x00581f0004037f89 */ /* 0x001e2800000e0000 */
[----:B------:R-:W1:Y:S01]  /*e1a0*/  SHFL.IDX PT, R2, R6, 0x2, 0x181f ;  /* 0x00581f0006027f89 */ /* 0x000e6200000e0000 */
[----:B0-----:R-:W-:-:S05]  /*e1b0*/  @!P1 IADD3 R3, P2, R10, R3, RZ ;  /* 0x000000030a039210 */ /* 0x001fca0007f5e0ff */
[----:B-1----:R-:W-:-:S05]  /*e1c0*/  @!P1 IMAD.X R2, RZ, RZ, R2, P2 ;  /* 0x000000ffff029224 */ /* 0x002fca00010e0602 */
[----:B------:R-:W-:-:S04]  /*e1d0*/  @!P1 LOP3.LUT R3, R3, R2, RZ, 0x3c, !PT ;  /* 0x0000000203039212 */ /* 0x000fc800078e3cff */
[----:B------:R-:W-:-:S04]  /*e1e0*/  @!P1 LOP3.LUT R2, R3, R2, RZ, 0x3c, !PT ;  /* 0x0000000203029212 */ /* 0x000fc800078e3cff */
[----:B------:R-:W-:-:S05]  /*e1f0*/  @!P1 LOP3.LUT R3, R3, R2, RZ, 0x3c, !PT ;  /* 0x0000000203039212 */ /* 0x000fca00078e3cff */
[----:B------:R0:W-:Y:S01]  /*e200*/  @!P1 LDGSTS.E.BYPASS.LTC128B.128 [R9+0x1d400], desc[UR46][R2.64], !P0 ;  /* 0x1d40000002099fae */ /* 0x0001e2000c101d6e */
[----:B------:R-:W-:Y:S01]  /*e210*/  ISETP.GE.AND P1, PT, R8, R5, PT ;  /* 0x000000050800720c */ /* 0x000fe20003f26270 */
[----:B------:R-:W-:Y:S02]  /*e220*/  VIADD R8, R0, 0x40 ;  /* 0x0000004000087836 */ /* 0x000fe40000000000 */
[----:B0-----:R-:W0:Y:S04]  /*e230*/  SHFL.IDX PT, R3, R4, 0x3, 0x181f ;  /* 0x00781f0004037f89 */ /* 0x001e2800000e0000 */
[----:B------:R-:W1:Y:S06]  /*e240*/  SHFL.IDX PT, R2, R6, 0x3, 0x181f ;  /* 0x00781f0006027f89 */ /* 0x000e6c00000e0000 */
        /* <DEDUP_REMOVED lines=26> */
[----:B------:R-:W-:-:S03]  /*e3f0*/  ISETP.GE.AND P1, PT, R8, R5, PT ;  /* 0x000000050800720c */ /* 0x000fc60003f26270 */
[----:B0-----:R-:W0:Y:S04]  /*e400*/  SHFL.IDX PT, R3, R4, 0x6, 0x181f ;  /* 0x00d81f0004037f89 */ /* 0x001e2800000e0000 */
[----:B------:R-:W1:Y:S04]  /*e410*/  SHFL.IDX PT, R2, R6, 0x6, 0x181f ;  /* 0x00d81f0006027f89 */ /* 0x000e6800000e0000 */
[----:B------:R-:W2:Y:S02]  /*e420*/  SHFL.IDX PT, R6, R6, 0x7, 0x181f ;  /* 0x00f81f0006067f89 */ /* 0x000ea400000e0000 */
[----:B0-----:R-:W-:-:S04]  /*e430*/  @!P1 IADD3 R3, P2, R10, R3, RZ ;  /* 0x000000030a039210 */ /* 0x001fc80007f5e0ff */
[----:B-1----:R-:W-:-:S04]  /*e440*/  @!P1 IADD3.X R2, RZ, R2, RZ, P2, !PT ;  /* 0x00000002ff029210 */ /* 0x002fc800017fe4ff */
[----:B------:R-:W-:-:S04]  /*e450*/  @!P1 LOP3.LUT R3, R3, R2, RZ, 0x3c, !PT ;  /* 0x0000000203039212 */ /* 0x000fc800078e3cff */
[----:B------:R-:W-:-:S04]  /*e460*/  @!P1 LOP3.LUT R2, R3, R2, RZ, 0x3c, !PT ;  /* 0x0000000203029212 */ /* 0x000fc800078e3cff */
[----:B------:R-:W-:-:S05]  /*e470*/  @!P1 LOP3.LUT R3, R3, R2, RZ, 0x3c, !PT ;  /* 0x0000000203039212 */ /* 0x000fca00078e3cff */
[----:B--2---:R0:W-:Y:S02]  /*e480*/  @!P1 LDGSTS.E.BYPASS.LTC128B.128 [R9+0x1f400], desc[UR46][R2.64], !P0 ;  /* 0x1f40000002099fae */ /* 0x0041e4000c101d6e */
.L_x_121:
[----:B------:R-:W-:-:S05]  /*e490*/  VIADD R0, R0, 0x70 ;  /* 0x0000007000007836 */ /* 0x000fca0000000000 */
[----:B------:R-:W-:-:S13]  /*e4a0*/  ISETP.GE.AND P1, PT, R0, R5, PT ;  /* 0x000000050000720c */ /* 0x000fda0003f26270 */
[----:B0-----:R-:W-:-:S05]  /*e4b0*/  @!P1 IADD3 R2, P2, R10, R14, RZ ;  /* 0x0000000e0a029210 */ /* 0x001fca0007f5e0ff */
[----:B------:R-:W-:-:S05]  /*e4c0*/  @!P1 IMAD.X R3, RZ, RZ, R6, P2 ;  /* 0x000000ffff039224 */ /* 0x000fca00010e0606 */
[----:B------:R-:W-:Y:S01]  /*e4d0*/  @!PT LDS RZ, [RZ] ;  /* 0x00000000fffff984 */ /* 0x000fe20000000800 */
[----:B------:R-:W-:Y:S01]  /*e4e0*/  @!PT LDS RZ, [RZ] ;  /* 0x00000000fffff984 */ /* 0x000fe20000000800 */
[----:B------:R-:W-:Y:S01]  /*e4f0*/  @!PT LDS RZ, [RZ] ;  /* 0x00000000fffff984 */ /* 0x000fe20000000800 */
[----:B------:R0:W-:Y:S01]  /*e500*/  @!P1 LDGSTS.E.BYPASS.LTC128B.128 [R9+0x1fc00], desc[UR46][R2.64], !P0 ;  /* 0x1fc0000002099fae */ /* 0x0001e2000c101d6e */
[----:B------:R-:W-:Y:S01]  /*e510*/  NOP ;  /* 0x0000000000007918 */ /* 0x000fe20000000000 */
[----:B------:R-:W-:Y:S02]  /*e520*/  SYNCS.ARRIVE.TRANS64.RED.A0T1 RZ, [UR41+0x2e800], RZ ;  /* 0x02e800ffffff79a7 */ /* 0x000fe40008200429 */
[----:B------:R-:W-:Y:S01]  /*e530*/  ARRIVES.LDGSTSBAR.64.TRANSCNT [UR41+0x2e800] ;  /* 0x02e80000ff0079b0 */ /* 0x000fe20008000aa9 */
[----:B------:R-:W-:Y:S01]  /*e540*/  NOP ;  /* 0x0000000000007918 */ /* 0x000fe20000000000 */
[----:B------:R-:W-:Y:S01]  /*e550*/  ULOP3.LUT UR4, UR48, 0x1, URZ, 0xc, !UPT ;  /* 0x0000000130047892 */ /* 0x000fe2000f8e0c3f */
[----:B------:R-:W-:Y:S05]  /*e560*/  SYNCS.ARRIVE.TRANS64.A1T0 RZ, [UR41+0x2e800], RZ ;  /* 0x02e800ffffff79a7 */ /* 0x000fea0008100029 */
[----:B------:R-:W-:-:S05]  /*e570*/  IMAD.U32 R0, RZ, RZ, UR4 ;  /* 0x00000004ff007e24 */ /* 0x000fca000f8e00ff */
[----:B------:R-:W-:-:S04]  /*e580*/  SHF.L.U32 R0, R0, 0x1f, RZ ;  /* 0x0000001f00007819 */ /* 0x000fc800000006ff */
[----:B------:R-:W1:Y:S02]  /*e590*/  SYNCS.PHASECHK.TRANS64.TRYWAIT P0, [UR41+0x2e820], R0 ;  /* 0x02e82000ff0075a7 */ /* 0x000e640008000169 */
[----:B01----:R-:W-:Y:S05]  /*e5a0*/  @!P0 BRA `(.L_x_55) ;  /* 0x0000002800848947 */ /* 0x003fea0003800000 */
.L_x_122:
[----:B------:R-:W-:-:S06]  /*e5b0*/  UISETP.GE.AND UP0, UPT, UR40, 0xe1, UPT ;  /* 0x000000e12800788c */ /* 0x000fcc000bf06270 */
[----:B------:R-:W-:-:S13]  /*e5c0*/  PLOP3.LUT P0, PT, PT, PT, UP0, 0x80, 0x0 ;  /* 0x000000000000781c */ /* 0x000fda0003f0f008 */
[----:B------:R-:W-:Y:S05]  /*e5d0*/  @!P0 BRA `(.L_x_56) ;  /* 0x0000000c00e08947 */ /* 0x000fea0003800000 */
[----:B0-----:R0:W5:Y:S01]  /*e5e0*/  LDL.LU R0, [R1] ;  /* 0x0000000001007983 */ /* 0x0011620000300800 */
[----:B------:R-:W-:Y:S01]  /*e5f0*/  UIADD3 UR4, UR39, -0x2, URZ ;  /* 0xfffffffe27047890 */ /* 0x000fe2000fffe03f */
[----:B------:R-:W-:-:S05]  /*e600*/  IMAD.MOV.U32 R6, RZ, RZ, R19 ;  /* 0x000000ffff067224 */ /* 0x000fca00078e0013 */
[----:B------:R-:W-:-:S07]  /*e610*/  IMAD.U32 R17, RZ, RZ, UR4 ;  /* 0x00000004ff117e24 */ /* 0x000fce000f8e00ff */
.L_x_76:
[----:B------:R-:W2:Y:S01]  /*e620*/  LDL R2, [R1+0x8] ;  /* 0x0000080001027983 */ /* 0x000ea20000100800 */
[----:B------:R-:W-:Y:S01]  /*e630*/  VIADD R19, R6, 0x1 ;  /* 0x0000000106137836 */ /* 0x000fe20000000000 */
[----:B------:R-:W-:Y:S04]  /*e640*/  BSSY B0, `(.L_x_57) ;  /* 0x000006a000007945 */ /* 0x000fe80003800000 */
[----:B------:R-:W-:-:S04]  /*e650*/  ISETP.NE.AND P0, PT, R19, 0x2, PT ;  /* 0x000000021300780c */ /* 0x000fc80003f05270 */
[----:B------:R-:W-:Y:S02]  /*e660*/  SEL R3, RZ, 0x1, P0 ;  /* 0x00000001ff037807 */ /* 0x000fe40000000000 */
[----:B------:R-:W-:Y:S02]  /*e670*/  SEL R19, R19, RZ, P0 ;  /* 0x000000ff13137207 */ /* 0x000fe40000000000 */
[----:B-----5:R-:W-:-:S05]  /*e680*/  LOP3.LUT R8, R0, R3, RZ, 0x3c, !PT ;  /* 0x0000000300087212 */ /* 0x020fca00078e3cff */
[----:B-1----:R1:W-:Y:S01]  /*e690*/  STL [R1], R8 ;  /* 0x0000000801007387 */ /* 0x0023e20000100800 */
[----:B--2---:R-:W-:-:S13]  /*e6a0*/  LOP3.LUT P1, RZ, R2, 0x2, RZ, 0xc0, !PT ;  /* 0x0000000202ff7812 */ /* 0x004fda000782c0ff */
[----:B-1----:R-:W-:Y:S05]  /*e6b0*/  @!P1 BRA `(.L_x_58) ;  /* 0x0000000400889947 */ /* 0x002fea0003800000 */
[----:B------:R-:W-:Y:S01]  /*e6c0*/  LOP3.LUT P1, RZ, R2, 0x1, RZ, 0xc0, !PT ;  /* 0x0000000102ff7812 */ /* 0x000fe2000782c0ff */
[----:B------:R-:W-:-:S12]  /*e6d0*/  IMAD.MOV.U32 R7, RZ, RZ, R17 ;  /* 0x000000ffff077224 */ /* 0x000fd800078e0011 */
[----:B------:R-:W-:Y:S05]  /*e6e0*/  @!P1 BRA `(.L_x_59) ;  /* 0x0000000000509947 */ /* 0x000fea0003800000 */
[----:B------:R-:W2:Y:S01]  /*e6f0*/  LDL R9, [R1+0xc] ;  /* 0x00000c0001097983 */ /* 0x000ea20000100800 */
[----:B------:R-:W1:Y:S01]  /*e700*/  LDC R7, c[0x0][0x43c] ;  /* 0x00010f00ff077b82 */ /* 0x000e620000000800 */
[----:B------:R-:W-:Y:S02]  /*e710*/  ULDC.64 UR4, c[0x0][0x428] ;  /* 0x00010a0000047ab9 */ /* 0x000fe40000000a00 */
[----:B------:R-:W3:Y:S01]  /*e720*/  LDL R5, [R1+0x4] ;  /* 0x0000040001057983 */ /* 0x000ee20000100800 */
[----:B-1----:R-:W-:-:S13]  /*e730*/  ISETP.NE.AND P0, PT, R7, 0x1, PT ;  /* 0x000000010700780c */ /* 0x002fda0003f05270 */
[----:B------:R-:W1:Y:S02]  /*e740*/  @P0 LDC.64 R2, c[0x0][0x440] ;  /* 0x00011000ff020b82 */ /* 0x000e640000000a00 */
[----:B-1----:R-:W-:-:S04]  /*e750*/  @P0 IMAD.HI.U32 R4, R17, R2, RZ ;  /* 0x0000000211040227 */ /* 0x002fc800078e00ff */
[----:B------:R-:W-:Y:S01]  /*e760*/  IMAD.MOV.U32 R2, RZ, RZ, R17 ;  /* 0x000000ffff027224 */ /* 0x000fe200078e0011 */
[----:B------:R-:W-:-:S04]  /*e770*/  @P0 SHF.R.U32.HI R2, RZ, R3, R4 ;  /* 0x00000003ff020219 */ /* 0x000fc80000011604 */
[--C-:B------:R-:W-:Y:S01]  /*e780*/  SHF.R.S32.HI R3, RZ, 0x1f, R2.reuse ;  /* 0x0000001fff037819 */ /* 0x100fe20000011402 */
[----:B------:R-:W-:-:S04]  /*e790*/  IMAD.MOV R4, RZ, RZ, -R2 ;  /* 0x000000ffff047224 */ /* 0x000fc800078e0a02 */
[----:B------:R-:W-:Y:S02]  /*e7a0*/  IMAD R7, R7, R4, R17 ;  /* 0x0000000407077224 */ /* 0x000fe400078e0211 */
[----:B--2---:R-:W-:-:S04]  /*e7b0*/  IMAD R4, R9, UR4, RZ ;  /* 0x0000000409047c24 */ /* 0x004fc8000f8e02ff */
[C---:B---3--:R-:W-:Y:S02]  /*e7c0*/  IMAD R4, R5.reuse, UR5, R4 ;  /* 0x0000000505047c24 */ /* 0x048fe4000f8e0204 */
[----:B------:R-:W-:Y:S01]  /*e7d0*/  IMAD.WIDE.U32 R2, R5, UR4, R2 ;  /* 0x0000000405027c25 */ /* 0x000fe2000f8e0002 */
[----:B------:R-:W-:-:S03]  /*e7e0*/  ULDC.64 UR4, c[0x0][0x418] ;  /* 0x0001060000047ab9 */ /* 0x000fc60000000a00 */
[----:B------:R-:W-:Y:S01]  /*e7f0*/  IMAD.IADD R3, R4, 0x1, R3 ;  /* 0x0000000104037824 */ /* 0x000fe200078e0203 */
[----:B------:R-:W-:-:S04]  /*e800*/  LEA R4, P0, R2, UR4, 0x2 ;  /* 0x0000000402047c11 */ /* 0x000fc8000f8010ff */
[----:B------:R-:W-:-:S05]  /*e810*/  LEA.HI.X R5, R2, UR5, R3, 0x2, P0 ;  /* 0x0000000502057c11 */ /* 0x000fca00080f1403 */
[----:B------:R1:W5:Y:S04]  /*e820*/  LDG.E R16, desc[UR46][R4.64] ;  /* 0x0000002e04107981 */ /* 0x000368000c1e1900 */
.L_x_59:
[----:B-1----:R-:W-:Y:S01]  /*e830*/  LEA R5, R19, UR41, 0x3 ;  /* 0x0000002913057c11 */ /* 0x002fe2000f8e18ff */
[----:B------:R-:W1:Y:S01]  /*e840*/  S2R R2, SR_TID.X ;  /* 0x0000000000027919 */ /* 0x000e620000002100 */
[----:B------:R-:W-:Y:S01]  /*e850*/  SHF.L.U32 R4, R8, 0x1f, RZ ;  /* 0x0000001f08047819 */ /* 0x000fe200000006ff */
[----:B------:R-:W-:Y:S03]  /*e860*/  BSSY B1, `(.L_x_60) ;  /* 0x0000005000017945 */ /* 0x000fe60003800000 */
[----:B------:R-:W2:Y:S01]  /*e870*/  SYNCS.PHASECHK.TRANS64.TRYWAIT P0, [R5+URZ+0x2e880], R4 ;  /* 0x02e88004050075a7 */ /* 0x000ea2000800017f */
[----:B-1----:R-:W-:-:S04]  /*e880*/  LOP3.LUT R2, R2, 0x7f, RZ, 0xc0, !PT ;  /* 0x0000007f02027812 */ /* 0x002fc800078ec0ff */
[----:B------:R-:W-:Y:S01]  /*e890*/  ISETP.NE.AND P1, PT, R2, RZ, PT ;  /* 0x000000ff0200720c */ /* 0x000fe20003f25270 */
[----:B--2---:R-:W-:-:S12]  /*e8a0*/  @!P0 BRA `(.L_x_61) ;  /* 0x0000002400dc8947 */ /* 0x004fd80003800000 */
.L_x_123:
[----:B------:R-:W-:Y:S05]  /*e8b0*/  BSYNC B1 ;  /* 0x0000000000017941 */ /* 0x000fea0003800000 */
.L_x_60:
[----:B------:R-:W-:Y:S04]  /*e8c0*/  BSSY B1, `(.L_x_62) ;  /* 0x0000009000017945 */ /* 0x000fe80003800000 */
[----:B------:R-:W-:Y:S05]  /*e8d0*/  @P1 BRA `(.L_x_63) ;  /* 0x00000000001c1947 */ /* 0x000fea0003800000 */
[----:B------:R-:W2:Y:S02]  /*e8e0*/  S2R R2, SR_TID.X ;  /* 0x0000000000027919 */ /* 0x000ea40000002100 */
[----:B--2---:R-:W-:Y:S01]  /*e8f0*/  LOP3.LUT R3, R2, 0x1f, RZ, 0xc0, !PT ;  /* 0x0000001f02037812 */ /* 0x004fe200078ec0ff */
[----:B------:R-:W-:-:S03]  /*e900*/  IMAD.MOV.U32 R2, RZ, RZ, 0x7000 ;  /* 0x00007000ff027424 */ /* 0x000fc600078e00ff */
[----:B------:R-:W-:Y:S01]  /*e910*/  ISETP.NE.AND P0, PT, R3, RZ, PT ;  /* 0x000000ff0300720c */ /* 0x000fe20003f05270 */
[----:B------:R2:W-:-:S12]  /*e920*/  SYNCS.ARRIVE.TRANS64 RZ, [R5+URZ+0x2e870], R2 ;  /* 0x02e8700205ff79a7 */ /* 0x0005d8000800003f */
[----:B--2---:R-:W-:Y:S05]  /*e930*/  @!P0 BRA `(.L_x_63) ;  /* 0x0000000000048947 */ /* 0x004fea0003800000 */
[----:B------:R-:W-:Y:S01]  /*e940*/  BPT.TRAP 0x1 ;  /* 0x000000040000795c */ /* 0x000fe20000300000 */
.L_x_63:
[----:B------:R-:W-:Y:S05]  /*e950*/  BSYNC B1 ;  /* 0x0000000000017941 */ /* 0x000fea0003800000 */
.L_x_62:
[----:B------:R-:W-:Y:S01]  /*e960*/  MOV R3, RZ ;  /* 0x000000ff00037202 */ /* 0x000fe20000000f00 */
[----:B------:R-:W-:Y:S01]  /*e970*/  IMAD.U32 R2, RZ, RZ, UR41 ;  /* 0x00000029ff027e24 */ /* 0x000fe2000f8e00ff */
[----:B------:R-:W-:Y:S01]  /*e980*/  UIADD3 UR4, UP0, UR52, 0x470, URZ ;  /* 0x0000047034047890 */ /* 0x000fe2000ff1e03f */
[----:B------:R-:W-:Y:S01]  /*e990*/  PLOP3.LUT P0, PT, PT, PT, PT, 0x80, 0x0 ;  /* 0x000000000000781c */ /* 0x000fe20003f0f070 */
[----:B------:R-:W-:Y:S01]  /*e9a0*/  IMAD R7, R7, 0xe0, RZ ;  /* 0x000000e007077824 */ /* 0x000fe200078e02ff */
[----:B------:R-:W-:Y:S01]  /*e9b0*/  R2UR UR10, R3 ;  /* 0x00000000030a72ca */ /* 0x000fe200000e0000 */
[----:B------:R-:W-:Y:S01]  /*e9c0*/  IMAD R2, R19, 0x7000, R2 ;  /* 0x0000700013027824 */ /* 0x000fe200078e0202 */
[----:B------:R-:W-:Y:S01]  /*e9d0*/  UIADD3.X UR5, URZ, UR53, URZ, UP0, !UPT ;  /* 0x000000353f057290 */ /* 0x000fe200087fe43f */
[----:B------:R-:W-:Y:S01]  /*e9e0*/  VIADD R8, R5, 0x2e870 ;  /* 0x0002e87005087836 */ /* 0x000fe20000000000 */
[----:B------:R-:W-:Y:S01]  /*e9f0*/  UMOV UR6, 0x0 ;  /* 0x0000000000067882 */ /* 0x000fe20000000000 */
[----:B------:R-:W-:Y:S01]  /*ea00*/  VIADD R9, R2, 0xe400 ;  /* 0x0000e40002097836 */ /* 0x000fe20000000000 */
[----:B------:R-:W-:-:S09]  /*ea10*/  UMOV UR7, 0x14f00000 ;  /* 0x14f0000000077882 */ /* 0x000fd20000000000 */
.L_x_64:
[----:B------:R-:W-:-:S13]  /*ea20*/  @P0 ELECT P2, URZ, PT ;  /* 0x00000000003f082f */ /* 0x000fda0003840000 */
[----:B-----5:R-:W-:Y:S01]  /*ea30*/  @P2 R2UR UR13, R16 ;  /* 0x00000000100d22ca */ /* 0x020fe200000e0000 */
[----:B------:R-:W-:Y:S01]  /*ea40*/  UMOV UR12, UR36 ;  /* 0x00000024000c7c82 */ /* 0x000fe20008000000 */
[----:B------:R-:W-:Y:S02]  /*ea50*/  @P2 R2UR UR11, R7 ;  /* 0x00000000070b22ca */ /* 0x000fe400000e0000 */
[----:B------:R-:W-:Y:S02]  /*ea60*/  @P2 R2UR UR9, R8 ;  /* 0x00000000080922ca */ /* 0x000fe400000e0000 */
[----:B------:R-:W-:Y:S02]  /*ea70*/  @P2 R2UR UR8, R9 ;  /* 0x00000000090822ca */ /* 0x000fe400000e0000 */
[----:B------:R-:W-:Y:S02]  /*ea80*/  @P2 PLOP3.LUT P0, PT, P2, PT, PT, 0x8, 0x0 ;  /* 0x000000000000281c */ /* 0x000fe4000170e170 */
[----:B------:R-:W-:-:S09]  /*ea90*/  PLOP3.LUT P2, PT, PT, PT, PT, 0x8, 0x0 ;  /* 0x000000000000781c */ /* 0x000fd20003f4e170 */
[----:B------:R2:W-:Y:S02]  /*eaa0*/  UTMALDG.4D [UR8], [UR4], desc[UR6] ;  /* 0x00000608040075b4 */ /* 0x0005e40008019000 */
[----:B--2---:R-:W-:Y:S05]  /*eab0*/  @P0 BRA.U.ANY `(.L_x_64) ;  /* 0xfffffffd00d80947 */ /* 0x004fea000393ffff */
[----:B------:R-:W2:Y:S01]  /*eac0*/  SYNCS.PHASECHK.TRANS64.TRYWAIT P0, [R5+URZ+0x2e840], R4 ;  /* 0x02e84004050075a7 */ /* 0x000ea2000800017f */
[----:B------:R-:W-:Y:S04]  /*ead0*/  BSSY B1, `(.L_x_65) ;  /* 0x0000002000017945 */ /* 0x000fe80003800000 */
[----:B--2---:R-:W-:Y:S05]  /*eae0*/  @!P0 BRA `(.L_x_66) ;  /* 0x0000002400608947 */ /* 0x004fea0003800000 */
.L_x_124:
[----:B------:R-:W-:Y:S05]  /*eaf0*/  BSYNC B1 ;  /* 0x0000000000017941 */ /* 0x000fea0003800000 */
.L_x_65:
[----:B------:R-:W-:Y:S01]  /*eb00*/  BSSY B1, `(.L_x_67) ;  /* 0x000000b000017945 */ /* 0x000fe20003800000 */
[----:B------:R-:W-:Y:S02]  /*eb10*/  IMAD.MOV.U32 R8, RZ, RZ, 0x0 ;  /* 0x00000000ff087424 */ /* 0x000fe400078e00ff */
[----:B------:R-:W-:Y:S01]  /*eb20*/  IMAD.MOV.U32 R9, RZ, RZ, 0x14f00000 ;  /* 0x14f00000ff097424 */ /* 0x000fe200078e00ff */
[----:B------:R-:W-:Y:S06]  /*eb30*/  @P1 BRA `(.L_x_68) ;  /* 0x00000000001c1947 */ /* 0x000fec0003800000 */
[----:B------:R-:W3:Y:S01]  /*eb40*/  S2R R10, SR_TID.X ;  /* 0x00000000000a7919 */ /* 0x000ee20000002100 */
[----:B-12---:R-:W-:-:S04]  /*eb50*/  IMAD.MOV.U32 R4, RZ, RZ, 0x7000 ;  /* 0x00007000ff047424 */ /* 0x006fc800078e00ff */
[----:B------:R4:W-:Y:S01]  /*eb60*/  SYNCS.ARRIVE.TRANS64 RZ, [R5+URZ+0x2e830], R4 ;  /* 0x02e8300405ff79a7 */ /* 0x0009e2000800003f */
[----:B---3--:R-:W-:-:S04]  /*eb70*/  LOP3.LUT R10, R10, 0x1f, RZ, 0xc0, !PT ;  /* 0x0000001f0a0a7812 */ /* 0x008fc800078ec0ff */
[----:B------:R-:W-:-:S13]  /*eb80*/  ISETP.NE.AND P0, PT, R10, RZ, PT ;  /* 0x000000ff0a00720c */ /* 0x000fda0003f05270 */
[----:B----4-:R-:W-:Y:S05]  /*eb90*/  @!P0 BRA `(.L_x_68) ;  /* 0x0000000000048947 */ /* 0x010fea0003800000 */
[----:B------:R-:W-:Y:S01]  /*eba0*/  BPT.TRAP 0x1 ;  /* 0x000000040000795c */ /* 0x000fe20000300000 */
.L_x_68:
[----:B------:R-:W-:Y:S05]  /*ebb0*/  BSYNC B1 ;  /* 0x0000000000017941 */ /* 0x000fea0003800000 */
.L_x_67:
[----:B------:R-:W-:Y:S01]  /*ebc0*/  R2UR UR10, R3 ;  /* 0x00000000030a72ca */ /* 0x000fe200000e0000 */
[----:B------:R-:W-:Y:S01]  /*ebd0*/  UIADD3 UR4, UP0, UR52, 0x370, URZ ;  /* 0x0000037034047890 */ /* 0x000fe2000ff1e03f */
[----:B------:R-:W-:Y:S01]  /*ebe0*/  R2UR UR6, R8 ;  /* 0x00000000080672ca */ /* 0x000fe200000e0000 */
[----:B------:R-:W-:Y:S01]  /*ebf0*/  VIADD R2, R2, 0x20400 ;  /* 0x0002040002027836 */ /* 0x000fe20000000000 */
[----:B------:R-:W-:Y:S01]  /*ec00*/  R2UR UR7, R9 ;  /* 0x00000000090772ca */ /* 0x000fe200000e0000 */
[----:B-12---:R-:W-:Y:S01]  /*ec10*/  VIADD R5, R5, 0x2e830 ;  /* 0x0002e83005057836 */ /* 0x006fe20000000000 */
[----:B------:R-:W-:Y:S01]  /*ec20*/  PLOP3.LUT P0, PT, PT, PT, PT, 0x80, 0x0 ;  /* 0x000000000000781c */ /* 0x000fe20003f0f070 */
[----:B------:R-:W-:-:S12]  /*ec30*/  UIADD3.X UR5, URZ, UR53, URZ, UP0, !UPT ;  /* 0x000000353f057290 */ /* 0x000fd800087fe43f */
.L_x_69:
[----:B------:R-:W-:-:S13]  /*ec40*/  @P0 ELECT P1, URZ, PT ;  /* 0x00000000003f082f */ /* 0x000fda0003820000 */
[----:B------:R-:W-:Y:S01]  /*ec50*/  @P1 R2UR UR13, R16 ;  /* 0x00000000100d12ca */ /* 0x000fe200000e0000 */
[----:B------:R-:W-:Y:S01]  /*ec60*/  UMOV UR12, UR36 ;  /* 0x00000024000c7c82 */ /* 0x000fe20008000000 */
[----:B------:R-:W-:Y:S02]  /*ec70*/  @P1 R2UR UR11, R7 ;  /* 0x00000000070b12ca */ /* 0x000fe400000e0000 */
[----:B------:R-:W-:Y:S02]  /*ec80*/  @P1 R2UR UR9, R5 ;  /* 0x00000000050912ca */ /* 0x000fe400000e0000 */
[----:B------:R-:W-:Y:S02]  /*ec90*/  @P1 R2UR UR8, R2 ;  /* 0x00000000020812ca */ /* 0x000fe400000e0000 */
[----:B------:R-:W-:Y:S02]  /*eca0*/  @P1 PLOP3.LUT P0, PT, P1, PT, PT, 0x8, 0x0 ;  /* 0x000000000000181c */ /* 0x000fe40000f0e170 */
[----:B------:R-:W-:-:S09]  /*ecb0*/  PLOP3.LUT P1, PT, PT, PT, PT, 0x8, 0x0 ;  /* 0x000000000000781c */ /* 0x000fd20003f2e170 */
[----:B------:R1:W-:Y:S02]  /*ecc0*/  UTMALDG.4D [UR8], [UR4], desc[UR6] ;  /* 0x00000608040075b4 */ /* 0x0003e40008019000 */
[----:B-1----:R-:W-:Y:S05]  /*ecd0*/  @P0 BRA.U.ANY `(.L_x_69) ;  /* 0xfffffffd00d80947 */ /* 0x002fea000393ffff */
.L_x_58:
[----:B------:R-:W-:Y:S05]  /*ece0*/  BSYNC B0 ;  /* 0x0000000000007941 */ /* 0x000fea0003800000 */
.L_x_57:
[----:B------:R-:W-:-:S06]  /*ecf0*/  UISETP.NE.AND UP0, UPT, UR42, 0x3, UPT ;  /* 0x000000032a00788c */ /* 0x000fcc000bf05270 */
[----:B------:R-:W-:-:S13]  /*ed00*/  PLOP3.LUT P0, PT, PT, PT, UP0, 0x80, 0x0 ;  /* 0x000000000000781c */ /* 0x000fda0003f0f008 */
[----:B------:R-:W-:Y:S05]  /*ed10*/  @!P0 BRA `(.L_x_70) ;  /* 0x0000000000048947 */ /* 0x000fea0003800000 */
[----:B------:R-:W-:Y:S01]  /*ed20*/  BPT.TRAP 0x1 ;  /* 0x000000040000795c */ /* 0x000fe20000300000 */
.L_x_70:
[----:B------:R-:W-:Y:S01]  /*ed30*/  LOP3.LUT R3, R0, 0x1, RZ, 0x3c, !PT ;  /* 0x0000000100037812 */ /* 0x000fe200078e3cff */
[----:B------:R-:W-:Y:S01]  /*ed40*/  IMAD.U32 R2, RZ, RZ, UR49 ;  /* 0x00000031ff027e24 */ /* 0x000fe2000f8e00ff */
[----:B------:R-:W-:Y:S01]  /*ed50*/  LEA R18, R6, UR41, 0x3 ;  /* 0x0000002906127c11 */ /* 0x000fe2000f8e18ff */
[----:B------:R-:W-:Y:S01]  /*ed60*/  BSSY B0, `(.L_x_71) ;  /* 0x0000005000007945 */ /* 0x000fe20003800000 */
[----:B------:R-:W-:Y:S02]  /*ed70*/  SHF.L.U32 R3, R3, 0x1f, RZ ;  /* 0x0000001f03037819 */ /* 0x000fe400000006ff */
[----:B------:R-:W-:Y:S02]  /*ed80*/  ISETP.NE.AND P1, PT, R2, 0x3, PT ;  /* 0x000000030200780c */ /* 0x000fe40003f25270 */
[----:B------:R-:W1:Y:S02]  /*ed90*/  SYNCS.PHASECHK.TRANS64.TRYWAIT P0, [R18+URZ+0x2e870], R3 ;  /* 0x02e87003120075a7 */ /* 0x000e64000800017f */
[----:B-1----:R-:W-:Y:S09]  /*eda0*/  @!P0 BRA `(.L_x_72) ;  /* 0x0000002000c48947 */ /* 0x002ff20003800000 */
.L_x_125:
[----:B------:R-:W-:Y:S05]  /*edb0*/  BSYNC B0 ;  /* 0x0000000000007941 */ /* 0x000fea0003800000 */
.L_x_71:
[----:B------:R-:W-:Y:S05]  /*edc0*/  @!P1 BRA `(.L_x_73) ;  /* 0x0000000000049947 */ /* 0x000fea0003800000 */
[----:B------:R-:W-:Y:S01]  /*edd0*/  BPT.TRAP 0x1 ;  /* 0x000000040000795c */ /* 0x000fe20000300000 */
.L_x_73:
[----:B-1----:R-:W-:Y:S01]  /*ede0*/  SHF.L.U32 R3, R0, 0x1f, RZ ;  /* 0x0000001f00037819 */ /* 0x002fe200000006ff */
[----:B------:R-:W-:-:S03]  /*edf0*/  IMAD R0, R6, 0x7000, RZ ;  /* 0x0000700006007824 */ /* 0x000fc600078e02ff */
[----:B------:R-:W1:Y:S02]  /*ee00*/  SYNCS.PHASECHK.TRANS64.TRYWAIT P0, [R18+URZ+0x2e860], R3 ;  /* 0x02e86003120075a7 */ /* 0x000e64000800017f */
[----:B-1----:R-:W-:Y:S05]  /*ee10*/  @!P0 BRA `(.L_x_74) ;  /* 0x0000002000bc8947 */ /* 0x002fea0003800000 */
.L_x_126:
[----:B------:R-:W2:Y:S04]  /*ee20*/  LDL R2, [R1+0x14] ;  /* 0x0000140001027983 */ /* 0x000ea80000100800 */
[----:B------:R-:W3:Y:S01]  /*ee30*/  LDL R12, [R1+0x10] ;  /* 0x00001000010c7983 */ /* 0x000ee20000100800 */
[----:B------:R-:W-:Y:S05]  /*ee40*/  WARPSYNC.ALL ;  /* 0x0000000000007948 */ /* 0x000fea0003800000 */
[----:B------:R-:W4:Y:S01]  /*ee50*/  S2R R8, SR_TID.X ;  /* 0x0000000000087919 */ /* 0x000f220000002100 */
[----:B------:R-:W-:Y:S01]  /*ee60*/  IMAD.MOV.U32 R10, RZ, RZ, 0x40 ;  /* 0x00000040ff0a7424 */ /* 0x000fe200078e00ff */
[----:B----4-:R-:W-:-:S04]  /*ee70*/  LOP3.LUT P0, RZ, R8, 0x4, RZ, 0xc0, !PT ;  /* 0x0000000408ff7812 */ /* 0x010fc8000780c0ff */
[----:B------:R-:W-:Y:S02]  /*ee80*/  SEL R10, R10, 0xffffffc0, !P0 ;  /* 0xffffffc00a0a7807 */ /* 0x000fe40004000000 */
[C---:B--2---:R-:W-:Y:S02]  /*ee90*/  LOP3.LUT R2, R0.reuse, R2, RZ, 0xfc, !PT ;  /* 0x0000000200027212 */ /* 0x044fe400078efcff */
[----:B---3--:R-:W-:-:S03]  /*eea0*/  IADD3 R0, R0, UR41, R12 ;  /* 0x0000002900007c10 */ /* 0x008fc6000fffe00c */
[----:B------:R-:W2:Y:S01]  /*eeb0*/  LDSM.16.MT88.4 R4, [R2+UR41+0xe400] ;  /* 0x00e400290204783b */ /* 0x000ea20008004200 */
[----:B-1----:R-:W-:-:S05]  /*eec0*/  VIADD R3, R2, UR41 ;  /* 0x0000002902037c36 */ /* 0x002fca0008000000 */
[----:B------:R-:W-:Y:S02]  /*eed0*/  IADD3 R3, R10, R3, RZ ;  /* 0x000000030a037210 */ /* 0x000fe40007ffe0ff */
[C-C-:B--2---:R-:W-:Y:S02]  /*eee0*/  PRMT R8, R4.reuse, 0x6420, R5.reuse ;  /* 0x0000642004087816 */ /* 0x144fe40000000005 */
[----:B------:R-:W-:Y:S02]  /*eef0*/  PRMT R9, R4, 0x7531, R5 ;  /* 0x0000753104097816 */ /* 0x000fe40000000005 */
[C-C-:B------:R-:W-:Y:S02]  /*ef00*/  PRMT R10, R6.reuse, 0x6420, R7.reuse ;  /* 0x00006420060a7816 */ /* 0x140fe40000000007 */
[----:B------:R-:W-:Y:S02]  /*ef10*/  PRMT R11, R6, 0x7531, R7 ;  /* 0x00007531060b7816 */ /* 0x000fe40000000007 */
[----:B------:R-:W1:Y:S04]  /*ef20*/  LDSM.16.MT88.4 R4, [R3+0xe400] ;  /* 0x00e400000304783b */ /* 0x000e680000004200 */
[----:B------:R1:W-:Y:S02]  /*ef30*/  STSM.16.M88.4 [R0+0x400], R8 ;  /* 0x0004000800007844 */ /* 0x0003e40000000200 */
[----:B-1----:R-:W-:-:S02]  /*ef40*/  PRMT R8, R4, 0x6420, R5 ;  /* 0x0000642004087816 */ /* 0x002fc40000000005 */
[----:B------:R-:W-:Y:S02]  /*ef50*/  PRMT R9, R4, 0x7531, R5 ;  /* 0x0000753104097816 */ /* 0x000fe40000000005 */
[C-C-:B------:R-:W-:Y:S02]  /*ef60*/  PRMT R10, R6.reuse, 0x6420, R7.reuse ;  /* 0x00006420060a7816 */ /* 0x140fe40000000007 */
[----:B------:R-:W-:-:S05]  /*ef70*/  PRMT R11, R6, 0x7531, R7 ;  /* 0x00007531060b7816 */ /* 0x000fca0000000007 */
[----:B------:R-:W-:Y:S04]  /*ef80*/  STSM.16.M88.4 [R0+0xc00], R8 ;  /* 0x000c000800007844 */ /* 0x000fe80000000200 */
[----:B------:R-:W1:Y:S02]  /*ef90*/  LDSM.16.MT88.4 R4, [R2+UR41+0xf400] ;  /* 0x00f400290204783b */ /* 0x000e640008004200 */
[C-C-:B-1----:R-:W-:Y:S02]  /*efa0*/  PRMT R12, R4.reuse, 0x6420, R5.reuse ;  /* 0x00006420040c7816 */ /* 0x142fe40000000005 */
[----:B------:R-:W-:Y:S02]  /*efb0*/  PRMT R13, R4, 0x7531, R5 ;  /* 0x00007531040d7816 */ /* 0x000fe40000000005 */
[----:B------:R-:W-:-:S02]  /*efc0*/  PRMT R14, R6, 0x6420, R7 ;  /* 0x00006420060e7816 */ /* 0x000fc40000000007 */
[----:B------:R-:W-:Y:S02]  /*efd0*/  PRMT R15, R6, 0x7531, R7 ;  /* 0x00007531060f7816 */ /* 0x000fe40000000007 */
[----:B------:R-:W1:Y:S04]  /*efe0*/  LDSM.16.MT88.4 R4, [R3+0xf400] ;  /* 0x00f400000304783b */ /* 0x000e680000004200 */
[----:B------:R-:W-:Y:S01]  /*eff0*/  STSM.16.M88.4 [R0+0x1400], R12 ;  /* 0x0014000c00007844 */ /* 0x000fe20000000200 */
[C-C-:B-1----:R-:W-:Y:S02]  /*f000*/  PRMT R8, R4.reuse, 0x6420, R5.reuse ;  /* 0x0000642004087816 */ /* 0x142fe40000000005 */
[----:B------:R-:W-:Y:S02]  /*f010*/  PRMT R9, R4, 0x7531, R5 ;  /* 0x0000753104097816 */ /* 0x000fe40000000005 */
[----:B------:R-:W-:-:S02]  /*f020*/  PRMT R10, R6, 0x6420, R7 ;  /* 0x00006420060a7816 */ /* 0x000fc40000000007 */
        /* <DEDUP_REMOVED lines=56> */
[----:B------:R2:W-:Y:S01]  /*f3b0*/  STSM.16.M88.4 [R0+0x6400], R12 ;  /* 0x0064000c00007844 */ /* 0x0005e20000000200 */
[C-C-:B-1----:R-:W-:Y:S02]  /*f3c0*/  PRMT R8, R4.reuse, 0x6420, R5.reuse ;  /* 0x0000642004087816 */ /* 0x142fe40000000005 */
[----:B------:R-:W-:Y:S02]  /*f3d0*/  PRMT R9, R4, 0x7531, R5 ;  /* 0x0000753104097816 */ /* 0x000fe40000000005 */
[----:B------:R-:W-:-:S02]  /*f3e0*/  PRMT R10, R6, 0x6420, R7 ;  /* 0x00006420060a7816 */ /* 0x000fc40000000007 */
[----:B------:R-:W-:-:S05]  /*f3f0*/  PRMT R11, R6, 0x7531, R7 ;  /* 0x00007531060b7816 */ /* 0x000fca0000000007 */
[----:B------:R2:W-:Y:S01]  /*f400*/  STSM.16.M88.4 [R0+0x6c00], R8 ;  /* 0x006c000800007844 */ /* 0x0005e20000000200 */
[----:B------:R-:W-:Y:S01]  /*f410*/  @!PT LDS RZ, [RZ] ;  /* 0x00000000fffff984 */ /* 0x000fe20000000800 */
[----:B------:R-:W-:Y:S01]  /*f420*/  @!PT LDS RZ, [RZ] ;  /* 0x00000000fffff984 */ /* 0x000fe20000000800 */
[----:B------:R-:W-:Y:S01]  /*f430*/  @!PT LDS RZ, [RZ] ;  /* 0x00000000fffff984 */ /* 0x000fe20000000800 */
[----:B------:R-:W-:Y:S01]  /*f440*/  @!PT LDS RZ, [RZ] ;  /* 0x00000000fffff984 */ /* 0x000fe20000000800 */
[----:B------:R1:W-:Y:S06]  /*f450*/  MEMBAR.ALL.CTA ;  /* 0x0000000000007992 */ /* 0x0003ec0000008000 */
[----:B-1----:R-:W1:Y:S01]  /*f460*/  FENCE.VIEW.ASYNC.S ;  /* 0x00000000000073c6 */ /* 0x002e620000000000 */
[----:B------:R-:W-:Y:S05]  /*f470*/  @!P1 BRA `(.L_x_75) ;  /* 0x0000000000049947 */ /* 0x000fea0003800000 */
[----:B------:R-:W-:Y:S01]  /*f480*/  BPT.TRAP 0x1 ;  /* 0x000000040000795c */ /* 0x000fe20000300000 */
.L_x_75:
[----:B--2---:R-:W2:Y:S01]  /*f490*/  S2R R0, SR_TID.X ;  /* 0x0000000000007919 */ /* 0x004ea20000002100 */
[----:B-1----:R-:W-:Y:S01]  /*f4a0*/  SYNCS.ARRIVE.TRANS64.A1T0 RZ, [R18+URZ+0x2e850], RZ ;  /* 0x02e850ff12ff79a7 */ /* 0x002fe2000810003f */
[----:B--2---:R-:W-:Y:S01]  /*f4b0*/  LOP3.LUT R0, R0, 0x7f, RZ, 0xc0, !PT ;  /* 0x0000007f00007812 */ /* 0x004fe200078ec0ff */
[----:B------:R-:W-:Y:S03]  /*f4c0*/  BAR.SYNC.DEFER_BLOCKING 0x2, 0x80 ;  /* 0x0082000000007b1d */ /* 0x000fe60000010000 */
[----:B------:R-:W-:-:S13]  /*f4d0*/  ISETP.NE.AND P0, PT, R0, RZ, PT ;  /* 0x000000ff0000720c */ /* 0x000fda0003f05270 */
[----:B------:R-:W-:-:S05]  /*f4e0*/  @!P0 VIADD R0, R18, 0x2e880 ;  /* 0x0002e88012008836 */ /* 0x000fca0000000000 */
[----:B------:R-:W-:-:S04]  /*f4f0*/  @!P0 PRMT R0, RZ, 0x654, R0 ;  /* 0x00000654ff008816 */ /* 0x000fc80000000000 */
[----:B------:R1:W-:Y:S01]  /*f500*/  @!P0 SYNCS.ARRIVE.TRANS64.RED.A1T0 RZ, [R0+URZ], RZ ;  /* 0x000000ff00ff89a7 */ /* 0x0003e2000810043f */
[C---:B------:R-:W-:Y:S01]  /*f510*/  ISETP.GT.AND P0, PT, R17.reuse, RZ, PT ;  /* 0x000000ff1100720c */ /* 0x040fe20003f04270 */
[----:B------:R-:W-:Y:S01]  /*f520*/  VIADD R17, R17, 0xffffffff ;  /* 0xffffffff11117836 */ /* 0x000fe20000000000 */
[----:B-1----:R1:W5:Y:S01]  /*f530*/  LDL R0, [R1] ;  /* 0x0000000001007983 */ /* 0x0023620000100800 */
[----:B------:R-:W-:-:S10]  /*f540*/  IMAD.MOV.U32 R6, RZ, RZ, R19 ;  /* 0x000000ffff067224 */ /* 0x000fd400078e0013 */
[----:B------:R-:W-:Y:S05]  /*f550*/  @P0 BRA `(.L_x_76) ;  /* 0xfffffff000300947 */ /* 0x000fea000383ffff */
.L_x_56:
[----:B------:R-:W-:-:S06]  /*f560*/  UISETP.NE.AND UP0, UPT, UR42, 0x3, UPT ;  /* 0x000000032a00788c */ /* 0x000fcc000bf05270 */
[----:B------:R-:W-:-:S13]  /*f570*/  PLOP3.LUT P0, PT, PT, PT, UP0, 0x80, 0x0 ;  /* 0x000000000000781c */ /* 0x000fda0003f0f008 */
[----:B------:R-:W-:Y:S05]  /*f580*/  @!P0 BRA `(.L_x_77) ;  /* 0x0000000000048947 */ /* 0x000fea0003800000 */
[----:B------:R-:W-:Y:S01]  /*f590*/  BPT.TRAP 0x1 ;  /* 0x000000040000795c */ /* 0x000fe20000300000 */
.L_x_77:
[----:B0----5:R-:W2:Y:S01]  /*f5a0*/  LDL R0, [R1] ;  /* 0x0000000001007983 */ /* 0x021ea20000100800 */
[----:B------:R-:W-:Y:S01]  /*f5b0*/  LEA R16, R19, UR41, 0x3 ;  /* 0x0000002913107c11 */ /* 0x000fe2000f8e18ff */
[----:B------:R-:W-:Y:S01]  /*f5c0*/  BSSY B0, `(.L_x_78) ;  /* 0x0000007000007945 */ /* 0x000fe20003800000 */
[----:B--2---:R-:W-:Y:S01]  /*f5d0*/  LOP3.LUT R3, R0, 0x1, RZ, 0x3c, !PT ;  /* 0x0000000100037812 */ /* 0x004fe200078e3cff */
[----:B------:R-:W-:-:S03]  /*f5e0*/  IMAD.U32 R0, RZ, RZ, UR49 ;  /* 0x00000031ff007e24 */ /* 0x000fc6000f8e00ff */
[----:B------:R-:W-:Y:S02]  /*f5f0*/  SHF.L.U32 R3, R3, 0x1f, RZ ;  /* 0x0000001f03037819 */ /* 0x000fe400000006ff */
[----:B------:R-:W-:Y:S02]  /*f600*/  ISETP.NE.AND P1, PT, R0, 0x3, PT ;  /* 0x000000030000780c */ /* 0x000fe40003f25270 */
[----:B------:R-:W0:Y:S02]  /*f610*/  SYNCS.PHASECHK.TRANS64.TRYWAIT P0, [R16+URZ+0x2e870], R3 ;  /* 0x02e87003100075a7 */ /* 0x000e24000800017f */
[----:B0-----:R-:W-:Y:S09]  /*f620*/  @!P0 BRA `(.L_x_79) ;  /* 0x0000001800cc8947 */ /* 0x001ff20003800000 */
.L_x_127:
[----:B------:R-:W-:Y:S05]  /*f630*/  BSYNC B0 ;  /* 0x0000000000007941 */ /* 0x000fea0003800000 */
.L_x_78:
[----:B------:R-:W-:Y:S05]  /*f640*/  @!P1 BRA `(.L_x_80) ;  /* 0x0000000000049947 */ /* 0x000fea0003800000 */
[----:B------:R-:W-:Y:S01]  /*f650*/  BPT.TRAP 0x1 ;  /* 0x000000040000795c */ /* 0x000fe20000300000 */
.L_x_80:
[----:B------:R-:W0:Y:S02]  /*f660*/  LDL R0, [R1] ;  /* 0x0000000001007983 */ /* 0x000e240000100800 */
[----:B0-----:R-:W-:-:S04]  /*f670*/  SHF.L.U32 R3, R0, 0x1f, RZ ;  /* 0x0000001f00037819 */ /* 0x001fc800000006ff */
[----:B------:R-:W0:Y:S02]  /*f680*/  SYNCS.PHASECHK.TRANS64.TRYWAIT P0, [R16+URZ+0x2e860], R3 ;  /* 0x02e86003100075a7 */ /* 0x000e24000800017f */
[----:B0-----:R-:W-:Y:S05]  /*f690*/  @!P0 BRA `(.L_x_81) ;  /* 0x0000001800c48947 */ /* 0x001fea0003800000 */
.L_x_128:
[----:B------:R-:W2:Y:S04]  /*f6a0*/  LDL R2, [R1+0x14] ;  /* 0x0000140001027983 */ /* 0x000ea80000100800 */
[----:B------:R-:W3:Y:S01]  /*f6b0*/  LDL R12, [R1+0x10] ;  /* 0x00001000010c7983 */ /* 0x000ee20000100800 */
[----:B------:R-:W-:Y:S01]  /*f6c0*/  IMAD R0, R19, 0x7000, RZ ;  /* 0x0000700013007824 */ /* 0x000fe200078e02ff */
        /* <DEDUP_REMOVED lines=8> */
[----:B0-----:R-:W-:-:S04]  /*f750*/  VIADD R3, R2, UR41 ;  /* 0x0000002902037c36 */ /* 0x001fc80008000000 */
[----:B------:R-:W-:Y:S01]  /*f760*/  IMAD.IADD R3, R10, 0x1, R3 ;  /* 0x000000010a037824 */ /* 0x000fe200078e0203 */
[C-C-:B--2---:R-:W-:Y:S02]  /*f770*/  PRMT R8, R4.reuse, 0x6420, R5.reuse ;  /* 0x0000642004087816 */ /* 0x144fe40000000005 */
[----:B------:R-:W-:Y:S02]  /*f780*/  PRMT R9, R4, 0x7531, R5 ;  /* 0x0000753104097816 */ /* 0x000fe40000000005 */
[C-C-:B------:R-:W-:Y:S02]  /*f790*/  PRMT R10, R6.reuse, 0x6420, R7.reuse ;  /* 0x00006420060a7816 */ /* 0x140fe40000000007 */
[----:B------:R-:W-:Y:S02]  /*f7a0*/  PRMT R11, R6, 0x7531, R7 ;  /* 0x00007531060b7816 */ /* 0x000fe40000000007 */
[----:B------:R-:W0:Y:S04]  /*f7b0*/  LDSM.16.MT88.4 R4, [R3+0xe400] ;  /* 0x00e400000304783b */ /* 0x000e280000004200 */
[----:B------:R0:W-:Y:S02]  /*f7c0*/  STSM.16.M88.4 [R0+0x400], R8 ;  /* 0x0004000800007844 */ /* 0x0001e40000000200 */
[----:B0-----:R-:W-:-:S02]  /*f7d0*/  PRMT R8, R4, 0x6420, R5 ;  /* 0x0000642004087816 */ /* 0x001fc40000000005 */
[----:B------:R-:W-:Y:S02]  /*f7e0*/  PRMT R9, R4, 0x7531, R5 ;  /* 0x0000753104097816 */ /* 0x000fe40000000005 */
[C-C-:B------:R-:W-:Y:S02]  /*f7f0*/  PRMT R10, R6.reuse, 0x6420, R7.reuse ;  /* 0x00006420060a7816 */ /* 0x140fe40000000007 */
[----:B------:R-:W-:-:S05]  /*f800*/  PRMT R11, R6, 0x7531, R7 ;  /* 0x00007531060b7816 */ /* 0x000fca0000000007 */
[----:B------:R-:W-:Y:S04]  /*f810*/  STSM.16.M88.4 [R0+0xc00], R8 ;  /* 0x000c000800007844 */ /* 0x000fe80000000200 */
[----:B------:R-:W0:Y:S02]  /*f820*/  LDSM.16.MT88.4 R4, [R2+UR41+0xf400] ;  /* 0x00f400290204783b */ /* 0x000e240008004200 */
[C-C-:B0-----:R-:W-:Y:S02]  /*f830*/  PRMT R12, R4.reuse, 0x6420, R5.reuse ;  /* 0x00006420040c7816 */ /* 0x141fe40000000005 */
[----:B------:R-:W-:Y:S02]  /*f840*/  PRMT R13, R4, 0x7531, R5 ;  /* 0x00007531040d7816 */ /* 0x000fe40000000005 */
[----:B------:R-:W-:-:S02]  /*f850*/  PRMT R14, R6, 0x6420, R7 ;  /* 0x00006420060e7816 */ /* 0x000fc40000000007 */
[----:B------:R-:W-:Y:S02]  /*f860*/  PRMT R15, R6, 0x7531, R7 ;  /* 0x00007531060f7816 */ /* 0x000fe40000000007 */
[----:B------:R-:W0:Y:S04]  /*f870*/  LDSM.16.MT88.4 R4, [R3+0xf400] ;  /* 0x00f400000304783b */ /* 0x000e280000004200 */
[----:B------:R-:W-:Y:S01]  /*f880*/  STSM.16.M88.4 [R0+0x1400], R12 ;  /* 0x0014000c00007844 */ /* 0x000fe20000000200 */
[C-C-:B0-----:R-:W-:Y:S02]  /*f890*/  PRMT R8, R4.reuse, 0x6420, R5.reuse ;  /* 0x0000642004087816 */ /* 0x141fe40000000005 */
[----:B------:R-:W-:Y:S02]  /*f8a0*/  PRMT R9, R4, 0x7531, R5 ;  /* 0x0000753104097816 */ /* 0x000fe40000000005 */
[----:B------:R-:W-:-:S02]  /*f8b0*/  PRMT R10, R6, 0x6420, R7 ;  /* 0x00006420060a7816 */ /* 0x000fc40000000007 */
        /* <DEDUP_REMOVED lines=56> */
[----:B------:R2:W-:Y:S01]  /*fc40*/  STSM.16.M88.4 [R0+0x6400], R12 ;  /* 0x0064000c00007844 */ /* 0x0005e20000000200 */
[C-C-:B0-----:R-:W-:Y:S02]  /*fc50*/  PRMT R8, R4.reuse, 0x6420, R5.reuse ;  /* 0x0000642004087816 */ /* 0x141fe40000000005 */
        /* <DEDUP_REMOVED lines=9> */
[----:B0-----:R-:W0:Y:S01]  /*fcf0*/  FENCE.VIEW.ASYNC.S ;  /* 0x00000000000073c6 */ /* 0x001e220000000000 */
[----:B------:R-:W-:Y:S05]  /*fd00*/  @!P1 BRA `(.L_x_82) ;  /* 0x0000000000049947 */ /* 0x000fea0003800000 */
[----:B------:R-:W-:Y:S01]  /*fd10*/  BPT.TRAP 0x1 ;  /* 0x000000040000795c */ /* 0x000fe20000300000 */
.L_x_82:
[----:B------:R-:W3:Y:S01]  /*fd20*/  LDL.LU R3, [R1] ;  /* 0x0000000001037983 */ /* 0x000ee20000300800 */
[----:B0-----:R-:W-:Y:S01]  /*fd30*/  SYNCS.ARRIVE.TRANS64.A1T0 RZ, [R16+URZ+0x2e850], RZ ;  /* 0x02e850ff10ff79a7 */ /* 0x001fe2000810003f */
[----:B--2---:R-:W0:Y:S01]  /*fd40*/  S2R R0, SR_TID.X ;  /* 0x0000000000007919 */ /* 0x004e220000002100 */
[----:B------:R-:W-:Y:S01]  /*fd50*/  VIADD R19, R19, 0x1 ;  /* 0x0000000113137836 */ /* 0x000fe20000000000 */
[----:B------:R-:W2:Y:S01]  /*fd60*/  LDC R2, c[0x0][0xc34] ;  /* 0x00030d00ff027b82 */ /* 0x000ea20000000800 */
[----:B0-----:R-:W-:-:S07]  /*fd70*/  LOP3.LUT R0, R0, 0x7f, RZ, 0xc0, !PT ;  /* 0x0000007f00007812 */ /* 0x001fce00078ec0ff */
[----:B------:R-:W-:Y:S01]  /*fd80*/  BAR.SYNC.DEFER_BLOCKING 0x2, 0x80 ;  /* 0x0082000000007b1d */ /* 0x000fe20000010000 */
[----:B------:R-:W-:-:S13]  /*fd90*/  ISETP.NE.AND P0, PT, R0, RZ, PT ;  /* 0x000000ff0000720c */ /* 0x000fda0003f05270 */
[----:B------:R-:W-:-:S05]  /*fda0*/  @!P0 VIADD R0, R16, 0x2e880 ;  /* 0x0002e88010008836 */ /* 0x000fca0000000000 */
[----:B------:R-:W-:-:S04]  /*fdb0*/  @!P0 PRMT R0, RZ, 0x654, R0 ;  /* 0x00000654ff008816 */ /* 0x000fc80000000000 */
[----:B------:R0:W-:Y:S01]  /*fdc0*/  @!P0 SYNCS.ARRIVE.TRANS64.RED.A1T0 RZ, [R0+URZ], RZ ;  /* 0x000000ff00ff89a7 */ /* 0x0001e2000810043f */
[----:B------:R-:W-:-:S04]  /*fdd0*/  ISETP.NE.AND P0, PT, R19, 0x2, PT ;  /* 0x000000021300780c */ /* 0x000fc80003f05270 */
[----:B0-----:R-:W-:Y:S01]  /*fde0*/  SEL R0, RZ, 0x1, P0 ;  /* 0x00000001ff007807 */ /* 0x001fe20000000000 */
[----:B------:R-:W-:-:S06]  /*fdf0*/  UIADD3 UR50, UR43, UR50, URZ ;  /* 0x000000322b327290 */ /* 0x000fcc000fffe03f */
[----:B--2---:R-:W-:Y:S01]  /*fe00*/  ISETP.LE.AND P1, PT, R2, UR50, PT ;  /* 0x0000003202007c0c */ /* 0x004fe2000bf23270 */
[----:B------:R-:W-:Y:S01]  /*fe10*/  UIADD3 UR48, UR48, 0x1, URZ ;  /* 0x0000000130307890 */ /* 0x000fe2000fffe03f */
[----:B------:R-:W-:Y:S02]  /*fe20*/  SEL R19, R19, RZ, P0 ;  /* 0x000000ff13137207 */ /* 0x000fe40000000000 */
[----:B---3--:R-:W-:-:S05]  /*fe30*/  LOP3.LUT R3, R3, R0, RZ, 0x3c, !PT ;  /* 0x0000000003037212 */ /* 0x008fca00078e3cff */
[----:B------:R2:W-:Y:S04]  /*fe40*/  STL [R1], R3 ;  /* 0x0000000301007387 */ /* 0x0005e80000100800 */
[----:B------:R-:W-:Y:S05]  /*fe50*/  @!P1 BRA `(.L_x_83) ;  /* 0xffffffcc00b89947 */ /* 0x000fea000383ffff */
[----:B------:R-:W-:-:S12]  /*fe60*/  ULOP3.LUT UR48, UR48, 0x1, URZ, 0xc, !UPT ;  /* 0x0000000130307892 */ /* 0x000fd8000f8e0c3f */
.L_x_40:
[----:B--2---:R-:W0:Y:S01]  /*fe70*/  S2R R3, SR_CgaCtaId ;  /* 0x0000000000037919 */ /* 0x004e220000008800 */
[----:B------:R-:W-:-:S04]  /*fe80*/  MOV R0, 0x400 ;  /* 0x0000040000007802 */ /* 0x000fc80000000f00 */
[----:B0-----:R-:W-:Y:S01]  /*fe90*/  LEA R8, R3, R0, 0x18 ;  /* 0x0000000003087211 */ /* 0x001fe200078ec0ff */
[----:B------:R-:W-:-:S05]  /*fea0*/  IMAD.U32 R0, RZ, RZ, UR48 ;  /* 0x00000030ff007e24 */ /* 0x000fca000f8e00ff */
[----:B------:R-:W-:-:S04]  /*feb0*/  SHF.L.U32 R0, R0, 0x1f, RZ ;  /* 0x0000001f00007819 */ /* 0x000fc800000006ff */
[----:B------:R-:W0:Y:S02]  /*fec0*/  SYNCS.PHASECHK.TRANS64.TRYWAIT P0, [R8+URZ+0x2e820], R0 ;  /* 0x02e82000080075a7 */ /* 0x000e24000800017f */
[----:B0-----:R-:W-:Y:S05]  /*fed0*/  @!P0 BRA `(.L_x_84) ;  /* 0x0000001000c88947 */ /* 0x001fea0003800000 */
.L_x_129:
[----:B------:R-:W2:Y:S02]  /*fee0*/  S2R R2, SR_TID.X ;  /* 0x0000000000027919 */ /* 0x000ea40000002100 */
[----:B--2---:R-:W-:-:S04]  /*fef0*/  SHF.R.U32.HI R2, RZ, 0x5, R2 ;  /* 0x00000005ff027819 */ /* 0x004fc80000011602 */
[----:B------:R-:W-:-:S05]  /*ff00*/  LOP3.LUT R2, R2, 0x3, RZ, 0xc0, !PT ;  /* 0x0000000302027812 */ /* 0x000fca00078ec0ff */
[----:B0-----:R-:W0:Y:S02]  /*ff10*/  SHFL.IDX PT, R0, R2, RZ, 0x1f ;  /* 0x00001fff02007589 */ /* 0x001e2400000e0000 */
[----:B0-----:R-:W-:-:S13]  /*ff20*/  ISETP.NE.AND P0, PT, R0, RZ, PT ;  /* 0x000000ff0000720c */ /* 0x001fda0003f05270 */
[----:B------:R-:W-:Y:S05]  /*ff30*/  @P0 EXIT ;  /* 0x000000000000094d */ /* 0x000fea0003800000 */
[----:B------:R-:W-:Y:S01]  /*ff40*/  ELECT P0, URZ, PT ;  /* 0x00000000003f782f */ /* 0x000fe20003800000 */
[----:B------:R-:W-:-:S12]  /*ff50*/  BSSY B0, `(.L_x_85) ;  /* 0x0000028000007945 */ /* 0x000fd80003800000 */
[----:B------:R-:W-:Y:S05]  /*ff60*/  @!P0 BRA `(.L_x_86) ;  /* 0x0000000000988947 */ /* 0x000fea0003800000 */
[----:B------:R-:W-:-:S06]  /*ff70*/  ULOP3.LUT UR4, UR38, 0x2, URZ, 0xfc, !UPT ;  /* 0x0000000226047892 */ /* 0x000fcc000f8efc3f */
[----:B------:R-:W-:-:S05]  /*ff80*/  IMAD.U32 R0, RZ, RZ, UR4 ;  /* 0x00000004ff007e24 */ /* 0x000fca000f8e00ff */
[----:B------:R-:W-:-:S13]  /*ff90*/  ISETP.NE.AND P0, PT, R0, 0x3, PT ;  /* 0x000000030000780c */ /* 0x000fda0003f05270 */
[----:B------:R-:W-:Y:S05]  /*ffa0*/  @!P0 BRA `(.L_x_87) ;  /* 0x0000000000048947 */ /* 0x000fea0003800000 */
[----:B------:R-:W-:Y:S01]  /*ffb0*/  BPT.TRAP 0x1 ;  /* 0x000000040000795c */ /* 0x000fe20000300000 */
.L_x_87:
[----:B------:R-:W2:Y:S01]  /*ffc0*/  LDL.LU R6, [R1] ;  /* 0x0000000001067983 */ /* 0x000ea20000300800 */
[----:B------:R-:W-:Y:S01]  /*ffd0*/  IADD3 R0, R8, 0x2e840, RZ ;  /* 0x0002e84008007810 */ /* 0x000fe20007ffe0ff */
[----:B------:R-:W-:-:S04]  /*ffe0*/  VIADD R2, R19, 0x1 ;  /* 0x0000000113027836 */ /* 0x000fc80000000000 */
[----:B------:R-:W-:Y:S01]  /*fff0*/  IMAD R5, R19, 0x8, R0 ;  /* 0x0000000813057824 */ /* 0x000fe200078e0200 */
[----:B------:R-:W-:-:S04]  /*10000*/  ISETP.NE.AND P2, PT, R2, 0x2, PT ;  /* 0x000000020200780c */ /* 0x000fc80003f45270 */
[----:B------:R-:W-:Y:S02]  /*10010*/  SEL R3, RZ, 0x1, P2 ;  /* 0x00000001ff037807 */ /* 0x000fe40001000000 */
[C---:B--2---:R-:W-:Y:S02]  /*10020*/  SHF.L.U32 R4, R6.reuse, 0x1f, RZ ;  /* 0x0000001f06047819 */ /* 0x044fe400000006ff */
[----:B------:R-:W-:Y:S02]  /*10030*/  LOP3.LUT R6, R6, R3, RZ, 0x3c, !PT ;  /* 0x0000000306067212 */ /* 0x000fe400078e3cff */
[----:B------:R-:W0:Y:S01]  /*10040*/  SYNCS.PHASECHK.TRANS64.TRYWAIT P1, [R5+URZ], R4 ;  /* 0x00000004050075a7 */ /* 0x000e22000802017f */
[----:B------:R-:W-:-:S05]  /*10050*/  SEL R3, R2, RZ, P2 ;  /* 0x000000ff02037207 */ /* 0x000fca0001000000 */
[----:B------:R-:W-:Y:S01]  /*10060*/  IMAD R7, R3, 0x8, R0 ;  /* 0x0000000803077824 */ /* 0x000fe200078e0200 */
[----:B------:R-:W-:Y:S01]  /*10070*/  SHF.L.U32 R0, R6, 0x1f, RZ ;  /* 0x0000001f06007819 */ /* 0x000fe200000006ff */
[----:B0-----:R-:W-:Y:S06]  /*10080*/  @!P1 BRA `(.L_x_88) ;  /* 0x0000001000709947 */ /* 0x001fec0003800000 */
.L_x_130:
[----:B------:R-:W2:Y:S02]  /*10090*/  SYNCS.PHASECHK.TRANS64.TRYWAIT P1, [R7+URZ], R0 ;  /* 0x00000000070075a7 */ /* 0x000ea4000802017f */
[----:B--2---:R-:W-:Y:S05]  /*100a0*/  @!P1 BRA `(.L_x_89) ;  /* 0x00000010007c9947 */ /* 0x004fea0003800000 */
.L_x_131:
[----:B------:R-:W-:Y:S05]  /*100b0*/  @!P0 BRA `(.L_x_90) ;  /* 0x0000000000048947 */ /* 0x000fea0003800000 */
[----:B------:R-:W-:Y:S01]  /*100c0*/  BPT.TRAP 0x1 ;  /* 0x000000040000795c */ /* 0x000fe20000300000 */
.L_x_90:
[----:B------:R-:W-:-:S04]  /*100d0*/  IMAD R19, R19, 0x8, R8 ;  /* 0x0000000813137824 */ /* 0x000fc800078e0208 */
[----:B------:R-:W3:Y:S02]  /*100e0*/  SYNCS.PHASECHK.TRANS64.TRYWAIT P1, [R19+URZ+0x2e860], R4 ;  /* 0x02e86004130075a7 */ /* 0x000ee4000802017f */
[----:B---3--:R-:W-:Y:S05]  /*100f0*/  @!P1 BRA `(.L_x_91) ;  /* 0x00000010007c9947 */ /* 0x008fea0003800000 */
.L_x_132:
[----:B------:R-:W-:Y:S05]  /*10100*/  @!P0 BRA `(.L_x_92) ;  /* 0x0000000000048947 */ /* 0x000fea0003800000 */
[----:B------:R-:W-:Y:S01]  /*10110*/  BPT.TRAP 0x1 ;  /* 0x000000040000795c */ /* 0x000fe20000300000 */
.L_x_92:
[----:B------:R-:W-:-:S04]  /*10120*/  IMAD R3, R3, 0x8, R8 ;  /* 0x0000000803037824 */ /* 0x000fc800078e0208 */
[----:B------:R-:W4:Y:S02]  /*10130*/  SYNCS.PHASECHK.TRANS64.TRYWAIT P1, [R3+URZ+0x2e860], R0 ;  /* 0x02e86000030075a7 */ /* 0x000f24000802017f */
[----:B----4-:R-:W-:Y:S05]  /*10140*/  @!P1 BRA `(.L_x_93) ;  /* 0x00000010007c9947 */ /* 0x010fea0003800000 */
.L_x_133:
[----:B------:R-:W-:Y:S05]  /*10150*/  @!P0 BRA `(.L_x_94) ;  /* 0x0000000000048947 */ /* 0x000fea0003800000 */
[----:B------:R-:W-:Y:S01]  /*10160*/  BPT.TRAP 0x1 ;  /* 0x000000040000795c */ /* 0x000fe20000300000 */
.L_x_94:
[----:B------:R-:W5:Y:S02]  /*10170*/  SYNCS.PHASECHK.TRANS64.TRYWAIT P0, [R19+URZ+0x2e880], R4 ;  /* 0x02e88004130075a7 */ /* 0x000f64000800017f */
[----:B-----5:R-:W-:Y:S05]  /*10180*/  @!P0 BRA `(.L_x_95) ;  /* 0x0000001000808947 */ /* 0x020fea0003800000 */
.L_x_96:
[----:B------:R0:W0:Y:S02]  /*10190*/  SYNCS.PHASECHK.TRANS64.TRYWAIT P0, [R3+URZ+0x2e880], R0 ;  /* 0x02e88000030075a7 */ /* 0x000024000800017f */
[----:B0-----:R-:W-:Y:S05]  /*101a0*/  @!P0 NANOSLEEP.SYNCS 0x989680 ;  /* 0x009896800000895d */ /* 0x001fea0003900000 */
[----:B------:R-:W0:Y:S02]  /*101b0*/  @!P0 SYNCS.PHASECHK.TRANS64 P0, [R3+URZ+0x2e880], R0 ;  /* 0x02e88000030085a7 */ /* 0x000e24000800007f */
[----:B0-----:R-:W-:Y:S05]  /*101c0*/  @!P0 BRA `(.L_x_96) ;  /* 0xfffffffc00f08947 */ /* 0x001fea000383ffff */
.L_x_86:
[----:B------:R-:W-:Y:S05]  /*101d0*/  BSYNC B0 ;  /* 0x0000000000007941 */ /* 0x000fea0003800000 */
.L_x_85:
[----:B------:R-:W-:Y:S05]  /*101e0*/  EXIT ;  /* 0x000000000000794d */ /* 0x000fea0003800000 */
.L_x_10:
[----:B0-----:R-:W-:-:S04]  /*101f0*/  IMAD.U32 R3, RZ, RZ, UR39 ;  /* 0x00000027ff037e24 */ /* 0x001fc8000f8e00ff */
[----:B------:R0:W1:Y:S03]  /*10200*/  SYNCS.PHASECHK.TRANS64.TRYWAIT P1, [R3+URZ+0x2e800], R6 ;  /* 0x02e80006030075a7 */ /* 0x000066000802017f */
[----:B-1----:R-:W-:Y:S05]  /*10210*/  @!P1 NANOSLEEP.SYNCS 0x989680 ;  /* 0x009896800000995d */ /* 0x002fea0003900000 */
[----:B------:R-:W1:Y:S02]  /*10220*/  @!P1 SYNCS.PHASECHK.TRANS64 P1, [R3+URZ+0x2e800], R6 ;  /* 0x02e80006030095a7 */ /* 0x000e64000802007f */
[----:B-1----:R-:W-:Y:S05]  /*10230*/  @!P1 BRA `(.L_x_10) ;  /* 0xfffffffc00ec9947 */ /* 0x002fea000383ffff */
[----:B------:R-:W-:Y:S05]  /*10240*/  BRA `(.L_x_97) ;  /* 0xffffff1000a47947 */ /* 0x000fea000383ffff */
.L_x_14:
[----:B-1----:R1:W2:Y:S02]  /*10250*/  SYNCS.PHASECHK.TRANS64.TRYWAIT P1, [R3+URZ+0x2e830], R2 ;  /* 0x02e83002030075a7 */ /* 0x0022a4000802017f */
[----:B--2---:R-:W-:Y:S05]  /*10260*/  @!P1 NANOSLEEP.SYNCS 0x989680 ;  /* 0x009896800000995d */ /* 0x004fea0003900000 */
[----:B------:R-:W2:Y:S02]  /*10270*/  @!P1 SYNCS.PHASECHK.TRANS64 P1, [R3+URZ+0x2e830], R2 ;  /* 0x02e83002030095a7 */ /* 0x000ea4000802007f */
[----:B--2---:R-:W-:Y:S05]  /*10280*/  @!P1 BRA `(.L_x_14) ;  /* 0xfffffffc00f09947 */ /* 0x004fea000383ffff */
[----:B------:R-:W-:Y:S05]  /*10290*/  BRA `(.L_x_13) ;  /* 0xffffff1000c07947 */ /* 0x000fea000383ffff */
.L_x_19:
[----:B-1----:R-:W-:-:S04]  /*102a0*/  IMAD.U32 R8, RZ, RZ, UR6 ;  /* 0x00000006ff087e24 */ /* 0x002fc8000f8e00ff */
[----:B------:R1:W2:Y:S03]  /*102b0*/  SYNCS.PHASECHK.TRANS64.TRYWAIT P1, [R8+URZ+0x2e830], R7 ;  /* 0x02e83007080075a7 */ /* 0x0002a6000802017f */
[----:B--2---:R-:W-:Y:S05]  /*102c0*/  @!P1 NANOSLEEP.SYNCS 0x989680 ;  /* 0x009896800000995d */ /* 0x004fea0003900000 */
[----:B------:R-:W2:Y:S02]  /*102d0*/  @!P1 SYNCS.PHASECHK.TRANS64 P1, [R8+URZ+0x2e830], R7 ;  /* 0x02e83007080095a7 */ /* 0x000ea4000802007f */
[----:B--2---:R-:W-:Y:S05]  /*102e0*/  @!P1 BRA `(.L_x_19) ;  /* 0xfffffffc00ec9947 */ /* 0x004fea000383ffff */
[----:B------:R-:W-:Y:S05]  /*102f0*/  BRA `(.L_x_16) ;  /* 0xffffff5c00b07947 */ /* 0x000fea000383ffff */
.L_x_23:
[----:B-1----:R-:W-:-:S04]  /*10300*/  IMAD.U32 R8, RZ, RZ, UR6 ;  /* 0x00000006ff087e24 */ /* 0x002fc8000f8e00ff */
[----:B------:R1:W2:Y:S03]  /*10310*/  SYNCS.PHASECHK.TRANS64.TRYWAIT P1, [R8+URZ+0x2e850], R7 ;  /* 0x02e85007080075a7 */ /* 0x0002a6000802017f */
[----:B--2---:R-:W-:Y:S05]  /*10320*/  @!P1 NANOSLEEP.SYNCS 0x989680 ;  /* 0x009896800000995d */ /* 0x004fea0003900000 */
[----:B------:R-:W2:Y:S02]  /*10330*/  @!P1 SYNCS.PHASECHK.TRANS64 P1, [R8+URZ+0x2e850], R7 ;  /* 0x02e85007080095a7 */ /* 0x000ea4000802007f */
[----:B--2---:R-:W-:Y:S05]  /*10340*/  @!P1 BRA `(.L_x_23) ;  /* 0xfffffffc00ec9947 */ /* 0x004fea000383ffff */
[----:B------:R-:W-:Y:S05]  /*10350*/  BRA `(.L_x_20) ;  /* 0xffffff6800a47947 */ /* 0x000fea000383ffff */
.L_x_29:
[----:B-1----:R-:W-:-:S04]  /*10360*/  IMAD.U32 R3, RZ, RZ, UR4 ;  /* 0x00000004ff037e24 */ /* 0x002fc8000f8e00ff */
[----:B------:R1:W2:Y:S03]  /*10370*/  SYNCS.PHASECHK.TRANS64.TRYWAIT P1, [R3+URZ+0x2e850], R0 ;  /* 0x02e85000030075a7 */ /* 0x0002a6000802017f */
[----:B--2---:R-:W-:Y:S05]  /*10380*/  @!P1 NANOSLEEP.SYNCS 0x989680 ;  /* 0x009896800000995d */ /* 0x004fea0003900000 */
[----:B------:R-:W2:Y:S02]  /*10390*/  @!P1 SYNCS.PHASECHK.TRANS64 P1, [R3+URZ+0x2e850], R0 ;  /* 0x02e85000030095a7 */ /* 0x000ea4000802007f */
[----:B--2---:R-:W-:Y:S05]  /*103a0*/  @!P1 BRA `(.L_x_29) ;  /* 0xfffffffc00ec9947 */ /* 0x004fea000383ffff */
[----:B------:R-:W-:Y:S05]  /*103b0*/  BRA `(.L_x_28) ;  /* 0xffffffa000647947 */ /* 0x000fea000383ffff */
.L_x_45:
[----:B------:R-:W-:Y:S01]  /*103c0*/  IMAD.MOV.U32 R13, RZ, RZ, R18 ;  /* 0x000000ffff0d7224 */ /* 0x000fe200078e0012 */
[----:B------:R-:W-:Y:S01]  /*103d0*/  MOV R11, 0x1f ;  /* 0x0000001f000b7802 */ /* 0x000fe20000000f00 */
[----:B------:R-:W-:Y:S02]  /*103e0*/  IMAD.MOV.U32 R12, RZ, RZ, RZ ;  /* 0x000000ffff0c7224 */ /* 0x000fe400078e00ff */
[----:B------:R-:W-:-:S07]  /*103f0*/  IMAD.MOV.U32 R15, RZ, RZ, -0x1 ;  /* 0xffffffffff0f7424 */ /* 0x000fce00078e00ff */
[----:B0-----:R-:W-:Y:S05]  /*10400*/  WARPSYNC.COLLECTIVE R15, `(.L_x_98) ;  /* 0x000000000f087348 */ /* 0x001fea0003c00000 */
[----:B------:R1:W2:Y:S02]  /*10410*/  SHFL.IDX P6, R14, R13, R12, R11 ;  /* 0x0000000c0d0e7389 */ /* 0x0002a400000c000b */
[----:B012---:R-:W-:Y:S01]  /*10420*/  ENDCOLLECTIVE ;  /* 0x000000000000791b */ /* 0x007fe20003800000 */
.L_x_98:
[----:B------:R-:W-:Y:S05]  /*10430*/  BRA `(.L_x_99) ;  /* 0xffffffd000507947 */ /* 0x000fea000383ffff */
.L_x_47:
[----:B------:R-:W-:Y:S01]  /*10440*/  BSSY B0, `(.L_x_100) ;  /* 0x0000006000007945 */ /* 0x000fe20003800000 */
[----:B------:R-:W-:-:S07]  /*10450*/  IMAD.MOV.U32 R15, RZ, RZ, -0x1 ;  /* 0xffffffffff0f7424 */ /* 0x000fce00078e00ff */
[----:B01----:R-:W-:Y:S05]  /*10460*/  WARPSYNC.COLLECTIVE R15, `(.L_x_101) ;  /* 0x000000000f0c7348 */ /* 0x003fea0003c00000 */
[----:B------:R-:W-:Y:S02]  /*10470*/  ELECT P6, UR62, PT ;  /* 0x00000000003e782f */ /* 0x000fe400038c0000 */
[----:B------:R-:W-:Y:S01]  /*10480*/  MOV R14, UR62 ;  /* 0x0000003e000e7c02 */ /* 0x000fe20008000f00 */
[----:B01----:R-:W-:Y:S10]  /*10490*/  ENDCOLLECTIVE ;  /* 0x000000000000791b */ /* 0x003ff40003800000 */
.L_x_101:
[----:B------:R-:W-:Y:S05]  /*104a0*/  BSYNC B0 ;  /* 0x0000000000007941 */ /* 0x000fea0003800000 */
.L_x_100:
[----:B------:R-:W-:Y:S05]  /*104b0*/  BRA `(.L_x_102) ;  /* 0xffffffd000607947 */ /* 0x000fea000383ffff */
.L_x_49:
[----:B--2---:R2:W3:Y:S02]  /*104c0*/  SYNCS.PHASECHK.TRANS64.TRYWAIT P0, [R3+URZ+0x2e880], R2 ;  /* 0x02e88002030075a7 */ /* 0x0044e4000800017f */
[----:B---3--:R-:W-:Y:S05]  /*104d0*/  @!P0 NANOSLEEP.SYNCS 0x989680 ;  /* 0x009896800000895d */ /* 0x008fea0003900000 */
[----:B------:R-:W3:Y:S02]  /*104e0*/  @!P0 SYNCS.PHASECHK.TRANS64 P0, [R3+URZ+0x2e880], R2 ;  /* 0x02e88002030085a7 */ /* 0x000ee4000800007f */
[----:B---3--:R-:W-:Y:S05]  /*104f0*/  @!P0 BRA `(.L_x_49) ;  /* 0xfffffffc00f08947 */ /* 0x008fea000383ffff */
[----:B------:R-:W-:Y:S05]  /*10500*/  BRA `(.L_x_103) ;  /* 0xffffffd000bc7947 */ /* 0x000fea000383ffff */
.L_x_51:
[----:B---3--:R3:W4:Y:S02]  /*10510*/  SYNCS.PHASECHK.TRANS64.TRYWAIT P0, [R3+URZ+0x2e840], R2 ;  /* 0x02e84002030075a7 */ /* 0x008724000800017f */
[----:B----4-:R-:W-:Y:S05]  /*10520*/  @!P0 NANOSLEEP.SYNCS 0x989680 ;  /* 0x009896800000895d */ /* 0x010fea0003900000 */
[----:B------:R-:W4:Y:S02]  /*10530*/  @!P0 SYNCS.PHASECHK.TRANS64 P0, [R3+URZ+0x2e840], R2 ;  /* 0x02e84002030085a7 */ /* 0x000f24000800007f */
[----:B----4-:R-:W-:Y:S05]  /*10540*/  @!P0 BRA `(.L_x_51) ;  /* 0xfffffffc00f08947 */ /* 0x010fea000383ffff */
[----:B------:R-:W-:Y:S05]  /*10550*/  BRA `(.L_x_104) ;  /* 0xffffffd4000c7947 */ /* 0x000fea000383ffff */
.L_x_54:
[----:B------:R-:W-:Y:S02]  /*10560*/  IMAD.MOV.U32 R13, RZ, RZ, R6 ;  /* 0x000000ffff0d7224 */ /* 0x000fe400078e0006 */
[----:B------:R-:W-:Y:S02]  /*10570*/  IMAD.MOV.U32 R12, RZ, RZ, RZ ;  /* 0x000000ffff0c7224 */ /* 0x000fe400078e00ff */
[----:B------:R-:W-:Y:S02]  /*10580*/  IMAD.MOV.U32 R11, RZ, RZ, 0x181f ;  /* 0x0000181fff0b7424 */ /* 0x000fe400078e00ff */
[----:B------:R-:W-:Y:S02]  /*10590*/  IMAD.MOV.U32 R15, RZ, RZ, -0x1 ;  /* 0xffffffffff0f7424 */ /* 0x000fe400078e00ff */
[----:B------:R-:W-:-:S07]  /*105a0*/  IMAD.IADD R0, R17, 0x1, R0 ;  /* 0x0000000111007824 */ /* 0x000fce00078e0200 */
[----:B-----5:R-:W-:Y:S05]  /*105b0*/  WARPSYNC.COLLECTIVE R15, `(.L_x_105) ;  /* 0x000000000f087348 */ /* 0x020fea0003c00000 */
[----:B------:R0:W1:Y:S02]  /*105c0*/  SHFL.IDX P6, R14, R13, R12, R11 ;  /* 0x0000000c0d0e7389 */ /* 0x00006400000c000b */
[----:B01---5:R-:W-:Y:S01]  /*105d0*/  ENDCOLLECTIVE ;  /* 0x000000000000791b */ /* 0x023fe20003800000 */
.L_x_105:
[----:B------:R-:W-:Y:S01]  /*105e0*/  IADD3 R8, R0, 0x10, RZ ;  /* 0x0000001000087810 */ /* 0x000fe20007ffe0ff */
[----:B------:R-:W-:Y:S02]  /*105f0*/  IMAD.MOV.U32 R13, RZ, RZ, R4 ;  /* 0x000000ffff0d7224 */ /* 0x000fe400078e0004 */
[----:B------:R-:W-:-:S07]  /*10600*/  IMAD.MOV.U32 R2, RZ, RZ, R14 ;  /* 0x000000ffff027224 */ /* 0x000fce00078e000e */
[----:B------:R-:W-:Y:S05]  /*10610*/  WARPSYNC.COLLECTIVE R15, `(.L_x_106) ;  /* 0x000000000f087348 */ /* 0x000fea0003c00000 */
[----:B------:R0:W1:Y:S02]  /*10620*/  SHFL.IDX P6, R14, R13, R12, R11 ;  /* 0x0000000c0d0e7389 */ /* 0x00006400000c000b */
[----:B01----:R-:W-:Y:S01]  /*10630*/  ENDCOLLECTIVE ;  /* 0x000000000000791b */ /* 0x003fe20003800000 */
.L_x_106:
[----:B------:R-:W-:Y:S02]  /*10640*/  ULDC UR4, c[0x0][0x288] ;  /* 0x0000a20000047ab9 */ /* 0x000fe40000000800 */
[----:B------:R-:W-:-:S05]  /*10650*/  IMAD R5, R7, UR4, RZ ;  /* 0x0000000407057c24 */ /* 0x000fca000f8e02ff */
[-C--:B------:R-:W-:Y:S02]  /*10660*/  ISETP.GE.AND P1, PT, R0, R5.reuse, PT ;  /* 0x000000050000720c */ /* 0x080fe40003f26270 */
[----:B------:R-:W-:Y:S01]  /*10670*/  ISETP.GE.AND P2, PT, R8, R5, PT ;  /* 0x000000050800720c */ /* 0x000fe20003f46270 */
[----:B------:R-:W-:Y:S02]  /*10680*/  IMAD.MOV.U32 R13, RZ, RZ, R6 ;  /* 0x000000ffff0d7224 */ /* 0x000fe400078e0006 */
[----:B------:R-:W-:Y:S02]  /*10690*/  IMAD.MOV.U32 R12, RZ, RZ, 0x1 ;  /* 0x00000001ff0c7424 */ /* 0x000fe400078e00ff */
[----:B------:R-:W-:-:S08]  /*106a0*/  IMAD.MOV.U32 R3, RZ, RZ, R14 ;  /* 0x000000ffff037224 */ /* 0x000fd000078e000e */
[----:B------:R-:W-:Y:S05]  /*106b0*/  WARPSYNC.COLLECTIVE R15, `(.L_x_107) ;  /* 0x000000000f087348 */ /* 0x000fea0003c00000 */
[----:B------:R0:W1:Y:S02]  /*106c0*/  SHFL.IDX P6, R14, R13, R12, R11 ;  /* 0x0000000c0d0e7389 */ /* 0x00006400000c000b */
[----:B01----:R-:W-:Y:S01]  /*106d0*/  ENDCOLLECTIVE ;  /* 0x000000000000791b */ /* 0x003fe20003800000 */
.L_x_107:
[----:B------:R-:W-:-:S05]  /*106e0*/  @!P1 IADD3 R3, P3, R10, R3, RZ ;  /* 0x000000030a039210 */ /* 0x000fca0007f7e0ff */
[----:B------:R-:W-:-:S05]  /*106f0*/  @!P1 IMAD.X R2, RZ, RZ, R2, P3 ;  /* 0x000000ffff029224 */ /* 0x000fca00018e0602 */
[----:B------:R-:W-:Y:S01]  /*10700*/  @!P1 LOP3.LUT R3, R3, R2, RZ, 0x3c, !PT ;  /* 0x0000000203039212 */ /* 0x000fe200078e3cff */
[----:B------:R-:W-:-:S03]  /*10710*/  IMAD.MOV.U32 R13, RZ, RZ, R4 ;  /* 0x000000ffff0d7224 */ /* 0x000fc600078e0004 */
[----:B------:R-:W-:-:S04]  /*10720*/  @!P1 LOP3.LUT R2, R3, R2, RZ, 0x3c, !PT ;  /* 0x0000000203029212 */ /* 0x000fc800078e3cff */
[----:B------:R-:W-:Y:S01]  /*10730*/  @!P1 LOP3.LUT R3, R3, R2, RZ, 0x3c, !PT ;  /* 0x0000000203039212 */ /* 0x000fe200078e3cff */
[----:B------:R-:W-:-:S07]  /*10740*/  IMAD.MOV.U32 R7, RZ, RZ, R14 ;  /* 0x000000ffff077224 */ /* 0x000fce00078e000e */
[----:B------:R-:W-:Y:S05]  /*10750*/  WARPSYNC.COLLECTIVE R15, `(.L_x_108) ;  /* 0x000000000f087348 */ /* 0x000fea0003c00000 */
[----:B------:R0:W1:Y:S02]  /*10760*/  SHFL.IDX P6, R14, R13, R12, R11 ;  /* 0x0000000c0d0e7389 */ /* 0x00006400000c000b */
[----:B01----:R-:W-:Y:S01]  /*10770*/  ENDCOLLECTIVE ;  /* 0x000000000000791b */ /* 0x003fe20003800000 */
.L_x_108:
[----:B------:R-:W-:Y:S01]  /*10780*/  @!PT LDS RZ, [RZ] ;  /* 0x00000000fffff984 */ /* 0x000fe20000000800 */
[----:B------:R-:W-:Y:S01]  /*10790*/  @!PT LDS RZ, [RZ] ;  /* 0x00000000fffff984 */ /* 0x000fe20000000800 */
[----:B------:R-:W-:Y:S01]  /*107a0*/  @!PT LDS RZ, [RZ] ;  /* 0x00000000fffff984 */ /* 0x000fe20000000800 */
[----:B------:R0:W-:Y:S01]  /*107b0*/  @!P1 LDGSTS.E.BYPASS.LTC128B.128 [R9+0x1c400], desc[UR46][R2.64], !P0 ;  /* 0x1c40000002099fae */ /* 0x0001e2000c101d6e */
[----:B------:R-:W-:Y:S02]  /*107c0*/  IMAD.MOV.U32 R13, RZ, RZ, R6 ;  /* 0x000000ffff0d7224 */ /* 0x000fe400078e0006 */
[----:B------:R-:W-:Y:S02]  /*107d0*/  IMAD.MOV.U32 R12, RZ, RZ, 0x2 ;  /* 0x00000002ff0c7424 */ /* 0x000fe400078e00ff */
[----:B------:R-:W-:-:S07]  /*107e0*/  IMAD.MOV.U32 R8, RZ, RZ, R14 ;  /* 0x000000ffff087224 */ /* 0x000fce00078e000e */
[----:B0-----:R-:W-:Y:S05]  /*107f0*/  WARPSYNC.COLLECTIVE R15, `(.L_x_109) ;  /* 0x000000000f087348 */ /* 0x001fea0003c00000 */
[----:B------:R1:W2:Y:S02]  /*10800*/  SHFL.IDX P6, R14, R13, R12, R11 ;  /* 0x0000000c0d0e7389 */ /* 0x0002a400000c000b */
[----:B012---:R-:W-:Y:S01]  /*10810*/  ENDCOLLECTIVE ;  /* 0x000000000000791b */ /* 0x007fe20003800000 */
.L_x_109:
[----:B------:R-:W-:Y:S01]  /*10820*/  @!P2 IADD3 R2, P1, R10, R8, RZ ;  /* 0x000000080a02a210 */ /* 0x000fe20007f3e0ff */
[----:B------:R-:W-:-:S04]  /*10830*/  VIADD R8, R0, 0x20 ;  /* 0x0000002000087836 */ /* 0x000fc80000000000 */
[----:B------:R-:W-:Y:S01]  /*10840*/  @!P2 IMAD.X R3, RZ, RZ, R7, P1 ;  /* 0x000000ffff03a224 */ /* 0x000fe200008e0607 */
[----:B------:R-:W-:Y:S01]  /*10850*/  ISETP.GE.AND P1, PT, R8, R5, PT ;  /* 0x000000050800720c */ /* 0x000fe20003f26270 */
[----:B------:R-:W-:-:S03]  /*10860*/  VIADD R8, R0, 0x30 ;  /* 0x0000003000087836 */ /* 0x000fc60000000000 */
[----:B------:R-:W-:Y:S01]  /*10870*/  @!PT LDS RZ, [RZ] ;  /* 0x00000000fffff984 */ /* 0x000fe20000000800 */
[----:B------:R-:W-:Y:S01]  /*10880*/  @!PT LDS RZ, [RZ] ;  /* 0x00000000fffff984 */ /* 0x000fe20000000800 */
[----:B------:R-:W-:Y:S01]  /*10890*/  @!PT LDS RZ, [RZ] ;  /* 0x00000000fffff984 */ /* 0x000fe20000000800 */
[----:B------:R0:W-:Y:S01]  /*108a0*/  @!P2 LDGSTS.E.BYPASS.LTC128B.128 [R9+0x1cc00], desc[UR46][R2.64], !P0 ;  /* 0x1cc000000209afae */ /* 0x0001e2000c101d6e */
[----:B------:R-:W-:Y:S02]  /*108b0*/  IMAD.MOV.U32 R13, RZ, RZ, R4 ;  /* 0x000000ffff0d7224 */ /* 0x000fe400078e0004 */
[----:B0-----:R-:W-:-:S07]  /*108c0*/  IMAD.MOV.U32 R2, RZ, RZ, R14 ;  /* 0x000000ffff027224 */ /* 0x001fce00078e000e */
[----:B------:R-:W-:Y:S05]  /*108d0*/  WARPSYNC.COLLECTIVE R15, `(.L_x_110) ;  /* 0x000000000f087348 */ /* 0x000fea0003c00000 */
[----:B------:R0:W1:Y:S02]  /*108e0*/  SHFL.IDX P6, R14, R13, R12, R11 ;  /* 0x0000000c0d0e7389 */ /* 0x00006400000c000b */
[----:B01----:R-:W-:Y:S01]  /*108f0*/  ENDCOLLECTIVE ;  /* 0x000000000000791b */ /* 0x003fe20003800000 */
.L_x_110:
[----:B------:R-:W-:Y:S02]  /*10900*/  IMAD.MOV.U32 R13, RZ, RZ, R6 ;  /* 0x000000ffff0d7224 */ /* 0x000fe400078e0006 */
[----:B------:R-:W-:Y:S01]  /*10910*/  IMAD.MOV.U32 R12, RZ, RZ, 0x3 ;  /* 0x00000003ff0c7424 */ /* 0x000fe200078e00ff */
[----:B------:R-:W-:-:S07]  /*10920*/  MOV R3, R14 ;  /* 0x0000000e00037202 */ /* 0x000fce0000000f00 */
[----:B------:R-:W-:Y:S05]  /*10930*/  WARPSYNC.COLLECTIVE R15, `(.L_x_111) ;  /* 0x000000000f087348 */ /* 0x000fea0003c00000 */
[----:B------:R0:W1:Y:S02]  /*10940*/  SHFL.IDX P6, R14, R13, R12, R11 ;  /* 0x0000000c0d0e7389 */ /* 0x00006400000c000b */
[----:B01----:R-:W-:Y:S01]  /*10950*/  ENDCOLLECTIVE ;  /* 0x000000000000791b */ /* 0x003fe20003800000 */
.L_x_111:
[----:B------:R-:W-:-:S05]  /*10960*/  @!P1 IADD3 R3, P2, R10, R3, RZ ;  /* 0x000000030a039210 */ /* 0x000fca0007f5e0ff */
[----:B------:R-:W-:-:S05]  /*10970*/  @!P1 IMAD.X R2, RZ, RZ, R2, P2 ;  /* 0x000000ffff029224 */ /* 0x000fca00010e0602 */
[----:B------:R-:W-:Y:S01]  /*10980*/  @!P1 LOP3.LUT R3, R3, R2, RZ, 0x3c, !PT ;  /* 0x0000000203039212 */ /* 0x000fe200078e3cff */
[----:B------:R-:W-:-:S03]  /*10990*/  IMAD.MOV.U32 R13, RZ, RZ, R4 ;  /* 0x000000ffff0d7224 */ /* 0x000fc600078e0004 */
[----:B------:R-:W-:-:S04]  /*109a0*/  @!P1 LOP3.LUT R2, R3, R2, RZ, 0x3c, !PT ;  /* 0x0000000203029212 */ /* 0x000fc800078e3cff */
[----:B------:R-:W-:-:S05]  /*109b0*/  @!P1 LOP3.LUT R3, R3, R2, RZ, 0x3c, !PT ;  /* 0x0000000203039212 */ /* 0x000fca00078e3cff */
[----:B------:R-:W-:Y:S01]  /*109c0*/  @!PT LDS RZ, [RZ] ;  /* 0x00000000fffff984 */ /* 0x000fe20000000800 */
[----:B------:R-:W-:Y:S01]  /*109d0*/  @!PT LDS RZ, [RZ] ;  /* 0x00000000fffff984 */ /* 0x000fe20000000800 */
[----:B------:R-:W-:Y:S01]  /*109e0*/  @!PT LDS RZ, [RZ] ;  /* 0x00000000fffff984 */ /* 0x000fe20000000800 */
[----:B------:R0:W-:Y:S01]  /*109f0*/  @!P1 LDGSTS.E.BYPASS.LTC128B.128 [R9+0x1d400], desc[UR46][R2.64], !P0 ;  /* 0x1d40000002099fae */ /* 0x0001e2000c101d6e */
[----:B------:R-:W-:Y:S01]  /*10a00*/  ISETP.GE.AND P1, PT, R8, R5, PT ;  /* 0x000000050800720c */ /* 0x000fe20003f26270 */
[----:B------:R-:W-:Y:S02]  /*10a10*/  VIADD R8, R0, 0x40 ;  /* 0x0000004000087836 */ /* 0x000fe40000000000 */
[----:B0-----:R-:W-:-:S10]  /*10a20*/  IMAD.MOV.U32 R2, RZ, RZ, R14 ;  /* 0x000000ffff027224 */ /* 0x001fd400078e000e */
[----:B------:R-:W-:Y:S05]  /*10a30*/  WARPSYNC.COLLECTIVE R15, `(.L_x_112) ;  /* 0x000000000f087348 */ /* 0x000fea0003c00000 */
[----:B------:R0:W1:Y:S02]  /*10a40*/  SHFL.IDX P6, R14, R13, R12, R11 ;  /* 0x0000000c0d0e7389 */ /* 0x00006400000c000b */
[----:B01----:R-:W-:Y:S01]  /*10a50*/  ENDCOLLECTIVE ;  /* 0x000000000000791b */ /* 0x003fe20003800000 */
.L_x_112:
[----:B------:R-:W-:Y:S02]  /*10a60*/  IMAD.MOV.U32 R13, RZ, RZ, R6 ;  /* 0x000000ffff0d7224 */ /* 0x000fe400078e0006 */
[----:B------:R-:W-:Y:S02]  /*10a70*/  IMAD.MOV.U32 R12, RZ, RZ, 0x4 ;  /* 0x00000004ff0c7424 */ /* 0x000fe400078e00ff */
[----:B------:R-:W-:-:S07]  /*10a80*/  IMAD.MOV.U32 R3, RZ, RZ, R14 ;  /* 0x000000ffff037224 */ /* 0x000fce00078e000e */
[----:B------:R-:W-:Y:S05]  /*10a90*/  WARPSYNC.COLLECTIVE R15, `(.L_x_113) ;  /* 0x000000000f087348 */ /* 0x000fea0003c00000 */
[----:B------:R0:W1:Y:S02]  /*10aa0*/  SHFL.IDX P6, R14, R13, R12, R11 ;  /* 0x0000000c0d0e7389 */ /* 0x00006400000c000b */
[----:B01----:R-:W-:Y:S01]  /*10ab0*/  ENDCOLLECTIVE ;  /* 0x000000000000791b */ /* 0x003fe20003800000 */
.L_x_113:
        /* <DEDUP_REMOVED lines=11> */
[----:B------:R-:W-:Y:S01]  /*10b70*/  VIADD R8, R0, 0x50 ;  /* 0x0000005000087836 */ /* 0x000fe20000000000 */
[----:B0-----:R-:W-:-:S11]  /*10b80*/  MOV R2, R14 ;  /* 0x0000000e00027202 */ /* 0x001fd60000000f00 */
[----:B------:R-:W-:Y:S05]  /*10b90*/  WARPSYNC.COLLECTIVE R15, `(.L_x_114) ;  /* 0x000000000f087348 */ /* 0x000fea0003c00000 */
[----:B------:R0:W1:Y:S02]  /*10ba0*/  SHFL.IDX P6, R14, R13, R12, R11 ;  /* 0x0000000c0d0e7389 */ /* 0x00006400000c000b */
[----:B01----:R-:W-:Y:S01]  /*10bb0*/  ENDCOLLECTIVE ;  /* 0x000000000000791b */ /* 0x003fe20003800000 */
.L_x_114:
[----:B------:R-:W-:Y:S02]  /*10bc0*/  IMAD.MOV.U32 R13, RZ, RZ, R6 ;  /* 0x000000ffff0d7224 */ /* 0x000fe400078e0006 */
[----:B------:R-:W-:Y:S02]  /*10bd0*/  IMAD.MOV.U32 R12, RZ, RZ, 0x5 ;  /* 0x00000005ff0c7424 */ /* 0x000fe400078e00ff */
[----:B------:R-:W-:-:S07]  /*10be0*/  IMAD.MOV.U32 R3, RZ, RZ, R14 ;  /* 0x000000ffff037224 */ /* 0x000fce00078e000e */
[----:B------:R-:W-:Y:S05]  /*10bf0*/  WARPSYNC.COLLECTIVE R15, `(.L_x_115) ;  /* 0x000000000f087348 */ /* 0x000fea0003c00000 */
[----:B------:R0:W1:Y:S02]  /*10c00*/  SHFL.IDX P6, R14, R13, R12, R11 ;  /* 0x0000000c0d0e7389 */ /* 0x00006400000c000b */
[----:B01----:R-:W-:Y:S01]  /*10c10*/  ENDCOLLECTIVE ;  /* 0x000000000000791b */ /* 0x003fe20003800000 */
.L_x_115:
        /* <DEDUP_REMOVED lines=16> */
.L_x_116:
[----:B------:R-:W-:Y:S01]  /*10d20*/  IMAD.MOV.U32 R13, RZ, RZ, R6 ;  /* 0x000000ffff0d7224 */ /* 0x000fe200078e0006 */
[----:B------:R-:W-:Y:S01]  /*10d30*/  MOV R12, 0x6 ;  /* 0x00000006000c7802 */ /* 0x000fe20000000f00 */
[----:B------:R-:W-:-:S07]  /*10d40*/  IMAD.MOV.U32 R3, RZ, RZ, R14 ;  /* 0x000000ffff037224 */ /* 0x000fce00078e000e */
[----:B------:R-:W-:Y:S05]  /*10d50*/  WARPSYNC.COLLECTIVE R15, `(.L_x_117) ;  /* 0x000000000f087348 */ /* 0x000fea0003c00000 */
[----:B------:R0:W1:Y:S02]  /*10d60*/  SHFL.IDX P6, R14, R13, R12, R11 ;  /* 0x0000000c0d0e7389 */ /* 0x00006400000c000b */
[----:B01----:R-:W-:Y:S01]  /*10d70*/  ENDCOLLECTIVE ;  /* 0x000000000000791b */ /* 0x003fe20003800000 */
.L_x_117:
        /* <DEDUP_REMOVED lines=11> */
[----:B0-----:R-:W-:-:S12]  /*10e30*/  IMAD.MOV.U32 R2, RZ, RZ, R14 ;  /* 0x000000ffff027224 */ /* 0x001fd800078e000e */
[----:B------:R-:W-:Y:S05]  /*10e40*/  WARPSYNC.COLLECTIVE R15, `(.L_x_118) ;  /* 0x000000000f087348 */ /* 0x000fea0003c00000 */
[----:B------:R0:W1:Y:S02]  /*10e50*/  SHFL.IDX P6, R14, R13, R12, R11 ;  /* 0x0000000c0d0e7389 */ /* 0x00006400000c000b */
[----:B01----:R-:W-:Y:S01]  /*10e60*/  ENDCOLLECTIVE ;  /* 0x000000000000791b */ /* 0x003fe20003800000 */
.L_x_118:
[----:B------:R-:W-:Y:S02]  /*10e70*/  IMAD.MOV.U32 R13, RZ, RZ, R6 ;  /* 0x000000ffff0d7224 */ /* 0x000fe400078e0006 */
[----:B------:R-:W-:Y:S02]  /*10e80*/  IMAD.MOV.U32 R12, RZ, RZ, 0x7 ;  /* 0x00000007ff0c7424 */ /* 0x000fe400078e00ff */
[----:B------:R-:W-:-:S07]  /*10e90*/  IMAD.MOV.U32 R3, RZ, RZ, R14 ;  /* 0x000000ffff037224 */ /* 0x000fce00078e000e */
[----:B------:R-:W-:Y:S05]  /*10ea0*/  WARPSYNC.COLLECTIVE R15, `(.L_x_119) ;  /* 0x000000000f087348 */ /* 0x000fea0003c00000 */
[----:B------:R0:W1:Y:S02]  /*10eb0*/  SHFL.IDX P6, R14, R13, R12, R11 ;  /* 0x0000000c0d0e7389 */ /* 0x00006400000c000b */
[----:B01----:R-:W-:Y:S01]  /*10ec0*/  ENDCOLLECTIVE ;  /* 0x000000000000791b */ /* 0x003fe20003800000 */
.L_x_119:
[----:B------:R-:W-:-:S05]  /*10ed0*/  @!P1 IADD3 R3, P2, R10, R3, RZ ;  /* 0x000000030a039210 */ /* 0x000fca0007f5e0ff */
[----:B------:R-:W-:-:S05]  /*10ee0*/  @!P1 IMAD.X R2, RZ, RZ, R2, P2 ;  /* 0x000000ffff029224 */ /* 0x000fca00010e0602 */
[----:B------:R-:W-:Y:S01]  /*10ef0*/  @!P1 LOP3.LUT R3, R3, R2, RZ, 0x3c, !PT ;  /* 0x0000000203039212 */ /* 0x000fe200078e3cff */
[----:B------:R-:W-:-:S03]  /*10f00*/  IMAD.MOV.U32 R13, RZ, RZ, R4 ;  /* 0x000000ffff0d7224 */ /* 0x000fc600078e0004 */
[----:B------:R-:W-:-:S04]  /*10f10*/  @!P1 LOP3.LUT R2, R3, R2, RZ, 0x3c, !PT ;  /* 0x0000000203029212 */ /* 0x000fc800078e3cff */
[----:B------:R-:W-:Y:S01]  /*10f20*/  @!P1 LOP3.LUT R3, R3, R2, RZ, 0x3c, !PT ;  /* 0x0000000203039212 */ /* 0x000fe200078e3cff */
[----:B------:R-:W-:-:S04]  /*10f30*/  IMAD.MOV.U32 R6, RZ, RZ, R14 ;  /* 0x000000ffff067224 */ /* 0x000fc800078e000e */
[----:B------:R-:W-:Y:S01]  /*10f40*/  @!PT LDS RZ, [RZ] ;  /* 0x00000000fffff984 */ /* 0x000fe20000000800 */
[----:B------:R-:W-:Y:S01]  /*10f50*/  @!PT LDS RZ, [RZ] ;  /* 0x00000000fffff984 */ /* 0x000fe20000000800 */
[----:B------:R-:W-:Y:S01]  /*10f60*/  @!PT LDS RZ, [RZ] ;  /* 0x00000000fffff984 */ /* 0x000fe20000000800 */
[----:B------:R0:W-:Y:S03]  /*10f70*/  @!P1 LDGSTS.E.BYPASS.LTC128B.128 [R9+0x1f400], desc[UR46][R2.64], !P0 ;  /* 0x1f40000002099fae */ /* 0x0001e6000c101d6e */
[----:B0-----:R-:W-:Y:S05]  /*10f80*/  WARPSYNC.COLLECTIVE R15, `(.L_x_120) ;  /* 0x000000000f087348 */ /* 0x001fea0003c00000 */
[----:B------:R1:W2:Y:S02]  /*10f90*/  SHFL.IDX P6, R14, R13, R12, R11 ;  /* 0x0000000c0d0e7389 */ /* 0x0002a400000c000b */
[----:B012---:R-:W-:Y:S01]  /*10fa0*/  ENDCOLLECTIVE ;  /* 0x000000000000791b */ /* 0x007fe20003800000 */
.L_x_120:
[----:B------:R-:W-:Y:S05]  /*10fb0*/  BRA `(.L_x_121) ;  /* 0xffffffd400347947 */ /* 0x000fea000383ffff */
.L_x_55:
[----:B0-----:R-:W-:-:S04]  /*10fc0*/  IMAD.U32 R3, RZ, RZ, UR41 ;  /* 0x00000029ff037e24 */ /* 0x001fc8000f8e00ff */
[----:B------:R0:W1:Y:S03]  /*10fd0*/  SYNCS.PHASECHK.TRANS64.TRYWAIT P0, [R3+URZ+0x2e820], R0 ;  /* 0x02e82000030075a7 */ /* 0x000066000800017f */
[----:B-1----:R-:W-:Y:S05]  /*10fe0*/  @!P0 NANOSLEEP.SYNCS 0x989680 ;  /* 0x009896800000895d */ /* 0x002fea0003900000 */
[----:B------:R-:W1:Y:S02]  /*10ff0*/  @!P0 SYNCS.PHASECHK.TRANS64 P0, [R3+URZ+0x2e820], R0 ;  /* 0x02e82000030085a7 */ /* 0x000e64000800007f */
[----:B-1----:R-:W-:Y:S05]  /*11000*/  @!P0 BRA `(.L_x_55) ;  /* 0xfffffffc00ec8947 */ /* 0x002fea000383ffff */
[----:B------:R-:W-:Y:S05]  /*11010*/  BRA `(.L_x_122) ;  /* 0xffffffd400647947 */ /* 0x000fea000383ffff */
.L_x_61:
[----:B-1----:R1:W2:Y:S02]  /*11020*/  SYNCS.PHASECHK.TRANS64.TRYWAIT P0, [R5+URZ+0x2e880], R4 ;  /* 0x02e88004050075a7 */ /* 0x0022a4000800017f */
[----:B--2---:R-:W-:Y:S05]  /*11030*/  @!P0 NANOSLEEP.SYNCS 0x989680 ;  /* 0x009896800000895d */ /* 0x004fea0003900000 */
[----:B------:R-:W2:Y:S02]  /*11040*/  @!P0 SYNCS.PHASECHK.TRANS64 P0, [R5+URZ+0x2e880], R4 ;  /* 0x02e88004050085a7 */ /* 0x000ea4000800007f */
[----:B--2---:R-:W-:Y:S05]  /*11050*/  @!P0 BRA `(.L_x_61) ;  /* 0xfffffffc00f08947 */ /* 0x004fea000383ffff */
[----:B------:R-:W-:Y:S05]  /*11060*/  BRA `(.L_x_123) ;  /* 0xffffffd800107947 */ /* 0x000fea000383ffff */
.L_x_66:
[----:B--2---:R2:W3:Y:S02]  /*11070*/  SYNCS.PHASECHK.TRANS64.TRYWAIT P0, [R5+URZ+0x2e840], R4 ;  /* 0x02e84004050075a7 */ /* 0x0044e4000800017f */
[----:B---3--:R-:W-:Y:S05]  /*11080*/  @!P0 NANOSLEEP.SYNCS 0x989680 ;  /* 0x009896800000895d */ /* 0x008fea0003900000 */
[----:B------:R-:W3:Y:S02]  /*11090*/  @!P0 SYNCS.PHASECHK.TRANS64 P0, [R5+URZ+0x2e840], R4 ;  /* 0x02e84004050085a7 */ /* 0x000ee4000800007f */
[----:B---3--:R-:W-:Y:S05]  /*110a0*/  @!P0 BRA `(.L_x_66) ;  /* 0xfffffffc00f08947 */ /* 0x008fea000383ffff */
[----:B------:R-:W-:Y:S05]  /*110b0*/  BRA `(.L_x_124) ;  /* 0xffffffd8008c7947 */ /* 0x000fea000383ffff */
.L_x_72:
[----:B-1----:R1:W2:Y:S02]  /*110c0*/  SYNCS.PHASECHK.TRANS64.TRYWAIT P0, [R18+URZ+0x2e870], R3 ;  /* 0x02e87003120075a7 */ /* 0x0022a4000800017f */
[----:B--2---:R-:W-:Y:S05]  /*110d0*/  @!P0 NANOSLEEP.SYNCS 0x989680 ;  /* 0x009896800000895d */ /* 0x004fea0003900000 */
[----:B------:R-:W2:Y:S02]  /*110e0*/  @!P0 SYNCS.PHASECHK.TRANS64 P0, [R18+URZ+0x2e870], R3 ;  /* 0x02e87003120085a7 */ /* 0x000ea4000800007f */
[----:B--2---:R-:W-:Y:S05]  /*110f0*/  @!P0 BRA `(.L_x_72) ;  /* 0xfffffffc00f08947 */ /* 0x004fea000383ffff */
[----:B------:R-:W-:Y:S05]  /*11100*/  BRA `(.L_x_125) ;  /* 0xffffffdc00287947 */ /* 0x000fea000383ffff */
.L_x_74:
[----:B-1----:R1:W2:Y:S02]  /*11110*/  SYNCS.PHASECHK.TRANS64.TRYWAIT P0, [R18+URZ+0x2e860], R3 ;  /* 0x02e86003120075a7 */ /* 0x0022a4000800017f */
[----:B--2---:R-:W-:Y:S05]  /*11120*/  @!P0 NANOSLEEP.SYNCS 0x989680 ;  /* 0x009896800000895d */ /* 0x004fea0003900000 */
[----:B------:R-:W2:Y:S02]  /*11130*/  @!P0 SYNCS.PHASECHK.TRANS64 P0, [R18+URZ+0x2e860], R3 ;  /* 0x02e86003120085a7 */ /* 0x000ea4000800007f */
[----:B--2---:R-:W-:Y:S05]  /*11140*/  @!P0 BRA `(.L_x_74) ;  /* 0xfffffffc00f08947 */ /* 0x004fea000383ffff */
[----:B------:R-:W-:Y:S05]  /*11150*/  BRA `(.L_x_126) ;  /* 0xffffffdc00307947 */ /* 0x000fea000383ffff */
.L_x_79:
[----:B0-----:R0:W2:Y:S02]  /*11160*/  SYNCS.PHASECHK.TRANS64.TRYWAIT P0, [R16+URZ+0x2e870], R3 ;  /* 0x02e87003100075a7 */ /* 0x0010a4000800017f */
[----:B--2---:R-:W-:Y:S05]  /*11170*/  @!P0 NANOSLEEP.SYNCS 0x989680 ;  /* 0x009896800000895d */ /* 0x004fea0003900000 */
[----:B------:R-:W2:Y:S02]  /*11180*/  @!P0 SYNCS.PHASECHK.TRANS64 P0, [R16+URZ+0x2e870], R3 ;  /* 0x02e87003100085a7 */ /* 0x000ea4000800007f */
[----:B--2---:R-:W-:Y:S05]  /*11190*/  @!P0 BRA `(.L_x_79) ;  /* 0xfffffffc00f08947 */ /* 0x004fea000383ffff */
[----:B------:R-:W-:Y:S05]  /*111a0*/  BRA `(.L_x_127) ;  /* 0xffffffe400207947 */ /* 0x000fea000383ffff */
.L_x_81:
[----:B0-----:R0:W2:Y:S02]  /*111b0*/  SYNCS.PHASECHK.TRANS64.TRYWAIT P0, [R16+URZ+0x2e860], R3 ;  /* 0x02e86003100075a7 */ /* 0x0010a4000800017f */
[----:B--2---:R-:W-:Y:S05]  /*111c0*/  @!P0 NANOSLEEP.SYNCS 0x989680 ;  /* 0x009896800000895d */ /* 0x004fea0003900000 */
[----:B------:R-:W2:Y:S02]  /*111d0*/  @!P0 SYNCS.PHASECHK.TRANS64 P0, [R16+URZ+0x2e860], R3 ;  /* 0x02e86003100085a7 */ /* 0x000ea4000800007f */
[----:B--2---:R-:W-:Y:S05]  /*111e0*/  @!P0 BRA `(.L_x_81) ;  /* 0xfffffffc00f08947 */ /* 0x004fea000383ffff */
[----:B------:R-:W-:Y:S05]  /*111f0*/  BRA `(.L_x_128) ;  /* 0xffffffe400287947 */ /* 0x000fea000383ffff */
.L_x_84:
[----:B0-----:R0:W2:Y:S02]  /*11200*/  SYNCS.PHASECHK.TRANS64.TRYWAIT P0, [R8+URZ+0x2e820], R0 ;  /* 0x02e82000080075a7 */ /* 0x0010a4000800017f */
[----:B--2---:R-:W-:Y:S05]  /*11210*/  @!P0 NANOSLEEP.SYNCS 0x989680 ;  /* 0x009896800000895d */ /* 0x004fea0003900000 */
[----:B------:R-:W2:Y:S02]  /*11220*/  @!P0 SYNCS.PHASECHK.TRANS64 P0, [R8+URZ+0x2e820], R0 ;  /* 0x02e82000080085a7 */ /* 0x000ea4000800007f */
[----:B--2---:R-:W-:Y:S05]  /*11230*/  @!P0 BRA `(.L_x_84) ;  /* 0xfffffffc00f08947 */ /* 0x004fea000383ffff */
[----:B------:R-:W-:Y:S05]  /*11240*/  BRA `(.L_x_129) ;  /* 0xffffffec00247947 */ /* 0x000fea000383ffff */
.L_x_88:
[----:B0-----:R0:W2:Y:S02]  /*11250*/  SYNCS.PHASECHK.TRANS64.TRYWAIT P1, [R5+URZ], R4 ;  /* 0x00000004050075a7 */ /* 0x0010a4000802017f */
[----:B--2---:R-:W-:Y:S05]  /*11260*/  @!P1 NANOSLEEP.SYNCS 0x989680 ;  /* 0x009896800000995d */ /* 0x004fea0003900000 */
[----:B------:R-:W2:Y:S02]  /*11270*/  @!P1 SYNCS.PHASECHK.TRANS64 P1, [R5+URZ], R4 ;  /* 0x00000004050095a7 */ /* 0x000ea4000802007f */
[----:B--2---:R-:W-:Y:S05]  /*11280*/  @!P1 BRA `(.L_x_88) ;  /* 0xfffffffc00f09947 */ /* 0x004fea000383ffff */
[----:B------:R-:W-:Y:S05]  /*11290*/  BRA `(.L_x_130) ;  /* 0xffffffec007c7947 */ /* 0x000fea000383ffff */
.L_x_89:
[----:B--2---:R2:W3:Y:S02]  /*112a0*/  SYNCS.PHASECHK.TRANS64.TRYWAIT P1, [R7+URZ], R0 ;  /* 0x00000000070075a7 */ /* 0x0044e4000802017f */
[----:B---3--:R-:W-:Y:S05]  /*112b0*/  @!P1 NANOSLEEP.SYNCS 0x989680 ;  /* 0x009896800000995d */ /* 0x008fea0003900000 */
[----:B------:R-:W3:Y:S02]  /*112c0*/  @!P1 SYNCS.PHASECHK.TRANS64 P1, [R7+URZ], R0 ;  /* 0x00000000070095a7 */ /* 0x000ee4000802007f */
[----:B---3--:R-:W-:Y:S05]  /*112d0*/  @!P1 BRA `(.L_x_89) ;  /* 0xfffffffc00f09947 */ /* 0x008fea000383ffff */
[----:B------:R-:W-:Y:S05]  /*112e0*/  BRA `(.L_x_131) ;  /* 0xffffffec00707947 */ /* 0x000fea000383ffff */
.L_x_91:
[----:B---3--:R3:W4:Y:S02]  /*112f0*/  SYNCS.PHASECHK.TRANS64.TRYWAIT P1, [R19+URZ+0x2e860], R4 ;  /* 0x02e86004130075a7 */ /* 0x008724000802017f */
[----:B----4-:R-:W-:Y:S05]  /*11300*/  @!P1 NANOSLEEP.SYNCS 0x989680 ;  /* 0x009896800000995d */ /* 0x010fea0003900000 */
[----:B------:R-:W4:Y:S02]  /*11310*/  @!P1 SYNCS.PHASECHK.TRANS64 P1, [R19+URZ+0x2e860], R4 ;  /* 0x02e86004130095a7 */ /* 0x000f24000802007f */
[----:B----4-:R-:W-:Y:S05]  /*11320*/  @!P1 BRA `(.L_x_91) ;  /* 0xfffffffc00f09947 */ /* 0x010fea000383ffff */
[----:B------:R-:W-:Y:S05]  /*11330*/  BRA `(.L_x_132) ;  /* 0xffffffec00707947 */ /* 0x000fea000383ffff */
.L_x_93:
[----:B----4-:R4:W0:Y:S02]  /*11340*/  SYNCS.PHASECHK.TRANS64.TRYWAIT P1, [R3+URZ+0x2e860], R0 ;  /* 0x02e86000030075a7 */ /* 0x010824000802017f */
[----:B0-----:R-:W-:Y:S05]  /*11350*/  @!P1 NANOSLEEP.SYNCS 0x989680 ;  /* 0x009896800000995d */ /* 0x001fea0003900000 */
[----:B------:R-:W0:Y:S02]  /*11360*/  @!P1 SYNCS.PHASECHK.TRANS64 P1, [R3+URZ+0x2e860], R0 ;  /* 0x02e86000030095a7 */ /* 0x000e24000802007f */
[----:B0-----:R-:W-:Y:S05]  /*11370*/  @!P1 BRA `(.L_x_93) ;  /* 0xfffffffc00f09947 */ /* 0x001fea000383ffff */
[----:B------:R-:W-:Y:S05]  /*11380*/  BRA `(.L_x_133) ;  /* 0xffffffec00707947 */ /* 0x000fea000383ffff */
.L_x_95:
[----:B------:R0:W0:Y:S02]  /*11390*/  SYNCS.PHASECHK.TRANS64.TRYWAIT P0, [R19+URZ+0x2e880], R4 ;  /* 0x02e88004130075a7 */ /* 0x000024000800017f */
[----:B0-----:R-:W-:Y:S05]  /*113a0*/  @!P0 NANOSLEEP.SYNCS 0x989680 ;  /* 0x009896800000895d */ /* 0x001fea0003900000 */
[----:B------:R-:W0:Y:S02]  /*113b0*/  @!P0 SYNCS.PHASECHK.TRANS64 P0, [R19+URZ+0x2e880], R4 ;  /* 0x02e88004130085a7 */ /* 0x000e24000800007f */
[----:B0-----:R-:W-:Y:S05]  /*113c0*/  @!P0 BRA `(.L_x_95) ;  /* 0xfffffffc00f08947 */ /* 0x001fea000383ffff */
[----:B------:R-:W-:Y:S05]  /*113d0*/  BRA `(.L_x_96) ;  /* 0xffffffec006c7947 */ /* 0x000fea000383ffff */
.L_x_134:
[----:B------:R-:W-:-:S00]  /*113e0*/  BRA `(.L_x_134) ;  /* 0xfffffffc00fc7947 */ /* 0x000fc0000383ffff */
[----:B------:R-:W-:-:S00]  /*113f0*/  NOP ;  /* 0x0000000000007918 */ /* 0x000fc00000000000 */
        /* <DEDUP_REMOVED lines=8> */
.L_x_2677:


//--------------------- .text._ZN7cutlass13device_kernelIN5flash11enable_sm90INS1_16FlashAttnFwdSm90INS1_25CollectiveMainloopFwdSm90ILi2EN4cute5tupleIJNS5_1CILi1EEES8_S8_EEENS6_IJNS7_ILi128EEENS7_ILi224EEESA_EEELi128ENS_12float_e4m3_tEfNS_4arch4Sm90ELb0ELb0ELb1ELb1ELb0ELb0ELb0ELb1ELb1ELb1ELb0ELb0EEENS1_21CollectiveEpilogueFwdINS6_IJSA_SA_SB_EEES9_NS_10bfloat16_tESF_Li256ELb1ELb1ELb0ELb1EEENS1_36VarlenDynamicPersistentTileSchedulerILi128ELi224ELi256ELi128ELb0ELb1ELb1ELb0ELb1ELb1EEEEEEEEEvNT_6ParamsE --------------------------
	.section	.text._ZN7cutlass13device_kernelIN5flash11enable_sm90INS1_16FlashAttnFwdSm90INS1_25CollectiveMainloopFwdSm90ILi2EN4cute5tupleIJNS5_1CILi1EEES8_S8_EEENS6_IJNS7_ILi128EEENS7_ILi224EEESA_EEELi128ENS_12float_e4m3_tEfNS_4arch4Sm90ELb0ELb0ELb1ELb1ELb0ELb0ELb0ELb1ELb1ELb1ELb0ELb0EEENS1_21CollectiveEpilogueFwdINS6_IJSA_SA_SB_EEES9_NS_10bfloat16_tESF_Li256ELb1ELb1ELb0ELb1EEENS1_36VarlenDynamicPersistentTileSchedulerILi128ELi224ELi256ELi128ELb0ELb1ELb1ELb0ELb1ELb1EEEEEEEEEvNT_6ParamsE,"ax",@progbits
	.align	128
.text._ZN7cutlass13device_kernelIN5flash11enable_sm90INS1_16FlashAttnFwdSm90INS1_25CollectiveMainloopFwdSm90ILi2EN4cute5tupleIJNS5_1CILi1EEES8_S8_EEENS6_IJNS7_ILi128EEENS7_ILi224EEESA_EEELi128ENS_12float_e4m3_tEfNS_4arch4Sm90ELb0ELb0ELb1ELb1ELb0ELb0ELb0ELb1ELb1ELb1ELb0ELb0EEENS1_21CollectiveEpilogueFwdINS6_IJSA_SA_SB_EEES9_NS_10bfloat16_tESF_Li256ELb1ELb1ELb0ELb1EEENS1_36VarlenDynamicPersistentTileSchedulerILi128ELi224ELi256ELi128ELb0ELb1ELb1ELb0ELb1ELb1EEEEEEEEEvNT_6ParamsE:
        .type           _ZN7cutlass13device_kernelIN5flash11enable_sm90INS1_16FlashAttnFwdSm90INS1_25CollectiveMainloopFwdSm90ILi2EN4cute5tupleIJNS5_1CILi1EEES8_S8_EEENS6_IJNS7_ILi128EEENS7_ILi224EEESA_EEELi128ENS_12float_e4m3_tEfNS_4arch4Sm90ELb0ELb0ELb1ELb1ELb0ELb0ELb0ELb1ELb1ELb1ELb0ELb0EEENS1_21CollectiveEpilogueFwdINS6_IJSA_SA_SB_EEES9_NS_10bfloat16_tESF_Li256ELb1ELb1ELb0ELb1EEENS1_36VarlenDynamicPersistentTileSchedulerILi128ELi224ELi256ELi128ELb0ELb1ELb1ELb0ELb1ELb1EEEEEEEEEvNT_6ParamsE,@function
        .size           _ZN7cutlass13device_kernelIN5flash11enable_sm90INS1_16FlashAttnFwdSm90INS1_25CollectiveMainloopFwdSm90ILi2EN4cute5tupleIJNS5_1CILi1EEES8_S8_EEENS6_IJNS7_ILi128EEENS7_ILi224EEESA_EEELi128ENS_12float_e4m3_tEfNS_4arch4Sm90ELb0ELb0ELb1ELb1ELb0ELb0ELb0ELb1ELb1ELb1ELb0ELb0EEENS1_21CollectiveEpilogueFwdINS6_IJSA_SA_SB_EEES9_NS_10bfloat16_tESF_Li256ELb1ELb1ELb0ELb1EEENS1_36VarlenDynamicPersistentTileSchedulerILi128ELi224ELi256ELi128ELb0ELb1ELb1ELb0ELb1ELb1EEEEEEEEEvNT_6ParamsE,(.L_x_2678 - _ZN7cutlass13device_kernelIN5flash11enable_sm90INS1_16FlashAttnFwdSm90INS1_25CollectiveMainloopFwdSm90ILi2EN4cute5tupleIJNS5_1CILi1EEES8_S8_EEENS6_IJNS7_ILi128EEENS7_ILi224EEESA_EEELi128ENS_12float_e4m3_tEfNS_4arch4Sm90ELb0ELb0ELb1ELb1ELb0ELb0ELb0ELb1ELb1ELb1ELb0ELb0EEENS1_21CollectiveEpilogueFwdINS6_IJSA_SA_SB_EEES9_NS_10bfloat16_tESF_Li256ELb1ELb1ELb0ELb1EEENS1_36VarlenDynamicPersistentTileSchedulerILi128ELi224ELi256ELi128ELb0ELb1ELb1ELb0ELb1ELb1EEEEEEEEEvNT_6ParamsE)
        .other          _ZN7cutlass13device_kernelIN5flash11enable_sm90INS1_16FlashAttnFwdSm90INS1_25CollectiveMainloopFwdSm90ILi2EN4cute5tupleIJNS5_1CILi1EEES8_S8_EEENS6_IJNS7_ILi128EEENS7_ILi224EEESA_EEELi128ENS_12float_e4m3_tEfNS_4arch4Sm90ELb0ELb0ELb1ELb1ELb0ELb0ELb0ELb1ELb1ELb1ELb0ELb0EEENS1_21CollectiveEpilogueFwdINS6_IJSA_SA_SB_EEES9_NS_10bfloat16_tESF_Li256ELb1ELb1ELb0ELb1EEENS1_36VarlenDynamicPersistentTileSchedulerILi128ELi224ELi256ELi128ELb0ELb1ELb1ELb0ELb1ELb1EEEEEEEEEvNT_6ParamsE,@"STO_CUDA_ENTRY STV_DEFAULT"
_ZN7cutlass13device_kernelIN5flash11enable_sm90INS1_16FlashAttnFwdSm90INS1_25CollectiveMainloopFwdSm90ILi2EN4cute5tupleIJNS5_1CILi1EEES8_S8_EEENS6_IJNS7_ILi128EEENS7_ILi224EEESA_EEELi128ENS_12float_e4m3_tEfNS_4arch4Sm90ELb0ELb0ELb1ELb1ELb0ELb0ELb0ELb1ELb1ELb1ELb0ELb0EEENS1_21CollectiveEpilogueFwdINS6_IJSA_SA_SB_EEES9_NS_10bfloat16_tESF_Li256ELb1ELb1ELb0ELb1EEENS1_36VarlenDynamicPersistentTileSchedulerILi128ELi224ELi256ELi128ELb0ELb1ELb1ELb0ELb1ELb1EEEEEEEEEvNT_6ParamsE:
        /* <DEDUP_REMOVED lines=18> */
.L_x_136:
[----:B------:R-:W-:Y:S05]  /*0120*/  BSYNC B0 ;  /* 0x0000000000007941 */ /* 0x000fea0003800000 */
.L_x_135:
        /* <DEDUP_REMOVED lines=41> */
.L_x_137:
        /* <DEDUP_REMOVED lines=22> */
.L_x_138:
        /* <DEDUP_REMOVED lines=18> */
.L_x_139:
        /* <DEDUP_REMOVED lines=22> */
.L_x_140:
        /* <DEDUP_REMOVED lines=22> */
.L_x_141:
[----:B------:R-:W-:Y:S01]  /*0900*/  PLOP3.LUT P0, PT, PT, PT, UP0, 0x80, 0x0 ;  /* 0x000000000000781c */ /* 0x000fe20003f0f008 */
[----:B------:R-:W-:Y:S01]  /*0910*/  UMOV UR38, 0x1 ;  /* 0x0000000100267882 */ /* 0x000fe20000000000 */
[----:B------:R-:W-:Y:S01]  /*0920*/  NOP ;  /* 0x0000000000007918 */ /* 0x000fe20000000000 */
[----:B------:R-:W-:Y:S01]  /*0930*/  USEL UR38, UR38, 0x2, !UP0 ;  /* 0x0000000226267887 */ /* 0x000fe2000c000000 */
[----:B------:R-:W-:Y:S01]  /*0940*/  ULDC.64 UR46, c[0x0][0x208] ;  /* 0x00008200002e7ab9 */ /* 0x000fe20000000a00 */
[----:B012-4-:R-:W-:Y:S08]  /*0950*/  BAR.SYNC.DEFER_BLOCKING 0x0 ;  /* 0x0000000000007b1d */ /* 0x017ff00000010000 */
[----:B------:R-:W-:Y:S05]  /*0960*/  @!P0 BRA `(.L_x_142) ;  /* 0x000000d400548947 */ /* 0x000fea0003800000 */
.L_x_143:
[----:B------:R-:W-:-:S08]  /*0970*/  NOP ;  /* 0x0000000000007918 */ /* 0x000fd00000000000 */
[----:B------:R-:W0:Y:S02]  /*0980*/  USETMAXREG.TRY_ALLOC.CTAPOOL UP0, 0xf0 ;  /* 0x000000f0000079c8 */ /* 0x000e240008000600 */
[----:B0-----:R-:W-:-:S13]  /*0990*/  PLOP3.LUT P0, PT, PT, PT, UP0, 0x80, 0x0 ;  /* 0x000000000000781c */ /* 0x001fda0003f0f008 */
[----:B------:R-:W-:Y:S05]  /*09a0*/  @!P0 BRA `(.L_x_143) ;  /* 0xfffffffc00f08947 */ /* 0x000fea000383ffff */
[----:B------:R-:W0:Y:S01]  /*09b0*/  S2R R2, SR_TID.X ;  /* 0x0000000000027919 */ /* 0x000e220000002100 */
[----:B------:R-:W1:Y:S01]  /*09c0*/  S2UR UR5, SR_CgaCtaId ;  /* 0x00000000000579c3 */ /* 0x000e620000008800 */
[----:B------:R-:W-:-:S07]  /*09d0*/  UMOV UR4, 0x400 ;  /* 0x0000040000047882 */ /* 0x000fce0000000000 */
[----:B------:R-:W-:Y:S06]  /*09e0*/  BAR.ARV 0x8, 0x180 ;  /* 0x0206000000007b1d */ /* 0x000fec0000002000 */
[----:B-1----:R-:W-:Y:S01]  /*09f0*/  ULEA UR4, UR5, UR4, 0x18 ;  /* 0x0000000405047291 */ /* 0x002fe2000f8ec03f */
[----:B0-----:R-:W-:-:S04]  /*0a00*/  LOP3.LUT R0, R2, 0xffffff80, RZ, 0xc0, !PT ;  /* 0xffffff8002007812 */ /* 0x001fc800078ec0ff */
[----:B------:R-:W-:-:S13]  /*0a10*/  ISETP.NE.AND P0, PT, R0, 0x80, PT ;  /* 0x000000800000780c */ /* 0x000fda0003f05270 */
[----:B------:R-:W-:Y:S08]  /*0a20*/  @!P0 BAR.ARV 0x9, 0x100 ;  /* 0x0244000000008b1d */ /* 0x000ff00000002000 */
[----:B------:R-:W-:Y:S06]  /*0a30*/  BAR.SYNC.DEFER_BLOCKING 0x5, 0x180 ;  /* 0x0146000000007b1d */ /* 0x000fec0000010000 */
[----:B------:R-:W0:Y:S01]  /*0a40*/  LDS.128 R44, [UR4+0x2e8d0] ;  /* 0x02e8d004ff2c7984 */ /* 0x000e220008000c00 */
[----:B------:R-:W-:Y:S01]  /*0a50*/  ULDC UR4, c[0x0][0xc3c] ;  /* 0x00030f0000047ab9 */ /* 0x000fe20000000800 */
[----:B------:R-:W-:Y:S06]  /*0a60*/  BAR.ARV 0x4, 0x180 ;  /* 0x0106000000007b1d */ /* 0x000fec0000002000 */
[----:B0-----:R-:W-:-:S13]  /*0a70*/  ISETP.GE.AND P0, PT, R47, UR4, PT ;  /* 0x000000042f007c0c */ /* 0x001fda000bf06270 */
[----:B------:R-:W-:Y:S05]  /*0a80*/  @P0 EXIT ;  /* 0x000000000000094d */ /* 0x000fea0003800000 */
[----:B------:R-:W-:Y:S01]  /*0a90*/  VIADD R235, R2, 0xffffff80 ;  /* 0xffffff8002eb7836 */ /* 0x000fe20000000000 */
[----:B------:R-:W-:Y:S01]  /*0aa0*/  R2UR UR5, R45 ;  /* 0x000000002d0572ca */ /* 0x000fe200000e0000 */
[----:B------:R-:W-:Y:S01]  /*0ab0*/  IMAD.MOV.U32 R230, RZ, RZ, -0x2 ;  /* 0xfffffffeffe67424 */ /* 0x000fe200078e00ff */
[----:B------:R-:W-:Y:S01]  /*0ac0*/  R2UR UR45, R46 ;  /* 0x000000002e2d72ca */ /* 0x000fe200000e0000 */
[----:B------:R-:W-:Y:S01]  /*0ad0*/  ULOP3.LUT UR44, UR38, 0x1, URZ, 0xfc, !UPT ;  /* 0x00000001262c7892 */ /* 0x000fe2000f8efc3f */
[----:B------:R-:W-:Y:S01]  /*0ae0*/  SHF.R.S32.HI R0, RZ, 0x1f, R235 ;  /* 0x0000001fff007819 */ /* 0x000fe200000114eb */
[----:B------:R-:W-:Y:S01]  /*0af0*/  UMOV UR43, URZ ;  /* 0x0000003f002b7c82 */ /* 0x000fe20008000000 */
[----:B------:R-:W-:Y:S01]  /*0b00*/  UMOV UR42, URZ ;  /* 0x0000003f002a7c82 */ /* 0x000fe20008000000 */
[----:B------:R-:W-:Y:S01]  /*0b10*/  UMOV UR50, URZ ;  /* 0x0000003f00327c82 */ /* 0x000fe20008000000 */
[CC--:B------:R-:W-:Y:S02]  /*0b20*/  LEA.HI R3, R0.reuse, R235.reuse, RZ, 0x7 ;  /* 0x000000eb00037211 */ /* 0x0c0fe400078f38ff */
[----:B------:R-:W-:-:S02]  /*0b30*/  LEA.HI R4, R0, R235, RZ, 0x5 ;  /* 0x000000eb00047211 */ /* 0x000fc400078f28ff */
[----:B------:R-:W-:Y:S02]  /*0b40*/  LOP3.LUT R22, R3, 0xffffff80, RZ, 0xc0, !PT ;  /* 0xffffff8003167812 */ /* 0x000fe400078ec0ff */
[----:B------:R-:W-:Y:S01]  /*0b50*/  LEA.HI R2, R0, R235, RZ, 0x4 ;  /* 0x000000eb00027211 */ /* 0x000fe200078f20ff */
[----:B------:R-:W-:Y:S01]  /*0b60*/  IMAD.SHL.U32 R6, R4, 0x20, RZ ;  /* 0x0000002004067824 */ /* 0x000fe200078e00ff */
[----:B------:R-:W-:Y:S01]  /*0b70*/  SHF.R.S32.HI R228, RZ, 0x7, R3 ;  /* 0x00000007ffe47819 */ /* 0x000fe20000011403 */
[C---:B------:R-:W-:Y:S01]  /*0b80*/  IMAD.IADD R22, R235.reuse, 0x1, -R22 ;  /* 0x00000001eb167824 */ /* 0x040fe200078e0a16 */
[----:B------:R-:W-:Y:S02]  /*0b90*/  LOP3.LUT R4, R2, 0x3fffff0, RZ, 0xc0, !PT ;  /* 0x03fffff002047812 */ /* 0x000fe400078ec0ff */
[----:B------:R-:W-:Y:S02]  /*0ba0*/  LOP3.LUT R7, R6, 0xfffffc00, RZ, 0xc0, !PT ;  /* 0xfffffc0006077812 */ /* 0x000fe400078ec0ff */
[----:B------:R-:W-:Y:S01]  /*0bb0*/  SHF.R.S32.HI R9, RZ, 0x1f, R22 ;  /* 0x0000001fff097819 */ /* 0x000fe20000011416 */
[----:B------:R-:W-:Y:S01]  /*0bc0*/  IMAD.IADD R4, R235, 0x1, -R4 ;  /* 0x00000001eb047824 */ /* 0x000fe200078e0a04 */
[----:B------:R-:W-:-:S02]  /*0bd0*/  SHF.R.S32.HI R5, RZ, 0x4, R2 ;  /* 0x00000004ff057819 */ /* 0x000fc40000011402 */
[----:B------:R-:W-:Y:S01]  /*0be0*/  LEA.HI R8, R9, R22, RZ, 0x2 ;  /* 0x0000001609087211 */ /* 0x000fe200078f10ff */
[----:B------:R-:W-:Y:S01]  /*0bf0*/  IMAD R7, R4, 0x40, R7 ;  /* 0x0000004004077824 */ /* 0x000fe200078e0207 */
[----:B------:R-:W-:Y:S02]  /*0c00*/  LEA.HI R2, R2, R5, RZ, 0x1 ;  /* 0x0000000502027211 */ /* 0x000fe400078f08ff */
[----:B------:R-:W-:Y:S02]  /*0c10*/  LEA.HI R4, R0, R235, RZ, 0x2 ;  /* 0x000000eb00047211 */ /* 0x000fe400078f10ff */
[--C-:B------:R-:W-:Y:S02]  /*0c20*/  SHF.R.S32.HI R10, RZ, 0x2, R8.reuse ;  /* 0x00000002ff0a7819 */ /* 0x100fe40000011408 */
[----:B------:R-:W-:Y:S02]  /*0c30*/  SHF.R.S32.HI R11, RZ, 0x1f, R8 ;  /* 0x0000001fff0b7819 */ /* 0x000fe40000011408 */
[----:B------:R-:W-:-:S02]  /*0c40*/  LOP3.LUT R2, R2, 0x1ffffffe, RZ, 0xc0, !PT ;  /* 0x1ffffffe02027812 */ /* 0x000fc400078ec0ff */
[----:B------:R-:W-:Y:S02]  /*0c50*/  LOP3.LUT R4, R4, 0xfffffffc, RZ, 0xc0, !PT ;  /* 0xfffffffc04047812 */ /* 0x000fe400078ec0ff */
[----:B------:R-:W-:Y:S01]  /*0c60*/  LEA.HI R0, R0, R235, RZ, 0x3 ;  /* 0x000000eb00007211 */ /* 0x000fe200078f18ff */
[----:B------:R-:W-:Y:S01]  /*0c70*/  IMAD.IADD R2, R5, 0x1, -R2 ;  /* 0x0000000105027824 */ /* 0x000fe200078e0a02 */
[----:B------:R-:W-:Y:S01]  /*0c80*/  LEA.HI R11, R11, R10, RZ, 0x3 ;  /* 0x0000000a0b0b7211 */ /* 0x000fe200078f18ff */
[----:B------:R-:W-:Y:S01]  /*0c90*/  IMAD.IADD R4, R235, 0x1, -R4 ;  /* 0x00000001eb047824 */ /* 0x000fe200078e0a04 */
[----:B------:R-:W-:Y:S01]  /*0ca0*/  LOP3.LUT R18, R0, 0xfffffff8, RZ, 0xc0, !PT ;  /* 0xfffffff800127812 */ /* 0x000fe200078ec0ff */
[----:B------:R-:W-:Y:S01]  /*0cb0*/  IMAD R232, R2, 0x8, R7 ;  /* 0x0000000802e87824 */ /* 0x000fe200078e0207 */
[----:B------:R-:W-:Y:S02]  /*0cc0*/  LOP3.LUT R11, R11, 0xfffffff8, RZ, 0xc0, !PT ;  /* 0xfffffff80b0b7812 */ /* 0x000fe400078ec0ff */
[----:B------:R-:W-:Y:S01]  /*0cd0*/  LEA.HI R9, R9, R22, RZ, 0x5 ;  /* 0x0000001609097211 */ /* 0x000fe200078f28ff */
[----:B------:R-:W-:Y:S01]  /*0ce0*/  IMAD.IADD R18, R235, 0x1, -R18 ;  /* 0x00000001eb127824 */ /* 0x000fe200078e0a12 */
[----:B------:R-:W-:Y:S01]  /*0cf0*/  LEA.HI R3, R3, R228, RZ, 0x1 ;  /* 0x000000e403037211 */ /* 0x000fe200078f08ff */
[----:B------:R-:W-:Y:S01]  /*0d00*/  IMAD.IADD R10, R10, 0x1, -R11 ;  /* 0x000000010a0a7824 */ /* 0x000fe200078e0a0b */
[----:B------:R-:W-:Y:S01]  /*0d10*/  LEA.HI R2, R4, R4, RZ, 0x1 ;  /* 0x0000000404027211 */ /* 0x000fe200078f08ff */
[----:B------:R-:W-:Y:S01]  /*0d20*/  IMAD.SHL.U32 R16, R18, 0x8, RZ ;  /* 0x0000000812107824 */ /* 0x000fe200078e00ff */
[----:B------:R-:W-:-:S02]  /*0d30*/  SHF.R.S32.HI R9, RZ, 0x5, R9 ;  /* 0x00000005ff097819 */ /* 0x000fc40000011409 */
[----:B------:R-:W-:Y:S01]  /*0d40*/  LOP3.LUT R3, R3, 0x3fffffe, RZ, 0xc0, !PT ;  /* 0x03fffffe03037812 */ /* 0x000fe200078ec0ff */
[----:B------:R-:W-:Y:S01]  /*0d50*/  VIADD R17, R16, 0x40 ;  /* 0x0000004010117836 */ /* 0x000fe20000000000 */
[----:B------:R-:W-:Y:S01]  /*0d60*/  LOP3.LUT R7, R8, 0x7ffffffc, RZ, 0xc0, !PT ;  /* 0x7ffffffc08077812 */ /* 0x000fe200078ec0ff */
[----:B------:R-:W-:Y:S01]  /*0d70*/  IMAD R10, R9, 0x10, R10 ;  /* 0x00000010090a7824 */ /* 0x000fe200078e020a */
[----:B------:R-:W-:Y:S01]  /*0d80*/  LOP3.LUT R5, R2, 0x1ffffffe, RZ, 0xc0, !PT ;  /* 0x1ffffffe02057812 */ /* 0x000fe200078ec0ff */
[----:B------:R-:W-:Y:S01]  /*0d90*/  IMAD.IADD R3, R228, 0x1, -R3 ;  /* 0x00000001e4037824 */ /* 0x000fe200078e0a03 */
[----:B------:R-:W-:Y:S01]  /*0da0*/  SHF.R.S32.HI R19, RZ, 0x3, R0 ;  /* 0x00000003ff137819 */ /* 0x000fe20000011400 */
[----:B------:R-:W-:Y:S01]  /*0db0*/  IMAD.IADD R7, R22, 0x1, -R7 ;  /* 0x0000000116077824 */ /* 0x000fe200078e0a07 */
[----:B------:R-:W-:Y:S01]  /*0dc0*/  SHF.R.S32.HI R234, RZ, 0x1f, R16 ;  /* 0x0000001fffea7819 */ /* 0x000fe20000011410 */
[----:B------:R-:W-:Y:S01]  /*0dd0*/  IMAD.IADD R4, R4, 0x1, -R5 ;  /* 0x0000000104047824 */ /* 0x000fe200078e0a05 */
[----:B------:R-:W-:Y:S01]  /*0de0*/  SHF.R.S32.HI R233, RZ, 0x1f, R17 ;  /* 0x0000001fffe97819 */ /* 0x000fe20000011411 */
[----:B------:R-:W-:-:S02]  /*0df0*/  IMAD R229, R3, 0x40, R10 ;  /* 0x0000004003e57824 */ /* 0x000fc400078e020a */
[----:B------:R-:W-:Y:S02]  /*0e00*/  IMAD R230, R7, R230, 0xe0 ;  /* 0x000000e007e67424 */ /* 0x000fe400078e02e6 */
[----:B------:R-:W-:-:S07]  /*0e10*/  IMAD R231, R4, 0x8, R229 ;  /* 0x0000000804e77824 */ /* 0x000fce00078e02e5 */
.L_x_187:
[----:B012---:R-:W0:Y:S01]  /*0e20*/  LDC.64 R2, c[0x0][0xc88] ;  /* 0x00032200ff027b82 */ /* 0x007e220000000a00 */
[----:B------:R-:W-:Y:S01]  /*0e30*/  ULDC.64 UR6, c[0x0][0xa28] ;  /* 0x00028a0000067ab9 */ /* 0x000fe20000000a00 */
[----:B------:R-:W-:Y:S01]  /*0e40*/  ULDC.64 UR8, c[0x0][0xa20] ;  /* 0x0002880000087ab9 */ /* 0x000fe20000000a00 */
[----:B------:R-:W-:Y:S01]  /*0e50*/  ULDC UR4, c[0x0][0x424] ;  /* 0x0001090000047ab9 */ /* 0x000fe20000000800 */
[----:B0-----:R-:W-:-:S06]  /*0e60*/  IMAD.WIDE R2, R47, 0x4, R2 ;  /* 0x000000042f027825 */ /* 0x001fcc00078e0202 */
[----:B------:R-:W2:Y:S01]  /*0e70*/  LDG.E R2, desc[UR46][R2.64] ;  /* 0x0000002e02027981 */ /* 0x000ea2000c1e1900 */
[----:B------:R-:W-:Y:S02]  /*0e80*/  UISETP.NE.U32.AND UP0, UPT, UR6, URZ, UPT ;  /* 0x0000003f0600728c */ /* 0x000fe4000bf05070 */
[----:B------:R-:W-:Y:S02]  /*0e90*/  UISETP.NE.U32.AND UP1, UPT, UR8, URZ, UPT ;  /* 0x0000003f0800728c */ /* 0x000fe4000bf25070 */
[----:B------:R-:W-:Y:S02]  /*0ea0*/  UISETP.NE.AND.EX UP0, UPT, UR7, URZ, UPT, UP0 ;  /* 0x0000003f0700728c */ /* 0x000fe4000bf05300 */
[----:B------:R-:W-:-:S04]  /*0eb0*/  UISETP.NE.AND.EX UP1, UPT, UR9, URZ, UPT, UP1 ;  /* 0x0000003f0900728c */ /* 0x000fc8000bf25310 */
[----:B------:R-:W-:Y:S02]  /*0ec0*/  PLOP3.LUT P0, PT, PT, PT, UP0, 0x80, 0x0 ;  /* 0x000000000000781c */ /* 0x000fe40003f0f008 */
[----:B------:R-:W-:Y:S02]  /*0ed0*/  PLOP3.LUT P1, PT, PT, PT, UP1, 0x80, 0x0 ;  /* 0x000000000000781c */ /* 0x000fe40003f2f018 */
[----:B--2---:R-:W-:-:S13]  /*0ee0*/  R2UR UR36, R2 ;  /* 0x00000000022472ca */ /* 0x004fda00000e0000 */
[----:B------:R-:W-:Y:S02]  /*0ef0*/  USHF.R.S32.HI UR37, URZ, 0x1f, UR36 ;  /* 0x0000001f3f257899 */ /* 0x000fe40008011424 */
[----:B------:R-:W-:Y:S02]  /*0f00*/  @UP0 ULEA UR6, UP2, UR36, UR6, 0x2 ;  /* 0x0000000624060291 */ /* 0x000fe4000f84103f */
[----:B------:R-:W-:Y:S02]  /*0f10*/  @UP1 ULEA UR8, UP3, UR36, UR8, 0x2 ;  /* 0x0000000824081291 */ /* 0x000fe4000f86103f */
[----:B------:R-:W-:Y:S02]  /*0f20*/  @UP0 ULEA.HI.X UR7, UR36, UR7, UR37, 0x2, UP2 ;  /* 0x0000000724070291 */ /* 0x000fe400090f1425 */
[----:B------:R-:W-:Y:S01]  /*0f30*/  @UP1 ULEA.HI.X UR9, UR36, UR9, UR37, 0x2, UP3 ;  /* 0x0000000924091291 */ /* 0x000fe200098f1425 */
[----:B------:R-:W-:Y:S02]  /*0f40*/  IMAD.U32 R2, RZ, RZ, UR6 ;  /* 0x00000006ff027e24 */ /* 0x000fe4000f8e00ff */
[----:B------:R-:W-:-:S02]  /*0f50*/  IMAD.U32 R4, RZ, RZ, UR8 ;  /* 0x00000008ff047e24 */ /* 0x000fc4000f8e00ff */
[----:B------:R-:W-:Y:S01]  /*0f60*/  IMAD.U32 R3, RZ, RZ, UR7 ;  /* 0x00000007ff037e24 */ /* 0x000fe2000f8e00ff */
[----:B------:R-:W-:Y:S01]  /*0f70*/  ULDC.64 UR6, c[0x0][0x418] ;  /* 0x0001060000067ab9 */ /* 0x000fe20000000a00 */
[----:B------:R-:W-:-:S03]  /*0f80*/  IMAD.U32 R5, RZ, RZ, UR9 ;  /* 0x00000009ff057e24 */ /* 0x000fc6000f8e00ff */
[----:B------:R-:W2:Y:S04]  /*0f90*/  @P0 LDG.E R2, desc[UR46][R2.64] ;  /* 0x0000002e02020981 */ /* 0x000ea8000c1e1900 */
[----:B---3--:R-:W3:Y:S01]  /*0fa0*/  @P1 LDG.E R4, desc[UR46][R4.64] ;  /* 0x0000002e04041981 */ /* 0x008ee2000c1e1900 */
[----:B------:R-:W-:Y:S01]  /*0fb0*/  UISETP.NE.U32.AND UP0, UPT, UR6, URZ, UPT ;  /* 0x0000003f0600728c */ /* 0x000fe2000bf05070 */
[----:B------:R-:W-:Y:S01]  /*0fc0*/  IMAD.MOV.U32 R0, RZ, RZ, RZ ;  /* 0x000000ffff007224 */ /* 0x000fe200078e00ff */
[----:B------:R-:W-:Y:S01]  /*0fd0*/  UMOV UR49, URZ ;  /* 0x0000003f00317c82 */ /* 0x000fe20008000000 */
[----:B------:R-:W-:Y:S01]  /*0fe0*/  ULDC UR6, c[0x0][0x2f0] ;  /* 0x0000bc0000067ab9 */ /* 0x000fe20000000800 */
[----:B------:R-:W-:Y:S01]  /*0ff0*/  UISETP.NE.AND.EX UP0, UPT, UR7, URZ, UPT, UP0 ;  /* 0x0000003f0700728c */ /* 0x000fe2000bf05300 */
[----:B------:R-:W-:Y:S01]  /*1000*/  IMAD.MOV.U32 R87, RZ, RZ, RZ ;  /* 0x000000ffff577224 */ /* 0x000fe200078e00ff */
[----:B------:R-:W-:Y:S01]  /*1010*/  UMOV UR39, UR5 ;  /* 0x0000000500277c82 */ /* 0x000fe20008000000 */
[----:B------:R-:W-:Y:S01]  /*1020*/  CS2R R6, SRZ ;  /* 0x0000000000067805 */ /* 0x000fe2000001ff00 */
[----:B------:R-:W-:Y:S01]  /*1030*/  USEL UR4, UR4, 0x1, UP0 ;  /* 0x0000000104047887 */ /* 0x000fe20008000000 */
[----:B------:R-:W-:-:S02]  /*1040*/  CS2R R8, SRZ ;  /* 0x0000000000087805 */ /* 0x000fc4000001ff00 */
[----:B------:R-:W-:Y:S02]  /*1050*/  CS2R R10, SRZ ;  /* 0x00000000000a7805 */ /* 0x000fe4000001ff00 */
[----:B------:R-:W-:Y:S01]  /*1060*/  CS2R R12, SRZ ;  /* 0x00000000000c7805 */ /* 0x000fe2000001ff00 */
[----:B------:R-:W-:Y:S01]  /*1070*/  UIMAD UR4, UR4, UR6, URZ ;  /* 0x00000006040472a4 */ /* 0x000fe2000f8e023f */
        /* <DEDUP_REMOVED lines=13> */
[----:B------:R-:W-:Y:S01]  /*1150*/  CS2R R88, SRZ ;  /* 0x0000000000587805 */ /* 0x000fe2000001ff00 */
[----:B------:R-:W-:Y:S01]  /*1160*/  IMAD.MOV.U32 R50, RZ, RZ, RZ ;  /* 0x000000ffff327224 */ /* 0x000fe200078e00ff */
[----:B------:R-:W-:Y:S02]  /*1170*/  CS2R R52, SRZ ;  /* 0x0000000000347805 */ /* 0x000fe4000001ff00 */
[----:B------:R-:W-:-:S02]  /*1180*/  CS2R R56, SRZ ;  /* 0x0000000000387805 */ /* 0x000fc4000001ff00 */
[----:B------:R-:W-:Y:S01]  /*1190*/  CS2R R90, SRZ ;  /* 0x00000000005a7805 */ /* 0x000fe2000001ff00 */
[----:B------:R-:W-:Y:S01]  /*11a0*/  IMAD.MOV.U32 R60, RZ, RZ, RZ ;  /* 0x000000ffff3c7224 */ /* 0x000fe200078e00ff */
[----:B--2---:R-:W-:Y:S01]  /*11b0*/  @P0 R2UR UR49, R2 ;  /* 0x00000000023102ca */ /* 0x004fe200000e0000 */
[----:B------:R-:W-:Y:S01]  /*11c0*/  IMAD.MOV.U32 R2, RZ, RZ, RZ ;  /* 0x000000ffff027224 */ /* 0x000fe200078e00ff */
[----:B------:R-:W-:Y:S02]  /*11d0*/  PLOP3.LUT P0, PT, PT, PT, PT, 0x80, 0x0 ;  /* 0x000000000000781c */ /* 0x000fe40003f0f070 */
[----:B---3--:R-:W-:Y:S01]  /*11e0*/  @P1 R2UR UR4, R4 ;  /* 0x00000000040412ca */ /* 0x008fe200000e0000 */
[----:B----4-:R-:W-:-:S14]  /*11f0*/  @P1 BRA `(.L_x_144) ;  /* 0x0000000000341947 */ /* 0x010fdc0003800000 */
[----:B------:R-:W-:Y:S02]  /*1200*/  ULDC.64 UR6, c[0x0][0xa08] ;  /* 0x0002820000067ab9 */ /* 0x000fe40000000a00 */
[----:B------:R-:W-:-:S04]  /*1210*/  ISETP.NE.U32.AND P1, PT, RZ, UR6, PT ;  /* 0x00000006ff007c0c */ /* 0x000fc8000bf25070 */
[----:B------:R-:W-:-:S13]  /*1220*/  ISETP.NE.AND.EX P1, PT, RZ, UR7, PT, P1 ;  /* 0x00000007ff007c0c */ /* 0x000fda000bf25310 */
[----:B------:R-:W-:Y:S05]  /*1230*/  @!P1 BRA `(.L_x_144) ;  /* 0x0000000000249947 */ /* 0x000fea0003800000 */
[----:B------:R-:W-:Y:S02]  /*1240*/  ULDC.64 UR4, c[0x0][0xa08] ;  /* 0x0002820000047ab9 */ /* 0x000fe40000000a00 */
[----:B------:R-:W-:-:S06]  /*1250*/  UIMAD.WIDE UR4, UR36, 0x4, UR4 ;  /* 0x00000004240478a5 */ /* 0x000fcc000f8e0204 */
[----:B------:R-:W-:Y:S02]  /*1260*/  IMAD.U32 R4, RZ, RZ, UR4 ;  /* 0x00000004ff047e24 */ /* 0x000fe4000f8e00ff */
[----:B------:R-:W-:-:S05]  /*1270*/  IMAD.U32 R5, RZ, RZ, UR5 ;  /* 0x00000005ff057e24 */ /* 0x000fca000f8e00ff */
[----:B------:R-:W2:Y:S04]  /*1280*/  LDG.E R44, desc[UR46][R4.64] ;  /* 0x0000002e042c7981 */ /* 0x000ea8000c1e1900 */
[----:B------:R-:W3:Y:S01]  /*1290*/  LDG.E R3, desc[UR46][R4.64+0x4] ;  /* 0x0000042e04037981 */ /* 0x000ee2000c1e1900 */
[----:B--2---:R-:W-:Y:S02]  /*12a0*/  R2UR UR4, R44 ;  /* 0x000000002c0472ca */ /* 0x004fe400000e0000 */
[----:B---3--:R-:W-:-:S13]  /*12b0*/  R2UR UR5, R3 ;  /* 0x00000000030572ca */ /* 0x008fda00000e0000 */
[----:B------:R-:W-:-:S12]  /*12c0*/  UIADD3 UR4, -UR4, UR5, URZ ;  /* 0x0000000504047290 */ /* 0x000fd8000fffe13f */
.L_x_144:
[----:B------:R-:W-:Y:S01]  /*12d0*/  UIADD3 UR49, -UR49, UR4, URZ ;  /* 0x0000000431317290 */ /* 0x000fe2000fffe13f */
[----:B------:R-:W-:Y:S01]  /*12e0*/  IMAD.MOV.U32 R61, RZ, RZ, RZ ;  /* 0x000000ffff3d7224 */ /* 0x000fe200078e00ff */
[----:B------:R-:W-:Y:S01]  /*12f0*/  UMOV UR40, UR45 ;  /* 0x0000002d00287c82 */ /* 0x000fe20008000000 */
[----:B------:R-:W-:Y:S01]  /*1300*/  UMOV UR4, URZ ;  /* 0x0000003f00047c82 */ /* 0x000fe20008000000 */
[----:B------:R-:W-:Y:S01]  /*1310*/  UISETP.GE.AND UP0, UPT, UR49, 0x1, UPT ;  /* 0x000000013100788c */ /* 0x000fe2000bf06270 */
[----:B------:R-:W-:Y:S01]  /*1320*/  CS2R R92, SRZ ;  /* 0x00000000005c7805 */ /* 0x000fe2000001ff00 */
[----:B------:R-:W-:Y:S01]  /*1330*/  UIADD3 UR5, UR49, 0xdf, URZ ;  /* 0x000000df31057890 */ /* 0x000fe2000fffe03f */
[----:B------:R-:W-:Y:S02]  /*1340*/  CS2R R64, SRZ ;  /* 0x0000000000407805 */ /* 0x000fe4000001ff00 */
[----:B------:R-:W-:Y:S02]  /*1350*/  CS2R R94, SRZ ;  /* 0x00000000005e7805 */ /* 0x000fe4000001ff00 */
[----:B------:R-:W-:-:S02]  /*1360*/  CS2R R68, SRZ ;  /* 0x0000000000447805 */ /* 0x000fc4000001ff00 */
[----:B------:R-:W-:Y:S01]  /*1370*/  PLOP3.LUT P1, PT, PT, PT, UP0, 0x80, 0x0 ;  /* 0x000000000000781c */ /* 0x000fe20003f2f008 */
[----:B------:R-:W-:Y:S01]  /*1380*/  UIMAD.WIDE UR4, UR5, -0x6db6db6d, UR4 ;  /* 0x92492493050478a5 */ /* 0x000fe2000f8e0204 */
[----:B------:R-:W-:Y:S02]  /*1390*/  CS2R R96, SRZ ;  /* 0x0000000000607805 */ /* 0x000fe4000001ff00 */
[----:B------:R-:W-:Y:S02]  /*13a0*/  CS2R R72, SRZ ;  /* 0x0000000000487805 */ /* 0x000fe4000001ff00 */
[----:B------:R-:W-:Y:S01]  /*13b0*/  CS2R R98, SRZ ;  /* 0x0000000000627805 */ /* 0x000fe2000001ff00 */
[----:B------:R-:W-:Y:S01]  /*13c0*/  USHF.R.U32.HI UR48, URZ, 0x1f, UR5 ;  /* 0x0000001f3f307899 */ /* 0x000fe20008011605 */
[----:B------:R-:W-:Y:S02]  /*13d0*/  CS2R R76, SRZ ;  /* 0x00000000004c7805 */ /* 0x000fe4000001ff00 */
[----:B------:R-:W-:Y:S01]  /*13e0*/  CS2R R100, SRZ ;  /* 0x0000000000647805 */ /* 0x000fe2000001ff00 */
[----:B------:R-:W-:-:S02]  /*13f0*/  ULEA.HI.SX32 UR48, UR5, UR48, 0x19 ;  /* 0x0000003005307291 */ /* 0x000fc4000f8fca3f */
[----:B------:R-:W-:Y:S10]  /*1400*/  @!P1 BRA `(.L_x_145) ;  /* 0x000000a000989947 */ /* 0x000ff40003800000 */
[----:B------:R-:W0:Y:S01]  /*1410*/  SHFL.IDX PT, R0, R228, RZ, 0x1f ;  /* 0x00001fffe4007589 */ /* 0x000e2200000e0000 */
[----:B------:R-:W1:Y:S01]  /*1420*/  S2UR UR6, SR_CgaCtaId ;  /* 0x00000000000679c3 */ /* 0x000e620000008800 */
[----:B------:R-:W-:Y:S01]  /*1430*/  UMOV UR5, 0x400 ;  /* 0x0000040000057882 */ /* 0x000fe20000000000 */
[----:B0-----:R-:W-:Y:S01]  /*1440*/  R2UR UR41, R0 ;  /* 0x00000000002972ca */ /* 0x001fe200000e0000 */
[----:B-1----:R-:W-:-:S04]  /*1450*/  ULEA UR5, UR6, UR5, 0x18 ;  /* 0x0000000506057291 */ /* 0x002fc8000f8ec03f */
[----:B------:R-:W-:-:S04]  /*1460*/  UIADD3 UR5, UR5, 0x1c400, URZ ;  /* 0x0001c40005057890 */ /* 0x000fc8000fffe03f */
[----:B------:R-:W-:-:S04]  /*1470*/  ULOP3.LUT UP0, URZ, UR5, 0x9f, URZ, 0xc0, !UPT ;  /* 0x0000009f053f7892 */ /* 0x000fc8000f80c03f */
[----:B------:R-:W-:Y:S02]  /*1480*/  ULEA.HI UR4, UR41, UR41, URZ, 0x1 ;  /* 0x0000002929047291 */ /* 0x000fe4000f8f083f */
[----:B------:R-:W-:Y:S02]  /*1490*/  PLOP3.LUT P0, PT, PT, PT, UP0, 0x80, 0x0 ;  /* 0x000000000000781c */ /* 0x000fe40003f0f008 */
[----:B------:R-:W-:-:S04]  /*14a0*/  ULOP3.LUT UR4, UR4, 0x1e, URZ, 0xc0, !UPT ;  /* 0x0000001e04047892 */ /* 0x000fc8000f8ec03f */
[----:B------:R-:W-:-:S04]  /*14b0*/  UIADD3 UR4, UR41, -UR4, URZ ;  /* 0x8000000429047290 */ /* 0x000fc8000fffe03f */
[----:B------:R-:W-:-:S04]  /*14c0*/  ULEA UR4, UR4, UR5, 0xd ;  /* 0x0000000504047291 */ /* 0x000fc8000f8e683f */
[----:B------:R-:W-:-:S04]  /*14d0*/  USHF.R.U32.HI UR4, URZ, 0x4, UR4 ;  /* 0x000000043f047899 */ /* 0x000fc80008011604 */
[----:B------:R-:W-:Y:S01]  /*14e0*/  ULOP3.LUT UR51, UR4, 0x3fff, URZ, 0xc0, !UPT ;  /* 0x00003fff04337892 */ /* 0x000fe2000f8ec03f */
[----:B------:R-:W-:Y:S11]  /*14f0*/  @!P0 BRA `(.L_x_146) ;  /* 0x0000000000408947 */ /* 0x000ff60003800000 */
[----:B------:R-:W-:Y:S01]  /*1500*/  MOV R0, 0x0 ;  /* 0x0000000000007802 */ /* 0x000fe20000000f00 */
[----:B------:R-:W-:Y:S01]  /*1510*/  ULDC.64 UR4, c[0x4][0xc0] ;  /* 0x0100300000047ab9 */ /* 0x000fe20000000a00 */
[----:B------:R-:W-:Y:S01]  /*1520*/  ULDC.64 UR6, c[0x4][0x30] ;  /* 0x01000c0000067ab9 */ /* 0x000fe20000000a00 */
[----:B------:R-:W-:Y:S01]  /*1530*/  IMAD.U32 R4, RZ, RZ, UR4 ;  /* 0x00000004ff047e24 */ /* 0x000fe2000f8e00ff */
[----:B------:R0:W1:Y:S01]  /*1540*/  LDC.64 R2, c[0x4][R0] ;  /* 0x0100000000027b82 */ /* 0x0000620000000a00 */
[----:B------:R-:W-:Y:S01]  /*1550*/  IMAD.U32 R5, RZ, RZ, UR5 ;  /* 0x00000005ff057e24 */ /* 0x000fe2000f8e00ff */
[----:B------:R-:W-:Y:S01]  /*1560*/  ULDC.64 UR4, c[0x4][0xc8] ;  /* 0x0100320000047ab9 */ /* 0x000fe20000000a00 */
[----:B------:R-:W-:Y:S02]  /*1570*/  IMAD.U32 R10, RZ, RZ, UR6 ;  /* 0x00000006ff0a7e24 */ /* 0x000fe4000f8e00ff */
[----:B------:R-:W-:Y:S02]  /*1580*/  IMAD.U32 R6, RZ, RZ, UR4 ;  /* 0x00000004ff067e24 */ /* 0x000fe4000f8e00ff */
[----:B------:R-:W-:-:S02]  /*1590*/  IMAD.U32 R7, RZ, RZ, UR5 ;  /* 0x00000005ff077e24 */ /* 0x000fc4000f8e00ff */
[----:B------:R-:W-:Y:S02]  /*15a0*/  IMAD.U32 R11, RZ, RZ, UR7 ;  /* 0x00000007ff0b7e24 */ /* 0x000fe4000f8e00ff */
[----:B------:R-:W-:Y:S02]  /*15b0*/  IMAD.MOV.U32 R8, RZ, RZ, 0x70 ;  /* 0x00000070ff087424 */ /* 0x000fe400078e00ff */
[----:B------:R-:W-:Y:S02]  /*15c0*/  IMAD.MOV.U32 R12, RZ, RZ, 0x1 ;  /* 0x00000001ff0c7424 */ /* 0x000fe400078e00ff */
[----:B0-----:R-:W-:-:S07]  /*15d0*/  IMAD.MOV.U32 R13, RZ, RZ, RZ ;  /* 0x000000ffff0d7224 */ /* 0x001fce00078e00ff */
[----:B------:R-:W-:-:S07]  /*15e0*/  LEPC R20, `(.L_x_146) ;  /* 0x000000001014794e */ /* 0x000fce0000000000 */
[----:B-1----:R-:W-:Y:S05]  /*15f0*/  CALL.ABS.NOINC R2 ;  /* 0x0000000002007343 */ /* 0x002fea0003c00000 */
.L_x_146:
        /* <DEDUP_REMOVED lines=10> */
[----:B------:R-:W-:Y:S02]  /*16a0*/  @UP0 ULDC.64 UR16, c[0x0][0x9a8] ;  /* 0x00026a0000100ab9 */ /* 0x000fe40000000a00 */
[----:B------:R-:W-:Y:S01]  /*16b0*/  @UP1 ULDC.64 UR14, c[0x0][0x9b8] ;  /* 0x00026e00000e1ab9 */ /* 0x000fe20000000a00 */
[----:B------:R-:W-:Y:S02]  /*16c0*/  @UP0 UIMAD UR8, UR37, UR16, URZ ;  /* 0x00000010250802a4 */ /* 0x000fe4000f8e023f */
[----:B------:R-:W-:Y:S02]  /*16d0*/  @UP1 UIMAD UR10, UR37, UR14, URZ ;  /* 0x0000000e250a12a4 */ /* 0x000fe4000f8e023f */
        /* <DEDUP_REMOVED lines=26> */
[----:B------:R0:W2:Y:S04]  /*1880*/  @P0 LDG.E R9, desc[UR46][R4.64] ;  /* 0x0000002e04090981 */ /* 0x0000a8000c1e1900 */
[----:B------:R-:W2:Y:S01]  /*1890*/  @P1 LDG.E R0, desc[UR46][R6.64] ;  /* 0x0000002e06001981 */ /* 0x000ea2000c1e1900 */
[----:B------:R-:W1:Y:S01]  /*18a0*/  S2UR UR5, SR_CgaCtaId ;  /* 0x00000000000579c3 */ /* 0x000e620000008800 */
[----:B------:R-:W-:Y:S01]  /*18b0*/  ULEA.HI UR4, UR43, UR43, URZ, 0x1 ;  /* 0x0000002b2b047291 */ /* 0x000fe2000f8f083f */
[----:B------:R-:W-:-:S03]  /*18c0*/  MOV R2, 0x400 ;  /* 0x0000040000027802 */ /* 0x000fc60000000f00 */
[----:B------:R-:W-:Y:S01]  /*18d0*/  ULOP3.LUT UR4, UR4, 0xfffffffe, URZ, 0xc0, !UPT ;  /* 0xfffffffe04047892 */ /* 0x000fe2000f8ec03f */
[----:B0-----:R-:W-:-:S03]  /*18e0*/  IMAD.U32 R4, RZ, RZ, UR44 ;  /* 0x0000002cff047e24 */ /* 0x001fc6000f8e00ff */
[----:B------:R-:W-:Y:S02]  /*18f0*/  UIADD3 UR4, UR43, -UR4, URZ ;  /* 0x800000042b047290 */ /* 0x000fe4000fffe03f */
[----:B------:R-:W-:-:S04]  /*1900*/  ISETP.NE.AND P0, PT, R4, 0x3, PT ;  /* 0x000000030400780c */ /* 0x000fc80003f05270 */
[----:B------:R-:W-:Y:S01]  /*1910*/  IMAD.U32 R11, RZ, RZ, UR4 ;  /* 0x00000004ff0b7e24 */ /* 0x000fe2000f8e00ff */
[----:B------:R-:W-:-:S04]  /*1920*/  ULDC UR4, c[0x0][0x9d8] ;  /* 0x0002760000047ab9 */ /* 0x000fc80000000800 */
[----:B------:R-:W-:Y:S01]  /*1930*/  SHF.L.U32 R11, R11, 0x1f, RZ ;  /* 0x0000001f0b0b7819 */ /* 0x000fe200000006ff */
[----:B-1----:R-:W-:-:S05]  /*1940*/  IMAD.U32 R3, RZ, RZ, UR5 ;  /* 0x00000005ff037e24 */ /* 0x002fca000f8e00ff */
[----:B------:R-:W-:-:S04]  /*1950*/  LEA R2, R3, R2, 0x18 ;  /* 0x0000000203027211 */ /* 0x000fc800078ec0ff */
[----:B------:R-:W0:Y:S01]  /*1960*/  SYNCS.PHASECHK.TRANS64.TRYWAIT P1, [R2+URZ+0x2e800], R11 ;  /* 0x02e8000b020075a7 */ /* 0x000e22000802017f */
[----:B--2---:R-:W-:-:S04]  /*1970*/  FMUL.FTZ R0, R9, R0 ;  /* 0x0000000009007220 */ /* 0x004fc80000410000 */
[----:B------:R-:W-:Y:S01]  /*1980*/  FMUL.FTZ R0, R0, UR4 ;  /* 0x0000000400007c20 */ /* 0x000fe20008410000 */
[----:B0-----:R-:W-:Y:S06]  /*1990*/  @!P1 BRA `(.L_x_147) ;  /* 0x0000011800949947 */ /* 0x001fec0003800000 */
.L_x_281:
[----:B------:R-:W-:Y:S05]  /*19a0*/  @!P0 BRA `(.L_x_148) ;  /* 0x0000000000048947 */ /* 0x000fea0003800000 */
[----:B------:R-:W-:Y:S01]  /*19b0*/  BPT.TRAP 0x1 ;  /* 0x000000040000795c */ /* 0x000fe20000300000 */
.L_x_148:
[----:B------:R-:W-:Y:S02]  /*19c0*/  IMAD.U32 R6, RZ, RZ, UR42 ;  /* 0x0000002aff067e24 */ /* 0x000fe4000f8e00ff */
[----:B------:R-:W-:-:S03]  /*19d0*/  IMAD.U32 R5, RZ, RZ, UR50 ;  /* 0x00000032ff057e24 */ /* 0x000fc6000f8e00ff */
[----:B------:R-:W-:Y:S01]  /*19e0*/  SHF.L.U32 R6, R6, 0x1f, RZ ;  /* 0x0000001f06067819 */ /* 0x000fe200000006ff */
[----:B------:R-:W-:-:S04]  /*19f0*/  IMAD R5, R5, 0x8, R2 ;  /* 0x0000000805057824 */ /* 0x000fc800078e0202 */
[----:B------:R1:W2:Y:S01]  /*1a00*/  SYNCS.PHASECHK.TRANS64.TRYWAIT P1, [R5+URZ+0x2e830], R6 ;  /* 0x02e83006050075a7 */ /* 0x0002a2000802017f */
[----:B------:R-:W-:Y:S05]  /*1a10*/  @!P0 BRA `(.L_x_149) ;  /* 0x0000000000048947 */ /* 0x000fea0003800000 */
[----:B------:R-:W-:Y:S01]  /*1a20*/  BPT.TRAP 0x1 ;  /* 0x000000040000795c */ /* 0x000fe20000300000 */
.L_x_149:
[----:B------:R-:W3:Y:S01]  /*1a30*/  S2R R7, SR_TID.X ;  /* 0x0000000000077919 */ /* 0x000ee20000002100 */
[----:B------:R-:W-:-:S05]  /*1a40*/  VIADD R4, R2, 0x20400 ;  /* 0x0002040002047836 */ /* 0x000fca0000000000 */
[----:B------:R-:W-:-:S04]  /*1a50*/  SHF.R.U32.HI R4, RZ, 0x4, R4 ;  /* 0x00000004ff047819 */ /* 0x000fc80000011604 */
[----:B------:R-:W-:Y:S02]  /*1a60*/  LOP3.LUT R4, R4, 0x3fff, RZ, 0xc0, !PT ;  /* 0x00003fff04047812 */ /* 0x000fe400078ec0ff */
[----:B---3--:R-:W-:Y:S01]  /*1a70*/  LOP3.LUT P2, RZ, R7, 0x7f, RZ, 0xc0, !PT ;  /* 0x0000007f07ff7812 */ /* 0x008fe2000784c0ff */
[----:B--2---:R-:W-:-:S12]  /*1a80*/  @P1 BRA `(.L_x_150) ;  /* 0x0000000000081947 */ /* 0x004fd80003800000 */
[----:B------:R-:W2:Y:S02]  /*1a90*/  SYNCS.PHASECHK.TRANS64.TRYWAIT P1, [R5+URZ+0x2e830], R6 ;  /* 0x02e83006050075a7 */ /* 0x000ea4000802017f */
[----:B--2---:R-:W-:Y:S05]  /*1aa0*/  @!P1 BRA `(.L_x_151) ;  /* 0x0000011800649947 */ /* 0x004fea0003800000 */
.L_x_150:
[----:B------:R-:W-:Y:S05]  /*1ab0*/  WARPSYNC.ALL ;  /* 0x0000000000007948 */ /* 0x000fea0003800000 */
[----:B------:R-:W-:Y:S01]  /*1ac0*/  IMAD.MOV.U32 R87, RZ, RZ, RZ ;  /* 0x000000ffff577224 */ /* 0x000fe200078e00ff */
[----:B------:R-:W-:-:S04]  /*1ad0*/  LOP3.LUT R4, R4, 0x10000, RZ, 0xfc, !PT ;  /* 0x0001000004047812 */ /* 0x000fc800078efcff */
[----:B------:R-:W-:Y:S01]  /*1ae0*/  R2UR UR20, R4 ;  /* 0x00000000041472ca */ /* 0x000fe200000e0000 */
[----:B------:R-:W-:Y:S01]  /*1af0*/  ULOP3.LUT UR12, UR51, 0x10000, URZ, 0xfc, !UPT ;  /* 0x00010000330c7892 */ /* 0x000fe2000f8efc3f */
[----:B------:R-:W-:Y:S01]  /*1b00*/  WARPGROUP.ARRIVE ;  /* 0x00000000000079c5 */ /* 0x000fe20000000000 */
[----:B------:R-:W-:Y:S01]  /*1b10*/  UMOV UR17, 0x40000040 ;  /* 0x4000004000117882 */ /* 0x000fe20000000000 */
[----:B------:R-:W-:Y:S01]  /*1b20*/  UMOV UR19, 0x40000040 ;  /* 0x4000004000137882 */ /* 0x000fe20000000000 */
[----:B------:R-:W-:Y:S01]  /*1b30*/  UIADD3 UR7, UR12, 0x2, URZ ;  /* 0x000000020c077890 */ /* 0x000fe2000fffe03f */
[----:B-12---:R-:W-:Y:S01]  /*1b40*/  VIADD R6, R230, UR49 ;  /* 0x00000031e6067c36 */ /* 0x006fe20008000000 */
[----:B------:R-:W-:Y:S01]  /*1b50*/  UIADD3 UR11, UR12, 0x4, URZ ;  /* 0x000000040c0b7890 */ /* 0x000fe2000fffe03f */
[----:B------:R-:W1:Y:S01]  /*1b60*/  S2R R152, SR_TID.X ;  /* 0x0000000000987919 */ /* 0x000e620000002100 */
[----:B------:R-:W-:Y:S01]  /*1b70*/  UMOV UR16, UR12 ;  /* 0x0000000c00107c82 */ /* 0x000fe20008000000 */
[----:B------:R-:W-:Y:S01]  /*1b80*/  UIADD3 UR14, UR12, 0x6, URZ ;  /* 0x000000060c0e7890 */ /* 0x000fe2000fffe03f */
[----:B------:R-:W-:-:S02]  /*1b90*/  UMOV UR13, 0x40000040 ;  /* 0x40000040000d7882 */ /* 0x000fc40000000000 */
        /* <DEDUP_REMOVED lines=138> */
[C---:B0-----:R-:W-:Y:S01]  /*2440*/  FMUL.FTZ R11, R0.reuse, R141 ;  /* 0x0000008d000b7220 */ /* 0x041fe20000410000 */
[C---:B------:R-:W-:Y:S01]  /*2450*/  FMUL.FTZ R7, R0.reuse, R138 ;  /* 0x0000008a00077220 */ /* 0x040fe20000410000 */
[----:B------:R-:W-:Y:S01]  /*2460*/  QGMMA.64x32x32.F32.E4M3.E4M3 R120, gdesc[UR12], R120, gsb0 ;  /* 0x006000000c7879f3 */ /* 0x000fe20008000878 */
[----:B------:R-:W-:Y:S01]  /*2470*/  UIADD3 UR14, UR20, 0x206, URZ ;  /* 0x00000206140e7890 */ /* 0x000fe2000fffe03f */
[----:B------:R-:W-:Y:S01]  /*2480*/  MUFU.TANH R8, R8 ;  /* 0x0000000800087308 */ /* 0x000fe20000002400 */
[----:B------:R-:W-:Y:S01]  /*2490*/  UMOV UR15, 0x40000040 ;  /* 0x40000040000f7882 */ /* 0x000fe20000000000 */
[C---:B------:R-:W-:Y:S01]  /*24a0*/  FMUL.FTZ R73, R0.reuse, R146 ;  /* 0x0000009200497220 */ /* 0x040fe20000410000 */
[C---:B------:R-:W-:Y:S01]  /*24b0*/  FMUL.FTZ R14, R0.reuse, R144 ;  /* 0x00000090000e7220 */ /* 0x040fe20000410000 */
[C---:B------:R-:W-:Y:S01]  /*24c0*/  FMUL.FTZ R12, R0.reuse, R139 ;  /* 0x0000008b000c7220 */ /* 0x040fe20000410000 */
[C---:B------:R-:W-:Y:S01]  /*24d0*/  FMUL.FTZ R74, R0.reuse, R147 ;  /* 0x00000093004a7220 */ /* 0x040fe20000410000 */
[C---:B------:R-:W-:Y:S01]  /*24e0*/  FMUL.FTZ R13, R0.reuse, R145 ;  /* 0x00000091000d7220 */ /* 0x040fe20000410000 */
[C---:B------:R-:W-:Y:S01]  /*24f0*/  FMUL.FTZ R20, R0.reuse, R142 ;  /* 0x0000008e00147220 */ /* 0x040fe20000410000 */
[----:B------:R-:W0:Y:S01]  /*2500*/  MUFU.TANH R9, R9 ;  /* 0x0000000900097308 */ /* 0x000e220000002400 */
        /* <DEDUP_REMOVED lines=9> */
[----:B------:R-:W1:Y:S08]  /*25a0*/  MUFU.TANH R14, R14 ;  /* 0x0000000e000e7308 */ /* 0x000e700000002400 */
[----:B------:R-:W-:Y:S01]  /*25b0*/  MUFU.TANH R12, R12 ;  /* 0x0000000c000c7308 */ /* 0x000fe20000002400 */
        /* <DEDUP_REMOVED lines=17> */
[----:B------:R-:W-:Y:S01]  /*26d0*/  MUFU.TANH R13, R13 ;  /* 0x0000000d000d7308 */ /* 0x000fe20000002400 */
[C---:B------:R-:W-:Y:S01]  /*26e0*/  FMUL.FTZ R81, R0.reuse, R123 ;  /* 0x0000007b00517220 */ /* 0x040fe20000410000 */
[C---:B------:R-:W-:Y:S01]  /*26f0*/  FMUL.FTZ R85, R0.reuse, R126 ;  /* 0x0000007e00557220 */ /* 0x040fe20000410000 */
[C---:B------:R-:W-:Y:S01]  /*2700*/  FMUL.FTZ R123, R0.reuse, R130 ;  /* 0x00000082007b7220 */ /* 0x040fe20000410000 */
[C---:B------:R-:W-:Y:S01]  /*2710*/  FMUL.FTZ R122, R0.reuse, R131 ;  /* 0x00000083007a7220 */ /* 0x040fe20000410000 */
[----:B------:R-:W-:-:S03]  /*2720*/  FMUL.FTZ R126, R0, R134 ;  /* 0x00000086007e7220 */ /* 0x000fc60000410000 */
[----:B------:R-:W1:Y:S08]  /*2730*/  MUFU.TANH R20, R20 ;  /* 0x0000001400147308 */ /* 0x000e700000002400 */
[----:B------:R-:W-:Y:S08]  /*2740*/  MUFU.TANH R72, R72 ;  /* 0x0000004800487308 */ /* 0x000ff00000002400 */
[----:B------:R-:W1:Y:S08]  /*2750*/  MUFU.TANH R15, R15 ;  /* 0x0000000f000f7308 */ /* 0x000e700000002400 */
[----:B------:R-:W1:Y:S08]  /*2760*/  MUFU.TANH R77, R77 ;  /* 0x0000004d004d7308 */ /* 0x000e700000002400 */
[----:B------:R-:W1:Y:S08]  /*2770*/  MUFU.TANH R21, R21 ;  /* 0x0000001500157308 */ /* 0x000e700000002400 */
[----:B------:R-:W1:Y:S01]  /*2780*/  MUFU.TANH R75, R75 ;  /* 0x0000004b004b7308 */ /* 0x000e620000002400 */
        /* <DEDUP_REMOVED lines=20> */
[C---:B------:R-:W-:Y:S01]  /*28d0*/  FMUL.FTZ R114, R0.reuse, R114 ;  /* 0x0000007200727220 */ /* 0x040fe20000410000 */
[----:B------:R-:W-:-:S02]  /*28e0*/  FMUL.FTZ R117, R0, R118 ;  /* 0x0000007600757220 */ /* 0x000fc40000410000 */
[----:B------:R-:W-:Y:S08]  /*28f0*/  MUFU.TANH R78, R78 ;  /* 0x0000004e004e7308 */ /* 0x000ff00000002400 */
[----:B------:R-:W-:Y:S08]  /*2900*/  MUFU.TANH R80, R80 ;  /* 0x0000005000507308 */ /* 0x000ff00000002400 */
[----:B------:R-:W-:Y:S08]  /*2910*/  MUFU.TANH R79, R79 ;  /* 0x0000004f004f7308 */ /* 0x000ff00000002400 */
        /* <DEDUP_REMOVED lines=25> */
[----:B------:R-:W1:Y:S08]  /*2ab0*/  MUFU.TANH R85, R85 ;  /* 0x0000005500557308 */ /* 0x000e700000002400 */
[----:B------:R-:W1:Y:S08]  /*2ac0*/  MUFU.TANH R121, R121 ;  /* 0x0000007900797308 */ /* 0x000e700000002400 */
[----:B------:R-:W1:Y:S08]  /*2ad0*/  MUFU.TANH R86, R86 ;  /* 0x0000005600567308 */ /* 0x000e700000002400 */
[----:B------:R-:W1:Y:S08]  /*2ae0*/  MUFU.TANH R120, R120 ;  /* 0x0000007800787308 */ /* 0x000e700000002400 */
[----:B------:R-:W1:Y:S08]  /*2af0*/  MUFU.TANH R123, R123 ;  /* 0x0000007b007b7308 */ /* 0x000e700000002400 */
[----:B------:R-:W1:Y:S01]  /*2b00*/  MUFU.TANH R124, R124 ;  /* 0x0000007c007c7308 */ /* 0x000e620000002400 */
        /* <DEDUP_REMOVED lines=11> */
[----:B------:R-:W1:Y:S01]  /*2bc0*/  MUFU.TANH R122, R122 ;  /* 0x0000007a007a7308 */ /* 0x000e620000002400 */
[----:B------:R-:W-:Y:S01]  /*2bd0*/  FMUL.FTZ R134, R0, R63 ;  /* 0x0000003f00867220 */ /* 0x000fe20000410000 */
[C---:B------:R-:W-:Y:S01]  /*2be0*/  ISETP.GT.AND P5, PT, R6.reuse, RZ, PT ;  /* 0x000000ff0600720c */ /* 0x040fe20003fa4270 */
[----:B------:R-:W-:Y:S01]  /*2bf0*/  UIADD3 UR14, UR20, 0x606, URZ ;  /* 0x00000606140e7890 */ /* 0x000fe2000fffe03f */
[C---:B------:R-:W-:Y:S01]  /*2c00*/  ISETP.GT.AND P1, PT, R6.reuse, 0x1, PT ;  /* 0x000000010600780c */ /* 0x040fe20003f24270 */
[----:B------:R-:W-:Y:S01]  /*2c10*/  UMOV UR15, 0x40000040 ;  /* 0x40000040000f7882 */ /* 0x000fe20000000000 */
[----:B------:R-:W-:Y:S01]  /*2c20*/  ISETP.GT.AND P2, PT, R6, 0x8, PT ;  /* 0x000000080600780c */ /* 0x000fe20003f44270 */
[----:B------:R-:W-:Y:S01]  /*2c30*/  FMUL.FTZ R130, R0, R58 ;  /* 0x0000003a00827220 */ /* 0x000fe20000410000 */
[----:B0-----:R-:W-:Y:S01]  /*2c40*/  FSEL R70, R9, -INF , P1 ;  /* 0xff80000009467808 */ /* 0x001fe20000800000 */
[----:B------:R-:W0:Y:S01]  /*2c50*/  MUFU.TANH R104, R104 ;  /* 0x0000006800687308 */ /* 0x000e220000002400 */
[----:B------:R-:W-:Y:S01]  /*2c60*/  ISETP.GT.AND P3, PT, R6, 0x9, PT ;  /* 0x000000090600780c */ /* 0x000fe20003f64270 */
[----:B------:R-:W-:Y:S01]  /*2c70*/  FMUL.FTZ R131, R0, R60 ;  /* 0x0000003c00837220 */ /* 0x000fe20000410000 */
[----:B--2---:R-:W-:Y:S01]  /*2c80*/  FSEL R71, R10, -INF , P2 ;  /* 0xff8000000a477808 */ /* 0x004fe20001000000 */
[----:B------:R-:W-:Y:S01]  /*2c90*/  FMUL.FTZ R101, R0, R56 ;  /* 0x0000003800657220 */ /* 0x000fe20000410000 */
[----:B------:R-:W-:Y:S01]  /*2ca0*/  ISETP.GT.AND P4, PT, R6, 0x10, PT ;  /* 0x000000100600780c */ /* 0x000fe20003f84270 */
[C---:B------:R-:W-:Y:S01]  /*2cb0*/  FMUL.FTZ R64, R0.reuse, R64 ;  /* 0x0000004000407220 */ /* 0x040fe20000410000 */
[----:B---3--:R-:W-:Y:S01]  /*2cc0*/  FSEL R103, R11, -INF , P3 ;  /* 0xff8000000b677808 */ /* 0x008fe20001800000 */
[----:B------:R-:W2:Y:S01]  /*2cd0*/  MUFU.TANH R126, R126 ;  /* 0x0000007e007e7308 */ /* 0x000ea20000002400 */
[----:B----4-:R-:W-:Y:S01]  /*2ce0*/  FSEL R7, R7, -INF , P5 ;  /* 0xff80000007077808 */ /* 0x010fe20002800000 */
[C---:B------:R-:W-:Y:S01]  /*2cf0*/  FMUL.FTZ R56, R0.reuse, R68 ;  /* 0x0000004400387220 */ /* 0x040fe20000410000 */
[----:B-----5:R-:W-:Y:S01]  /*2d00*/  FSEL R11, R73, -INF , P4 ;  /* 0xff800000490b7808 */ /* 0x020fe20002000000 */
[----:B------:R-:W-:Y:S01]  /*2d10*/  FMUL.FTZ R65, R0, R65 ;  /* 0x0000004100417220 */ /* 0x000fe20000410000 */
[----:B-1----:R-:W-:Y:S01]  /*2d20*/  FSEL R73, R14, -INF , P4 ;  /* 0xff8000000e497808 */ /* 0x002fe20002000000 */
[----:B------:R-:W-:Y:S01]  /*2d30*/  FMUL.FTZ R68, R0, R69 ;  /* 0x0000004500447220 */ /* 0x000fe20000410000 */
[----:B------:R-:W-:Y:S01]  /*2d40*/  FSEL R9, R20, -INF , P2 ;  /* 0xff80000014097808 */ /* 0x000fe20001000000 */
[----:B------:R-:W1:Y:S01]  /*2d50*/  MUFU.TANH R106, R106 ;  /* 0x0000006a006a7308 */ /* 0x000e620000002400 */
[----:B------:R-:W-:Y:S01]  /*2d60*/  ISETP.GT.AND P2, PT, R6, 0x19, PT ;  /* 0x000000190600780c */ /* 0x000fe20003f44270 */
[C---:B------:R-:W-:Y:S01]  /*2d70*/  FMUL.FTZ R66, R0.reuse, R66 ;  /* 0x0000004200427220 */ /* 0x040fe20000410000 */
[----:B------:R-:W-:Y:S01]  /*2d80*/  FSEL R10, R15, -INF , P3 ;  /* 0xff8000000f0a7808 */ /* 0x000fe20001800000 */
[----:B------:R-:W-:Y:S01]  /*2d90*/  FMUL.FTZ R67, R0, R67 ;  /* 0x0000004300437220 */ /* 0x000fe20000410000 */
[----:B------:R-:W-:-:S02]  /*2da0*/  FSEL R14, R77, -INF , P2 ;  /* 0xff8000004d0e7808 */ /* 0x000fc40001000000 */
[C---:B------:R-:W-:Y:S01]  /*2db0*/  ISETP.GT.AND P3, PT, R6.reuse, 0x20, PT ;  /* 0x000000200600780c */ /* 0x040fe20003f64270 */
        /* <DEDUP_REMOVED lines=8> */
[C---:B------:R-:W-:Y:S02]  /*2e40*/  ISETP.GT.AND P3, PT, R6.reuse, 0x31, PT ;  /* 0x000000310600780c */ /* 0x040fe40003f64270 */
[----:B------:R-:W-:Y:S01]  /*2e50*/  FSEL R83, R83, -INF , P2 ;  /* 0xff80000053537808 */ /* 0x000fe20001000000 */
[----:B------:R-:W5:Y:S01]  /*2e60*/  MUFU.TANH R127, R127 ;  /* 0x0000007f007f7308 */ /* 0x000f620000002400 */
[----:B------:R-:W-:Y:S02]  /*2e70*/  FSEL R20, R81, -INF , P4 ;  /* 0xff80000051147808 */ /* 0x000fe40002000000 */
[----:B------:R-:W-:Y:S02]  /*2e80*/  ISETP.GT.AND P4, PT, R6, 0x38, PT ;  /* 0x000000380600780c */ /* 0x000fe40003f84270 */
[----:B------:R-:W-:Y:S01]  /*2e90*/  FSEL R84, R84, -INF , P3 ;  /* 0xff80000054547808 */ /* 0x000fe20001800000 */
[----:B------:R-:W-:-:S02]  /*2ea0*/  WARPGROUP.DEPBAR.LE gsb0, 0x0 ;  /* 0x00008000000079c5 */ /* 0x000fc40000010000 */
[----:B------:R-:W-:Y:S01]  /*2eb0*/  FMUL.FTZ R62, R0, R47 ;  /* 0x0000002f003e7220 */ /* 0x000fe20000410000 */
[----:B------:R-:W-:Y:S01]  /*2ec0*/  FSEL R47, R8, -INF , P5 ;  /* 0xff800000082f7808 */ /* 0x000fe20002800000 */
[C---:B------:R-:W-:Y:S01]  /*2ed0*/  FMUL.FTZ R59, R0.reuse, R44 ;  /* 0x0000002c003b7220 */ /* 0x040fe20000410000 */
[----:B------:R-:W-:Y:S01]  /*2ee0*/  FMUL.FTZ R61, R0, R46 ;  /* 0x0000002e003d7220 */ /* 0x000fe20000410000 */
[----:B------:R-:W-:Y:S01]  /*2ef0*/  ISETP.GT.AND P5, PT, R6, 0x11, PT ;  /* 0x000000110600780c */ /* 0x000fe20003fa4270 */
[C---:B------:R-:W-:Y:S01]  /*2f00*/  FMUL.FTZ R141, R0.reuse, R49 ;  /* 0x00000031008d7220 */ /* 0x040fe20000410000 */
[----:B------:R-:W-:Y:S01]  /*2f10*/  FMNMX.FTZ R44, R47, R70, !PT ;  /* 0x000000462f2c7209 */ /* 0x000fe20007810000 */
[----:B------:R-:W-:Y:S01]  /*2f20*/  FMUL.FTZ R140, R0, R48 ;  /* 0x00000030008c7220 */ /* 0x000fe20000410000 */
[----:B------:R-:W-:Y:S01]  /*2f30*/  FSEL R8, R12, -INF , P1 ;  /* 0xff8000000c087808 */ /* 0x000fe20000800000 */
[C---:B------:R-:W-:Y:S01]  /*2f40*/  FMUL.FTZ R142, R0.reuse, R50 ;  /* 0x00000032008e7220 */ /* 0x040fe20000410000 */
[----:B------:R-:W-:Y:S01]  /*2f50*/  FMNMX.FTZ R44, R71, R44, !PT ;  /* 0x0000002c472c7209 */ /* 0x000fe20007810000 */
[----:B------:R-:W-:Y:S01]  /*2f60*/  FMUL.FTZ R143, R0, R51 ;  /* 0x00000033008f7220 */ /* 0x000fe20000410000 */
[----:B------:R-:W-:Y:S01]  /*2f70*/  FSEL R12, R74, -INF , P5 ;  /* 0xff8000004a0c7808 */ /* 0x000fe20002800000 */
[C---:B------:R-:W-:Y:S01]  /*2f80*/  FMUL.FTZ R144, R0.reuse, R52 ;  /* 0x0000003400907220 */ /* 0x040fe20000410000 */
[----:B------:R-:W-:Y:S01]  /*2f90*/  FMNMX.FTZ R46, R103, R44, !PT ;  /* 0x0000002c672e7209 */ /* 0x000fe20007810000 */
[----:B------:R-:W-:Y:S01]  /*2fa0*/  FMUL.FTZ R145, R0, R53 ;  /* 0x0000003500917220 */ /* 0x000fe20000410000 */
[----:B------:R-:W-:Y:S01]  /*2fb0*/  ISETP.GT.AND P1, PT, R6, 0x18, PT ;  /* 0x000000180600780c */ /* 0x000fe20003f24270 */
[C---:B------:R-:W-:Y:S01]  /*2fc0*/  FMUL.FTZ R63, R0.reuse, R54 ;  /* 0x00000036003f7220 */ /* 0x040fe20000410000 */
        /* <DEDUP_REMOVED lines=9> */
[----:B------:R-:W-:Y:S01]  /*3060*/  FMUL.FTZ R57, R0, R42 ;  /* 0x0000002a00397220 */ /* 0x000fe20000410000 */
[----:B------:R-:W-:Y:S01]  /*3070*/  FMNMX.FTZ R48, R72, R49, !PT ;  /* 0x0000003148307209 */ /* 0x000fe20007810000 */
[----:B------:R-:W-:Y:S01]  /*3080*/  WARPGROUP.ARRIVE ;  /* 0x00000000000079c5 */ /* 0x000fe20000000000 */
        /* <DEDUP_REMOVED lines=12> */
[----:B------:R-:W-:Y:S02]  /*3150*/  FMNMX.FTZ R52, R80, R51, !PT ;  /* 0x0000003350347209 */ /* 0x000fe40007810000 */
[----:B------:R-:W-:Y:S02]  /*3160*/  FSEL R21, R85, -INF , P5 ;  /* 0xff80000055157808 */ /* 0x000fe40002800000 */
[----:B------:R-:W-:Y:S01]  /*3170*/  FMNMX.FTZ R52, R79, R52, !PT ;  /* 0x000000344f347209 */ /* 0x000fe20007810000 */
[----:B------:R-:W5:Y:S01]  /*3180*/  MUFU.TANH R128, R128 ;  /* 0x0000008000807308 */ /* 0x000f620000002400 */
[----:B------:R-:W-:-:S02]  /*3190*/  ISETP.GT.AND P5, PT, R6, 0x39, PT ;  /* 0x000000390600780c */ /* 0x000fc40003fa4270 */
[----:B------:R-:W-:Y:S02]  /*31a0*/  FMNMX.FTZ R53, R83, R52, !PT ;  /* 0x0000003453357209 */ /* 0x000fe40007810000 */
        /* <DEDUP_REMOVED lines=13> */
[----:B------:R-:W-:-:S02]  /*3280*/  FSEL R42, R122, -INF , P3 ;  /* 0xff8000007a2a7808 */ /* 0x000fc40001800000 */
[----:B------:R-:W-:Y:S02]  /*3290*/  ISETP.GT.AND P3, PT, R6, 0x48, PT ;  /* 0x000000480600780c */ /* 0x000fe40003f64270 */
[----:B0-----:R-:W-:Y:S02]  /*32a0*/  FSEL R104, R104, -INF , P2 ;  /* 0xff80000068687808 */ /* 0x001fe40001000000 */
[----:B--2---:R-:W-:Y:S01]  /*32b0*/  FSEL R43, R126, -INF , P4 ;  /* 0xff8000007e2b7808 */ /* 0x004fe20002000000 */
[----:B------:R-:W0:Y:S01]  /*32c0*/  MUFU.TANH R111, R111 ;  /* 0x0000006f006f7308 */ /* 0x000e220000002400 */
[----:B-1----:R-:W-:Y:S02]  /*32d0*/  FMNMX.FTZ R57, R124, R55, !PT ;  /* 0x000000377c397209 */ /* 0x002fe40007810000 */
[----:B------:R-:W-:Y:S02]  /*32e0*/  ISETP.GT.AND P4, PT, R6, 0x49, PT ;  /* 0x000000490600780c */ /* 0x000fe40003f84270 */
[----:B------:R-:W-:-:S02]  /*32f0*/  FSEL R106, R106, -INF , P3 ;  /* 0xff8000006a6a7808 */ /* 0x000fc40001800000 */
[----:B------:R-:W-:Y:S01]  /*3300*/  FMNMX.FTZ R57, R104, R57, !PT ;  /* 0x0000003968397209 */ /* 0x000fe20007810000 */
[----:B------:R1:W-:Y:S01]  /*3310*/  MUFU.TANH R122, R58 ;  /* 0x0000003a007a7308 */ /* 0x0003e20000002400 */
[----:B---3--:R-:W-:Y:S02]  /*3320*/  FSEL R44, R125, -INF , P5 ;  /* 0xff8000007d2c7808 */ /* 0x008fe40002800000 */
[----:B------:R-:W-:Y:S02]  /*3330*/  ISETP.GT.AND P5, PT, R6, 0x50, PT ;  /* 0x000000500600780c */ /* 0x000fe40003fa4270 */
[----:B----4-:R-:W-:Y:S01]  /*3340*/  FSEL R105, R105, -INF , P4 ;  /* 0xff80000069697808 */ /* 0x010fe20002000000 */
[----:B------:R-:W-:Y:S02]  /*3350*/  WARPGROUP.DEPBAR.LE gsb0, 0x0 ;  /* 0x00008000000079c5 */ /* 0x000fe40000010000 */
[----:B------:R-:W2:Y:S01]  /*3360*/  MUFU.TANH R114, R114 ;  /* 0x0000007200727308 */ /* 0x000ea20000002400 */
[----:B-1----:R-:W-:Y:S01]  /*3370*/  FMNMX.FTZ R58, R106, R57, !PT ;  /* 0x000000396a3a7209 */ /* 0x002fe20007810000 */
[----:B------:R-:W-:Y:S01]  /*3380*/  FMUL.FTZ R86, R0, R26 ;  /* 0x0000001a00567220 */ /* 0x000fe20000410000 */
[----:B-----5:R-:W-:-:S02]  /*3390*/  FSEL R45, R127, -INF , P1 ;  /* 0xff8000007f2d7808 */ /* 0x020fc40000800000 */
[----:B------:R-:W-:Y:S02]  /*33a0*/  ISETP.GT.AND P1, PT, R6, 0x51, PT ;  /* 0x000000510600780c */ /* 0x000fe40003f24270 */
[----:B------:R-:W-:Y:S01]  /*33b0*/  FSEL R108, R108, -INF , P5 ;  /* 0xff8000006c6c7808 */ /* 0x000fe20002800000 */
[----:B------:R-:W1:Y:S01]  /*33c0*/  MUFU.TANH R115, R115 ;  /* 0x0000007300737308 */ /* 0x000e620000002400 */
[----:B------:R-:W-:Y:S02]  /*33d0*/  FSEL R46, R107, -INF , P2 ;  /* 0xff8000006b2e7808 */ /* 0x000fe40001000000 */
[----:B------:R-:W-:Y:S02]  /*33e0*/  ISETP.GT.AND P2, PT, R6, 0x58, PT ;  /* 0x000000580600780c */ /* 0x000fe40003f44270 */
[----:B------:R-:W-:Y:S02]  /*33f0*/  FSEL R109, R109, -INF , P1 ;  /* 0xff8000006d6d7808 */ /* 0x000fe40000800000 */
[----:B------:R-:W-:Y:S01]  /*3400*/  FSEL R48, R128, -INF , P3 ;  /* 0xff80000080307808 */ /* 0x000fe20001800000 */
[----:B------:R3:W-:Y:S01]  /*3410*/  MUFU.TANH R125, R59 ;  /* 0x0000003b007d7308 */ /* 0x0007e20000002400 */
[----:B------:R-:W-:-:S02]  /*3420*/  ISETP.GT.AND P3, PT, R6, 0x59, PT ;  /* 0x000000590600780c */ /* 0x000fc40003f64270 */
[----:B------:R-:W-:Y:S02]  /*3430*/  FSEL R112, R112, -INF , P2 ;  /* 0xff80000070707808 */ /* 0x000fe40001000000 */
[----:B------:R-:W-:Y:S02]  /*3440*/  FSEL R49, R110, -INF , P4 ;  /* 0xff8000006e317808 */ /* 0x000fe40002000000 */
[----:B------:R-:W-:Y:S01]  /*3450*/  ISETP.GT.AND P4, PT, R6, 0x60, PT ;  /* 0x000000600600780c */ /* 0x000fe20003f84270 */
[----:B------:R-:W4:Y:S01]  /*3460*/  MUFU.TANH R113, R113 ;  /* 0x0000007100717308 */ /* 0x000f220000002400 */
[----:B---3--:R-:W-:Y:S02]  /*3470*/  FMNMX.FTZ R59, R105, R58, !PT ;  /* 0x0000003a693b7209 */ /* 0x008fe40007810000 */
[----:B0-----:R-:W-:Y:S02]  /*3480*/  FSEL R111, R111, -INF , P3 ;  /* 0xff8000006f6f7808 */ /* 0x001fe40001800000 */
[----:B--2---:R-:W-:-:S02]  /*3490*/  FSEL R50, R114, -INF , P5 ;  /* 0xff80000072327808 */ /* 0x004fc40002800000 */
[----:B------:R-:W-:Y:S01]  /*34a0*/  ISETP.GT.AND P5, PT, R6, 0x61, PT ;  /* 0x000000610600780c */ /* 0x000fe20003fa4270 */
[----:B------:R-:W0:Y:S01]  /*34b0*/  MUFU.TANH R88, R88 ;  /* 0x0000005800587308 */ /* 0x000e220000002400 */
[----:B-1----:R-:W-:-:S07]  /*34c0*/  FSEL R115, R115, -INF , P4 ;  /* 0xff80000073737808 */ /* 0x002fce0002000000 */
[----:B------:R1:W-:Y:S01]  /*34d0*/  MUFU.TANH R107, R60 ;  /* 0x0000003c006b7308 */ /* 0x0003e20000002400 */
[----:B----4-:R-:W-:Y:S02]  /*34e0*/  FSEL R51, R113, -INF , P1 ;  /* 0xff80000071337808 */ /* 0x010fe40000800000 */
[----:B------:R-:W-:-:S05]  /*34f0*/  ISETP.GT.AND P1, PT, R6, 0x68, PT ;  /* 0x000000680600780c */ /* 0x000fca0003f24270 */
[----:B------:R-:W2:Y:S01]  /*3500*/  MUFU.TANH R117, R117 ;  /* 0x0000007500757308 */ /* 0x000ea20000002400 */
[----:B-1----:R-:W-:Y:S02]  /*3510*/  FMNMX.FTZ R60, R108, R59, !PT ;  /* 0x0000003b6c3c7209 */ /* 0x002fe40007810000 */
[----:B0-----:R-:W-:-:S05]  /*3520*/  FSEL R88, R88, -INF , P5 ;  /* 0xff80000058587808 */ /* 0x001fca0002800000 */
[----:B------:R-:W0:Y:S08]  /*3530*/  MUFU.TANH R89, R89 ;  /* 0x0000005900597308 */ /* 0x000e300000002400 */
[----:B------:R1:W-:Y:S01]  /*3540*/  MUFU.TANH R126, R61 ;  /* 0x0000003d007e7308 */ /* 0x0003e20000002400 */
[----:B--2---:R-:W-:Y:S02]  /*3550*/  FSEL R52, R117, -INF , P2 ;  /* 0xff80000075347808 */ /* 0x004fe40001000000 */
        /* <DEDUP_REMOVED lines=10> */
[----:B0-----:R-:W-:Y:S02]  /*3600*/  FSEL R78, R90, -INF , P2 ;  /* 0xff8000005a4e7808 */ /* 0x001fe40001000000 */
[----:B------:R-:W-:-:S03]  /*3610*/  FMNMX.FTZ R62, R111, R62, !PT ;  /* 0x0000003e6f3e7209 */ /* 0x000fc60007810000 */
[----:B------:R-:W0:Y:S01]  /*3620*/  MUFU.TANH R92, R92 ;  /* 0x0000005c005c7308 */ /* 0x000e220000002400 */
[----:B------:R-:W-:-:S04]  /*3630*/  FMNMX.FTZ R81, R115, R62, !PT ;  /* 0x0000003e73517209 */ /* 0x000fc80007810000 */
[----:B------:R-:W-:Y:S01]  /*3640*/  FMNMX.FTZ R82, R88, R81, !PT ;  /* 0x0000005158527209 */ /* 0x000fe20007810000 */
[----:B------:R-:W-:Y:S02]  /*3650*/  FMUL.FTZ R81, R0, R24 ;  /* 0x0000001800517220 */ /* 0x000fe40000410000 */
[----:B------:R-:W1:Y:S01]  /*3660*/  MUFU.TANH R91, R91 ;  /* 0x0000005b005b7308 */ /* 0x000e620000002400 */
[----:B------:R-:W-:Y:S02]  /*3670*/  FMNMX.FTZ R85, R89, R82, !PT ;  /* 0x0000005259557209 */ /* 0x000fe40007810000 */
[----:B--2---:R-:W-:Y:S01]  /*3680*/  FSEL R54, R118, -INF , P4 ;  /* 0xff80000076367808 */ /* 0x004fe20002000000 */
[----:B------:R-:W-:Y:S01]  /*3690*/  FMUL.FTZ R118, R0, R32 ;  /* 0x0000002000767220 */ /* 0x000fe20000410000 */
[----:B------:R-:W-:Y:S02]  /*36a0*/  ISETP.GT.AND P4, PT, R6, 0x71, PT ;  /* 0x000000710600780c */ /* 0x000fe40003f84270 */
[----:B------:R-:W-:Y:S01]  /*36b0*/  FMNMX.FTZ R85, R78, R85, !PT ;  /* 0x000000554e557209 */ /* 0x000fe20007810000 */
[----:B------:R-:W2:Y:S01]  /*36c0*/  MUFU.TANH R93, R93 ;  /* 0x0000005d005d7308 */ /* 0x000ea20000002400 */
[----:B0-----:R-:W-:-:S04]  /*36d0*/  FSEL R92, R92, -INF , P3 ;  /* 0xff8000005c5c7808 */ /* 0x001fc80001800000 */
[----:B------:R-:W-:Y:S01]  /*36e0*/  FMNMX.FTZ R82, R92, R85, !PT ;  /* 0x000000555c527209 */ /* 0x000fe20007810000 */
[----:B------:R-:W-:Y:S02]  /*36f0*/  FMUL.FTZ R85, R0, R25 ;  /* 0x0000001900557220 */ /* 0x000fe40000410000 */
[----:B------:R-:W-:Y:S01]  /*3700*/  MUFU.TANH R119, R119 ;  /* 0x0000007700777308 */ /* 0x000fe20000002400 */
[----:B-1----:R-:W-:Y:S02]  /*3710*/  FSEL R55, R91, -INF , P5 ;  /* 0xff8000005b377808 */ /* 0x002fe40002800000 */
[----:B------:R-:W-:-:S05]  /*3720*/  ISETP.GT.AND P5, PT, R6, 0x78, PT ;  /* 0x000000780600780c */ /* 0x000fca0003fa4270 */
[----:B------:R-:W0:Y:S01]  /*3730*/  MUFU.TANH R95, R95 ;  /* 0x0000005f005f7308 */ /* 0x000e220000002400 */
[----:B--2---:R-:W-:-:S04]  /*3740*/  FSEL R93, R93, -INF , P4 ;  /* 0xff8000005d5d7808 */ /* 0x004fc80002000000 */
[----:B------:R-:W-:-:S03]  /*3750*/  FMNMX.FTZ R82, R93, R82, !PT ;  /* 0x000000525d527209 */ /* 0x000fc60007810000 */
[----:B------:R-:W1:Y:S08]  /*3760*/  MUFU.TANH R94, R94 ;  /* 0x0000005e005e7308 */ /* 0x000e700000002400 */
[----:B------:R-:W-:Y:S01]  /*3770*/  MUFU.TANH R97, R97 ;  /* 0x0000006100617308 */ /* 0x000fe20000002400 */
[----:B0-----:R-:W-:-:S04]  /*3780*/  FSEL R95, R95, -INF , P5 ;  /* 0xff8000005f5f7808 */ /* 0x001fc80002800000 */
[----:B------:R-:W-:-:S03]  /*3790*/  FMNMX.FTZ R82, R95, R82, !PT ;  /* 0x000000525f527209 */ /* 0x000fc60007810000 */
[----:B------:R-:W0:Y:S01]  /*37a0*/  MUFU.TANH R96, R96 ;  /* 0x0000006000607308 */ /* 0x000e220000002400 */
[----:B-1----:R-:W-:Y:S02]  /*37b0*/  FSEL R57, R94, -INF , P2 ;  /* 0xff8000005e397808 */ /* 0x002fe40001000000 */
[----:B------:R-:W-:-:S05]  /*37c0*/  ISETP.GT.AND P2, PT, R6, 0x80, PT ;  /* 0x000000800600780c */ /* 0x000fca0003f44270 */
[----:B------:R-:W1:Y:S08]  /*37d0*/  MUFU.TANH R101, R101 ;  /* 0x0000006500657308 */ /* 0x000e700000002400 */
[----:B------:R-:W-:Y:S01]  /*37e0*/  MUFU.TANH R99, R99 ;  /* 0x0000006300637308 */ /* 0x000fe20000002400 */
[----:B0-----:R-:W-:Y:S02]  /*37f0*/  FSEL R58, R96, -INF , P3 ;  /* 0xff800000603a7808 */ /* 0x001fe40001800000 */
[----:B------:R-:W-:-:S05]  /*3800*/  ISETP.GT.AND P3, PT, R6, 0x81, PT ;  /* 0x000000810600780c */ /* 0x000fca0003f64270 */
[----:B------:R-:W0:Y:S01]  /*3810*/  MUFU.TANH R98, R98 ;  /* 0x0000006200627308 */ /* 0x000e220000002400 */
[----:B-1----:R-:W-:-:S07]  /*3820*/  FSEL R101, R101, -INF , P2 ;  /* 0xff80000065657808 */ /* 0x002fce0001000000 */
[----:B------:R-:W1:Y:S08]  /*3830*/  MUFU.TANH R102, R102 ;  /* 0x0000006600667308 */ /* 0x000e700000002400 */
[----:B------:R-:W2:Y:S01]  /*3840*/  MUFU.TANH R130, R130 ;  /* 0x0000008200827308 */ /* 0x000ea20000002400 */
[----:B0-----:R-:W-:Y:S02]  /*3850*/  FSEL R59, R98, -INF , P4 ;  /* 0xff800000623b7808 */ /* 0x001fe40002000000 */
[----:B------:R-:W-:-:S05]  /*3860*/  ISETP.GT.AND P4, PT, R6, 0x88, PT ;  /* 0x000000880600780c */ /* 0x000fca0003f84270 */
[----:B------:R-:W0:Y:S01]  /*3870*/  MUFU.TANH R100, R100 ;  /* 0x0000006400647308 */ /* 0x000e220000002400 */
[----:B-1----:R-:W-:-:S07]  /*3880*/  FSEL R102, R102, -INF , P3 ;  /* 0xff80000066667808 */ /* 0x002fce0001800000 */
[----:B------:R-:W-:Y:S01]  /*3890*/  MUFU.TANH R64, R64 ;  /* 0x0000004000407308 */ /* 0x000fe20000002400 */
[----:B--2---:R-:W-:Y:S01]  /*38a0*/  FSEL R62, R130, -INF , P2 ;  /* 0xff800000823e7808 */ /* 0x004fe20001000000 */
[----:B------:R-:W-:Y:S01]  /*38b0*/  FMUL.FTZ R130, R0, R31 ;  /* 0x0000001f00827220 */ /* 0x000fe20000410000 */
[----:B------:R-:W-:-:S05]  /*38c0*/  ISETP.GT.AND P2, PT, R6, 0x91, PT ;  /* 0x000000910600780c */ /* 0x000fca0003f44270 */
[----:B------:R1:W-:Y:S01]  /*38d0*/  MUFU.TANH R69, R56 ;  /* 0x0000003800457308 */ /* 0x0003e20000002400 */
[----:B0-----:R-:W-:Y:S02]  /*38e0*/  FSEL R60, R100, -INF , P5 ;  /* 0xff800000643c7808 */ /* 0x001fe40002800000 */
[----:B------:R-:W-:-:S05]  /*38f0*/  ISETP.GT.AND P5, PT, R6, 0x89, PT ;  /* 0x000000890600780c */ /* 0x000fca0003fa4270 */
[----:B------:R-:W0:Y:S01]  /*3900*/  MUFU.TANH R131, R131 ;  /* 0x0000008300837308 */ /* 0x000e220000002400 */
[----:B-1----:R-:W-:Y:S02]  /*3910*/  FSEL R56, R119, -INF , P1 ;  /* 0xff80000077387808 */ /* 0x002fe40000800000 */
[----:B------:R-:W-:-:S04]  /*3920*/  ISETP.GT.AND P1, PT, R6, 0x79, PT ;  /* 0x000000790600780c */ /* 0x000fc80003f24270 */
[----:B------:R-:W-:Y:S01]  /*3930*/  FSEL R97, R97, -INF , P1 ;  /* 0xff80000061617808 */ /* 0x000fe20000800000 */
[----:B------:R-:W1:Y:S01]  /*3940*/  MUFU.TANH R65, R65 ;  /* 0x0000004100417308 */ /* 0x000e620000002400 */
[----:B------:R-:W-:Y:S02]  /*3950*/  FSEL R61, R99, -INF , P1 ;  /* 0xff800000633d7808 */ /* 0x000fe40000800000 */
[----:B------:R-:W-:Y:S02]  /*3960*/  FMNMX.FTZ R82, R97, R82, !PT ;  /* 0x0000005261527209 */ /* 0x000fe40007810000 */
[----:B------:R-:W-:Y:S02]  /*3970*/  ISETP.GT.AND P1, PT, R6, 0x90, PT ;  /* 0x000000900600780c */ /* 0x000fe40003f24270 */
[----:B------:R-:W-:Y:S01]  /*3980*/  FMNMX.FTZ R91, R101, R82, !PT ;  /* 0x00000052655b7209 */ /* 0x000fe20007810000 */
[----:B------:R-:W2:Y:S01]  /*3990*/  MUFU.TANH R132, R132 ;  /* 0x0000008400847308 */ /* 0x000ea20000002400 */
[----:B0-----:R-:W-:-:S07]  /*39a0*/  FSEL R131, R131, -INF , P4 ;  /* 0xff80000083837808 */ /* 0x001fce0002000000 */
[----:B------:R-:W0:Y:S01]  /*39b0*/  MUFU.TANH R129, R129 ;  /* 0x0000008100817308 */ /* 0x000e220000002400 */
[----:B-1----:R-:W-:-:S07]  /*39c0*/  FSEL R82, R65, -INF , P2 ;  /* 0xff80000041527808 */ /* 0x002fce0001000000 */
[----:B------:R-:W1:Y:S01]  /*39d0*/  MUFU.TANH R66, R66 ;  /* 0x0000004200427308 */ /* 0x000e620000002400 */
[----:B--2---:R-:W-:-:S07]  /*39e0*/  FSEL R132, R132, -INF , P5 ;  /* 0xff80000084847808 */ /* 0x004fce0002800000 */
[----:B------:R-:W-:Y:S01]  /*39f0*/  MUFU.TANH R133, R133 ;  /* 0x0000008500857308 */ /* 0x000fe20000002400 */
[----:B0-----:R-:W-:Y:S01]  /*3a00*/  FSEL R24, R129, -INF , P3 ;  /* 0xff80000081187808 */ /* 0x001fe20001800000 */
[----:B------:R-:W-:Y:S01]  /*3a10*/  FMUL.FTZ R129, R0, R38 ;  /* 0x0000002600817220 */ /* 0x000fe20000410000 */
[----:B------:R-:W-:-:S05]  /*3a20*/  ISETP.GT.AND P3, PT, R6, 0x98, PT ;  /* 0x000000980600780c */ /* 0x000fca0003f64270 */
[----:B------:R0:W-:Y:S01]  /*3a30*/  MUFU.TANH R114, R81 ;  /* 0x0000005100727308 */ /* 0x0001e20000002400 */
[----:B-1----:R-:W-:Y:S01]  /*3a40*/  FSEL R26, R66, -INF , P1 ;  /* 0xff800000421a7808 */ /* 0x002fe20000800000 */
[----:B------:R-:W-:-:S06]  /*3a50*/  FMUL.FTZ R66, R0, R27 ;  /* 0x0000001b00427220 */ /* 0x000fcc0000410000 */
[----:B------:R-:W1:Y:S01]  /*3a60*/  MUFU.TANH R134, R134 ;  /* 0x0000008600867308 */ /* 0x000e620000002400 */
[----:B0-----:R-:W-:Y:S02]  /*3a70*/  FSEL R81, R64, -INF , P1 ;  /* 0xff80000040517808 */ /* 0x001fe40000800000 */
[----:B------:R-:W-:Y:S02]  /*3a80*/  FMNMX.FTZ R64, R102, R91, !PT ;  /* 0x0000005b66407209 */ /* 0x000fe40007810000 */
[----:B------:R-:W-:Y:S02]  /*3a90*/  ISETP.GT.AND P1, PT, R6, 0xa1, PT ;  /* 0x000000a10600780c */ /* 0x000fe40003f24270 */
[----:B------:R-:W-:Y:S01]  /*3aa0*/  FMNMX.FTZ R65, R131, R64, !PT ;  /* 0x0000004083417209 */ /* 0x000fe20007810000 */
[----:B------:R-:W-:Y:S03]  /*3ab0*/  MUFU.TANH R68, R68 ;  /* 0x0000004400447308 */ /* 0x000fe60000002400 */
[----:B------:R-:W-:-:S04]  /*3ac0*/  FMNMX.FTZ R94, R132, R65, !PT ;  /* 0x00000041845e7209 */ /* 0x000fc80007810000 */
[----:B------:R-:W-:Y:S01]  /*3ad0*/  FMNMX.FTZ R65, R81, R94, !PT ;  /* 0x0000005e51417209 */ /* 0x000fe20007810000 */
[----:B------:R-:W0:Y:S01]  /*3ae0*/  MUFU.TANH R137, R137 ;  /* 0x0000008900897308 */ /* 0x000e220000002400 */
[----:B-1----:R-:W-:Y:S02]  /*3af0*/  FSEL R25, R134, -INF , P5 ;  /* 0xff80000086197808 */ /* 0x002fe40002800000 */
[----:B------:R-:W-:-:S05]  /*3b00*/  ISETP.GT.AND P5, PT, R6, 0xa0, PT ;  /* 0x000000a00600780c */ /* 0x000fca0003fa4270 */
[----:B------:R-:W1:Y:S08]  /*3b10*/  MUFU.TANH R67, R67 ;  /* 0x0000004300437308 */ /* 0x000e700000002400 */
[----:B------:R-:W2:Y:S01]  /*3b20*/  MUFU.TANH R138, R138 ;  /* 0x0000008a008a7308 */ /* 0x000ea20000002400 */
[----:B0-----:R-:W-:-:S07]  /*3b30*/  FSEL R91, R137, -INF , P5 ;  /* 0xff800000895b7808 */ /* 0x001fce0002800000 */
[----:B------:R-:W0:Y:S01]  /*3b40*/  MUFU.TANH R135, R135 ;  /* 0x0000008700877308 */ /* 0x000e220000002400 */
[----:B-1----:R-:W-:Y:S01]  /*3b50*/  FSEL R27, R67, -INF , P2 ;  /* 0xff800000431b7808 */ /* 0x002fe20001000000 */
[----:B------:R-:W-:Y:S01]  /*3b60*/  FMUL.FTZ R67, R0, R28 ;  /* 0x0000001c00437220 */ /* 0x000fe20000410000 */
[----:B------:R-:W-:-:S04]  /*3b70*/  ISETP.GT.AND P2, PT, R6, 0xa8, PT ;  /* 0x000000a80600780c */ /* 0x000fc80003f44270 */
[----:B------:R-:W-:Y:S01]  /*3b80*/  FSEL R96, R125, -INF , P2 ;  /* 0xff8000007d607808 */ /* 0x000fe20001000000 */
[----:B------:R1:W-:Y:S01]  /*3b90*/  MUFU.TANH R116, R85 ;  /* 0x0000005500747308 */ /* 0x0003e20000002400 */
[----:B--2---:R-:W-:-:S07]  /*3ba0*/  FSEL R94, R138, -INF , P1 ;  /* 0xff8000008a5e7808 */ /* 0x004fce0000800000 */
[----:B------:R2:W-:Y:S01]  /*3bb0*/  MUFU.TANH R90, R63 ;  /* 0x0000003f005a7308 */ /* 0x0005e20000002400 */
[----:B-1----:R-:W-:Y:S02]  /*3bc0*/  FSEL R85, R69, -INF , P3 ;  /* 0xff80000045557808 */ /* 0x002fe40001800000 */
[----:B0-----:R-:W-:Y:S02]  /*3bd0*/  FSEL R64, R135, -INF , P3 ;  /* 0xff80000087407808 */ /* 0x001fe40001800000 */
[----:B------:R-:W-:-:S03]  /*3be0*/  ISETP.GT.AND P3, PT, R6, 0xa9, PT ;  /* 0x000000a90600780c */ /* 0x000fc60003f64270 */
[----:B------:R0:W-:Y:S01]  /*3bf0*/  MUFU.TANH R69, R66 ;  /* 0x0000004200457308 */ /* 0x0001e20000002400 */
[----:B--2---:R-:W-:Y:S01]  /*3c00*/  FSEL R63, R133, -INF , P4 ;  /* 0xff800000853f7808 */ /* 0x004fe20002000000 */
[----:B------:R-:W-:Y:S01]  /*3c10*/  FMUL.FTZ R133, R0, R34 ;  /* 0x0000002200857220 */ /* 0x000fe20000410000 */
[----:B------:R-:W-:Y:S02]  /*3c20*/  ISETP.GT.AND P4, PT, R6, 0x99, PT ;  /* 0x000000990600780c */ /* 0x000fe40003f84270 */
[----:B------:R-:W-:-:S03]  /*3c30*/  FSEL R98, R107, -INF , P3 ;  /* 0xff8000006b627808 */ /* 0x000fc60001800000 */
[----:B------:R-:W1:Y:S01]  /*3c40*/  MUFU.TANH R136, R136 ;  /* 0x0000008800887308 */ /* 0x000e620000002400 */
[----:B0-----:R-:W-:Y:S02]  /*3c50*/  FMNMX.FTZ R66, R82, R65, !PT ;  /* 0x0000004152427209 */ /* 0x001fe40007810000 */
[----:B------:R-:W-:Y:S02]  /*3c60*/  FSEL R65, R122, -INF , P1 ;  /* 0xff8000007a417808 */ /* 0x000fe40000800000 */
[----:B------:R-:W-:Y:S02]  /*3c70*/  FMNMX.FTZ R99, R85, R66, !PT ;  /* 0x0000004255637209 */ /* 0x000fe40007810000 */
[----:B------:R-:W-:Y:S01]  /*3c80*/  ISETP.GT.AND P1, PT, R6, 0xb8, PT ;  /* 0x000000b80600780c */ /* 0x000fe20003f24270 */
[----:B------:R0:W-:Y:S08]  /*3c90*/  MUFU.TANH R100, R86 ;  /* 0x0000005600647308 */ /* 0x0001f00000002400 */
[----:B------:R-:W2:Y:S01]  /*3ca0*/  MUFU.TANH R140, R140 ;  /* 0x0000008c008c7308 */ /* 0x000ea20000002400 */
[----:B0-----:R-:W-:Y:S01]  /*3cb0*/  FSEL R86, R68, -INF , P4 ;  /* 0xff80000044567808 */ /* 0x001fe20002000000 */
[----:B------:R-:W-:Y:S01]  /*3cc0*/  FMUL.FTZ R68, R0, R29 ;  /* 0x0000001d00447220 */ /* 0x000fe20000410000 */
[----:B-1----:R-:W-:-:S02]  /*3cd0*/  FSEL R28, R136, -INF , P4 ;  /* 0xff800000881c7808 */ /* 0x002fc40002000000 */
[----:B------:R-:W-:Y:S02]  /*3ce0*/  FMNMX.FTZ R66, R86, R99, !PT ;  /* 0x0000006356427209 */ /* 0x000fe40007810000 */
[----:B------:R-:W-:Y:S01]  /*3cf0*/  ISETP.GT.AND P4, PT, R6, 0xb0, PT ;  /* 0x000000b00600780c */ /* 0x000fe20003f84270 */
[----:B------:R-:W0:Y:S01]  /*3d00*/  MUFU.TANH R141, R141 ;  /* 0x0000008d008d7308 */ /* 0x000e220000002400 */
[----:B------:R-:W-:Y:S02]  /*3d10*/  FMNMX.FTZ R99, R91, R66, !PT ;  /* 0x000000425b637209 */ /* 0x000fe40007810000 */
[----:B------:R-:W-:Y:S02]  /*3d20*/  FSEL R29, R123, -INF , P5 ;  /* 0xff8000007b1d7808 */ /* 0x000fe40002800000 */
[----:B------:R-:W-:Y:S02]  /*3d30*/  FMNMX.FTZ R99, R94, R99, !PT ;  /* 0x000000635e637209 */ /* 0x000fe40007810000 */
[----:B------:R-:W-:Y:S01]  /*3d40*/  FSEL R66, R110, -INF , P3 ;  /* 0xff8000006e427808 */ /* 0x000fe20001800000 */
[----:B------:R-:W1:Y:S01]  /*3d50*/  MUFU.TANH R144, R144 ;  /* 0x0000009000907308 */ /* 0x000e620000002400 */
[----:B------:R-:W-:-:S02]  /*3d60*/  FMNMX.FTZ R107, R96, R99, !PT ;  /* 0x00000063606b7209 */ /* 0x000fc40007810000 */
[----:B------:R-:W-:Y:S02]  /*3d70*/  ISETP.GT.AND P5, PT, R6, 0xb1, PT ;  /* 0x000000b10600780c */ /* 0x000fe40003fa4270 */
[----:B--2---:R-:W-:Y:S02]  /*3d80*/  FSEL R99, R140, -INF , P4 ;  /* 0xff8000008c637808 */ /* 0x004fe40002000000 */
[----:B------:R-:W-:Y:S01]  /*3d90*/  FMNMX.FTZ R110, R98, R107, !PT ;  /* 0x0000006b626e7209 */ /* 0x000fe20007810000 */
[----:B------:R-:W2:Y:S01]  /*3da0*/  MUFU.TANH R113, R145 ;  /* 0x0000009100717308 */ /* 0x000ea20000002400 */
[----:B0-----:R-:W-:Y:S02]  /*3db0*/  FSEL R107, R141, -INF , P5 ;  /* 0xff8000008d6b7808 */ /* 0x001fe40002800000 */
[----:B------:R-:W-:-:S04]  /*3dc0*/  ISETP.GT.AND P3, PT, R6, 0xc0, PT ;  /* 0x000000c00600780c */ /* 0x000fc80003f64270 */
[----:B------:R-:W-:Y:S01]  /*3dd0*/  FSEL R114, R114, -INF , P3 ;  /* 0xff80000072727808 */ /* 0x000fe20001800000 */
[----:B------:R-:W0:Y:S08]  /*3de0*/  MUFU.TANH R142, R142 ;  /* 0x0000008e008e7308 */ /* 0x000e300000002400 */
[----:B------:R3:W-:Y:S08]  /*3df0*/  MUFU.TANH R117, R67 ;  /* 0x0000004300757308 */ /* 0x0007f00000002400 */
[----:B------:R-:W4:Y:S01]  /*3e00*/  MUFU.TANH R143, R143 ;  /* 0x0000008f008f7308 */ /* 0x000f220000002400 */
[----:B---3--:R-:W-:Y:S01]  /*3e10*/  FMUL.FTZ R67, R0, R30 ;  /* 0x0000001e00437220 */ /* 0x008fe20000410000 */
[----:B------:R-:W-:-:S02]  /*3e20*/  FSEL R30, R126, -INF , P2 ;  /* 0xff8000007e1e7808 */ /* 0x000fc40001000000 */
[----:B------:R-:W-:Y:S02]  /*3e30*/  FMNMX.FTZ R126, R99, R110, !PT ;  /* 0x0000006e637e7209 */ /* 0x000fe40007810000 */
[----:B------:R-:W-:Y:S02]  /*3e40*/  ISETP.GT.AND P2, PT, R6, 0xb9, PT ;  /* 0x000000b90600780c */ /* 0x000fe40003f44270 */
[----:B-1----:R-:W-:Y:S01]  /*3e50*/  FSEL R110, R144, -INF , P1 ;  /* 0xff800000906e7808 */ /* 0x002fe20000800000 */
[----:B------:R-:W-:Y:S01]  /*3e60*/  MUFU.TANH R139, R139 ;  /* 0x0000008b008b7308 */ /* 0x000fe20000002400 */
[----:B------:R-:W-:Y:S02]  /*3e70*/  FMNMX.FTZ R125, R107, R126, !PT ;  /* 0x0000007e6b7d7209 */ /* 0x000fe40007810000 */
[----:B--2---:R-:W-:Y:S02]  /*3e80*/  FSEL R113, R113, -INF , P2 ;  /* 0xff80000071717808 */ /* 0x004fe40001000000 */
[----:B------:R-:W-:Y:S01]  /*3e90*/  FMNMX.FTZ R126, R110, R125, !PT ;  /* 0x0000007d6e7e7209 */ /* 0x000fe20007810000 */
[----:B------:R-:W-:Y:S01]  /*3ea0*/  FMUL.FTZ R125, R0, R36 ;  /* 0x00000024007d7220 */ /* 0x000fe20000410000 */
[----:B0-----:R-:W-:Y:S01]  /*3eb0*/  FSEL R32, R142, -INF , P4 ;  /* 0xff8000008e207808 */ /* 0x001fe20002000000 */
[----:B------:R-:W0:Y:S01]  /*3ec0*/  MUFU.TANH R68, R68 ;  /* 0x0000004400447308 */ /* 0x000e220000002400 */
[----:B------:R-:W-:-:S02]  /*3ed0*/  ISETP.GT.AND P4, PT, R6, 0xc1, PT ;  /* 0x000000c10600780c */ /* 0x000fc40003f84270 */
[----:B------:R-:W-:Y:S02]  /*3ee0*/  FMNMX.FTZ R127, R113, R126, !PT ;  /* 0x0000007e717f7209 */ /* 0x000fe40007810000 */
[----:B------:R-:W-:Y:S01]  /*3ef0*/  FSEL R36, R90, -INF , P1 ;  /* 0xff8000005a247808 */ /* 0x000fe20000800000 */
[----:B------:R-:W-:Y:S01]  /*3f00*/  FMUL.FTZ R90, R0, R37 ;  /* 0x00000025005a7220 */ /* 0x000fe20000410000 */
[----:B------:R-:W-:Y:S01]  /*3f10*/  FSEL R116, R116, -INF , P4 ;  /* 0xff80000074747808 */ /* 0x000fe20002000000 */
[----:B------:R1:W-:Y:S01]  /*3f20*/  MUFU.TANH R123, R67 ;  /* 0x00000043007b7308 */ /* 0x0003e20000002400 */
[----:B------:R-:W-:Y:S02]  /*3f30*/  FMNMX.FTZ R127, R114, R127, !PT ;  /* 0x0000007f727f7209 */ /* 0x000fe40007810000 */
[----:B------:R-:W-:Y:S02]  /*3f40*/  ISETP.GT.AND P1, PT, R6, 0xc9, PT ;  /* 0x000000c90600780c */ /* 0x000fe40003f24270 */
[----:B------:R-:W-:-:S03]  /*3f50*/  FMNMX.FTZ R126, R116, R127, !PT ;  /* 0x0000007f747e7209 */ /* 0x000fc60007810000 */
[----:B------:R0:W2:Y:S01]  /*3f60*/  MUFU.TANH R122, R118 ;  /* 0x00000076007a7308 */ /* 0x0000a20000002400 */
[----:B-1----:R-:W-:Y:S01]  /*3f70*/  FMUL.FTZ R67, R0, R33 ;  /* 0x0000002100437220 */ /* 0x002fe20000410000 */
[----:B----4-:R-:W-:Y:S02]  /*3f80*/  FSEL R33, R143, -INF , P5 ;  /* 0xff8000008f217808 */ /* 0x010fe40002800000 */
[----:B------:R-:W-:-:S04]  /*3f90*/  ISETP.GT.AND P5, PT, R6, 0xc8, PT ;  /* 0x000000c80600780c */ /* 0x000fc80003fa4270 */
[----:B------:R1:W3:Y:S01]  /*3fa0*/  MUFU.TANH R119, R67 ;  /* 0x0000004300777308 */ /* 0x0002e20000002400 */
[----:B------:R-:W-:Y:S02]  /*3fb0*/  FSEL R117, R117, -INF , P5 ;  /* 0xff80000075757808 */ /* 0x000fe40002800000 */
[----:B0-----:R-:W-:Y:S02]  /*3fc0*/  FSEL R118, R68, -INF , P1 ;  /* 0xff80000044767808 */ /* 0x001fe40000800000 */
[----:B------:R-:W-:Y:S02]  /*3fd0*/  FMNMX.FTZ R37, R117, R126, !PT ;  /* 0x0000007e75257209 */ /* 0x000fe40007810000 */
[----:B------:R-:W-:Y:S01]  /*3fe0*/  FSEL R68, R100, -INF , P3 ;  /* 0xff80000064447808 */ /* 0x000fe20001800000 */
[----:B------:R-:W0:Y:S01]  /*3ff0*/  MUFU.TANH R125, R125 ;  /* 0x0000007d007d7308 */ /* 0x000e220000002400 */
[----:B-1----:R-:W-:Y:S02]  /*4000*/  FSEL R67, R139, -INF , P2 ;  /* 0xff8000008b437808 */ /* 0x002fe40001000000 */
[----:B------:R-:W-:-:S02]  /*4010*/  ISETP.GT.AND P2, PT, R6, 0xd0, PT ;  /* 0x000000d00600780c */ /* 0x000fc40003f44270 */
[----:B------:R-:W-:Y:S02]  /*4020*/  ISETP.GT.AND P3, PT, R6, 0xd1, PT ;  /* 0x000000d10600780c */ /* 0x000fe40003f64270 */
[----:B--2---:R-:W-:Y:S01]  /*4030*/  FSEL R122, R122, -INF , P2 ;  /* 0xff8000007a7a7808 */ /* 0x004fe20001000000 */
[----:B------:R-:W1:Y:S01]  /*4040*/  MUFU.TANH R90, R90 ;  /* 0x0000005a005a7308 */ /* 0x000e620000002400 */
[----:B------:R-:W-:Y:S02]  /*4050*/  FMNMX.FTZ R127, R118, R37, !PT ;  /* 0x00000025767f7209 */ /* 0x000fe40007810000 */
[----:B------:R-:W-:Y:S02]  /*4060*/  FSEL R37, R69, -INF , P4 ;  /* 0xff80000045257808 */ /* 0x000fe40002000000 */
[----:B------:R-:W-:Y:S02]  /*4070*/  ISETP.GT.AND P4, PT, R6, 0xd8, PT ;  /* 0x000000d80600780c */ /* 0x000fe40003f84270 */
[----:B---3--:R-:W-:Y:S01]  /*4080*/  FSEL R119, R119, -INF , P3 ;  /* 0xff80000077777808 */ /* 0x008fe20001800000 */
[----:B------:R-:W2:Y:S01]  /*4090*/  MUFU.TANH R130, R130 ;  /* 0x0000008200827308 */ /* 0x000ea20000002400 */
[----:B------:R-:W-:Y:S01]  /*40a0*/  FMNMX.FTZ R100, R122, R127, !PT ;  /* 0x0000007f7a647209 */ /* 0x000fe20007810000 */
[----:B------:R-:W-:Y:S01]  /*40b0*/  FMUL.FTZ R127, R0, R35 ;  /* 0x00000023007f7220 */ /* 0x000fe20000410000 */
[----:B------:R-:W-:-:S02]  /*40c0*/  FSEL R69, R123, -INF , P5 ;  /* 0xff8000007b457808 */ /* 0x000fc40002800000 */
[----:B------:R-:W-:Y:S02]  /*40d0*/  ISETP.GT.AND P5, PT, R6, 0xd9, PT ;  /* 0x000000d90600780c */ /* 0x000fe40003fa4270 */
[----:B0-----:R-:W-:Y:S01]  /*40e0*/  FSEL R126, R125, -INF , P4 ;  /* 0xff8000007d7e7808 */ /* 0x001fe20002000000 */
[----:B------:R-:W-:Y:S01]  /*40f0*/  FMUL.FTZ R125, R0, R39 ;  /* 0x00000027007d7220 */ /* 0x000fe20000410000 */
[----:B------:R-:W-:Y:S01]  /*4100*/  FMNMX.FTZ R123, R119, R100, !PT ;  /* 0x00000064777b7209 */ /* 0x000fe20007810000 */
[----:B------:R-:W0:Y:S01]  /*4110*/  MUFU.TANH R133, R133 ;  /* 0x0000008500857308 */ /* 0x000e220000002400 */
[----:B-1----:R-:W-:Y:S02]  /*4120*/  FSEL R128, R90, -INF , P5 ;  /* 0xff8000005a807808 */ /* 0x002fe40002800000 */
[----:B------:R-:W-:-:S04]  /*4130*/  FMNMX.FTZ R123, R126, R123, !PT ;  /* 0x0000007b7e7b7209 */ /* 0x000fc80007810000 */
[----:B------:R-:W-:Y:S01]  /*4140*/  FMNMX.FTZ R6, R128, R123, !PT ;  /* 0x0000007b80067209 */ /* 0x000fe20007810000 */
[----:B------:R-:W1:Y:S01]  /*4150*/  MUFU.TANH R127, R127 ;  /* 0x0000007f007f7308 */ /* 0x000e620000002400 */
[----:B--2---:R-:W-:-:S03]  /*4160*/  FSEL R130, R130, -INF , P1 ;  /* 0xff80000082827808 */ /* 0x004fc60000800000 */
[----:B------:R-:W2:Y:S04]  /*4170*/  SHFL.BFLY PT, R123, R6, 0x2, 0x1f ;  /* 0x0c401f00067b7f89 */ /* 0x000ea800000e0000 */
[----:B------:R-:W3:Y:S01]  /*4180*/  MUFU.TANH R129, R129 ;  /* 0x0000008100817308 */ /* 0x000ee20000002400 */
[----:B0-----:R-:W-:-:S07]  /*4190*/  FSEL R133, R133, -INF , P2 ;  /* 0xff80000085857808 */ /* 0x001fce0001000000 */
[----:B------:R-:W0:Y:S01]  /*41a0*/  MUFU.TANH R125, R125 ;  /* 0x0000007d007d7308 */ /* 0x000e220000002400 */
[----:B-1----:R-:W-:Y:S02]  /*41b0*/  FSEL R127, R127, -INF , P3 ;  /* 0xff8000007f7f7808 */ /* 0x002fe40001800000 */
[----:B---3--:R-:W-:Y:S02]  /*41c0*/  FSEL R129, R129, -INF , P4 ;  /* 0xff80000081817808 */ /* 0x008fe40002000000 */
[----:B--2---:R-:W-:-:S05]  /*41d0*/  FMNMX.FTZ R100, R6, R123, !PT ;  /* 0x0000007b06647209 */ /* 0x004fca0007810000 */
[----:B------:R-:W1:Y:S01]  /*41e0*/  SHFL.BFLY PT, R123, R100, 0x1, 0x1f ;  /* 0x0c201f00647b7f89 */ /* 0x000e6200000e0000 */
[----:B0-----:R-:W-:Y:S02]  /*41f0*/  FSEL R125, R125, -INF , P5 ;  /* 0xff8000007d7d7808 */ /* 0x001fe40002800000 */
[----:B-1----:R-:W-:Y:S01]  /*4200*/  FMNMX.FTZ R90, R100, R123, !PT ;  /* 0x0000007b645a7209 */ /* 0x002fe20007810000 */
[----:B------:R-:W-:-:S03]  /*4210*/  IMAD.U32 R123, RZ, RZ, UR10 ;  /* 0x0000000aff7b7e24 */ /* 0x000fc6000f8e00ff */
[C---:B------:R-:W-:Y:S01]  /*4220*/  FSETP.NEU.FTZ.AND P6, PT, R90.reuse, -INF , PT ;  /* 0xff8000005a00780b */ /* 0x040fe20003fdd000 */
[----:B------:R-:W-:-:S05]  /*4230*/  FFMA.FTZ R123, R90, R123, -8 ;  /* 0xc10000005a7b7423 */ /* 0x000fca000001007b */
[----:B------:R-:W-:Y:S02]  /*4240*/  FSEL R123, R123, RZ, P6 ;  /* 0x000000ff7b7b7208 */ /* 0x000fe40003000000 */
[----:B------:R-:W-:-:S03]  /*4250*/  LOP3.LUT P6, RZ, R152, 0x7f, RZ, 0xc0, !PT ;  /* 0x0000007f98ff7812 */ /* 0x000fc600078cc0ff */
[--C-:B------:R-:W-:Y:S01]  /*4260*/  FFMA.FTZ R31, R70, UR10, -R123.reuse ;  /* 0x0000000a461f7c23 */ /* 0x100fe2000801087b */
        /* <DEDUP_REMOVED lines=45> */
[----:B------:R-:W-:Y:S01]  /*4540*/  MUFU.EX2 R6, R6 ;  /* 0x0000000600067308 */ /* 0x000fe20000000800 */
[----:B------:R-:W-:Y:S01]  /*4550*/  @!P6 VIADD R5, R5, 0x2e840 ;  /* 0x0002e8400505e836 */ /* 0x000fe20000000000 */
[----:B------:R-:W-:-:S04]  /*4560*/  FMNMX.FTZ R105, R41, R100, !PT ;  /* 0x0000006429697209 */ /* 0x000fc80007810000 */
[----:B------:R-:W-:Y:S02]  /*4570*/  FMNMX.FTZ R100, R42, R105, !PT ;  /* 0x000000692a647209 */ /* 0x000fe40007810000 */
[----:B------:R-:W-:Y:S02]  /*4580*/  MUFU.EX2 R31, R31 ;  /* 0x0000001f001f7308 */ /* 0x000fe40000000800 */
        /* <DEDUP_REMOVED lines=11> */
[----:B------:R0:W-:Y:S02]  /*4640*/  MUFU.EX2 R105, R115 ;  /* 0x0000007300697308 */ /* 0x0001e40000000800 */
[----:B------:R-:W-:-:S04]  /*4650*/  FMNMX.FTZ R108, R52, R111, !PT ;  /* 0x0000006f346c7209 */ /* 0x000fc80007810000 */
[----:B------:R-:W-:Y:S01]  /*4660*/  FMNMX.FTZ R111, R53, R108, !PT ;  /* 0x0000006c356f7209 */ /* 0x000fe20007810000 */
[----:B------:R-:W-:-:S01]  /*4670*/  FFMA.FTZ R108, R89, UR10, -R123 ;  /* 0x0000000a596c7c23 */ /* 0x000fc2000801087b */
[----:B------:R-:W-:Y:S01]  /*4680*/  MUFU.EX2 R34, R34 ;  /* 0x0000002200227308 */ /* 0x000fe20000000800 */
[----:B0-----:R-:W-:-:S01]  /*4690*/  FFMA.FTZ R115, R93, UR10, -R123 ;  /* 0x0000000a5d737c23 */ /* 0x001fc2000801087b */
[----:B------:R-:W-:Y:S01]  /*46a0*/  FMNMX.FTZ R112, R54, R111, !PT ;  /* 0x0000006f36707209 */ /* 0x000fe20007810000 */
[----:B------:R-:W-:-:S03]  /*46b0*/  FFMA.FTZ R111, R78, UR10, -R123 ;  /* 0x0000000a4e6f7c23 */ /* 0x000fc6000801087b */
[----:B------:R-:W-:Y:S01]  /*46c0*/  FMNMX.FTZ R89, R55, R112, !PT ;  /* 0x0000007037597209 */ /* 0x000fe20007810000 */
[----:B------:R-:W-:-:S01]  /*46d0*/  FFMA.FTZ R112, R97, UR10, -R123 ;  /* 0x0000000a61707c23 */ /* 0x000fc2000801087b */
[----:B------:R-:W-:Y:S01]  /*46e0*/  FFMA.FTZ R97, R102, UR10, -R123 ;  /* 0x0000000a66617c23 */ /* 0x000fe2000801087b */
[----:B------:R-:W0:Y:S01]  /*46f0*/  MUFU.EX2 R39, R39 ;  /* 0x0000002700277308 */ /* 0x000e220000000800 */
[----:B------:R-:W-:-:S04]  /*4700*/  FMNMX.FTZ R78, R56, R89, !PT ;  /* 0x00000059384e7209 */ /* 0x000fc80007810000 */
[----:B------:R-:W-:Y:S01]  /*4710*/  FMNMX.FTZ R89, R57, R78, !PT ;  /* 0x0000004e39597209 */ /* 0x000fe20007810000 */
[----:B------:R-:W-:-:S02]  /*4720*/  FFMA.FTZ R78, R92, UR10, -R123 ;  /* 0x0000000a5c4e7c23 */ /* 0x000fc4000801087b */
        /* <DEDUP_REMOVED lines=8> */
[----:B------:R0:W-:Y:S01]  /*47b0*/  MUFU.EX2 R89, R115 ;  /* 0x0000007300597308 */ /* 0x0001e20000000800 */
[----:B------:R-:W-:-:S04]  /*47c0*/  FMNMX.FTZ R95, R62, R93, !PT ;  /* 0x0000005d3e5f7209 */ /* 0x000fc80007810000 */
[----:B------:R-:W-:-:S03]  /*47d0*/  FMNMX.FTZ R92, R24, R95, !PT ;  /* 0x0000005f185c7209 */ /* 0x000fc60007810000 */
[----:B------:R-:W-:Y:S01]  /*47e0*/  MUFU.EX2 R93, R121 ;  /* 0x00000079005d7308 */ /* 0x000fe20000000800 */
[----:B------:R-:W-:Y:S01]  /*47f0*/  FMNMX.FTZ R92, R63, R92, !PT ;  /* 0x0000005c3f5c7209 */ /* 0x000fe20007810000 */
[--C-:B0-----:R-:W-:Y:S01]  /*4800*/  FFMA.FTZ R115, R98, UR10, -R123.reuse ;  /* 0x0000000a62737c23 */ /* 0x101fe2000801087b */
        /* <DEDUP_REMOVED lines=9> */
[--C-:B------:R-:W-:Y:S01]  /*48a0*/  FFMA.FTZ R117, R118, UR10, -R123.reuse ;  /* 0x0000000a76757c23 */ /* 0x100fe2000801087b */
[----:B------:R-:W-:Y:S01]  /*48b0*/  FMNMX.FTZ R95, R27, R120, !PT ;  /* 0x000000781b5f7209 */ /* 0x000fe20007810000 */
[----:B------:R-:W-:Y:S01]  /*48c0*/  FFMA.FTZ R118, R122, UR10, -R123 ;  /* 0x0000000a7a767c23 */ /* 0x000fe2000801087b */
[----:B------:R-:W-:-:S02]  /*48d0*/  IMAD.U32 R122, RZ, RZ, UR10 ;  /* 0x0000000aff7a7e24 */ /* 0x000fc4000f8e00ff */
[--C-:B------:R-:W-:Y:S01]  /*48e0*/  FFMA.FTZ R92, R101, UR10, -R123.reuse ;  /* 0x0000000a655c7c23 */ /* 0x100fe2000801087b */
[----:B------:R-:W-:Y:S01]  /*48f0*/  FMNMX.FTZ R95, R64, R95, !PT ;  /* 0x0000005f405f7209 */ /* 0x000fe20007810000 */
[----:B------:R-:W-:Y:S01]  /*4900*/  FFMA.FTZ R101, R131, UR10, -R123 ;  /* 0x0000000a83657c23 */ /* 0x000fe2000801087b */
[----:B------:R-:W-:Y:S02]  /*4910*/  MUFU.EX2 R70, R70 ;  /* 0x0000004600467308 */ /* 0x000fe40000000800 */
[----:B------:R-:W-:-:S04]  /*4920*/  FMNMX.FTZ R102, R28, R95, !PT ;  /* 0x0000005f1c667209 */ /* 0x000fc80007810000 */
[----:B------:R-:W-:Y:S02]  /*4930*/  FMNMX.FTZ R102, R29, R102, !PT ;  /* 0x000000661d667209 */ /* 0x000fe40007810000 */
[----:B------:R-:W0:Y:S02]  /*4940*/  MUFU.EX2 R71, R71 ;  /* 0x0000004700477308 */ /* 0x000e240000000800 */
[----:B------:R-:W-:Y:S01]  /*4950*/  FMNMX.FTZ R95, R65, R102, !PT ;  /* 0x00000066415f7209 */ /* 0x000fe20007810000 */
[----:B------:R-:W-:-:S03]  /*4960*/  FFMA.FTZ R102, R132, UR10, -R123 ;  /* 0x0000000a84667c23 */ /* 0x000fc6000801087b */
[----:B------:R-:W-:Y:S02]  /*4970*/  FMNMX.FTZ R95, R30, R95, !PT ;  /* 0x0000005f1e5f7209 */ /* 0x000fe40007810000 */
[----:B------:R-:W-:Y:S02]  /*4980*/  MUFU.EX2 R47, R47 ;  /* 0x0000002f002f7308 */ /* 0x000fe40000000800 */
[----:B------:R-:W-:-:S04]  /*4990*/  FMNMX.FTZ R95, R66, R95, !PT ;  /* 0x0000005f425f7209 */ /* 0x000fc80007810000 */
[----:B------:R-:W-:Y:S02]  /*49a0*/  FMNMX.FTZ R120, R32, R95, !PT ;  /* 0x0000005f20787209 */ /* 0x000fe40007810000 */
[----:B------:R-:W-:Y:S01]  /*49b0*/  MUFU.EX2 R72, R72 ;  /* 0x0000004800487308 */ /* 0x000fe20000000800 */
[----:B0-----:R-:W-:Y:S02]  /*49c0*/  F2FP.SATFINITE.E4M3.F32.PACK_AB_MERGE_C R202, R71, R70, RZ ;  /* 0x0000004647ca723e */ /* 0x001fe400048070ff */
[----:B------:R-:W-:Y:S02]  /*49d0*/  FMNMX.FTZ R95, R33, R120, !PT ;  /* 0x00000078215f7209 */ /* 0x000fe40007810000 */
[----:B------:R-:W-:Y:S02]  /*49e0*/  F2FP.SATFINITE.E4M3.F32.PACK_AB_MERGE_C R202, R38, R35, R202 ;  /* 0x0000002326ca723e */ /* 0x000fe400048070ca */
[----:B------:R-:W-:Y:S01]  /*49f0*/  FMNMX.FTZ R120, R36, R95, !PT ;  /* 0x0000005f24787209 */ /* 0x000fe20007810000 */
[----:B------:R-:W-:Y:S03]  /*4a00*/  MUFU.EX2 R75, R75 ;  /* 0x0000004b004b7308 */ /* 0x000fe60000000800 */
[----:B------:R-:W-:-:S04]  /*4a10*/  FMNMX.FTZ R95, R67, R120, !PT ;  /* 0x00000078435f7209 */ /* 0x000fc80007810000 */
[----:B------:R-:W-:Y:S01]  /*4a20*/  FMNMX.FTZ R120, R68, R95, !PT ;  /* 0x0000005f44787209 */ /* 0x000fe20007810000 */
[----:B------:R-:W0:Y:S03]  /*4a30*/  MUFU.EX2 R80, R80 ;  /* 0x0000005000507308 */ /* 0x000e260000000800 */
[----:B------:R-:W-:-:S04]  /*4a40*/  FMNMX.FTZ R120, R37, R120, !PT ;  /* 0x0000007825787209 */ /* 0x000fc80007810000 */
[----:B------:R-:W-:Y:S01]  /*4a50*/  FMNMX.FTZ R95, R69, R120, !PT ;  /* 0x00000078455f7209 */ /* 0x000fe20007810000 */
[----:B------:R-:W-:Y:S03]  /*4a60*/  MUFU.EX2 R73, R73 ;  /* 0x0000004900497308 */ /* 0x000fe60000000800 */
[----:B------:R-:W-:-:S04]  /*4a70*/  FMNMX.FTZ R120, R130, R95, !PT ;  /* 0x0000005f82787209 */ /* 0x000fc80007810000 */
[----:B------:R-:W-:Y:S01]  /*4a80*/  FMNMX.FTZ R120, R133, R120, !PT ;  /* 0x0000007885787209 */ /* 0x000fe20007810000 */
[----:B------:R-:W-:Y:S01]  /*4a90*/  MUFU.EX2 R74, R74 ;  /* 0x0000004a004a7308 */ /* 0x000fe20000000800 */
[----:B0-----:R-:W-:Y:S02]  /*4aa0*/  F2FP.SATFINITE.E4M3.F32.PACK_AB_MERGE_C R204, R80, R75, RZ ;  /* 0x0000004b50cc723e */ /* 0x001fe400048070ff */
[----:B------:R-:W-:Y:S02]  /*4ab0*/  FMNMX.FTZ R120, R127, R120, !PT ;  /* 0x000000787f787209 */ /* 0x000fe40007810000 */
[----:B------:R-:W-:Y:S02]  /*4ac0*/  F2FP.SATFINITE.E4M3.F32.PACK_AB_MERGE_C R204, R72, R47, R204 ;  /* 0x0000002f48cc723e */ /* 0x000fe400048070cc */
[----:B------:R-:W-:Y:S01]  /*4ad0*/  FMNMX.FTZ R120, R129, R120, !PT ;  /* 0x0000007881787209 */ /* 0x000fe20007810000 */
[----:B------:R-:W-:Y:S03]  /*4ae0*/  MUFU.EX2 R77, R77 ;  /* 0x0000004d004d7308 */ /* 0x000fe60000000800 */
[----:B------:R-:W-:-:S05]  /*4af0*/  FMNMX.FTZ R120, R125, R120, !PT ;  /* 0x000000787d787209 */ /* 0x000fca0007810000 */
[----:B------:R-:W0:Y:S01]  /*4b00*/  SHFL.BFLY PT, R95, R120, 0x2, 0x1f ;  /* 0x0c401f00785f7f89 */ /* 0x000e2200000e0000 */
[----:B------:R-:W1:Y:S08]  /*4b10*/  MUFU.EX2 R84, R84 ;  /* 0x0000005400547308 */ /* 0x000e700000000800 */
[----:B------:R-:W-:Y:S08]  /*4b20*/  MUFU.EX2 R79, R79 ;  /* 0x0000004f004f7308 */ /* 0x000ff00000000800 */
[----:B------:R-:W-:Y:S01]  /*4b30*/  MUFU.EX2 R103, R103 ;  /* 0x0000006700677308 */ /* 0x000fe20000000800 */
[----:B-1----:R-:W-:-:S04]  /*4b40*/  F2FP.SATFINITE.E4M3.F32.PACK_AB_MERGE_C R206, R84, R77, RZ ;  /* 0x0000004d54ce723e */ /* 0x002fc800048070ff */
[----:B------:R-:W-:Y:S02]  /*4b50*/  F2FP.SATFINITE.E4M3.F32.PACK_AB_MERGE_C R206, R74, R73, R206 ;  /* 0x000000494ace723e */ /* 0x000fe400048070ce */
[----:B0-----:R-:W-:Y:S01]  /*4b60*/  FMNMX.FTZ R121, R120, R95, !PT ;  /* 0x0000005f78797209 */ /* 0x001fe20007810000 */
[----:B------:R-:W0:Y:S04]  /*4b70*/  MUFU.EX2 R104, R104 ;  /* 0x0000006800687308 */ /* 0x000e280000000800 */
[----:B------:R-:W1:Y:S04]  /*4b80*/  SHFL.BFLY PT, R120, R121, 0x1, 0x1f ;  /* 0x0c201f0079787f89 */ /* 0x000e6800000e0000 */
[----:B------:R-:W-:Y:S08]  /*4b90*/  MUFU.EX2 R83, R83 ;  /* 0x0000005300537308 */ /* 0x000ff00000000800 */
[----:B------:R-:W-:Y:S01]  /*4ba0*/  MUFU.EX2 R109, R109 ;  /* 0x0000006d006d7308 */ /* 0x000fe20000000800 */
[----:B0-----:R-:W-:-:S04]  /*4bb0*/  F2FP.SATFINITE.E4M3.F32.PACK_AB_MERGE_C R208, R104, R103, RZ ;  /* 0x0000006768d0723e */ /* 0x001fc800048070ff */
[----:B------:R-:W-:-:S03]  /*4bc0*/  F2FP.SATFINITE.E4M3.F32.PACK_AB_MERGE_C R208, R79, R76, R208 ;  /* 0x0000004c4fd0723e */ /* 0x000fc600048070d0 */
[----:B------:R-:W-:Y:S01]  /*4bd0*/  MUFU.EX2 R88, R88 ;  /* 0x0000005800587308 */ /* 0x000fe20000000800 */
[----:B-1----:R-:W-:Y:S01]  /*4be0*/  FMNMX.FTZ R95, R121, R120, !PT ;  /* 0x00000078795f7209 */ /* 0x002fe20007810000 */
[--C-:B------:R-:W-:Y:S01]  /*4bf0*/  FFMA.FTZ R120, R126, UR10, -R123.reuse ;  /* 0x0000000a7e787c23 */ /* 0x100fe2000801087b */
[----:B------:R-:W-:-:S02]  /*4c00*/  FFMA.FTZ R121, R128, UR10, -R123 ;  /* 0x0000000a80797c23 */ /* 0x000fc4000801087b */
[C---:B------:R-:W-:Y:S01]  /*4c10*/  FSETP.NEU.FTZ.AND P1, PT, R95.reuse, -INF , PT ;  /* 0xff8000005f00780b */ /* 0x040fe20003f3d000 */
[----:B------:R-:W-:-:S02]  /*4c20*/  FFMA.FTZ R122, R95, R122, -8 ;  /* 0xc10000005f7a7423 */ /* 0x000fc4000001007a */
[----:B------:R-:W-:Y:S03]  /*4c30*/  MUFU.EX2 R108, R108 ;  /* 0x0000006c006c7308 */ /* 0x000fe60000000800 */
[----:B------:R-:W-:-:S02]  /*4c40*/  FSEL R122, R122, RZ, P1 ;  /* 0x000000ff7a7a7208 */ /* 0x000fc40000800000 */
        /* <DEDUP_REMOVED lines=19> */
[----:B------:R-:W-:Y:S01]  /*4d80*/  FADD.FTZ R57, R6, R31 ;  /* 0x0000001f06397221 */ /* 0x000fe20000010000 */
[----:B------:R-:W-:-:S01]  /*4d90*/  FFMA.FTZ R12, R20, UR10, -R122 ;  /* 0x0000000a140c7c23 */ /* 0x000fc2000801087a */
[--C-:B------:R-:W-:Y:S01]  /*4da0*/  FFMA.FTZ R131, R14, UR10, -R122.reuse ;  /* 0x0000000a0e837c23 */ /* 0x100fe2000801087a */
[----:B------:R-:W-:-:S01]  /*4db0*/  FFMA.FTZ R20, R46, UR10, -R122 ;  /* 0x0000000a2e147c23 */ /* 0x000fc2000801087a */
[----:B------:R-:W-:Y:S01]  /*4dc0*/  FFMA.FTZ R46, R58, UR10, -R122 ;  /* 0x0000000a3a2e7c23 */ /* 0x000fe2000801087a */
[----:B------:R-:W-:-:S01]  /*4dd0*/  FADD.FTZ R58, R34, R57 ;  /* 0x00000039223a7221 */ /* 0x000fc20000010000 */
[----:B------:R-:W1:Y:S01]  /*4de0*/  MUFU.EX2 R123, R123 ;  /* 0x0000007b007b7308 */ /* 0x000e620000000800 */
[----:B------:R-:W-:-:S01]  /*4df0*/  FFMA.FTZ R14, R42, UR10, -R122 ;  /* 0x0000000a2a0e7c23 */ /* 0x000fc2000801087a */
[--C-:B------:R-:W-:Y:S01]  /*4e00*/  FFMA.FTZ R11, R15, UR10, -R122.reuse ;  /* 0x0000000a0f0b7c23 */ /* 0x100fe2000801087a */
[----:B------:R-:W-:-:S01]  /*4e10*/  FFMA.FTZ R42, R43, UR10, -R122 ;  /* 0x0000000a2b2a7c23 */ /* 0x000fc2000801087a */
[--C-:B------:R-:W-:Y:S01]  /*4e20*/  FFMA.FTZ R43, R54, UR10, -R122.reuse ;  /* 0x0000000a362b7c23 */ /* 0x100fe2000801087a */
[----:B------:R-:W-:-:S01]  /*4e30*/  FFMA.FTZ R54, R60, UR10, -R122 ;  /* 0x0000000a3c367c23 */ /* 0x000fc2000801087a */
[----:B------:R-:W-:Y:S01]  /*4e40*/  FADD.FTZ R58, R39, R58 ;  /* 0x0000003a273a7221 */ /* 0x000fe20000010000 */
        /* <DEDUP_REMOVED lines=14> */
[----:B------:R-:W-:Y:S01]  /*4f30*/  @!P6 PRMT R56, RZ, 0x654, R5 ;  /* 0x00000654ff38e816 */ /* 0x000fe20000000005 */
[--C-:B------:R-:W-:Y:S01]  /*4f40*/  FFMA.FTZ R63, R63, UR10, -R122.reuse ;  /* 0x0000000a3f3f7c23 */ /* 0x100fe2000801087a */
[----:B------:R-:W-:-:S01]  /*4f50*/  FFMA.FTZ R64, R64, UR10, -R122 ;  /* 0x0000000a40407c23 */ /* 0x000fc2000801087a */
[----:B------:R-:W1:Y:S01]  /*4f60*/  MUFU.EX2 R10, R10 ;  /* 0x0000000a000a7308 */ /* 0x000e620000000800 */
[----:B--2---:R-:W-:-:S01]  /*4f70*/  FADD.FTZ R60, R124, R57 ;  /* 0x000000397c3c7221 */ /* 0x004fc20000010000 */
[----:B------:R-:W-:Y:S01]  /*4f80*/  FADD.FTZ R57, R35, R58 ;  /* 0x0000003a23397221 */ /* 0x000fe20000010000 */
[----:B------:R2:W-:Y:S01]  /*4f90*/  @!P6 SYNCS.ARRIVE.TRANS64.RED.A1T0 RZ, [R56+URZ], RZ ;  /* 0x000000ff38ffe9a7 */ /* 0x0005e2000810043f */
[----:B------:R-:W-:Y:S01]  /*4fa0*/  F2FP.SATFINITE.E4M3.F32.PACK_AB_MERGE_C R201, R124, R123, RZ ;  /* 0x0000007b7cc9723e */ /* 0x000fe200048070ff */
[----:B------:R-:W-:Y:S01]  /*4fb0*/  FFMA.FTZ R30, R30, UR10, -R122 ;  /* 0x0000000a1e1e7c23 */ /* 0x000fe2000801087a */
[----:B------:R-:W-:-:S01]  /*4fc0*/  FADD.FTZ R57, R38, R57 ;  /* 0x0000003926397221 */ /* 0x000fc20000010000 */
[----:B------:R-:W-:Y:S01]  /*4fd0*/  FFMA.FTZ R66, R66, UR10, -R122 ;  /* 0x0000000a42427c23 */ /* 0x000fe2000801087a */
[----:B------:R-:W3:Y:S01]  /*4fe0*/  MUFU.EX2 R126, R126 ;  /* 0x0000007e007e7308 */ /* 0x000ee20000000800 */
[----:B0-----:R-:W-:-:S01]  /*4ff0*/  FADD.FTZ R59, R9, R60 ;  /* 0x0000003c093b7221 */ /* 0x001fc20000010000 */
[----:B------:R-:W-:Y:S01]  /*5000*/  FADD.FTZ R58, R70, R57 ;  /* 0x00000039463a7221 */ /* 0x000fe20000010000 */
[----:B--2---:R-:W-:-:S01]  /*5010*/  FFMA.FTZ R56, R25, UR10, -R122 ;  /* 0x0000000a19387c23 */ /* 0x004fc2000801087a */
[--C-:B------:R-:W-:Y:S01]  /*5020*/  FFMA.FTZ R25, R26, UR10, -R122.reuse ;  /* 0x0000000a1a197c23 */ /* 0x100fe2000801087a */
[----:B------:R-:W-:-:S01]  /*5030*/  FFMA.FTZ R26, R27, UR10, -R122 ;  /* 0x0000000a1b1a7c23 */ /* 0x000fc2000801087a */
[----:B------:R-:W-:Y:S01]  /*5040*/  FADD.FTZ R58, R71, R58 ;  /* 0x0000003a473a7221 */ /* 0x000fe20000010000 */
[----:B------:R-:W-:-:S01]  /*5050*/  FFMA.FTZ R57, R28, UR10, -R122 ;  /* 0x0000000a1c397c23 */ /* 0x000fc2000801087a */
[----:B------:R-:W0:Y:S01]  /*5060*/  MUFU.EX2 R131, R131 ;  /* 0x0000008300837308 */ /* 0x000e220000000800 */
[----:B-1----:R-:W-:-:S01]  /*5070*/  FADD.FTZ R59, R10, R59 ;  /* 0x0000003b0a3b7221 */ /* 0x002fc20000010000 */
[----:B------:R-:W-:Y:S01]  /*5080*/  F2FP.SATFINITE.E4M3.F32.PACK_AB_MERGE_C R201, R8, R7, R201 ;  /* 0x0000000708c9723e */ /* 0x000fe200048070c9 */
[----:B------:R-:W-:-:S01]  /*5090*/  FFMA.FTZ R28, R29, UR10, -R122 ;  /* 0x0000000a1d1c7c23 */ /* 0x000fc2000801087a */
[--C-:B------:R-:W-:Y:S01]  /*50a0*/  FFMA.FTZ R29, R65, UR10, -R122.reuse ;  /* 0x0000000a411d7c23 */ /* 0x100fe2000801087a */
[----:B------:R-:W-:-:S01]  /*50b0*/  FFMA.FTZ R32, R32, UR10, -R122 ;  /* 0x0000000a20207c23 */ /* 0x000fc2000801087a */
[--C-:B------:R-:W-:Y:S01]  /*50c0*/  FFMA.FTZ R33, R33, UR10, -R122.reuse ;  /* 0x0000000a21217c23 */ /* 0x100fe2000801087a */
[----:B------:R-:W-:-:S01]  /*50d0*/  FFMA.FTZ R36, R36, UR10, -R122 ;  /* 0x0000000a24247c23 */ /* 0x000fc2000801087a */
[----:B------:R-:W1:Y:S01]  /*50e0*/  MUFU.EX2 R11, R11 ;  /* 0x0000000b000b7308 */ /* 0x000e620000000800 */
[----:B---3--:R-:W-:-:S01]  /*50f0*/  FADD.FTZ R60, R126, R59 ;  /* 0x0000003b7e3c7221 */ /* 0x008fc20000010000 */
[----:B------:R-:W-:Y:S01]  /*5100*/  FADD.FTZ R59, R47, R58 ;  /* 0x0000003a2f3b7221 */ /* 0x000fe20000010000 */
[----:B------:R-:W-:-:S01]  /*5110*/  FFMA.FTZ R67, R67, UR10, -R122 ;  /* 0x0000000a43437c23 */ /* 0x000fc2000801087a */
[--C-:B------:R-:W-:Y:S01]  /*5120*/  FFMA.FTZ R68, R68, UR10, -R122.reuse ;  /* 0x0000000a44447c23 */ /* 0x100fe2000801087a */
[----:B------:R-:W-:-:S01]  /*5130*/  FFMA.FTZ R37, R37, UR10, -R122 ;  /* 0x0000000a25257c23 */ /* 0x000fc2000801087a */
[----:B------:R-:W-:Y:S01]  /*5140*/  FADD.FTZ R58, R72, R59 ;  /* 0x0000003b483a7221 */ /* 0x000fe20000010000 */
[----:B------:R-:W-:-:S01]  /*5150*/  FFMA.FTZ R69, R69, UR10, -R122 ;  /* 0x0000000a45457c23 */ /* 0x000fc2000801087a */
[----:B------:R-:W2:Y:S01]  /*5160*/  MUFU.EX2 R12, R12 ;  /* 0x0000000c000c7308 */ /* 0x000ea20000000800 */
[----:B0-----:R-:W-:-:S01]  /*5170*/  FADD.FTZ R60, R131, R60 ;  /* 0x0000003c833c7221 */ /* 0x001fc20000010000 */
[----:B------:R-:W-:Y:S01]  /*5180*/  FADD.FTZ R59, R75, R58 ;  /* 0x0000003a4b3b7221 */ /* 0x000fe20000010000 */
[----:B------:R-:W-:Y:S01]  /*5190*/  F2FP.SATFINITE.E4M3.F32.PACK_AB_MERGE_C R203, R131, R126, RZ ;  /* 0x0000007e83cb723e */ /* 0x000fe200048070ff */
[--C-:B------:R-:W-:Y:S01]  /*51a0*/  FFMA.FTZ R130, R130, UR10, -R122.reuse ;  /* 0x0000000a82827c23 */ /* 0x100fe2000801087a */
[----:B------:R-:W-:-:S01]  /*51b0*/  FFMA.FTZ R133, R133, UR10, -R122 ;  /* 0x0000000a85857c23 */ /* 0x000fc2000801087a */
[----:B------:R-:W-:Y:S01]  /*51c0*/  FADD.FTZ R58, R80, R59 ;  /* 0x0000003b503a7221 */ /* 0x000fe20000010000 */
[----:B------:R-:W-:Y:S01]  /*51d0*/  F2FP.SATFINITE.E4M3.F32.PACK_AB_MERGE_C R203, R10, R9, R203 ;  /* 0x000000090acb723e */ /* 0x000fe200048070cb */
[----:B------:R-:W0:Y:S01]  /*51e0*/  MUFU.EX2 R21, R21 ;  /* 0x0000001500157308 */ /* 0x000e220000000800 */
[----:B-1----:R-:W-:-:S01]  /*51f0*/  FADD.FTZ R61, R11, R60 ;  /* 0x0000003c0b3d7221 */ /* 0x002fc20000010000 */
[----:B------:R-:W-:Y:S01]  /*5200*/  FADD.FTZ R59, R73, R58 ;  /* 0x0000003a493b7221 */ /* 0x000fe20000010000 */
[----:B------:R-:W-:-:S01]  /*5210*/  FFMA.FTZ R127, R127, UR10, -R122 ;  /* 0x0000000a7f7f7c23 */ /* 0x000fc2000801087a */
[--C-:B------:R-:W-:Y:S01]  /*5220*/  FFMA.FTZ R129, R129, UR10, -R122.reuse ;  /* 0x0000000a81817c23 */ /* 0x100fe2000801087a */
[----:B------:R-:W-:-:S01]  /*5230*/  FFMA.FTZ R122, R125, UR10, -R122 ;  /* 0x0000000a7d7a7c23 */ /* 0x000fc2000801087a */
[----:B------:R-:W-:Y:S01]  /*5240*/  FADD.FTZ R58, R74, R59 ;  /* 0x0000003b4a3a7221 */ /* 0x000fe20000010000 */
[----:B------:R-:W-:Y:S01]  /*5250*/  IMAD.MOV.U32 R80, RZ, RZ, R87 ;  /* 0x000000ffff507224 */ /* 0x000fe200078e0057 */
[----:B------:R-:W1:Y:S01]  /*5260*/  MUFU.EX2 R128, R128 ;  /* 0x0000008000807308 */ /* 0x000e620000000800 */
[----:B--2---:R-:W-:-:S01]  /*5270*/  FADD.FTZ R60, R12, R61 ;  /* 0x0000003d0c3c7221 */ /* 0x004fc20000010000 */
[----:B------:R-:W-:Y:S01]  /*5280*/  FADD.FTZ R59, R77, R58 ;  /* 0x0000003a4d3b7221 */ /* 0x000fe20000010000 */
[----:B------:R-:W-:-:S02]  /*5290*/  IMAD.MOV.U32 R77, RZ, RZ, R87 ;  /* 0x000000ffff4d7224 */ /* 0x000fc400078e0057 */
[----:B------:R-:W-:Y:S02]  /*52a0*/  IMAD.MOV.U32 R75, RZ, RZ, R87 ;  /* 0x000000ffff4b7224 */ /* 0x000fe400078e0057 */
[----:B------:R-:W-:-:S01]  /*52b0*/  FADD.FTZ R59, R84, R59 ;  /* 0x0000003b543b7221 */ /* 0x000fc20000010000 */
[----:B------:R-:W-:Y:S01]  /*52c0*/  IMAD.MOV.U32 R84, RZ, RZ, R87 ;  /* 0x000000ffff547224 */ /* 0x000fe200078e0057 */
[----:B------:R-:W2:Y:S01]  /*52d0*/  MUFU.EX2 R13, R13 ;  /* 0x0000000d000d7308 */ /* 0x000ea20000000800 */
[----:B0-----:R-:W-:-:S01]  /*52e0*/  FADD.FTZ R61, R21, R60 ;  /* 0x0000003c153d7221 */ /* 0x001fc20000010000 */
[--C-:B------:R-:W-:Y:S02]  /*52f0*/  IMAD.MOV.U32 R74, RZ, RZ, R87.reuse ;  /* 0x000000ffff4a7224 */ /* 0x100fe400078e0057 */
[--C-:B------:R-:W-:Y:S02]  /*5300*/  IMAD.MOV.U32 R73, RZ, RZ, R87.reuse ;  /* 0x000000ffff497224 */ /* 0x100fe400078e0057 */
[----:B------:R-:W-:-:S02]  /*5310*/  IMAD.MOV.U32 R72, RZ, RZ, R87 ;  /* 0x000000ffff487224 */ /* 0x000fc400078e0057 */
[----:B------:R-:W0:Y:S01]  /*5320*/  MUFU.EX2 R14, R14 ;  /* 0x0000000e000e7308 */ /* 0x000e220000000800 */
[----:B-1----:R-:W-:-:S01]  /*5330*/  FADD.FTZ R60, R128, R61 ;  /* 0x0000003d803c7221 */ /* 0x002fc20000010000 */
[----:B------:R-:W-:Y:S01]  /*5340*/  F2FP.SATFINITE.E4M3.F32.PACK_AB_MERGE_C R205, R128, R21, RZ ;  /* 0x0000001580cd723e */ /* 0x000fe200048070ff */
[--C-:B------:R-:W-:Y:S02]  /*5350*/  IMAD.MOV.U32 R71, RZ, RZ, R87.reuse ;  /* 0x000000ffff477224 */ /* 0x100fe400078e0057 */
[----:B------:R-:W-:Y:S01]  /*5360*/  IMAD.MOV.U32 R70, RZ, RZ, R87 ;  /* 0x000000ffff467224 */ /* 0x000fe200078e0057 */
[----:B------:R-:W-:Y:S01]  /*5370*/  F2FP.SATFINITE.E4M3.F32.PACK_AB_MERGE_C R205, R12, R11, R205 ;  /* 0x0000000b0ccd723e */ /* 0x000fe200048070cd */
        /* <DEDUP_REMOVED lines=15> */
[----:B--2---:R-:W-:-:S01]  /*5470*/  FADD.FTZ R58, R135, R58 ;  /* 0x0000003a873a7221 */ /* 0x004fc20000010000 */
[----:B------:R-:W-:-:S04]  /*5480*/  F2FP.SATFINITE.E4M3.F32.PACK_AB_MERGE_C R207, R135, R42, RZ ;  /* 0x0000002a87cf723e */ /* 0x000fc800048070ff */
[----:B------:R-:W-:Y:S02]  /*5490*/  F2FP.SATFINITE.E4M3.F32.PACK_AB_MERGE_C R207, R14, R13, R207 ;  /* 0x0000000d0ecf723e */ /* 0x000fe400048070cf */
[----:B------:R-:W2:Y:S01]  /*54a0*/  MUFU.EX2 R45, R45 ;  /* 0x0000002d002d7308 */ /* 0x000ea20000000800 */
[----:B0-----:R-:W-:-:S07]  /*54b0*/  FADD.FTZ R59, R15, R58 ;  /* 0x0000003a0f3b7221 */ /* 0x001fce0000010000 */
[----:B------:R-:W0:Y:S01]  /*54c0*/  MUFU.EX2 R48, R48 ;  /* 0x0000003000307308 */ /* 0x000e220000000800 */
[----:B-1----:R-:W-:-:S01]  /*54d0*/  FADD.FTZ R58, R20, R59 ;  /* 0x0000003b143a7221 */ /* 0x002fc20000010000 */
[----:B------:R-:W-:Y:S01]  /*54e0*/  FADD.FTZ R59, R103, R60 ;  /* 0x0000003c673b7221 */ /* 0x000fe20000010000 */
[----:B------:R-:W-:-:S05]  /*54f0*/  IMAD.MOV.U32 R60, RZ, RZ, R87 ;  /* 0x000000ffff3c7224 */ /* 0x000fca00078e0057 */
[----:B------:R-:W1:Y:S01]  /*5500*/  MUFU.EX2 R40, R40 ;  /* 0x0000002800287308 */ /* 0x000e620000000800 */
[----:B--2---:R-:W-:-:S01]  /*5510*/  FADD.FTZ R61, R45, R58 ;  /* 0x0000003a2d3d7221 */ /* 0x004fc20000010000 */
[----:B------:R-:W-:-:S04]  /*5520*/  FADD.FTZ R58, R104, R59 ;  /* 0x0000003b683a7221 */ /* 0x000fc80000010000 */
[----:B------:R-:W-:Y:S02]  /*5530*/  FADD.FTZ R59, R83, R58 ;  /* 0x0000003a533b7221 */ /* 0x000fe40000010000 */
[----:B------:R-:W2:Y:S01]  /*5540*/  MUFU.EX2 R41, R41 ;  /* 0x0000002900297308 */ /* 0x000ea20000000800 */
[----:B0-----:R-:W-:-:S01]  /*5550*/  FADD.FTZ R61, R48, R61 ;  /* 0x0000003d303d7221 */ /* 0x001fc20000010000 */
[----:B------:R-:W-:Y:S01]  /*5560*/  FADD.FTZ R59, R100, R59 ;  /* 0x0000003b643b7221 */ /* 0x000fe20000010000 */
[----:B------:R-:W-:Y:S01]  /*5570*/  F2FP.SATFINITE.E4M3.F32.PACK_AB_MERGE_C R209, R48, R45, RZ ;  /* 0x0000002d30d1723e */ /* 0x000fe200048070ff */
[----:B------:R-:W-:-:S03]  /*5580*/  IMAD.MOV.U32 R48, RZ, RZ, R87 ;  /* 0x000000ffff307224 */ /* 0x000fc600078e0057 */
[----:B------:R-:W-:Y:S01]  /*5590*/  F2FP.SATFINITE.E4M3.F32.PACK_AB_MERGE_C R209, R20, R15, R209 ;  /* 0x0000000f14d1723e */ /* 0x000fe200048070d1 */
[----:B------:R-:W0:Y:S01]  /*55a0*/  MUFU.EX2 R50, R50 ;  /* 0x0000003200327308 */ /* 0x000e220000000800 */
[----:B-1----:R-:W-:-:S01]  /*55b0*/  FADD.FTZ R34, R40, R61 ;  /* 0x0000003d28227221 */ /* 0x002fc20000010000 */
[----:B------:R-:W-:-:S06]  /*55c0*/  IMAD.MOV.U32 R61, RZ, RZ, R87 ;  /* 0x000000ffff3d7224 */ /* 0x000fcc00078e0057 */
[----:B------:R-:W1:Y:S01]  /*55d0*/  MUFU.EX2 R51, R51 ;  /* 0x0000003300337308 */ /* 0x000e620000000800 */
[----:B--2---:R-:W-:-:S01]  /*55e0*/  FADD.FTZ R39, R41, R34 ;  /* 0x0000002229277221 */ /* 0x004fc20000010000 */
[----:B------:R-:W-:Y:S01]  /*55f0*/  FADD.FTZ R34, R106, R59 ;  /* 0x0000003b6a227221 */ /* 0x000fe20000010000 */
[----:B------:R-:W-:-:S03]  /*5600*/  F2FP.SATFINITE.E4M3.F32.PACK_AB_MERGE_C R106, R109, R106, RZ ;  /* 0x0000006a6d6a723e */ /* 0x000fc600048070ff */
[----:B------:R-:W-:Y:S01]  /*5610*/  FADD.FTZ R34, R109, R34 ;  /* 0x000000226d227221 */ /* 0x000fe20000010000 */
[----:B------:R-:W-:Y:S01]  /*5620*/  F2FP.SATFINITE.E4M3.F32.PACK_AB_MERGE_C R210, R100, R83, R106 ;  /* 0x0000005364d2723e */ /* 0x000fe2000480706a */
[----:B------:R-:W2:Y:S01]  /*5630*/  MUFU.EX2 R43, R43 ;  /* 0x0000002b002b7308 */ /* 0x000ea20000000800 */
[----:B0-----:R-:W-:-:S01]  /*5640*/  FADD.FTZ R58, R50, R39 ;  /* 0x00000027323a7221 */ /* 0x001fc20000010000 */
[----:B------:R-:W-:Y:S01]  /*5650*/  FADD.FTZ R39, R105, R34 ;  /* 0x0000002269277221 */ /* 0x000fe20000010000 */
[----:B------:R-:W-:-:S03]  /*5660*/  IMAD.MOV.U32 R83, RZ, RZ, R87 ;  /* 0x000000ffff537224 */ /* 0x000fc600078e0057 */
[----:B------:R-:W-:Y:S02]  /*5670*/  FADD.FTZ R39, R88, R39 ;  /* 0x0000002758277221 */ /* 0x000fe40000010000 */
[----:B------:R-:W0:Y:S01]  /*5680*/  MUFU.EX2 R44, R44 ;  /* 0x0000002c002c7308 */ /* 0x000e220000000800 */
[----:B-1----:R-:W-:-:S01]  /*5690*/  FADD.FTZ R58, R51, R58 ;  /* 0x0000003a333a7221 */ /* 0x002fc20000010000 */
[----:B------:R-:W-:Y:S01]  /*56a0*/  FADD.FTZ R34, R108, R39 ;  /* 0x000000276c227221 */ /* 0x000fe20000010000 */
[----:B------:R-:W-:Y:S01]  /*56b0*/  F2FP.SATFINITE.E4M3.F32.PACK_AB_MERGE_C R50, R51, R50, RZ ;  /* 0x000000323332723e */ /* 0x000fe200048070ff */
[----:B------:R-:W-:Y:S01]  /*56c0*/  IMAD.MOV.U32 R51, RZ, RZ, R87 ;  /* 0x000000ffff337224 */ /* 0x000fe200078e0057 */
[C---:B------:R-:W-:Y:S01]  /*56d0*/  F2FP.SATFINITE.E4M3.F32.PACK_AB_MERGE_C R108, R111.reuse, R108, RZ ;  /* 0x0000006c6f6c723e */ /* 0x040fe200048070ff */
[----:B------:R-:W-:Y:S01]  /*56e0*/  FADD.FTZ R39, R111, R34 ;  /* 0x000000226f277221 */ /* 0x000fe20000010000 */
[----:B------:R-:W-:Y:S01]  /*56f0*/  F2FP.SATFINITE.E4M3.F32.PACK_AB_MERGE_C R211, R41, R40, R50 ;  /* 0x0000002829d3723e */ /* 0x000fe20004807032 */
[----:B------:R-:W1:Y:S01]  /*5700*/  MUFU.EX2 R52, R52 ;  /* 0x0000003400347308 */ /* 0x000e620000000800 */
[----:B--2---:R-:W-:-:S01]  /*5710*/  FADD.FTZ R59, R43, R58 ;  /* 0x0000003a2b3b7221 */ /* 0x004fc20000010000 */
[----:B------:R-:W-:Y:S01]  /*5720*/  F2FP.SATFINITE.E4M3.F32.PACK_AB_MERGE_C R212, R88, R105, R108 ;  /* 0x0000006958d4723e */ /* 0x000fe2000480706c */
[----:B------:R-:W-:-:S02]  /*5730*/  IMAD.MOV.U32 R58, RZ, RZ, R87 ;  /* 0x000000ffff3a7224 */ /* 0x000fc400078e0057 */
[--C-:B------:R-:W-:Y:S02]  /*5740*/  IMAD.MOV.U32 R50, RZ, RZ, R87.reuse ;  /* 0x000000ffff327224 */ /* 0x100fe400078e0057 */
[----:B------:R-:W-:Y:S01]  /*5750*/  IMAD.MOV.U32 R41, RZ, RZ, R87 ;  /* 0x000000ffff297224 */ /* 0x000fe200078e0057 */
[----:B------:R-:W2:Y:S01]  /*5760*/  MUFU.EX2 R53, R53 ;  /* 0x0000003500357308 */ /* 0x000ea20000000800 */
[----:B0-----:R-:W-:-:S01]  /*5770*/  FADD.FTZ R59, R44, R59 ;  /* 0x0000003b2c3b7221 */ /* 0x001fc20000010000 */
[----:B------:R-:W-:-:S06]  /*5780*/  IMAD.MOV.U32 R40, RZ, RZ, R87 ;  /* 0x000000ffff287224 */ /* 0x000fcc00078e0057 */
[----:B------:R-:W0:Y:S01]  /*5790*/  MUFU.EX2 R78, R78 ;  /* 0x0000004e004e7308 */ /* 0x000e220000000800 */
[----:B-1----:R-:W-:-:S01]  /*57a0*/  FADD.FTZ R42, R52, R59 ;  /* 0x0000003b342a7221 */ /* 0x002fc20000010000 */
[----:B------:R-:W-:-:S06]  /*57b0*/  IMAD.MOV.U32 R59, RZ, RZ, R87 ;  /* 0x000000ffff3b7224 */ /* 0x000fcc00078e0057 */
[----:B------:R-:W1:Y:S01]  /*57c0*/  MUFU.EX2 R46, R46 ;  /* 0x0000002e002e7308 */ /* 0x000e620000000800 */
[----:B--2---:R-:W-:-:S01]  /*57d0*/  FADD.FTZ R45, R53, R42 ;  /* 0x0000002a352d7221 */ /* 0x004fc20000010000 */
[----:B------:R-:W-:Y:S01]  /*57e0*/  F2FP.SATFINITE.E4M3.F32.PACK_AB_MERGE_C R52, R53, R52, RZ ;  /* 0x000000343534723e */ /* 0x000fe200048070ff */
[----:B------:R-:W-:-:S03]  /*57f0*/  IMAD.MOV.U32 R53, RZ, RZ, R87 ;  /* 0x000000ffff357224 */ /* 0x000fc600078e0057 */
[----:B------:R-:W-:Y:S01]  /*5800*/  F2FP.SATFINITE.E4M3.F32.PACK_AB_MERGE_C R213, R44, R43, R52 ;  /* 0x0000002b2cd5723e */ /* 0x000fe20004807034 */
[----:B------:R-:W-:Y:S01]  /*5810*/  IMAD.MOV.U32 R52, RZ, RZ, R87 ;  /* 0x000000ffff347224 */ /* 0x000fe200078e0057 */
[----:B------:R-:W2:Y:S01]  /*5820*/  MUFU.EX2 R49, R49 ;  /* 0x0000003100317308 */ /* 0x000ea20000000800 */
[----:B0-----:R-:W-:-:S01]  /*5830*/  FADD.FTZ R34, R78, R39 ;  /* 0x000000274e227221 */ /* 0x001fc20000010000 */
[--C-:B------:R-:W-:Y:S02]  /*5840*/  IMAD.MOV.U32 R44, RZ, RZ, R87.reuse ;  /* 0x000000ffff2c7224 */ /* 0x100fe400078e0057 */
[----:B------:R-:W-:Y:S02]  /*5850*/  IMAD.MOV.U32 R43, RZ, RZ, R87 ;  /* 0x000000ffff2b7224 */ /* 0x000fe400078e0057 */
[----:B------:R-:W-:Y:S02]  /*5860*/  FADD.FTZ R34, R89, R34 ;  /* 0x0000002259227221 */ /* 0x000fe40000010000 */
[----:B------:R-:W0:Y:S01]  /*5870*/  MUFU.EX2 R54, R54 ;  /* 0x0000003600367308 */ /* 0x000e220000000800 */
[----:B-1----:R-:W-:-:S01]  /*5880*/  FADD.FTZ R42, R46, R45 ;  /* 0x0000002d2e2a7221 */ /* 0x002fc20000010000 */
[----:B------:R-:W-:Y:S01]  /*5890*/  FADD.FTZ R39, R93, R34 ;  /* 0x000000225d277221 */ /* 0x000fe20000010000 */
[----:B------:R-:W-:-:S05]  /*58a0*/  IMAD.MOV.U32 R45, RZ, RZ, R87 ;  /* 0x000000ffff2d7224 */ /* 0x000fca00078e0057 */
[----:B------:R-:W1:Y:S01]  /*58b0*/  MUFU.EX2 R112, R112 ;  /* 0x0000007000707308 */ /* 0x000e620000000800 */
[----:B--2---:R-:W-:-:S01]  /*58c0*/  FADD.FTZ R31, R49, R42 ;  /* 0x0000002a311f7221 */ /* 0x004fc20000010000 */
[----:B------:R-:W-:-:S06]  /*58d0*/  IMAD.MOV.U32 R42, RZ, RZ, R87 ;  /* 0x000000ffff2a7224 */ /* 0x000fcc00078e0057 */
[----:B------:R-:W2:Y:S01]  /*58e0*/  MUFU.EX2 R55, R55 ;  /* 0x0000003700377308 */ /* 0x000ea20000000800 */
[----:B0-----:R-:W-:-:S07]  /*58f0*/  FADD.FTZ R6, R54, R31 ;  /* 0x0000001f36067221 */ /* 0x001fce0000010000 */
[----:B------:R-:W0:Y:S01]  /*5900*/  MUFU.EX2 R92, R92 ;  /* 0x0000005c005c7308 */ /* 0x000e220000000800 */
[----:B-1----:R-:W-:-:S01]  /*5910*/  FADD.FTZ R39, R112, R39 ;  /* 0x0000002770277221 */ /* 0x002fc20000010000 */
[----:B------:R-:W-:-:S04]  /*5920*/  F2FP.SATFINITE.E4M3.F32.PACK_AB_MERGE_C R93, R112, R93, RZ ;  /* 0x0000005d705d723e */ /* 0x000fc800048070ff */
[----:B------:R-:W-:Y:S01]  /*5930*/  F2FP.SATFINITE.E4M3.F32.PACK_AB_MERGE_C R214, R89, R78, R93 ;  /* 0x0000004e59d6723e */ /* 0x000fe2000480705d */
[----:B------:R-:W-:Y:S01]  /*5940*/  IMAD.MOV.U32 R78, RZ, RZ, R87 ;  /* 0x000000ffff4e7224 */ /* 0x000fe200078e0057 */
[----:B------:R1:W3:Y:S01]  /*5950*/  MUFU.EX2 R5, R62 ;  /* 0x0000003e00057308 */ /* 0x0002e20000000800 */
[----:B--2---:R-:W-:-:S01]  /*5960*/  FADD.FTZ R6, R55, R6 ;  /* 0x0000000637067221 */ /* 0x004fc20000010000 */
[----:B------:R-:W-:Y:S01]  /*5970*/  F2FP.SATFINITE.E4M3.F32.PACK_AB_MERGE_C R54, R55, R54, RZ ;  /* 0x000000363736723e */ /* 0x000fe200048070ff */
[----:B------:R-:W-:-:S03]  /*5980*/  IMAD.MOV.U32 R55, RZ, RZ, R87 ;  /* 0x000000ffff377224 */ /* 0x000fc600078e0057 */
[----:B------:R-:W-:Y:S01]  /*5990*/  F2FP.SATFINITE.E4M3.F32.PACK_AB_MERGE_C R215, R49, R46, R54 ;  /* 0x0000002e31d7723e */ /* 0x000fe20004807036 */
[----:B------:R-:W-:Y:S01]  /*59a0*/  IMAD.MOV.U32 R54, RZ, RZ, R87 ;  /* 0x000000ffff367224 */ /* 0x000fe200078e0057 */
[----:B------:R-:W2:Y:S01]  /*59b0*/  MUFU.EX2 R97, R97 ;  /* 0x0000006100617308 */ /* 0x000ea20000000800 */
[----:B0-----:R-:W-:-:S01]  /*59c0*/  FADD.FTZ R34, R92, R39 ;  /* 0x000000275c227221 */ /* 0x001fc20000010000 */
[--C-:B-1----:R-:W-:Y:S02]  /*59d0*/  IMAD.MOV.U32 R62, RZ, RZ, R87.reuse ;  /* 0x000000ffff3e7224 */ /* 0x102fe400078e0057 */
[--C-:B------:R-:W-:Y:S02]  /*59e0*/  IMAD.MOV.U32 R49, RZ, RZ, R87.reuse ;  /* 0x000000ffff317224 */ /* 0x100fe400078e0057 */
[----:B------:R-:W-:Y:S02]  /*59f0*/  IMAD.MOV.U32 R46, RZ, RZ, R87 ;  /* 0x000000ffff2e7224 */ /* 0x000fe400078e0057 */
[----:B------:R-:W0:Y:S01]  /*5a00*/  MUFU.EX2 R24, R24 ;  /* 0x0000001800187308 */ /* 0x000e220000000800 */
[----:B---3--:R-:W-:-:S01]  /*5a10*/  FADD.FTZ R31, R5, R6 ;  /* 0x00000006051f7221 */ /* 0x008fc20000010000 */
[----:B------:R-:W-:-:S06]  /*5a20*/  IMAD.MOV.U32 R39, RZ, RZ, R87 ;  /* 0x000000ffff277224 */ /* 0x000fcc00078e0057 */
[----:B------:R-:W1:Y:S01]  /*5a30*/  MUFU.EX2 R101, R101 ;  /* 0x0000006500657308 */ /* 0x000e620000000800 */
[----:B--2---:R-:W-:-:S07]  /*5a40*/  FADD.FTZ R34, R97, R34 ;  /* 0x0000002261227221 */ /* 0x004fce0000010000 */
[----:B------:R2:W3:Y:S01]  /*5a50*/  MUFU.EX2 R27, R63 ;  /* 0x0000003f001b7308 */ /* 0x0004e20000000800 */
[----:B0-----:R-:W-:-:S01]  /*5a60*/  FADD.FTZ R6, R24, R31 ;  /* 0x0000001f18067221 */ /* 0x001fc20000010000 */
[----:B------:R-:W-:-:S06]  /*5a70*/  IMAD.MOV.U32 R31, RZ, RZ, R87 ;  /* 0x000000ffff1f7224 */ /* 0x000fcc00078e0057 */
[----:B------:R-:W0:Y:S01]  /*5a80*/  MUFU.EX2 R102, R102 ;  /* 0x0000006600667308 */ /* 0x000e220000000800 */
[----:B-1----:R-:W-:-:S01]  /*5a90*/  FADD.FTZ R7, R101, R34 ;  /* 0x0000002265077221 */ /* 0x002fc20000010000 */
[--C-:B--2---:R-:W-:Y:S02]  /*5aa0*/  IMAD.MOV.U32 R63, RZ, RZ, R87.reuse ;  /* 0x000000ffff3f7224 */ /* 0x104fe400078e0057 */
[----:B------:R-:W-:-:S04]  /*5ab0*/  IMAD.MOV.U32 R34, RZ, RZ, R87 ;  /* 0x000000ffff227224 */ /* 0x000fc800078e0057 */
[----:B------:R-:W1:Y:S01]  /*5ac0*/  MUFU.EX2 R56, R56 ;  /* 0x0000003800387308 */ /* 0x000e620000000800 */
[----:B---3--:R-:W-:-:S07]  /*5ad0*/  FADD.FTZ R9, R27, R6 ;  /* 0x000000061b097221 */ /* 0x008fce0000010000 */
        /* <DEDUP_REMOVED lines=8> */
[----:B------:R-:W-:Y:S02]  /*5b60*/  IMAD.MOV.U32 R27, RZ, RZ, R87 ;  /* 0x000000ffff1b7224 */ /* 0x000fe400078e0057 */
        /* <DEDUP_REMOVED lines=17> */
[----:B------:R-:W-:Y:S01]  /*5c80*/  F2FP.SATFINITE.E4M3.F32.PACK_AB_MERGE_C R218, R82, R81, R85 ;  /* 0x0000005152da723e */ /* 0x000fe20004807055 */
[--C-:B------:R-:W-:Y:S02]  /*5c90*/  IMAD.MOV.U32 R85, RZ, RZ, R87.reuse ;  /* 0x000000ffff557224 */ /* 0x100fe400078e0057 */
[----:B------:R-:W2:Y:S01]  /*5ca0*/  MUFU.EX2 R28, R28 ;  /* 0x0000001c001c7308 */ /* 0x000ea20000000800 */
[C---:B0-----:R-:W-:Y:S01]  /*5cb0*/  F2FP.SATFINITE.E4M3.F32.PACK_AB_MERGE_C R64, R57.reuse, R64, RZ ;  /* 0x000000403940723e */ /* 0x041fe200048070ff */
[----:B------:R-:W-:Y:S01]  /*5cc0*/  FADD.FTZ R57, R57, R6 ;  /* 0x0000000639397221 */ /* 0x000fe20000010000 */
[--C-:B------:R-:W-:Y:S02]  /*5cd0*/  IMAD.MOV.U32 R82, RZ, RZ, R87.reuse ;  /* 0x000000ffff527224 */ /* 0x100fe400078e0057 */
[----:B------:R-:W-:Y:S01]  /*5ce0*/  F2FP.SATFINITE.E4M3.F32.PACK_AB_MERGE_C R219, R26, R25, R64 ;  /* 0x000000191adb723e */ /* 0x000fe20004807040 */
[----:B------:R-:W-:Y:S02]  /*5cf0*/  IMAD.MOV.U32 R81, RZ, RZ, R87 ;  /* 0x000000ffff517224 */ /* 0x000fe400078e0057 */
[----:B------:R-:W0:Y:S01]  /*5d00*/  MUFU.EX2 R94, R94 ;  /* 0x0000005e005e7308 */ /* 0x000e220000000800 */
[----:B-1----:R-:W-:-:S01]  /*5d10*/  FADD.FTZ R7, R91, R86 ;  /* 0x000000565b077221 */ /* 0x002fc20000010000 */
[----:B------:R-:W-:-:S02]  /*5d20*/  IMAD.MOV.U32 R86, RZ, RZ, R87 ;  /* 0x000000ffff567224 */ /* 0x000fc400078e0057 */
[--C-:B------:R-:W-:Y:S02]  /*5d30*/  IMAD.MOV.U32 R64, RZ, RZ, R87.reuse ;  /* 0x000000ffff407224 */ /* 0x100fe400078e0057 */
[----:B------:R-:W-:Y:S02]  /*5d40*/  IMAD.MOV.U32 R26, RZ, RZ, R87 ;  /* 0x000000ffff1a7224 */ /* 0x000fe400078e0057 */
[----:B------:R-:W1:Y:S01]  /*5d50*/  MUFU.EX2 R29, R29 ;  /* 0x0000001d001d7308 */ /* 0x000e620000000800 */
[----:B--2---:R-:W-:-:S01]  /*5d60*/  FADD.FTZ R6, R28, R57 ;  /* 0x000000391c067221 */ /* 0x004fc20000010000 */
[--C-:B------:R-:W-:Y:S02]  /*5d70*/  IMAD.MOV.U32 R57, RZ, RZ, R87.reuse ;  /* 0x000000ffff397224 */ /* 0x100fe400078e0057 */
[----:B------:R-:W-:-:S04]  /*5d80*/  IMAD.MOV.U32 R25, RZ, RZ, R87 ;  /* 0x000000ffff197224 */ /* 0x000fc800078e0057 */
[----:B------:R-:W2:Y:S01]  /*5d90*/  MUFU.EX2 R96, R96 ;  /* 0x0000006000607308 */ /* 0x000ea20000000800 */
[----:B0-----:R-:W-:-:S07]  /*5da0*/  FADD.FTZ R7, R94, R7 ;  /* 0x000000075e077221 */ /* 0x001fce0000010000 */
[----:B------:R-:W0:Y:S01]  /*5db0*/  MUFU.EX2 R30, R30 ;  /* 0x0000001e001e7308 */ /* 0x000e220000000800 */
[----:B-1----:R-:W-:-:S07]  /*5dc0*/  FADD.FTZ R9, R29, R6 ;  /* 0x000000061d097221 */ /* 0x002fce0000010000 */
[----:B------:R-:W1:Y:S01]  /*5dd0*/  MUFU.EX2 R115, R115 ;  /* 0x0000007300737308 */ /* 0x000e620000000800 */
[----:B--2---:R-:W-:-:S07]  /*5de0*/  FADD.FTZ R6, R96, R7 ;  /* 0x0000000760067221 */ /* 0x004fce0000010000 */
[----:B------:R2:W3:Y:S01]  /*5df0*/  MUFU.EX2 R21, R66 ;  /* 0x0000004200157308 */ /* 0x0004e20000000800 */
[----:B0-----:R-:W-:-:S07]  /*5e00*/  FADD.FTZ R8, R30, R9 ;  /* 0x000000091e087221 */ /* 0x001fce0000010000 */
[----:B------:R-:W0:Y:S01]  /*5e10*/  MUFU.EX2 R98, R98 ;  /* 0x0000006200627308 */ /* 0x000e220000000800 */
[C---:B-1----:R-:W-:Y:S01]  /*5e20*/  F2FP.SATFINITE.E4M3.F32.PACK_AB_MERGE_C R96, R115.reuse, R96, RZ ;  /* 0x000000607360723e */ /* 0x042fe200048070ff */
[----:B------:R-:W-:Y:S01]  /*5e30*/  FADD.FTZ R115, R115, R6 ;  /* 0x0000000673737221 */ /* 0x000fe20000010000 */
[----:B--2---:R-:W-:Y:S02]  /*5e40*/  IMAD.MOV.U32 R66, RZ, RZ, R87 ;  /* 0x000000ffff427224 */ /* 0x004fe400078e0057 */
[----:B------:R-:W-:-:S03]  /*5e50*/  F2FP.SATFINITE.E4M3.F32.PACK_AB_MERGE_C R220, R94, R91, R96 ;  /* 0x0000005b5edc723e */ /* 0x000fc60004807060 */
[----:B------:R-:W1:Y:S01]  /*5e60*/  MUFU.EX2 R32, R32 ;  /* 0x0000002000207308 */ /* 0x000e620000000800 */
[C---:B---3--:R-:W-:Y:S01]  /*5e70*/  F2FP.SATFINITE.E4M3.F32.PACK_AB_MERGE_C R30, R21.reuse, R30, RZ ;  /* 0x0000001e151e723e */ /* 0x048fe200048070ff */
[----:B------:R-:W-:-:S03]  /*5e80*/  FADD.FTZ R21, R21, R8 ;  /* 0x0000000815157221 */ /* 0x000fc60000010000 */
[----:B------:R-:W-:Y:S01]  /*5e90*/  F2FP.SATFINITE.E4M3.F32.PACK_AB_MERGE_C R221, R29, R28, R30 ;  /* 0x0000001c1ddd723e */ /* 0x000fe2000480701e */
[----:B------:R-:W-:Y:S02]  /*5ea0*/  IMAD.MOV.U32 R30, RZ, RZ, R87 ;  /* 0x000000ffff1e7224 */ /* 0x000fe400078e0057 */
        /* <DEDUP_REMOVED lines=25> */
[--C-:B------:R-:W-:Y:S02]  /*6040*/  IMAD.MOV.U32 R33, RZ, RZ, R87.reuse ;  /* 0x000000ffff217224 */ /* 0x100fe400078e0057 */
[----:B------:R-:W-:-:S04]  /*6050*/  IMAD.MOV.U32 R32, RZ, RZ, R87 ;  /* 0x000000ffff207224 */ /* 0x000fc800078e0057 */
        /* <DEDUP_REMOVED lines=24> */
[----:B------:R-:W1:Y:S01]  /*61e0*/  MUFU.EX2 R6, R127 ;  /* 0x0000007f00067308 */ /* 0x000e620000000800 */
[----:B--2---:R-:W-:-:S07]  /*61f0*/  FADD.FTZ R5, R133, R130 ;  /* 0x0000008285057221 */ /* 0x004fce0000010000 */
[----:B------:R-:W-:Y:S01]  /*6200*/  MUFU.EX2 R120, R120 ;  /* 0x0000007800787308 */ /* 0x000fe20000000800 */
[----:B0-----:R-:W-:-:S07]  /*6210*/  FADD.FTZ R7, R119, R8 ;  /* 0x0000000877077221 */ /* 0x001fce0000010000 */
[----:B------:R-:W0:Y:S01]  /*6220*/  MUFU.EX2 R121, R121 ;  /* 0x0000007900797308 */ /* 0x000e220000000800 */
[----:B-1----:R-:W-:-:S07]  /*6230*/  FADD.FTZ R8, R6, R5 ;  /* 0x0000000506087221 */ /* 0x002fce0000010000 */
[----:B------:R-:W-:Y:S08]  /*6240*/  MUFU.EX2 R129, R129 ;  /* 0x0000008100817308 */ /* 0x000ff00000000800 */
[----:B------:R-:W1:Y:S01]  /*6250*/  MUFU.EX2 R122, R122 ;  /* 0x0000007a007a7308 */ /* 0x000e620000000800 */
[----:B0-----:R-:W-:Y:S01]  /*6260*/  F2FP.SATFINITE.E4M3.F32.PACK_AB_MERGE_C R5, R121, R120, RZ ;  /* 0x000000787905723e */ /* 0x001fe200048070ff */
[----:B------:R-:W-:-:S03]  /*6270*/  FADD.FTZ R120, R120, R7 ;  /* 0x0000000778787221 */ /* 0x000fc60000010000 */
[----:B------:R-:W-:Y:S01]  /*6280*/  F2FP.SATFINITE.E4M3.F32.PACK_AB_MERGE_C R226, R119, R118, R5 ;  /* 0x0000007677e2723e */ /* 0x000fe20004807005 */
[----:B------:R-:W-:-:S01]  /*6290*/  FADD.FTZ R7, R121, R120 ;  /* 0x0000007879077221 */ /* 0x000fc20000010000 */
[----:B-1----:R-:W-:Y:S01]  /*62a0*/  F2FP.SATFINITE.E4M3.F32.PACK_AB_MERGE_C R9, R122, R129, RZ ;  /* 0x000000817a09723e */ /* 0x002fe200048070ff */
[----:B------:R-:W-:-:S03]  /*62b0*/  FADD.FTZ R129, R129, R8 ;  /* 0x0000000881817221 */ /* 0x000fc60000010000 */
[----:B------:R-:W-:Y:S01]  /*62c0*/  F2FP.SATFINITE.E4M3.F32.PACK_AB_MERGE_C R227, R6, R133, R9 ;  /* 0x0000008506e3723e */ /* 0x000fe20004807009 */
[----:B------:R-:W-:-:S01]  /*62d0*/  FADD.FTZ R6, R122, R129 ;  /* 0x000000817a067221 */ /* 0x000fc20000010000 */
        /* <DEDUP_REMOVED lines=39> */
.L_x_162:
[----:B------:R-:W-:Y:S01]  /*6550*/  ISETP.NE.AND P2, PT, RZ, UR41, PT ;  /* 0x00000029ff007c0c */ /* 0x000fe2000bf45270 */
[----:B------:R-:W-:-:S04]  /*6560*/  UISETP.NE.AND UP0, UPT, UR51, 0x1, UPT ;  /* 0x000000013300788c */ /* 0x000fc8000bf05270 */
[----:B------:R-:W-:-:S04]  /*6570*/  USEL UR42, URZ, 0x1, UP0 ;  /* 0x000000013f2a7887 */ /* 0x000fc80008000000 */
[----:B------:R-:W-:-:S04]  /*6580*/  ULOP3.LUT UR42, UR52, UR42, URZ, 0x3c, !UPT ;  /* 0x0000002a342a7292 */ /* 0x000fc8000f8e3c3f */
[----:B------:R-:W-:Y:S08]  /*6590*/  @P2 BRA `(.L_x_153) ;  /* 0x0000000000442947 */ /* 0x000ff00003800000 */
[----:B------:R-:W-:Y:S05]  /*65a0*/  @!P0 BRA `(.L_x_154) ;  /* 0x0000000000048947 */ /* 0x000fea0003800000 */
[----:B------:R-:W-:Y:S01]  /*65b0*/  BPT.TRAP 0x1 ;  /* 0x000000040000795c */ /* 0x000fe20000300000 */
.L_x_154:
[----:B------:R-:W0:Y:S01]  /*65c0*/  S2UR UR10, SR_CgaCtaId ;  /* 0x00000000000a79c3 */ /* 0x000e220000008800 */
[----:B------:R-:W-:Y:S01]  /*65d0*/  UIADD3 UR6, UR51, 0x1, URZ ;  /* 0x0000000133067890 */ /* 0x000fe2000fffe03f */
[----:B------:R-:W-:Y:S01]  /*65e0*/  IMAD.U32 R2, RZ, RZ, UR42 ;  /* 0x0000002aff027e24 */ /* 0x000fe2000f8e00ff */
[----:B------:R-:W-:Y:S02]  /*65f0*/  UMOV UR7, 0x400 ;  /* 0x0000040000077882 */ /* 0x000fe40000000000 */
[----:B------:R-:W-:Y:S02]  /*6600*/  UISETP.NE.AND UP0, UPT, UR6, 0x2, UPT ;  /* 0x000000020600788c */ /* 0x000fe4000bf05270 */
[----:B------:R-:W-:Y:S02]  /*6610*/  SHF.L.U32 R2, R2, 0x1f, RZ ;  /* 0x0000001f02027819 */ /* 0x000fe400000006ff */
[----:B------:R-:W-:Y:S02]  /*6620*/  USEL UR6, UR6, URZ, UP0 ;  /* 0x0000003f06067287 */ /* 0x000fe40008000000 */
[----:B0-----:R-:W-:-:S04]  /*6630*/  ULEA UR7, UR10, UR7, 0x18 ;  /* 0x000000070a077291 */ /* 0x001fc8000f8ec03f */
[----:B------:R-:W-:-:S09]  /*6640*/  ULEA UR6, UR6, UR7, 0x3 ;  /* 0x0000000706067291 */ /* 0x000fd2000f8e183f */
[----:B------:R0:W1:Y:S01]  /*6650*/  SYNCS.PHASECHK.TRANS64.TRYWAIT P1, [UR6+0x2e830], R2 ;  /* 0x02e83002ff0075a7 */ /* 0x0000620008020146 */
[----:B------:R-:W-:Y:S05]  /*6660*/  @!P0 BRA `(.L_x_155) ;  /* 0x0000000000048947 */ /* 0x000fea0003800000 */
[----:B------:R-:W-:Y:S01]  /*6670*/  BPT.TRAP 0x1 ;  /* 0x000000040000795c */ /* 0x000fe20000300000 */
.L_x_155:
[----:B-1----:R-:W-:Y:S05]  /*6680*/  @P1 BRA `(.L_x_153) ;  /* 0x0000000000081947 */ /* 0x002fea0003800000 */
[----:B------:R-:W1:Y:S02]  /*6690*/  SYNCS.PHASECHK.TRANS64.TRYWAIT P1, [UR6+0x2e830], R2 ;  /* 0x02e83002ff0075a7 */ /* 0x000e640008020146 */
[----:B-1----:R-:W-:Y:S05]  /*66a0*/  @!P1 BRA `(.L_x_156) ;  /* 0x000000cc00789947 */ /* 0x002fea0003800000 */
.L_x_153:
        /* <DEDUP_REMOVED lines=186> */
.L_x_158:
[----:B------:R-:W0:Y:S01]  /*7250*/  S2UR UR7, SR_CgaCtaId ;  /* 0x00000000000779c3 */ /* 0x000e220000008800 */
[----:B------:R-:W-:Y:S01]  /*7260*/  UMOV UR6, 0x400 ;  /* 0x0000040000067882 */ /* 0x000fe20000000000 */
[----:B------:R-:W-:-:S05]  /*7270*/  IMAD.U32 R2, RZ, RZ, UR52 ;  /* 0x00000034ff027e24 */ /* 0x000fca000f8e00ff */
[----:B------:R-:W-:Y:S01]  /*7280*/  SHF.L.U32 R2, R2, 0x1f, RZ ;  /* 0x0000001f02027819 */ /* 0x000fe200000006ff */
[----:B0-----:R-:W-:-:S04]  /*7290*/  ULEA UR6, UR7, UR6, 0x18 ;  /* 0x0000000607067291 */ /* 0x001fc8000f8ec03f */
[----:B------:R-:W-:-:S09]  /*72a0*/  ULEA UR6, UR51, UR6, 0x3 ;  /* 0x0000000633067291 */ /* 0x000fd2000f8e183f */
[----:B------:R0:W1:Y:S01]  /*72b0*/  SYNCS.PHASECHK.TRANS64.TRYWAIT P1, [UR6+0x2e850], R2 ;  /* 0x02e85002ff0075a7 */ /* 0x0000620008020146 */
[----:B------:R-:W-:Y:S05]  /*72c0*/  @!P0 BRA `(.L_x_159) ;  /* 0x0000000000048947 */ /* 0x000fea0003800000 */
[----:B------:R-:W-:Y:S01]  /*72d0*/  BPT.TRAP 0x1 ;  /* 0x000000040000795c */ /* 0x000fe20000300000 */
.L_x_159:
[----:B-1----:R-:W-:Y:S05]  /*72e0*/  @P1 BRA `(.L_x_157) ;  /* 0x0000000000081947 */ /* 0x002fea0003800000 */
[----:B------:R-:W1:Y:S02]  /*72f0*/  SYNCS.PHASECHK.TRANS64.TRYWAIT P1, [UR6+0x2e850], R2 ;  /* 0x02e85002ff0075a7 */ /* 0x000e640008020146 */
[----:B-1----:R-:W-:Y:S05]  /*7300*/  @!P1 BRA `(.L_x_160) ;  /* 0x000000c000789947 */ /* 0x002fea0003800000 */
.L_x_157:
[----:B------:R-:W2:Y:S01]  /*7310*/  S2UR UR6, SR_CgaCtaId ;  /* 0x00000000000679c3 */ /* 0x000ea20000008800 */
[----:B01----:R-:W-:Y:S01]  /*7320*/  MOV R2, 0x400 ;  /* 0x0000040000027802 */ /* 0x003fe20000000f00 */
[----:B------:R-:W-:Y:S01]  /*7330*/  WARPGROUP.ARRIVE ;  /* 0x00000000000079c5 */ /* 0x000fe20000000000 */
        /* <DEDUP_REMOVED lines=20> */
[----:B------:R-:W-:Y:S01]  /*7480*/  FMUL.FTZ R170, R0, R170 ;  /* 0x000000aa00aa7220 */ /* 0x000fe20000410000 */
[----:B--2---:R-:W-:-:S02]  /*7490*/  IMAD.U32 R3, RZ, RZ, UR6 ;  /* 0x00000006ff037e24 */ /* 0x004fc4000f8e00ff */
[----:B------:R-:W-:Y:S01]  /*74a0*/  FMUL.FTZ R169, R0, R169 ;  /* 0x000000a900a97220 */ /* 0x000fe20000410000 */
[----:B------:R-:W2:Y:S01]  /*74b0*/  MUFU.TANH R9, R9 ;  /* 0x0000000900097308 */ /* 0x000ea20000002400 */
[----:B0-----:R-:W-:Y:S01]  /*74c0*/  FMNMX.FTZ R192, R10, R5, !PT ;  /* 0x000000050ac07209 */ /* 0x001fe20007810000 */
[C---:B------:R-:W-:Y:S01]  /*74d0*/  FMUL.FTZ R171, R0.reuse, R171 ;  /* 0x000000ab00ab7220 */ /* 0x040fe20000410000 */
[----:B------:R-:W-:Y:S01]  /*74e0*/  LEA R2, R3, R2, 0x18 ;  /* 0x0000000203027211 */ /* 0x000fe200078ec0ff */
[C---:B------:R-:W-:Y:S01]  /*74f0*/  FMUL.FTZ R172, R0.reuse, R172 ;  /* 0x000000ac00ac7220 */ /* 0x040fe20000410000 */
[C---:B------:R-:W-:Y:S01]  /*7500*/  FMUL.FTZ R174, R0.reuse, R174 ;  /* 0x000000ae00ae7220 */ /* 0x040fe20000410000 */
[----:B------:R-:W-:Y:S01]  /*7510*/  FMUL.FTZ R173, R0, R173 ;  /* 0x000000ad00ad7220 */ /* 0x000fe20000410000 */
[----:B------:R-:W-:Y:S01]  /*7520*/  R2UR UR6, R2 ;  /* 0x00000000020672ca */ /* 0x000fe200000e0000 */
        /* <DEDUP_REMOVED lines=12> */
[----:B------:R-:W-:Y:S01]  /*75f0*/  UIADD3 UR6, UR6, 0x400, URZ ;  /* 0x0000040006067890 */ /* 0x000fe2000fffe03f */
[C---:B------:R-:W-:Y:S01]  /*7600*/  FMUL.FTZ R183, R0.reuse, R183 ;  /* 0x000000b700b77220 */ /* 0x040fe20000410000 */
[C---:B------:R-:W-:Y:S01]  /*7610*/  FMUL.FTZ R152, R0.reuse, R152 ;  /* 0x0000009800987220 */ /* 0x040fe20000410000 */
[----:B------:R-:W-:Y:S01]  /*7620*/  FMUL.FTZ R154, R0, R154 ;  /* 0x0000009a009a7220 */ /* 0x000fe20000410000 */
[----:B------:R-:W-:Y:S01]  /*7630*/  USHF.R.U32.HI UR6, URZ, 0x4, UR6 ;  /* 0x000000043f067899 */ /* 0x000fe20008011606 */
[----:B------:R-:W2:Y:S01]  /*7640*/  MUFU.TANH R15, R15 ;  /* 0x0000000f000f7308 */ /* 0x000ea20000002400 */
[----:B0-----:R-:W-:Y:S01]  /*7650*/  FMNMX.FTZ R194, R12, R191, !PT ;  /* 0x000000bf0cc27209 */ /* 0x001fe20007810000 */
[C---:B------:R-:W-:Y:S01]  /*7660*/  FMUL.FTZ R153, R0.reuse, R153 ;  /* 0x0000009900997220 */ /* 0x040fe20000410000 */
[----:B------:R-:W-:Y:S01]  /*7670*/  ULOP3.LUT UR6, UR6, 0x3fff, URZ, 0xc0, !UPT ;  /* 0x00003fff06067892 */ /* 0x000fe2000f8ec03f */
[C---:B------:R-:W-:Y:S01]  /*7680*/  FMUL.FTZ R155, R0.reuse, R155 ;  /* 0x0000009b009b7220 */ /* 0x040fe20000410000 */
[C---:B------:R-:W-:Y:S01]  /*7690*/  FMUL.FTZ R156, R0.reuse, R156 ;  /* 0x0000009c009c7220 */ /* 0x040fe20000410000 */
[C---:B------:R-:W-:Y:S01]  /*76a0*/  FMUL.FTZ R158, R0.reuse, R158 ;  /* 0x0000009e009e7220 */ /* 0x040fe20000410000 */
[----:B------:R-:W-:Y:S01]  /*76b0*/  ULOP3.LUT UR6, UR6, 0x10000, URZ, 0xfc, !UPT ;  /* 0x0001000006067892 */ /* 0x000fe2000f8efc3f */
[----:B------:R-:W0:Y:S01]  /*76c0*/  MUFU.TANH R14, R14 ;  /* 0x0000000e000e7308 */ /* 0x000e220000002400 */
[----:B-1----:R-:W-:Y:S01]  /*76d0*/  FMNMX.FTZ R191, R13, R192, !PT ;  /* 0x000000c00dbf7209 */ /* 0x002fe20007810000 */
[C---:B------:R-:W-:Y:S01]  /*76e0*/  FMUL.FTZ R157, R0.reuse, R157 ;  /* 0x0000009d009d7220 */ /* 0x040fe20000410000 */
[----:B------:R-:W-:Y:S01]  /*76f0*/  UIMAD UR11, UR51, 0x700, UR6 ;  /* 0x00000700330b78a4 */ /* 0x000fe2000f8e0206 */
[C---:B------:R-:W-:Y:S01]  /*7700*/  FMUL.FTZ R159, R0.reuse, R159 ;  /* 0x0000009f009f7220 */ /* 0x040fe20000410000 */
[C---:B------:R-:W-:Y:S01]  /*7710*/  FMUL.FTZ R160, R0.reuse, R160 ;  /* 0x000000a000a07220 */ /* 0x040fe20000410000 */
[C---:B------:R-:W-:Y:S01]  /*7720*/  FMUL.FTZ R162, R0.reuse, R162 ;  /* 0x000000a200a27220 */ /* 0x040fe20000410000 */
[C---:B------:R-:W-:Y:S01]  /*7730*/  FMUL.FTZ R161, R0.reuse, R161 ;  /* 0x000000a100a17220 */ /* 0x040fe20000410000 */
[----:B------:R-:W1:Y:S01]  /*7740*/  MUFU.TANH R20, R20 ;  /* 0x0000001400147308 */ /* 0x000e620000002400 */
[----:B--2---:R-:W-:Y:S01]  /*7750*/  FMNMX.FTZ R193, R15, R194, !PT ;  /* 0x000000c20fc17209 */ /* 0x004fe20007810000 */
[----:B------:R-:W-:Y:S01]  /*7760*/  UMOV UR6, UR11 ;  /* 0x0000000b00067c82 */ /* 0x000fe20008000000 */
[C---:B------:R-:W-:Y:S01]  /*7770*/  FMUL.FTZ R163, R0.reuse, R163 ;  /* 0x000000a300a37220 */ /* 0x040fe20000410000 */
[----:B------:R-:W-:Y:S01]  /*7780*/  QGMMA.64x128x32.F32.E4M3.E4M3 R24, R200, gdesc[UR4], R24, gsb0 ;  /* 0x01e00004c8187df3 */ /* 0x000fe20008000818 */
[----:B------:R-:W-:Y:S01]  /*7790*/  UIADD3 UR6, UR11, 0x100, URZ ;  /* 0x000001000b067890 */ /* 0x000fe2000fffe03f */
[----:B------:R-:W-:Y:S01]  /*77a0*/  FMUL.FTZ R164, R0, R164 ;  /* 0x000000a400a47220 */ /* 0x000fe20000410000 */
[----:B------:R-:W-:Y:S01]  /*77b0*/  UMOV UR7, 0xc0000010 ;  /* 0xc000001000077882 */ /* 0x000fe20000000000 */
        /* <DEDUP_REMOVED lines=86> */
[----:B------:R-:W-:Y:S01]  /*7d20*/  FMUL.FTZ R103, R0, R103 ;  /* 0x0000006700677220 */ /* 0x000fe20000410000 */
[----:B------:R-:W-:Y:S01]  /*7d30*/  UMOV UR10, UR49 ;  /* 0x00000031000a7c82 */ /* 0x000fe20008000000 */
[----:B------:R-:W1:Y:S01]  /*7d40*/  MUFU.TANH R171, R171 ;  /* 0x000000ab00ab7308 */ /* 0x000e620000002400 */
[----:B--2---:R-:W-:Y:S01]  /*7d50*/  FMNMX.FTZ R194, R170, R193, !PT ;  /* 0x000000c1aac27209 */ /* 0x004fe20007810000 */
[----:B------:R-:W-:-:S06]  /*7d60*/  IMAD.U32 R197, RZ, RZ, UR50 ;  /* 0x00000032ffc57e24 */ /* 0x000fcc000f8e00ff */
[----:B------:R-:W2:Y:S01]  /*7d70*/  MUFU.TANH R172, R172 ;  /* 0x000000ac00ac7308 */ /* 0x000ea20000002400 */
[----:B0-----:R-:W-:-:S07]  /*7d80*/  FMNMX.FTZ R191, R169, R192, !PT ;  /* 0x000000c0a9bf7209 */ /* 0x001fce0007810000 */
[----:B------:R-:W0:Y:S01]  /*7d90*/  MUFU.TANH R174, R174 ;  /* 0x000000ae00ae7308 */ /* 0x000e220000002400 */
[----:B-1----:R-:W-:-:S07]  /*7da0*/  FMNMX.FTZ R193, R171, R194, !PT ;  /* 0x000000c2abc17209 */ /* 0x002fce0007810000 */
[----:B------:R-:W1:Y:S01]  /*7db0*/  MUFU.TANH R173, R173 ;  /* 0x000000ad00ad7308 */ /* 0x000e620000002400 */
[----:B--2---:R-:W-:-:S07]  /*7dc0*/  FMNMX.FTZ R192, R172, R191, !PT ;  /* 0x000000bfacc07209 */ /* 0x004fce0007810000 */
[----:B------:R-:W2:Y:S01]  /*7dd0*/  MUFU.TANH R175, R175 ;  /* 0x000000af00af7308 */ /* 0x000ea20000002400 */
[----:B0-----:R-:W-:-:S07]  /*7de0*/  FMNMX.FTZ R194, R174, R193, !PT ;  /* 0x000000c1aec27209 */ /* 0x001fce0007810000 */
[----:B------:R-:W0:Y:S01]  /*7df0*/  MUFU.TANH R176, R176 ;  /* 0x000000b000b07308 */ /* 0x000e220000002400 */
[----:B-1----:R-:W-:-:S07]  /*7e00*/  FMNMX.FTZ R191, R173, R192, !PT ;  /* 0x000000c0adbf7209 */ /* 0x002fce0007810000 */
[----:B------:R-:W1:Y:S01]  /*7e10*/  MUFU.TANH R178, R178 ;  /* 0x000000b200b27308 */ /* 0x000e620000002400 */
[----:B--2---:R-:W-:Y:S01]  /*7e20*/  FMNMX.FTZ R193, R175, R194, !PT ;  /* 0x000000c2afc17209 */ /* 0x004fe20007810000 */
[----:B------:R-:W-:Y:S02]  /*7e30*/  WARPGROUP.DEPBAR.LE gsb0, 0x0 ;  /* 0x00008000000079c5 */ /* 0x000fe40000010000 */
[----:B------:R-:W-:-:S06]  /*7e40*/  WARPGROUP.ARRIVE ;  /* 0x00000000000079c5 */ /* 0x000fcc0000000000 */
[----:B------:R-:W2:Y:S01]  /*7e50*/  S2R R203, SR_TID.X ;  /* 0x0000000000cb7919 */ /* 0x000ea20000002100 */
[----:B------:R-:W3:Y:S01]  /*7e60*/  MUFU.TANH R177, R177 ;  /* 0x000000b100b17308 */ /* 0x000ee20000002400 */
[----:B0-----:R-:W-:Y:S01]  /*7e70*/  FMNMX.FTZ R192, R176, R191, !PT ;  /* 0x000000bfb0c07209 */ /* 0x001fe20007810000 */
[----:B------:R-:W-:Y:S01]  /*7e80*/  QGMMA.64x128x32.F32.E4M3.E4M3 R24, R204, gdesc[UR4], R24, gsb0 ;  /* 0x01e00004cc187df3 */ /* 0x000fe20008000818 */
[----:B------:R-:W-:Y:S01]  /*7e90*/  UIADD3 UR6, UR11, 0x200, URZ ;  /* 0x000002000b067890 */ /* 0x000fe2000fffe03f */
[----:B------:R-:W-:-:S04]  /*7ea0*/  UMOV UR7, 0xc0000010 ;  /* 0xc000001000077882 */ /* 0x000fc80000000000 */
[----:B------:R-:W0:Y:S01]  /*7eb0*/  MUFU.TANH R179, R179 ;  /* 0x000000b300b37308 */ /* 0x000e220000002400 */
[----:B-1----:R-:W-:-:S07]  /*7ec0*/  FMNMX.FTZ R194, R178, R193, !PT ;  /* 0x000000c1b2c27209 */ /* 0x002fce0007810000 */
[----:B------:R-:W1:Y:S01]  /*7ed0*/  MUFU.TANH R180, R180 ;  /* 0x000000b400b47308 */ /* 0x000e620000002400 */
[----:B---3--:R-:W-:-:S07]  /*7ee0*/  FMNMX.FTZ R191, R177, R192, !PT ;  /* 0x000000c0b1bf7209 */ /* 0x008fce0007810000 */
[----:B------:R-:W3:Y:S01]  /*7ef0*/  MUFU.TANH R182, R182 ;  /* 0x000000b600b67308 */ /* 0x000ee20000002400 */
[----:B0-----:R-:W-:Y:S02]  /*7f00*/  FMNMX.FTZ R193, R179, R194, !PT ;  /* 0x000000c2b3c17209 */ /* 0x001fe40007810000 */
[----:B--2---:R-:W-:-:S05]  /*7f10*/  LOP3.LUT P1, RZ, R203, 0x7f, RZ, 0xc0, !PT ;  /* 0x0000007fcbff7812 */ /* 0x004fca000782c0ff */
[----:B------:R-:W0:Y:S01]  /*7f20*/  MUFU.TANH R181, R181 ;  /* 0x000000b500b57308 */ /* 0x000e220000002400 */
[----:B-1----:R-:W-:-:S07]  /*7f30*/  FMNMX.FTZ R192, R180, R191, !PT ;  /* 0x000000bfb4c07209 */ /* 0x002fce0007810000 */
[----:B------:R-:W1:Y:S01]  /*7f40*/  MUFU.TANH R183, R183 ;  /* 0x000000b700b77308 */ /* 0x000e620000002400 */
[----:B---3--:R-:W-:Y:S01]  /*7f50*/  FMNMX.FTZ R194, R182, R193, !PT ;  /* 0x000000c1b6c27209 */ /* 0x008fe20007810000 */
[----:B------:R-:W-:-:S06]  /*7f60*/  @!P1 IMAD R197, R197, 0x8, R2 ;  /* 0x00000008c5c59824 */ /* 0x000fcc00078e0202 */
        /* <DEDUP_REMOVED lines=25> */
[----:B------:R-:W-:-:S04]  /*8100*/  WARPGROUP.ARRIVE ;  /* 0x00000000000079c5 */ /* 0x000fc80000000000 */
[----:B------:R-:W2:Y:S01]  /*8110*/  MUFU.TANH R164, R164 ;  /* 0x000000a400a47308 */ /* 0x000ea20000002400 */
[----:B0-----:R-:W-:Y:S01]  /*8120*/  FMNMX.FTZ R191, R161, R192, !PT ;  /* 0x000000c0a1bf7209 */ /* 0x001fe20007810000 */
[----:B------:R-:W-:Y:S01]  /*8130*/  QGMMA.64x128x32.F32.E4M3.E4M3 R24, R208, gdesc[UR4], R24, gsb0 ;  /* 0x01e00004d0187df3 */ /* 0x000fe20008000818 */
[----:B-1----:R-:W-:Y:S01]  /*8140*/  FMNMX.FTZ R193, R163, R194, !PT ;  /* 0x000000c2a3c17209 */ /* 0x002fe20007810000 */
[----:B------:R-:W-:-:S04]  /*8150*/  UIADD3 UR6, UR11, 0x300, URZ ;  /* 0x000003000b067890 */ /* 0x000fc8000fffe03f */
[----:B------:R-:W0:Y:S01]  /*8160*/  MUFU.TANH R166, R166 ;  /* 0x000000a600a67308 */ /* 0x000e220000002400 */
[----:B------:R-:W-:-:S07]  /*8170*/  UMOV UR7, 0xc0000010 ;  /* 0xc000001000077882 */ /* 0x000fce0000000000 */
        /* <DEDUP_REMOVED lines=9> */
[----:B0-----:R-:W-:Y:S01]  /*8210*/  FMNMX.FTZ R192, R136, R191, !PT ;  /* 0x000000bf88c07209 */ /* 0x001fe20007810000 */
[----:B------:R-:W-:-:S06]  /*8220*/  FMUL.FTZ R191, R0, R90 ;  /* 0x0000005a00bf7220 */ /* 0x000fcc0000410000 */
        /* <DEDUP_REMOVED lines=24> */
[----:B------:R-:W-:Y:S02]  /*83b0*/  WARPGROUP.DEPBAR.LE gsb0, 0x0 ;  /* 0x00008000000079c5 */ /* 0x000fe40000010000 */
[----:B------:R-:W-:-:S04]  /*83c0*/  WARPGROUP.ARRIVE ;  /* 0x00000000000079c5 */ /* 0x000fc80000000000 */
[----:B------:R-:W0:Y:S01]  /*83d0*/  MUFU.TANH R151, R151 ;  /* 0x0000009700977308 */ /* 0x000e220000002400 */
[----:B-1----:R-:W-:Y:S01]  /*83e0*/  FMNMX.FTZ R192, R150, R195, !PT ;  /* 0x000000c396c07209 */ /* 0x002fe20007810000 */
[----:B------:R-:W-:Y:S01]  /*83f0*/  QGMMA.64x128x32.F32.E4M3.E4M3 R24, R212, gdesc[UR4], R24, gsb0 ;  /* 0x01e00004d4187df3 */ /* 0x000fe20008000818 */
[----:B------:R-:W-:Y:S01]  /*8400*/  UIADD3 UR6, UR11, 0x400, URZ ;  /* 0x000004000b067890 */ /* 0x000fe2000fffe03f */
[----:B------:R-:W-:-:S04]  /*8410*/  UMOV UR7, 0xc0000010 ;  /* 0xc000001000077882 */ /* 0x000fc80000000000 */
        /* <DEDUP_REMOVED lines=11> */
[----:B-1----:R-:W-:Y:S01]  /*84d0*/  FMNMX.FTZ R195, R123, R192, !PT ;  /* 0x000000c07bc37209 */ /* 0x002fe20007810000 */
[----:B------:R-:W-:-:S06]  /*84e0*/  FMUL.FTZ R192, R0, R95 ;  /* 0x0000005f00c07220 */ /* 0x000fcc0000410000 */
        /* <DEDUP_REMOVED lines=24> */
[----:B------:R-:W-:Y:S02]  /*8670*/  WARPGROUP.DEPBAR.LE gsb0, 0x0 ;  /* 0x00008000000079c5 */ /* 0x000fe40000010000 */
[----:B------:R-:W-:-:S04]  /*8680*/  WARPGROUP.ARRIVE ;  /* 0x00000000000079c5 */ /* 0x000fc80000000000 */
[----:B------:R-:W1:Y:S01]  /*8690*/  MUFU.TANH R105, R105 ;  /* 0x0000006900697308 */ /* 0x000e620000002400 */
[----:B--2---:R-:W-:Y:S01]  /*86a0*/  FMNMX.FTZ R90, R104, R95, !PT ;  /* 0x0000005f685a7209 */ /* 0x004fe20007810000 */
[----:B------:R-:W-:Y:S01]  /*86b0*/  QGMMA.64x128x32.F32.E4M3.E4M3 R24, R216, gdesc[UR4], R24, gsb0 ;  /* 0x01e00004d8187df3 */ /* 0x000fe20008000818 */
[----:B------:R-:W-:Y:S01]  /*86c0*/  UIADD3 UR6, UR11, 0x500, URZ ;  /* 0x000005000b067890 */ /* 0x000fe2000fffe03f */
[----:B------:R-:W-:-:S04]  /*86d0*/  UMOV UR7, 0xc0000010 ;  /* 0xc000001000077882 */ /* 0x000fc80000000000 */
        /* <DEDUP_REMOVED lines=62> */
[----:B-1----:R-:W-:Y:S02]  /*8ac0*/  FMNMX.FTZ R194, R102, R193, !PT ;  /* 0x000000c166c27209 */ /* 0x002fe40007810000 */
[----:B--2---:R-:W-:-:S05]  /*8ad0*/  FMNMX.FTZ R193, R101, R90, !PT ;  /* 0x0000005a65c17209 */ /* 0x004fca0007810000 */
[----:B------:R-:W1:Y:S01]  /*8ae0*/  SHFL.BFLY PT, R90, R193, 0x2, 0x1f ;  /* 0x0c401f00c15a7f89 */ /* 0x000e6200000e0000 */
[----:B0-----:R-:W-:-:S05]  /*8af0*/  FMNMX.FTZ R194, R103, R194, !PT ;  /* 0x000000c267c27209 */ /* 0x001fca0007810000 */
[----:B------:R-:W0:Y:S01]  /*8b00*/  SHFL.BFLY PT, R95, R194, 0x2, 0x1f ;  /* 0x0c401f00c25f7f89 */ /* 0x000e2200000e0000 */
[----:B-1----:R-:W-:Y:S01]  /*8b10*/  FMNMX.FTZ R195, R193, R90, !PT ;  /* 0x0000005ac1c37209 */ /* 0x002fe20007810000 */
[----:B------:R-:W-:-:S04]  /*8b20*/  IMAD.U32 R193, RZ, RZ, UR10 ;  /* 0x0000000affc17e24 */ /* 0x000fc8000f8e00ff */
[----:B------:R-:W1:Y:S01]  /*8b30*/  SHFL.BFLY PT, R90, R195, 0x1, 0x1f ;  /* 0x0c201f00c35a7f89 */ /* 0x000e6200000e0000 */
[----:B0-----:R-:W-:-:S05]  /*8b40*/  FMNMX.FTZ R196, R194, R95, !PT ;  /* 0x0000005fc2c47209 */ /* 0x001fca0007810000 */
[----:B------:R-:W0:Y:S01]  /*8b50*/  SHFL.BFLY PT, R95, R196, 0x1, 0x1f ;  /* 0x0c201f00c45f7f89 */ /* 0x000e2200000e0000 */
[----:B------:R-:W-:Y:S02]  /*8b60*/  WARPGROUP.DEPBAR.LE gsb0, 0x0 ;  /* 0x00008000000079c5 */ /* 0x000fe40000010000 */
[----:B------:R-:W-:Y:S01]  /*8b70*/  WARPGROUP.ARRIVE ;  /* 0x00000000000079c5 */ /* 0x000fe20000000000 */
[----:B-1----:R-:W-:-:S05]  /*8b80*/  FMNMX.FTZ R90, R195, R90, !PT ;  /* 0x0000005ac35a7209 */ /* 0x002fca0007810000 */
[C---:B------:R-:W-:Y:S01]  /*8b90*/  FADD.FTZ R5, -R90.reuse, R5 ;  /* 0x000000055a057221 */ /* 0x040fe20000010100 */
[----:B------:R-:W-:-:S01]  /*8ba0*/  FFMA.FTZ R193, R90, R193, -8 ;  /* 0xc10000005ac17423 */ /* 0x000fc200000100c1 */
[----:B------:R-:W-:Y:S01]  /*8bb0*/  QGMMA.64x128x32.F32.E4M3.E4M3 R24, R224, gdesc[UR4], R24, gsb0 ;  /* 0x01e00004e0187df3 */ /* 0x000fe20008000818 */
[----:B0-----:R-:W-:Y:S01]  /*8bc0*/  FMNMX.FTZ R95, R196, R95, !PT ;  /* 0x0000005fc45f7209 */ /* 0x001fe20007810000 */
[----:B------:R-:W-:Y:S01]  /*8bd0*/  FMUL.FTZ R194, R5, UR10 ;  /* 0x0000000a05c27c20 */ /* 0x000fe20008410000 */
[----:B------:R-:W-:-:S01]  /*8be0*/  FFMA.FTZ R195, R10, UR10, -R193 ;  /* 0x0000000a0ac37c23 */ /* 0x000fc200080108c1 */
[--C-:B------:R-:W-:Y:S01]  /*8bf0*/  FFMA.FTZ R10, R9, UR10, -R193.reuse ;  /* 0x0000000a090a7c23 */ /* 0x100fe200080108c1 */
[----:B------:R-:W-:-:S01]  /*8c00*/  FFMA.FTZ R9, R13, UR10, -R193 ;  /* 0x0000000a0d097c23 */ /* 0x000fc200080108c1 */
[----:B------:R-:W-:Y:S01]  /*8c10*/  FADD.FTZ R5, -R95, R8 ;  /* 0x000000085f057221 */ /* 0x000fe20000010100 */
[----:B------:R-:W-:-:S01]  /*8c20*/  FFMA.FTZ R13, R21, UR10, -R193 ;  /* 0x0000000a150d7c23 */ /* 0x000fc200080108c1 */
        /* <DEDUP_REMOVED lines=258> */
[----:B------:R-:W-:-:S06]  /*9c50*/  FFMA.FTZ R190, R191, UR10, -R187 ;  /* 0x0000000abfbe7c23 */ /* 0x000fcc00080108bb */
        /* <DEDUP_REMOVED lines=19> */
[----:B-1----:R-:W-:-:S01]  /*9d90*/  FADD.FTZ R196, R106, R191 ;  /* 0x000000bf6ac47221 */ /* 0x002fc20000010000 */
[----:B------:R-:W-:-:S06]  /*9da0*/  FFMA.FTZ R191, R192, UR10, -R187 ;  /* 0x0000000ac0bf7c23 */ /* 0x000fcc00080108bb */
        /* <DEDUP_REMOVED lines=65> */
.L_x_161:
[----:B------:R-:W-:Y:S01]  /*a1c0*/  F2FP.SATFINITE.E4M3.F32.PACK_AB_MERGE_C R9, R14, R9, RZ ;  /* 0x000000090e09723e */ /* 0x000fe200048070ff */
[----:B------:R-:W-:Y:S02]  /*a1d0*/  UIADD3 UR6, UR48, -0x1, URZ ;  /* 0xffffffff30067890 */ /* 0x000fe4000fffe03f */
[----:B------:R-:W-:Y:S01]  /*a1e0*/  ISETP.LT.AND P1, PT, RZ, UR48, PT ;  /* 0x00000030ff007c0c */ /* 0x000fe2000bf21270 */
[----:B------:R-:W-:Y:S01]  /*a1f0*/  UMOV UR52, UR42 ;  /* 0x0000002a00347c82 */ /* 0x000fe20008000000 */
[----:B------:R-:W-:Y:S01]  /*a200*/  F2FP.SATFINITE.E4M3.F32.PACK_AB_MERGE_C R200, R10, R195, R9 ;  /* 0x000000c30ac8723e */ /* 0x000fe20004807009 */
[----:B------:R-:W-:Y:S01]  /*a210*/  IMAD.U32 R9, RZ, RZ, UR51 ;  /* 0x00000033ff097e24 */ /* 0x000fe2000f8e00ff */
[----:B------:R-:W-:Y:S01]  /*a220*/  F2FP.SATFINITE.E4M3.F32.PACK_AB_MERGE_C R12, R15, R12, RZ ;  /* 0x0000000c0f0c723e */ /* 0x000fe200048070ff */
[----:B------:R-:W-:Y:S01]  /*a230*/  UMOV UR51, UR50 ;  /* 0x0000003200337c82 */ /* 0x000fe20008000000 */
[----:B------:R-:W-:Y:S01]  /*a240*/  F2FP.SATFINITE.E4M3.F32.PACK_AB_MERGE_C R21, R188, R21, RZ ;  /* 0x00000015bc15723e */ /* 0x000fe200048070ff */
[----:B------:R-:W-:Y:S01]  /*a250*/  IMAD R10, R9, 0x8, R2 ;  /* 0x00000008090a7824 */ /* 0x000fe200078e0202 */
[----:B------:R-:W-:Y:S01]  /*a260*/  F2FP.SATFINITE.E4M3.F32.PACK_AB_MERGE_C R186, R189, R186, RZ ;  /* 0x000000babdba723e */ /* 0x000fe200048070ff */
[----:B------:R-:W-:Y:S01]  /*a270*/  UMOV UR48, UR6 ;  /* 0x0000000600307c82 */ /* 0x000fe20008000000 */
[----:B------:R-:W-:Y:S01]  /*a280*/  F2FP.SATFINITE.E4M3.F32.PACK_AB_MERGE_C R172, R173, R172, RZ ;  /* 0x000000acadac723e */ /* 0x000fe200048070ff */
[----:B------:R-:W-:Y:S01]  /*a290*/  VIADD R10, R10, 0x2e860 ;  /* 0x0002e8600a0a7836 */ /* 0x000fe20000000000 */
[----:B------:R-:W-:Y:S01]  /*a2a0*/  F2FP.SATFINITE.E4M3.F32.PACK_AB_MERGE_C R174, R175, R174, RZ ;  /* 0x000000aeafae723e */ /* 0x000fe200048070ff */
[----:B------:R-:W-:Y:S01]  /*a2b0*/  FMUL.FTZ R24, R24, R8 ;  /* 0x0000000818187220 */ /* 0x000fe20000410000 */
[----:B------:R-:W-:Y:S01]  /*a2c0*/  F2FP.SATFINITE.E4M3.F32.PACK_AB_MERGE_C R180, R181, R180, RZ ;  /* 0x000000b4b5b4723e */ /* 0x000fe200048070ff */
[-C--:B------:R-:W-:Y:S01]  /*a2d0*/  FMUL.FTZ R25, R25, R8.reuse ;  /* 0x0000000819197220 */ /* 0x080fe20000410000 */
[----:B------:R-:W-:Y:S01]  /*a2e0*/  PRMT R10, R3, 0x654, R10 ;  /* 0x00000654030a7816 */ /* 0x000fe2000000000a */
[----:B------:R-:W-:Y:S01]  /*a2f0*/  FMUL.FTZ R28, R28, R8 ;  /* 0x000000081c1c7220 */ /* 0x000fe20000410000 */
[----:B------:R-:W-:Y:S01]  /*a300*/  F2FP.SATFINITE.E4M3.F32.PACK_AB_MERGE_C R182, R183, R182, RZ ;  /* 0x000000b6b7b6723e */ /* 0x000fe200048070ff */
[----:B------:R-:W-:Y:S01]  /*a310*/  FMUL.FTZ R29, R29, R8 ;  /* 0x000000081d1d7220 */ /* 0x000fe20000410000 */
[----:B------:R-:W-:Y:S01]  /*a320*/  F2FP.SATFINITE.E4M3.F32.PACK_AB_MERGE_C R156, R157, R156, RZ ;  /* 0x0000009c9d9c723e */ /* 0x000fe200048070ff */
[----:B------:R0:W-:Y:S01]  /*a330*/  SYNCS.ARRIVE.TRANS64.RED.A1T0 RZ, [R10+URZ], RZ ;  /* 0x000000ff0aff79a7 */ /* 0x0001e2000810043f */
        /* <DEDUP_REMOVED lines=107> */
[----:B------:R-:W-:Y:S01]  /*a9f0*/  F2FP.SATFINITE.E4M3.F32.PACK_AB_MERGE_C R227, R99, R98, R102 ;  /* 0x0000006263e3723e */ /* 0x000fe20004807066 */
[----:B0-----:R-:W-:Y:S06]  /*aa00*/  @P1 BRA `(.L_x_162) ;  /* 0xffffffb800d01947 */ /* 0x001fec000383ffff */
.L_x_152:
[----:B------:R-:W-:Y:S06]  /*aa10*/  BAR.ARV 0x8, 0x180 ;  /* 0x0206000000007b1d */ /* 0x000fec0000002000 */
[----:B------:R-:W-:Y:S05]  /*aa20*/  @!P0 BRA `(.L_x_163) ;  /* 0x0000000000048947 */ /* 0x000fea0003800000 */
[----:B------:R-:W-:Y:S01]  /*aa30*/  BPT.TRAP 0x1 ;  /* 0x000000040000795c */ /* 0x000fe20000300000 */
.L_x_163:
[----:B------:R-:W-:Y:S02]  /*aa40*/  IMAD.U32 R0, RZ, RZ, UR42 ;  /* 0x0000002aff007e24 */ /* 0x000fe4000f8e00ff */
[----:B------:R-:W-:-:S03]  /*aa50*/  IMAD.U32 R13, RZ, RZ, UR50 ;  /* 0x00000032ff0d7e24 */ /* 0x000fc6000f8e00ff */
[----:B------:R-:W-:Y:S01]  /*aa60*/  SHF.L.U32 R0, R0, 0x1f, RZ ;  /* 0x0000001f00007819 */ /* 0x000fe200000006ff */
[----:B------:R-:W-:-:S04]  /*aa70*/  IMAD R13, R13, 0x8, R2 ;  /* 0x000000080d0d7824 */ /* 0x000fc800078e0202 */
[----:B------:R0:W1:Y:S01]  /*aa80*/  SYNCS.PHASECHK.TRANS64.TRYWAIT P1, [R13+URZ+0x2e850], R0 ;  /* 0x02e850000d0075a7 */ /* 0x000062000802017f */
[----:B------:R-:W-:Y:S05]  /*aa90*/  @!P0 BRA `(.L_x_164) ;  /* 0x0000000000048947 */ /* 0x000fea0003800000 */
[----:B------:R-:W-:Y:S01]  /*aaa0*/  BPT.TRAP 0x1 ;  /* 0x000000040000795c */ /* 0x000fe20000300000 */
.L_x_164:
[----:B------:R-:W-:Y:S02]  /*aab0*/  VIADD R2, R2, 0x400 ;  /* 0x0000040002027836 */ /* 0x000fe40000000000 */
[----:B------:R-:W-:-:S03]  /*aac0*/  IMAD.U32 R5, RZ, RZ, UR50 ;  /* 0x00000032ff057e24 */ /* 0x000fc6000f8e00ff */
[----:B------:R-:W-:-:S04]  /*aad0*/  SHF.R.U32.HI R2, RZ, 0x4, R2 ;  /* 0x00000004ff027819 */ /* 0x000fc80000011602 */
[----:B------:R-:W-:-:S04]  /*aae0*/  LOP3.LUT R2, R2, 0x3fff, RZ, 0xc0, !PT ;  /* 0x00003fff02027812 */ /* 0x000fc800078ec0ff */
[----:B------:R-:W-:Y:S01]  /*aaf0*/  LOP3.LUT R2, R2, 0x10000, RZ, 0xfc, !PT ;  /* 0x0001000002027812 */ /* 0x000fe200078efcff */
[----:B-1----:R-:W-:Y:S06]  /*ab00*/  @P1 BRA `(.L_x_165) ;  /* 0x0000000000081947 */ /* 0x002fec0003800000 */
[----:B------:R-:W1:Y:S02]  /*ab10*/  SYNCS.PHASECHK.TRANS64.TRYWAIT P1, [R13+URZ+0x2e850], R0 ;  /* 0x02e850000d0075a7 */ /* 0x000e64000802017f */
[----:B-1----:R-:W-:Y:S05]  /*ab20*/  @!P1 BRA `(.L_x_166) ;  /* 0x0000008800889947 */ /* 0x002fea0003800000 */
.L_x_165:
[----:B------:R-:W-:Y:S01]  /*ab30*/  IMAD R4, R5, 0x700, R2 ;  /* 0x0000070005047824 */ /* 0x000fe200078e0202 */
[----:B------:R-:W-:Y:S05]  /*ab40*/  WARPSYNC.ALL ;  /* 0x0000000000007948 */ /* 0x000fea0003800000 */
[----:B------:R-:W-:Y:S01]  /*ab50*/  IMAD.MOV.U32 R5, RZ, RZ, -0x3ffffff0 ;  /* 0xc0000010ff057424 */ /* 0x000fe200078e00ff */
[C---:B------:R-:W-:Y:S01]  /*ab60*/  R2UR UR6, R4.reuse ;  /* 0x00000000040672ca */ /* 0x040fe200000e0000 */
[----:B------:R-:W-:Y:S01]  /*ab70*/  WARPGROUP.ARRIVE ;  /* 0x00000000000079c5 */ /* 0x000fe20000000000 */
[----:B------:R-:W-:Y:S01]  /*ab80*/  VIADD R8, R4, 0x100 ;  /* 0x0000010004087836 */ /* 0x000fe20000000000 */
[----:B------:R-:W-:Y:S01]  /*ab90*/  ULDC.64 UR8, c[0x0][0x9a0] ;  /* 0x0002680000087ab9 */ /* 0x000fe20000000a00 */
[----:B------:R-:W-:Y:S01]  /*aba0*/  R2UR UR7, R5 ;  /* 0x00000000050772ca */ /* 0x000fe200000e0000 */
[----:B------:R-:W-:Y:S01]  /*abb0*/  IMAD.MOV.U32 R9, RZ, RZ, -0x3ffffff0 ;  /* 0xc0000010ff097424 */ /* 0x000fe200078e00ff */
[----:B------:R-:W-:Y:S01]  /*abc0*/  UISETP.NE.U32.AND UP0, UPT, UR8, URZ, UPT ;  /* 0x0000003f0800728c */ /* 0x000fe2000bf05070 */
[----:B------:R-:W-:-:S03]  /*abd0*/  IMAD.MOV.U32 R12, RZ, RZ, 0x3f800000 ;  /* 0x3f800000ff0c7424 */ /* 0x000fc600078e00ff */
[----:B------:R-:W-:-:S06]  /*abe0*/  UISETP.NE.AND.EX UP0, UPT, UR9, URZ, UPT, UP0 ;  /* 0x0000003f0900728c */ /* 0x000fcc000bf05300 */
[----:B------:R-:W-:Y:S01]  /*abf0*/  PLOP3.LUT P1, PT, PT, PT, UP0, 0x80, 0x0 ;  /* 0x000000000000781c */ /* 0x000fe20003f2f008 */
[----:B------:R-:W-:Y:S01]  /*ac00*/  QGMMA.64x128x32.F32.E4M3.E4M3 R24, R200, gdesc[UR4], R24, gsb0 ;  /* 0x01e00004c8187df3 */ /* 0x000fe20008000818 */
[----:B------:R-:W-:Y:S01]  /*ac10*/  R2UR UR6, R8 ;  /* 0x00000000080672ca */ /* 0x000fe200000e0000 */
[----:B------:R-:W-:Y:S01]  /*ac20*/  VIADD R8, R4, 0x200 ;  /* 0x0000020004087836 */ /* 0x000fe20000000000 */
[----:B------:R-:W-:Y:S01]  /*ac30*/  R2UR UR7, R9 ;  /* 0x00000000090772ca */ /* 0x000fe200000e0000 */
[----:B------:R-:W-:Y:S01]  /*ac40*/  IMAD.MOV.U32 R9, RZ, RZ, -0x3ffffff0 ;  /* 0xc0000010ff097424 */ /* 0x000fe200078e00ff */
[----:B------:R-:W-:Y:S02]  /*ac50*/  @UP0 ULDC.64 UR12, c[0x0][0x9c8] ;  /* 0x00027200000c0ab9 */ /* 0x000fe40000000a00 */
[----:B------:R-:W-:Y:S01]  /*ac60*/  @UP0 UIMAD.WIDE.U32 UR4, UR36, UR12, URZ ;  /* 0x0000000c240402a5 */ /* 0x000fe2000f8e003f */
[----:B------:R-:W-:Y:S02]  /*ac70*/  WARPGROUP.DEPBAR.LE gsb0, 0x0 ;  /* 0x00008000000079c5 */ /* 0x000fe40000010000 */
[----:B------:R-:W-:-:S06]  /*ac80*/  WARPGROUP.ARRIVE ;  /* 0x00000000000079c5 */ /* 0x000fcc0000000000 */
[----:B------:R-:W-:Y:S01]  /*ac90*/  QGMMA.64x128x32.F32.E4M3.E4M3 R24, R204, gdesc[UR4], R24, gsb0 ;  /* 0x01e00004cc187df3 */ /* 0x000fe20008000818 */
[----:B------:R-:W-:Y:S01]  /*aca0*/  R2UR UR6, R8 ;  /* 0x00000000080672ca */ /* 0x000fe200000e0000 */
[----:B------:R-:W-:Y:S01]  /*acb0*/  VIADD R8, R4, 0x300 ;  /* 0x0000030004087836 */ /* 0x000fe20000000000 */
[----:B------:R-:W-:Y:S01]  /*acc0*/  R2UR UR7, R9 ;  /* 0x00000000090772ca */ /* 0x000fe200000e0000 */
[----:B------:R-:W-:Y:S01]  /*acd0*/  IMAD.MOV.U32 R9, RZ, RZ, -0x3ffffff0 ;  /* 0xc0000010ff097424 */ /* 0x000fe200078e00ff */
[----:B------:R-:W-:Y:S02]  /*ace0*/  WARPGROUP.DEPBAR.LE gsb0, 0x0 ;  /* 0x00008000000079c5 */ /* 0x000fe40000010000 */
[----:B------:R-:W-:-:S09]  /*acf0*/  WARPGROUP.ARRIVE ;  /* 0x00000000000079c5 */ /* 0x000fd20000000000 */
        /* <DEDUP_REMOVED lines=8> */
[----:B------:R-:W-:Y:S02]  /*ad80*/  @UP0 UIMAD UR6, UR37, UR12, URZ ;  /* 0x0000000c250602a4 */ /* 0x000fe4000f8e023f */
[----:B------:R-:W-:Y:S02]  /*ad90*/  @UP0 USHF.R.S32.HI UR7, URZ, 0x1f, UR45 ;  /* 0x0000001f3f070899 */ /* 0x000fe4000801142d */
[----:B------:R-:W-:-:S03]  /*ada0*/  @UP0 UIMAD UR6, UR36, UR13, UR6 ;  /* 0x0000000d240602a4 */ /* 0x000fc6000f8e0206 */
[----:B------:R-:W-:Y:S01]  /*adb0*/  @UP0 ULDC.64 UR12, c[0x0][0x9d0] ;  /* 0x00027400000c0ab9 */ /* 0x000fe20000000a00 */
[----:B------:R-:W-:Y:S02]  /*adc0*/  @UP0 UIADD3 UR5, UR5, UR6, URZ ;  /* 0x0000000605050290 */ /* 0x000fe4000fffe03f */
[----:B------:R-:W-:Y:S02]  /*add0*/  @UP0 UIMAD UR6, UR7, UR12, URZ ;  /* 0x0000000c070602a4 */ /* 0x000fe4000f8e023f */
[----:B------:R-:W-:Y:S02]  /*ade0*/  @UP0 UIMAD.WIDE.U32 UR4, UR45, UR12, UR4 ;  /* 0x0000000c2d0402a5 */ /* 0x000fe4000f8e0004 */
[----:B------:R-:W-:-:S04]  /*adf0*/  @UP0 UIMAD UR6, UR45, UR13, UR6 ;  /* 0x0000000d2d0602a4 */ /* 0x000fc8000f8e0206 */
[----:B------:R-:W-:Y:S02]  /*ae00*/  @UP0 UIADD3 UR5, UR5, UR6, URZ ;  /* 0x0000000605050290 */ /* 0x000fe4000fffe03f */
[----:B------:R-:W-:Y:S01]  /*ae10*/  @UP0 ULEA UR6, UP1, UR4, UR8, 0x2 ;  /* 0x0000000804060291 */ /* 0x000fe2000f82103f */
[----:B------:R-:W-:-:S03]  /*ae20*/  R2UR UR7, R9 ;  /* 0x00000000090772ca */ /* 0x000fc600000e0000 */
[----:B------:R-:W-:-:S03]  /*ae30*/  @UP0 ULEA.HI.X UR5, UR4, UR9, UR5, 0x2, UP1 ;  /* 0x0000000904050291 */ /* 0x000fc600088f1405 */
[----:B------:R-:W-:Y:S01]  /*ae40*/  @UP0 UMOV UR4, UR6 ;  /* 0x0000000600040c82 */ /* 0x000fe20008000000 */
[----:B------:R-:W-:Y:S01]  /*ae50*/  R2UR UR6, R8 ;  /* 0x00000000080672ca */ /* 0x000fe200000e0000 */
[----:B------:R-:W-:Y:S02]  /*ae60*/  IMAD.U32 R10, RZ, RZ, UR4 ;  /* 0x00000004ff0a7e24 */ /* 0x000fe4000f8e00ff */
[----:B------:R-:W-:-:S05]  /*ae70*/  IMAD.U32 R11, RZ, RZ, UR5 ;  /* 0x00000005ff0b7e24 */ /* 0x000fca000f8e00ff */
[----:B------:R2:W3:Y:S01]  /*ae80*/  @P1 LDG.E R12, desc[UR46][R10.64] ;  /* 0x0000002e0a0c1981 */ /* 0x0004e2000c1e1900 */
[----:B------:R-:W-:Y:S02]  /*ae90*/  VIADD R8, R4, 0x500 ;  /* 0x0000050004087836 */ /* 0x000fe40000000000 */
[----:B------:R-:W-:Y:S01]  /*aea0*/  IMAD.MOV.U32 R9, RZ, RZ, -0x3ffffff0 ;  /* 0xc0000010ff097424 */ /* 0x000fe200078e00ff */
[----:B------:R-:W-:Y:S02]  /*aeb0*/  WARPGROUP.DEPBAR.LE gsb0, 0x0 ;  /* 0x00008000000079c5 */ /* 0x000fe40000010000 */
[----:B------:R-:W-:-:S06]  /*aec0*/  WARPGROUP.ARRIVE ;  /* 0x00000000000079c5 */ /* 0x000fcc0000000000 */
[----:B------:R-:W-:Y:S01]  /*aed0*/  QGMMA.64x128x32.F32.E4M3.E4M3 R24, R216, gdesc[UR4], R24, gsb0 ;  /* 0x01e00004d8187df3 */ /* 0x000fe20008000818 */
[----:B------:R-:W-:Y:S02]  /*aee0*/  R2UR UR6, R8 ;  /* 0x00000000080672ca */ /* 0x000fe400000e0000 */
[----:B------:R-:W-:Y:S01]  /*aef0*/  R2UR UR7, R9 ;  /* 0x00000000090772ca */ /* 0x000fe200000e0000 */
[----:B------:R-:W-:Y:S02]  /*af00*/  VIADD R4, R4, 0x600 ;  /* 0x0000060004047836 */ /* 0x000fe40000000000 */
[----:B------:R-:W-:Y:S01]  /*af10*/  IMAD.MOV.U32 R5, RZ, RZ, -0x3ffffff0 ;  /* 0xc0000010ff057424 */ /* 0x000fe200078e00ff */
[----:B01----:R-:W0:Y:S04]  /*af20*/  SHFL.BFLY PT, R0, R7, 0x2, 0x1f ;  /* 0x0c401f0007007f89 */ /* 0x003e2800000e0000 */
[----:B------:R-:W1:Y:S01]  /*af30*/  SHFL.BFLY PT, R9, R6, 0x2, 0x1f ;  /* 0x0c401f0006097f89 */ /* 0x000e6200000e0000 */
[----:B------:R-:W-:-:S02]  /*af40*/  WARPGROUP.DEPBAR.LE gsb0, 0x0 ;  /* 0x00008000000079c5 */ /* 0x000fc40000010000 */
[----:B------:R-:W-:-:S06]  /*af50*/  WARPGROUP.ARRIVE ;  /* 0x00000000000079c5 */ /* 0x000fcc0000000000 */
[----:B------:R-:W-:Y:S01]  /*af60*/  QGMMA.64x128x32.F32.E4M3.E4M3 R24, R220, gdesc[UR4], R24, gsb0 ;  /* 0x01e00004dc187df3 */ /* 0x000fe20008000818 */
[----:B------:R-:W-:Y:S02]  /*af70*/  R2UR UR6, R4 ;  /* 0x00000000040672ca */ /* 0x000fe400000e0000 */
[----:B------:R-:W-:Y:S01]  /*af80*/  R2UR UR7, R5 ;  /* 0x00000000050772ca */ /* 0x000fe200000e0000 */
[----:B0-----:R-:W-:-:S01]  /*af90*/  FADD.FTZ R0, R0, R7 ;  /* 0x0000000700007221 */ /* 0x001fc20000010000 */
[----:B-1----:R-:W-:-:S04]  /*afa0*/  FADD.FTZ R9, R9, R6 ;  /* 0x0000000609097221 */ /* 0x002fc80000010000 */
[----:B------:R-:W0:Y:S04]  /*afb0*/  SHFL.BFLY PT, R5, R0, 0x1, 0x1f ;  /* 0x0c201f0000057f89 */ /* 0x000e2800000e0000 */
[----:B------:R-:W2:Y:S01]  /*afc0*/  SHFL.BFLY PT, R2, R9, 0x1, 0x1f ;  /* 0x0c201f0009027f89 */ /* 0x000ea200000e0000 */
[----:B0-----:R-:W-:-:S01]  /*afd0*/  FADD.FTZ R8, R0, R5 ;  /* 0x0000000500087221 */ /* 0x001fc20000010000 */
[----:B--2---:R-:W-:-:S04]  /*afe0*/  FADD.FTZ R10, R9, R2 ;  /* 0x00000002090a7221 */ /* 0x004fc80000010000 */
        /* <DEDUP_REMOVED lines=14> */
[----:B------:R-:W2:Y:S01]  /*b0d0*/  @P1 MUFU.RCP R9, R10 ;  /* 0x0000000a00091308 */ /* 0x000ea20000001000 */
[----:B------:R-:W-:-:S02]  /*b0e0*/  IMAD.U32 R7, RZ, RZ, UR10 ;  /* 0x0000000aff077e24 */ /* 0x000fc4000f8e00ff */
[----:B------:R-:W-:Y:S02]  /*b0f0*/  IMAD.U32 R15, RZ, RZ, UR10 ;  /* 0x0000000aff0f7e24 */ /* 0x000fe4000f8e00ff */
[----:B0-----:R-:W-:Y:S01]  /*b100*/  @P2 FMUL.FTZ R4, R4, 0.69314718246459960938 ;  /* 0x3f31721804042820 */ /* 0x001fe20000410000 */
[----:B------:R-:W-:Y:S01]  /*b110*/  @P2 FMUL.FTZ R7, R7, 0.69314718246459960938 ;  /* 0x3f31721807072820 */ /* 0x000fe20000410000 */
[----:B------:R-:W-:Y:S01]  /*b120*/  @P3 FMUL.FTZ R15, R15, 0.69314718246459960938 ;  /* 0x3f3172180f0f3820 */ /* 0x000fe20000410000 */
[----:B-1----:R-:W-:Y:S01]  /*b130*/  @P3 FMUL.FTZ R6, R6, 0.69314718246459960938 ;  /* 0x3f31721806063820 */ /* 0x002fe20000410000 */
[----:B------:R-:W-:Y:S02]  /*b140*/  IMAD.MOV.U32 R2, RZ, RZ, -0x800000 ;  /* 0xff800000ff027424 */ /* 0x000fe400078e00ff */
[----:B------:R-:W-:Y:S01]  /*b150*/  @P2 FFMA.FTZ R2, R7, R90, R4 ;  /* 0x0000005a07022223 */ /* 0x000fe20000010004 */
[----:B------:R-:W-:Y:S02]  /*b160*/  IMAD.MOV.U32 R0, RZ, RZ, -0x800000 ;  /* 0xff800000ff007424 */ /* 0x000fe400078e00ff */
[----:B------:R-:W-:Y:S01]  /*b170*/  @P3 FFMA.FTZ R0, R15, R95, R6 ;  /* 0x0000005f0f003223 */ /* 0x000fe20000010006 */
[-C--:B---3--:R-:W-:Y:S01]  /*b180*/  FMUL.FTZ R5, R5, R12.reuse ;  /* 0x0000000c05057220 */ /* 0x088fe20000410000 */
[----:B--2---:R-:W-:Y:S01]  /*b190*/  FMUL.FTZ R102, R9, R12 ;  /* 0x0000000c09667220 */ /* 0x004fe20000410000 */
[----:B------:R-:W-:-:S02]  /*b1a0*/  WARPGROUP.DEPBAR.LE gsb0, 0x0 ;  /* 0x00008000000079c5 */ /* 0x000fc40000010000 */
[----:B------:R-:W-:Y:S05]  /*b1b0*/  @!P0 BRA `(.L_x_167) ;  /* 0x0000000000048947 */ /* 0x000fea0003800000 */
[----:B------:R-:W-:Y:S01]  /*b1c0*/  BPT.TRAP 0x1 ;  /* 0x000000040000795c */ /* 0x000fe20000300000 */
.L_x_167:
[----:B------:R-:W-:Y:S01]  /*b1d0*/  VIADD R4, R13, 0x2e860 ;  /* 0x0002e8600d047836 */ /* 0x000fe20000000000 */
[----:B------:R-:W-:Y:S01]  /*b1e0*/  UIADD3 UR50, UR50, 0x1, URZ ;  /* 0x0000000132327890 */ /* 0x000fe2000fffe03f */
[-C--:B------:R-:W-:Y:S01]  /*b1f0*/  FMUL.FTZ R99, R25, R5.reuse ;  /* 0x0000000519637220 */ /* 0x080fe20000410000 */
[-C--:B------:R-:W-:Y:S01]  /*b200*/  FMUL.FTZ R100, R28, R5.reuse ;  /* 0x000000051c647220 */ /* 0x080fe20000410000 */
[-C--:B------:R-:W-:Y:S01]  /*b210*/  FMUL.FTZ R98, R29, R5.reuse ;  /* 0x000000051d627220 */ /* 0x080fe20000410000 */
[----:B------:R-:W-:Y:S01]  /*b220*/  PRMT R4, R3, 0x654, R4 ;  /* 0x0000065403047816 */ /* 0x000fe20000000004 */
[----:B------:R-:W-:Y:S01]  /*b230*/  UISETP.NE.AND UP0, UPT, UR50, 0x2, UPT ;  /* 0x000000023200788c */ /* 0x000fe2000bf05270 */
[-C--:B------:R-:W-:Y:S01]  /*b240*/  FMUL.FTZ R97, R32, R5.reuse ;  /* 0x0000000520617220 */ /* 0x080fe20000410000 */
[-C--:B------:R-:W-:Y:S01]  /*b250*/  FMUL.FTZ R95, R33, R5.reuse ;  /* 0x00000005215f7220 */ /* 0x080fe20000410000 */
[----:B------:R0:W-:Y:S01]  /*b260*/  SYNCS.ARRIVE.TRANS64.RED.A1T0 RZ, [R4+URZ], RZ ;  /* 0x000000ff04ff79a7 */ /* 0x0001e2000810043f */
        /* <DEDUP_REMOVED lines=31> */
[----:B------:R-:W-:Y:S01]  /*b460*/  USEL UR4, URZ, 0x1, UP0 ;  /* 0x000000013f047887 */ /* 0x000fe20008000000 */
        /* <DEDUP_REMOVED lines=23> */
[----:B------:R-:W-:Y:S01]  /*b5e0*/  PLOP3.LUT P0, PT, PT, PT, PT, 0x8, 0x0 ;  /* 0x000000000000781c */ /* 0x000fe20003f0e170 */
[-C--:B------:R-:W-:Y:S01]  /*b5f0*/  FMUL.FTZ R13, R79, R102.reuse ;  /* 0x000000664f0d7220 */ /* 0x080fe20000410000 */
[-C--:B------:R-:W-:Y:S01]  /*b600*/  FMUL.FTZ R10, R82, R102.reuse ;  /* 0x00000066520a7220 */ /* 0x080fe20000410000 */
[-C--:B------:R-:W-:Y:S01]  /*b610*/  FMUL.FTZ R6, R83, R102.reuse ;  /* 0x0000006653067220 */ /* 0x080fe20000410000 */
[-C--:B------:R-:W-:Y:S01]  /*b620*/  FMUL.FTZ R9, R86, R102.reuse ;  /* 0x0000006656097220 */ /* 0x080fe20000410000 */
[----:B------:R-:W-:Y:S01]  /*b630*/  FMUL.FTZ R87, R87, R102 ;  /* 0x0000006657577220 */ /* 0x000fe20000410000 */
[----:B------:R-:W-:-:S02]  /*b640*/  UIADD3 UR43, UR43, 0x1, URZ ;  /* 0x000000012b2b7890 */ /* 0x000fc4000fffe03f */
[----:B------:R-:W-:Y:S02]  /*b650*/  USEL UR50, UR50, URZ, UP0 ;  /* 0x0000003f32327287 */ /* 0x000fe40008000000 */
[----:B0-----:R-:W-:-:S12]  /*b660*/  ULOP3.LUT UR42, UR42, UR4, URZ, 0x3c, !UPT ;  /* 0x000000042a2a7292 */ /* 0x001fd8000f8e3c3f */
.L_x_145:
[----:B------:R-:W0:Y:S01]  /*b670*/  S2R R4, SR_CgaCtaId ;  /* 0x0000000000047919 */ /* 0x000e220000008800 */
[----:B------:R-:W-:Y:S01]  /*b680*/  MOV R3, 0x400 ;  /* 0x0000040000037802 */ /* 0x000fe20000000f00 */
[----:B------:R-:W-:Y:S01]  /*b690*/  BSSY B0, `(.L_x_168) ;  /* 0x000027e000007945 */ /* 0x000fe20003800000 */
[----:B------:R-:W-:Y:S02]  /*b6a0*/  BAR.SYNC.DEFER_BLOCKING 0x5, 0x180 ;  /* 0x0146000000007b1d */ /* 0x000fe40000010000 */
[----:B0-----:R-:W-:-:S05]  /*b6b0*/  LEA R3, R4, R3, 0x18 ;  /* 0x0000000304037211 */ /* 0x001fca00078ec0ff */
[----:B------:R-:W0:Y:S02]  /*b6c0*/  LDS.128 R44, [R3+0x2e8d0] ;  /* 0x02e8d000032c7984 */ /* 0x000e240000000c00 */
[----:B0-----:R-:W-:Y:S02]  /*b6d0*/  R2UR UR5, R45 ;  /* 0x000000002d0572ca */ /* 0x001fe400000e0000 */
[----:B------:R-:W-:Y:S01]  /*b6e0*/  R2UR UR45, R46 ;  /* 0x000000002e2d72ca */ /* 0x000fe200000e0000 */
[----:B------:R-:W-:Y:S06]  /*b6f0*/  BAR.ARV 0x4, 0x180 ;  /* 0x0106000000007b1d */ /* 0x000fec0000002000 */
[----:B------:R-:W-:Y:S08]  /*b700*/  @P0 BRA `(.L_x_169) ;  /* 0x0000001800f00947 */ /* 0x000ff00003800000 */
[----:B------:R-:W0:Y:S01]  /*b710*/  S2R R51, SR_TID.X ;  /* 0x0000000000337919 */ /* 0x000e220000002100 */
[----:B------:R-:W-:Y:S01]  /*b720*/  ULDC.64 UR6, c[0x4][0x38] ;  /* 0x01000e0000067ab9 */ /* 0x000fe20000000a00 */
[----:B0-----:R-:W-:-:S05]  /*b730*/  IMAD.SHL.U32 R4, R51, 0x4, RZ ;  /* 0x0000000433047824 */ /* 0x001fca00078e00ff */
[----:B------:R-:W-:-:S04]  /*b740*/  LOP3.LUT R4, R4, 0xc, RZ, 0xc0, !PT ;  /* 0x0000000c04047812 */ /* 0x000fc800078ec0ff */
[----:B------:R-:W-:-:S05]  /*b750*/  IADD3 R4, P0, R4, UR6, RZ ;  /* 0x0000000604047c10 */ /* 0x000fca000ff1e0ff */
[----:B------:R-:W-:Y:S01]  /*b760*/  IMAD.X R5, RZ, RZ, UR7, P0 ;  /* 0x00000007ff057e24 */ /* 0x000fe200080e06ff */
[----:B------:R-:W-:Y:S02]  /*b770*/  F2FP.BF16.F32.PACK_AB R11, R11, R12 ;  /* 0x0000000c0b0b723e */ /* 0x000fe400000010ff */
[----:B------:R-:W-:Y:S02]  /*b780*/  F2FP.BF16.F32.PACK_AB R8, R7, R8 ;  /* 0x000000080708723e */ /* 0x000fe400000010ff */
[----:B------:R-:W-:Y:S01]  /*b790*/  F2FP.BF16.F32.PACK_AB R60, R60, R61 ;  /* 0x0000003d3c3c723e */ /* 0x000fe200000010ff */
[----:B------:R0:W2:Y:S01]  /*b7a0*/  LDG.E.CONSTANT R44, desc[UR46][R4.64] ;  /* 0x0000002e042c7981 */ /* 0x0000a2000c1e9900 */
[----:B------:R-:W-:Y:S01]  /*b7b0*/  F2FP.BF16.F32.PACK_AB R10, R9, R10 ;  /* 0x0000000a090a723e */ /* 0x000fe200000010ff */
[----:B------:R-:W-:Y:S01]  /*b7c0*/  USHF.L.U32 UR8, UR36, 0x2, URZ ;  /* 0x0000000224087899 */ /* 0x000fe2000800063f */
[----:B------:R-:W-:Y:S01]  /*b7d0*/  F2FP.BF16.F32.PACK_AB R52, R52, R89 ;  /* 0x000000593434723e */ /* 0x000fe200000010ff */
[----:B------:R-:W-:Y:S01]  /*b7e0*/  ULDC.64 UR6, c[0x0][0xc00] ;  /* 0x0003000000067ab9 */ /* 0x000fe20000000a00 */
[----:B------:R-:W-:Y:S01]  /*b7f0*/  F2FP.BF16.F32.PACK_AB R87, R87, R6 ;  /* 0x000000065757723e */ /* 0x000fe200000010ff */
[----:B------:R-:W-:Y:S01]  /*b800*/  USHF.L.U64.HI UR9, UR36, 0x2, UR37 ;  /* 0x0000000224097899 */ /* 0x000fe20008010225 */
[----:B------:R-:W-:Y:S01]  /*b810*/  F2FP.BF16.F32.PACK_AB R92, R92, R93 ;  /* 0x0000005d5c5c723e */ /* 0x000fe200000010ff */
[----:B------:R-:W-:Y:S01]  /*b820*/  UIADD3 UR4, UP1, UR8, UR6, URZ ;  /* 0x0000000608047290 */ /* 0x000fe2000ff3e03f */
[----:B------:R-:W-:Y:S01]  /*b830*/  F2FP.BF16.F32.PACK_AB R100, R100, R101 ;  /* 0x000000656464723e */ /* 0x000fe200000010ff */
[----:B0-----:R-:W0:Y:S01]  /*b840*/  S2R R4, SR_SWINHI ;  /* 0x0000000000047919 */ /* 0x001e220000002f00 */
[----:B------:R-:W-:Y:S01]  /*b850*/  LOP3.LUT P0, R5, R51, 0x3, RZ, 0xc0, !PT ;  /* 0x0000000333057812 */ /* 0x000fe2000780c0ff */
[----:B------:R-:W-:Y:S01]  /*b860*/  UISETP.NE.U32.AND UP0, UPT, UR6, URZ, UPT ;  /* 0x0000003f0600728c */ /* 0x000fe2000bf05070 */
[----:B------:R-:W-:Y:S01]  /*b870*/  F2FP.BF16.F32.PACK_AB R96, R96, R97 ;  /* 0x000000616060723e */ /* 0x000fe200000010ff */
[----:B------:R-:W-:Y:S01]  /*b880*/  UIADD3.X UR6, UR9, UR7, URZ, UP1, !UPT ;  /* 0x0000000709067290 */ /* 0x000fe20008ffe43f */
[----:B------:R-:W-:Y:S01]  /*b890*/  ISETP.EQ.OR P0, PT, R5, 0x3, !P0 ;  /* 0x000000030500780c */ /* 0x000fe20004702670 */
[----:B------:R-:W-:Y:S01]  /*b8a0*/  UISETP.NE.AND.EX UP0, UPT, UR7, URZ, UPT, UP0 ;  /* 0x0000003f0700728c */ /* 0x000fe2000bf05300 */
[----:B------:R-:W-:-:S02]  /*b8b0*/  F2FP.BF16.F32.PACK_AB R27, R26, R27 ;  /* 0x0000001b1a1b723e */ /* 0x000fc400000010ff */
[----:B------:R-:W-:Y:S02]  /*b8c0*/  SEL R59, R11, R8, P0 ;  /* 0x000000080b3b7207 */ /* 0x000fe40000000000 */
[----:B------:R-:W-:Y:S02]  /*b8d0*/  SEL R61, R8, R11, P0 ;  /* 0x0000000b083d7207 */ /* 0x000fe40000000000 */
[----:B------:R-:W-:Y:S02]  /*b8e0*/  SEL R85, R10, R87, P0 ;  /* 0x000000570a557207 */ /* 0x000fe40000000000 */
[----:B------:R-:W-:Y:S02]  /*b8f0*/  SEL R87, R87, R10, P0 ;  /* 0x0000000a57577207 */ /* 0x000fe40000000000 */
[----:B------:R-:W-:Y:S02]  /*b900*/  F2FP.BF16.F32.PACK_AB R21, R21, R24 ;  /* 0x000000181515723e */ /* 0x000fe400000010ff */
[----:B------:R-:W-:-:S02]  /*b910*/  F2FP.BF16.F32.PACK_AB R25, R25, R28 ;  /* 0x0000001c1919723e */ /* 0x000fc400000010ff */
[----:B------:R-:W-:Y:S02]  /*b920*/  F2FP.BF16.F32.PACK_AB R14, R13, R14 ;  /* 0x0000000e0d0e723e */ /* 0x000fe400000010ff */
[----:B------:R-:W-:Y:S02]  /*b930*/  F2FP.BF16.F32.PACK_AB R20, R15, R20 ;  /* 0x000000140f14723e */ /* 0x000fe400000010ff */
[----:B------:R-:W-:Y:S02]  /*b940*/  F2FP.BF16.F32.PACK_AB R57, R56, R57 ;  /* 0x000000393839723e */ /* 0x000fe400000010ff */
[----:B------:R-:W-:Y:S02]  /*b950*/  SEL R81, R21, R14, P0 ;  /* 0x0000000e15517207 */ /* 0x000fe40000000000 */
[----:B------:R-:W-:Y:S02]  /*b960*/  SEL R83, R14, R21, P0 ;  /* 0x000000150e537207 */ /* 0x000fe40000000000 */
[----:B------:R-:W-:-:S02]  /*b970*/  F2FP.BF16.F32.PACK_AB R99, R98, R99 ;  /* 0x000000636263723e */ /* 0x000fc400000010ff */
[----:B------:R-:W-:Y:S02]  /*b980*/  MOV R8, R3 ;  /* 0x0000000300087202 */ /* 0x000fe40000000f00 */
[----:B0-----:R-:W-:Y:S02]  /*b990*/  MOV R9, R4 ;  /* 0x0000000400097202 */ /* 0x001fe40000000f00 */
[----:B------:R-:W-:Y:S02]  /*b9a0*/  F2FP.BF16.F32.PACK_AB R50, R50, R53 ;  /* 0x000000353232723e */ /* 0x000fe400000010ff */
[----:B------:R-:W-:Y:S01]  /*b9b0*/  F2FP.BF16.F32.PACK_AB R68, R68, R69 ;  /* 0x000000454444723e */ /* 0x000fe200000010ff */
[----:B------:R-:W-:Y:S01]  /*b9c0*/  IMAD.WIDE R4, R232, 0x2, R8 ;  /* 0x00000002e8047825 */ /* 0x000fe200078e0208 */
[----:B------:R-:W-:Y:S02]  /*b9d0*/  SEL R53, R25, R20, P0 ;  /* 0x0000001419357207 */ /* 0x000fe40000000000 */
[----:B------:R-:W-:-:S02]  /*b9e0*/  SEL R55, R20, R25, P0 ;  /* 0x0000001914377207 */ /* 0x000fc40000000000 */
[C---:B------:R-:W-:Y:S02]  /*b9f0*/  IADD3 R89, P6, R4.reuse, 0x20, RZ ;  /* 0x0000002004597810 */ /* 0x040fe40007fde0ff */
[----:B------:R-:W-:Y:S02]  /*ba00*/  IADD3 R93, P1, R4, 0x40, RZ ;  /* 0x00000040045d7810 */ /* 0x000fe40007f3e0ff */
[----:B------:R-:W-:Y:S02]  /*ba10*/  LOP3.LUT R6, R89, 0x380, RZ, 0xc0, !PT ;  /* 0x0000038059067812 */ /* 0x000fe400078ec0ff */
[----:B------:R-:W-:Y:S01]  /*ba20*/  LOP3.LUT R10, R93, 0x380, RZ, 0xc0, !PT ;  /* 0x000003805d0a7812 */ /* 0x000fe200078ec0ff */
[----:B------:R-:W-:Y:S01]  /*ba30*/  IMAD.X R25, RZ, RZ, R5, P1 ;  /* 0x000000ffff197224 */ /* 0x000fe200008e0605 */
[----:B------:R-:W-:Y:S02]  /*ba40*/  SHF.R.U64 R6, R6, 0x3, RZ ;  /* 0x0000000306067819 */ /* 0x000fe400000012ff */
[----:B------:R-:W-:-:S02]  /*ba50*/  IADD3 R101, P3, R4, 0x4000, RZ ;  /* 0x0000400004657810 */ /* 0x000fc40007f7e0ff */
[----:B------:R-:W-:Y:S02]  /*ba60*/  IADD3 R97, P2, R4, 0x60, RZ ;  /* 0x0000006004617810 */ /* 0x000fe40007f5e0ff */
[----:B------:R-:W-:Y:S01]  /*ba70*/  SHF.R.U64 R10, R10, 0x3, RZ ;  /* 0x000000030a0a7819 */ /* 0x000fe200000012ff */
[--C-:B------:R-:W-:Y:S01]  /*ba80*/  IMAD.X R15, RZ, RZ, R5.reuse, P3 ;  /* 0x000000ffff0f7224 */ /* 0x100fe200018e0605 */
[----:B------:R-:W-:Y:S01]  /*ba90*/  IADD3 R103, P4, R4, 0x4020, RZ ;  /* 0x0000402004677810 */ /* 0x000fe20007f9e0ff */
[--C-:B------:R-:W-:Y:S01]  /*baa0*/  IMAD.X R21, RZ, RZ, R5.reuse, P2 ;  /* 0x000000ffff157224 */ /* 0x100fe200010e0605 */
[----:B------:R-:W-:Y:S02]  /*bab0*/  LOP3.LUT R26, R6, R89, RZ, 0x3c, !PT ;  /* 0x00000059061a7212 */ /* 0x000fe400078e3cff */
[----:B------:R-:W-:Y:S01]  /*bac0*/  IADD3 R105, P5, R4, 0x4040, RZ ;  /* 0x0000404004697810 */ /* 0x000fe20007fbe0ff */
[----:B------:R-:W-:Y:S01]  /*bad0*/  IMAD.X R13, RZ, RZ, R5, P4 ;  /* 0x000000ffff0d7224 */ /* 0x000fe200020e0605 */
[----:B------:R-:W-:-:S02]  /*bae0*/  LOP3.LUT R6, R101, 0x380, RZ, 0xc0, !PT ;  /* 0x0000038065067812 */ /* 0x000fc400078ec0ff */
[----:B------:R-:W-:Y:S01]  /*baf0*/  LOP3.LUT R12, R97, 0x380, RZ, 0xc0, !PT ;  /* 0x00000380610c7812 */ /* 0x000fe200078ec0ff */
[----:B------:R-:W-:Y:S01]  /*bb00*/  IMAD.X R11, RZ, RZ, R5, P5 ;  /* 0x000000ffff0b7224 */ /* 0x000fe200028e0605 */
[----:B------:R-:W-:Y:S02]  /*bb10*/  LOP3.LUT R24, R10, R93, RZ, 0x3c, !PT ;  /* 0x0000005d0a187212 */ /* 0x000fe400078e3cff */
[----:B------:R-:W-:Y:S02]  /*bb20*/  LOP3.LUT R10, R103, 0x380, RZ, 0xc0, !PT ;  /* 0x00000380670a7812 */ /* 0x000fe400078ec0ff */
[----:B------:R-:W-:Y:S02]  /*bb30*/  LOP3.LUT R28, R105, 0x380, RZ, 0xc0, !PT ;  /* 0x00000380691c7812 */ /* 0x000fe400078ec0ff */
[----:B------:R-:W-:Y:S02]  /*bb40*/  SHF.R.U64 R6, R6, 0x3, RZ ;  /* 0x0000000306067819 */ /* 0x000fe400000012ff */
[----:B------:R-:W-:-:S02]  /*bb50*/  SHF.R.U64 R12, R12, 0x3, RZ ;  /* 0x000000030c0c7819 */ /* 0x000fc400000012ff */
[----:B------:R-:W-:Y:S02]  /*bb60*/  SHF.R.U64 R10, R10, 0x3, RZ ;  /* 0x000000030a0a7819 */ /* 0x000fe400000012ff */
[----:B------:R-:W-:Y:S02]  /*bb70*/  SHF.R.U64 R28, R28, 0x3, RZ ;  /* 0x000000031c1c7819 */ /* 0x000fe400000012ff */
[----:B------:R-:W-:Y:S02]  /*bb80*/  LOP3.LUT R14, R6, R101, RZ, 0x3c, !PT ;  /* 0x00000065060e7212 */ /* 0x000fe400078e3cff */
[----:B------:R-:W-:Y:S02]  /*bb90*/  SEL R69, R60, R57, P0 ;  /* 0x000000393c457207 */ /* 0x000fe40000000000 */
[----:B------:R-:W-:Y:S02]  /*bba0*/  LOP3.LUT R20, R12, R97, RZ, 0x3c, !PT ;  /* 0x000000610c147212 */ /* 0x000fe400078e3cff */
[----:B------:R-:W-:-:S02]  /*bbb0*/  F2FP.BF16.F32.PACK_AB R32, R29, R32 ;  /* 0x000000201d20723e */ /* 0x000fc400000010ff */
[----:B------:R-:W-:Y:S02]  /*bbc0*/  SEL R57, R57, R60, P0 ;  /* 0x0000003c39397207 */ /* 0x000fe40000000000 */
[----:B------:R-:W-:Y:S02]  /*bbd0*/  LOP3.LUT R12, R10, R103, RZ, 0x3c, !PT ;  /* 0x000000670a0c7212 */ /* 0x000fe400078e3cff */
[----:B------:R-:W-:Y:S02]  /*bbe0*/  SEL R29, R100, R99, P0 ;  /* 0x00000063641d7207 */ /* 0x000fe40000000000 */
[----:B------:R-:W-:Y:S02]  /*bbf0*/  LOP3.LUT R10, R28, R105, RZ, 0x3c, !PT ;  /* 0x000000691c0a7212 */ /* 0x000fe400078e3cff */
[----:B------:R-:W-:Y:S02]  /*bc00*/  MOV R60, R14 ;  /* 0x0000000e003c7202 */ /* 0x000fe40000000f00 */
[----:B------:R-:W-:-:S02]  /*bc10*/  SEL R99, R99, R100, P0 ;  /* 0x0000006463637207 */ /* 0x000fc40000000000 */
[----:B------:R-:W-:Y:S02]  /*bc20*/  MOV R62, R20 ;  /* 0x00000014003e7202 */ /* 0x000fe40000000f00 */
[----:B------:R-:W-:Y:S02]  /*bc30*/  MOV R21, R10 ;  /* 0x0000000a00157202 */ /* 0x000fe40000000f00 */
[----:B------:R-:W-:Y:S02]  /*bc40*/  F2FP.BF16.F32.PACK_AB R30, R30, R31 ;  /* 0x0000001f1e1e723e */ /* 0x000fe400000010ff */
[----:B------:R-:W-:Y:S02]  /*bc50*/  F2FP.BF16.F32.PACK_AB R76, R76, R77 ;  /* 0x0000004d4c4c723e */ /* 0x000fe400000010ff */
[----:B------:R-:W-:Y:S02]  /*bc60*/  SEL R77, R30, R27, P0 ;  /* 0x0000001b1e4d7207 */ /* 0x000fe40000000000 */
[----:B------:R-:W-:Y:S01]  /*bc70*/  SEL R79, R27, R30, P0 ;  /* 0x0000001e1b4f7207 */ /* 0x000fe20000000000 */
[----:B------:R-:W-:Y:S01]  /*bc80*/  IMAD.X R27, RZ, RZ, R5, P6 ;  /* 0x000000ffff1b7224 */ /* 0x000fe200030e0605 */
[----:B------:R-:W-:-:S02]  /*bc90*/  IADD3 R107, P6, R4, 0x4060, RZ ;  /* 0x00004060046b7810 */ /* 0x000fc40007fde0ff */
[----:B------:R-:W-:Y:S02]  /*bca0*/  LOP3.LUT R7, R4, 0x380, RZ, 0xc0, !PT ;  /* 0x0000038004077812 */ /* 0x000fe400078ec0ff */
[----:B------:R-:W-:Y:S02]  /*bcb0*/  F2FP.BF16.F32.PACK_AB R73, R72, R73 ;  /* 0x000000494849723e */ /* 0x000fe400000010ff */
[----:B------:R-:W-:Y:S02]  /*bcc0*/  LOP3.LUT R30, R107, 0x380, RZ, 0xc0, !PT ;  /* 0x000003806b1e7812 */ /* 0x000fe400078ec0ff */
[----:B------:R-:W-:Y:S02]  /*bcd0*/  F2FP.BF16.F32.PACK_AB R95, R94, R95 ;  /* 0x0000005f5e5f723e */ /* 0x000fe400000010ff */
[----:B------:R-:W-:Y:S02]  /*bce0*/  F2FP.BF16.F32.PACK_AB R65, R64, R65 ;  /* 0x000000414041723e */ /* 0x000fe400000010ff */
[----:B------:R-:W-:-:S02]  /*bcf0*/  F2FP.BF16.F32.PACK_AB R91, R90, R91 ;  /* 0x0000005b5a5b723e */ /* 0x000fc400000010ff */
[----:B------:R-:W-:Y:S02]  /*bd00*/  F2FP.BF16.F32.PACK_AB R49, R49, R88 ;  /* 0x000000583131723e */ /* 0x000fe400000010ff */
[----:B------:R-:W-:Y:S02]  /*bd10*/  SHF.R.U64 R7, R7, 0x3, RZ ;  /* 0x0000000307077819 */ /* 0x000fe400000012ff */
[----:B------:R-:W-:Y:S02]  /*bd20*/  F2FP.BF16.F32.PACK_AB R43, R42, R43 ;  /* 0x0000002b2a2b723e */ /* 0x000fe400000010ff */
[----:B------:R-:W-:Y:S02]  /*bd30*/  F2FP.BF16.F32.PACK_AB R41, R41, R48 ;  /* 0x000000302929723e */ /* 0x000fe400000010ff */
[----:B------:R-:W-:Y:S02]  /*bd40*/  F2FP.BF16.F32.PACK_AB R38, R38, R39 ;  /* 0x000000272626723e */ /* 0x000fe400000010ff */
[----:B------:R-:W-:-:S02]  /*bd50*/  F2FP.BF16.F32.PACK_AB R40, R37, R40 ;  /* 0x000000282528723e */ /* 0x000fc400000010ff */
[----:B------:R-:W-:Y:S02]  /*bd60*/  F2FP.BF16.F32.PACK_AB R35, R34, R35 ;  /* 0x000000232223723e */ /* 0x000fe400000010ff */
[----:B------:R-:W-:Y:S02]  /*bd70*/  F2FP.BF16.F32.PACK_AB R33, R33, R36 ;  /* 0x000000242121723e */ /* 0x000fe400000010ff */
[----:B------:R-:W-:Y:S02]  /*bd80*/  SEL R63, R76, R73, P0 ;  /* 0x000000494c3f7207 */ /* 0x000fe40000000000 */
[----:B------:R-:W-:Y:S02]  /*bd90*/  SHF.R.U64 R30, R30, 0x3, RZ ;  /* 0x000000031e1e7819 */ /* 0x000fe400000012ff */
[----:B------:R-:W-:Y:S02]  /*bda0*/  SEL R31, R96, R95, P0 ;  /* 0x0000005f601f7207 */ /* 0x000fe40000000000 */
[----:B------:R-:W-:-:S02]  /*bdb0*/  SEL R73, R73, R76, P0 ;  /* 0x0000004c49497207 */ /* 0x000fc40000000000 */
[----:B------:R-:W-:Y:S02]  /*bdc0*/  SEL R67, R68, R65, P0 ;  /* 0x0000004144437207 */ /* 0x000fe40000000000 */
[----:B------:R-:W-:Y:S02]  /*bdd0*/  SEL R95, R95, R96, P0 ;  /* 0x000000605f5f7207 */ /* 0x000fe40000000000 */
[----:B------:R-:W-:Y:S02]  /*bde0*/  SEL R37, R92, R91, P0 ;  /* 0x0000005b5c257207 */ /* 0x000fe40000000000 */
[----:B------:R-:W-:Y:S02]  /*bdf0*/  SEL R39, R52, R49, P0 ;  /* 0x0000003134277207 */ /* 0x000fe40000000000 */
[----:B------:R-:W-:Y:S02]  /*be00*/  SEL R65, R65, R68, P0 ;  /* 0x0000004441417207 */ /* 0x000fe40000000000 */
[----:B------:R-:W-:Y:S01]  /*be10*/  LOP3.LUT R4, R7, R4, RZ, 0x3c, !PT ;  /* 0x0000000407047212 */ /* 0x000fe200078e3cff */
[----:B------:R-:W-:Y:S01]  /*be20*/  IMAD.X R7, RZ, RZ, R5, P6 ;  /* 0x000000ffff077224 */ /* 0x000fe200030e0605 */
[----:B------:R-:W-:-:S02]  /*be30*/  SEL R91, R91, R92, P0 ;  /* 0x0000005c5b5b7207 */ /* 0x000fc40000000000 */
[----:B------:R-:W-:Y:S02]  /*be40*/  SEL R49, R49, R52, P0 ;  /* 0x0000003431317207 */ /* 0x000fe40000000000 */
[----:B------:R-:W-:Y:S02]  /*be50*/  SEL R45, R41, R40, P0 ;  /* 0x00000028292d7207 */ /* 0x000fe40000000000 */
[----:B------:R-:W-:Y:S02]  /*be60*/  SEL R51, R33, R32, P0 ;  /* 0x0000002021337207 */ /* 0x000fe40000000000 */
[----:B------:R-:W-:Y:S02]  /*be70*/  SEL R71, R50, R43, P0 ;  /* 0x0000002b32477207 */ /* 0x000fe40000000000 */
[----:B------:R-:W-:Y:S02]  /*be80*/  SEL R75, R38, R35, P0 ;  /* 0x00000023264b7207 */ /* 0x000fe40000000000 */
[----:B------:R-:W-:-:S02]  /*be90*/  SEL R43, R43, R50, P0 ;  /* 0x000000322b2b7207 */ /* 0x000fc40000000000 */
[----:B------:R-:W-:Y:S02]  /*bea0*/  LOP3.LUT R6, R30, R107, RZ, 0x3c, !PT ;  /* 0x0000006b1e067212 */ /* 0x000fe400078e3cff */
[----:B------:R-:W-:Y:S02]  /*beb0*/  SEL R41, R40, R41, P0 ;  /* 0x0000002928297207 */ /* 0x000fe40000000000 */
[----:B------:R-:W-:Y:S02]  /*bec0*/  SEL R33, R32, R33, P0 ;  /* 0x0000002120217207 */ /* 0x000fe40000000000 */
[----:B------:R-:W-:Y:S02]  /*bed0*/  SEL R35, R35, R38, P0 ;  /* 0x0000002623237207 */ /* 0x000fe40000000000 */
[----:B------:R-:W-:Y:S02]  /*bee0*/  MOV R64, R24 ;  /* 0x0000001800407202 */ /* 0x000fe40000000f00 */
[----:B------:R-:W-:-:S02]  /*bef0*/  MOV R58, R12 ;  /* 0x0000000c003a7202 */ /* 0x000fc40000000f00 */
[----:B------:R-:W-:Y:S02]  /*bf00*/  MOV R68, R4 ;  /* 0x0000000400447202 */ /* 0x000fe40000000f00 */
[----:B------:R-:W-:Y:S02]  /*bf10*/  MOV R11, R6 ;  /* 0x00000006000b7202 */ /* 0x000fe40000000f00 */
[----:B------:R-:W-:Y:S02]  /*bf20*/  MOV R66, R26 ;  /* 0x0000001a00427202 */ /* 0x000fe40000000f00 */
[----:B------:R-:W-:Y:S02]  /*bf30*/  PLOP3.LUT P2, PT, PT, PT, UP0, 0x80, 0x0 ;  /* 0x000000000000781c */ /* 0x000fe40003f4f008 */
[----:B--2---:R-:W-:Y:S01]  /*bf40*/  LOP3.LUT R14, R44, 0x2, RZ, 0x3c, !PT ;  /* 0x000000022c0e7812 */ /* 0x004fe200078e3cff */
[----:B------:R-:W-:Y:S04]  /*bf50*/  SHFL.IDX PT, R29, R29, R44, 0x1c1f ;  /* 0x001c1f2c1d1d7589 */ /* 0x000fe800000e0000 */
[----:B------:R-:W0:Y:S04]  /*bf60*/  SHFL.IDX PT, R10, R99, R14, 0x1c1f ;  /* 0x001c1f0e630a7589 */ /* 0x000e2800000e0000 */
[----:B------:R-:W-:Y:S04]  /*bf70*/  SHFL.IDX PT, R63, R63, R44, 0x1c1f ;  /* 0x001c1f2c3f3f7589 */ /* 0x000fe800000e0000 */
[----:B------:R-:W1:Y:S04]  /*bf80*/  SHFL.IDX PT, R24, R73, R14, 0x1c1f ;  /* 0x001c1f0e49187589 */ /* 0x000e6800000e0000 */
[----:B------:R-:W-:Y:S04]  /*bf90*/  SHFL.IDX PT, R31, R31, R44, 0x1c1f ;  /* 0x001c1f2c1f1f7589 */ /* 0x000fe800000e0000 */
[----:B------:R-:W-:Y:S04]  /*bfa0*/  SHFL.IDX PT, R67, R67, R44, 0x1c1f ;  /* 0x001c1f2c43437589 */ /* 0x000fe800000e0000 */
[----:B------:R-:W2:Y:S04]  /*bfb0*/  SHFL.IDX PT, R12, R95, R14, 0x1c1f ;  /* 0x001c1f0e5f0c7589 */ /* 0x000ea800000e0000 */
[----:B------:R-:W3:Y:S01]  /*bfc0*/  SHFL.IDX PT, R46, R65, R14, 0x1c1f ;  /* 0x001c1f0e412e7589 */ /* 0x000ee200000e0000 */
[----:B0-----:R-:W-:-:S02]  /*bfd0*/  SEL R4, R29, R10, P0 ;  /* 0x0000000a1d047207 */ /* 0x001fc40000000000 */
[----:B------:R-:W-:Y:S01]  /*bfe0*/  SEL R6, R10, R29, P0 ;  /* 0x0000001d0a067207 */ /* 0x000fe20000000000 */
[----:B------:R-:W-:Y:S04]  /*bff0*/  SHFL.IDX PT, R37, R37, R44, 0x1c1f ;  /* 0x001c1f2c25257589 */ /* 0x000fe800000e0000 */
[----:B------:R-:W-:Y:S01]  /*c000*/  SHFL.IDX PT, R39, R39, R44, 0x1c1f ;  /* 0x001c1f2c27277589 */ /* 0x000fe200000e0000 */
[----:B-1----:R-:W-:Y:S02]  /*c010*/  SEL R5, R63, R24, P0 ;  /* 0x000000183f057207 */ /* 0x002fe40000000000 */
[----:B------:R-:W-:Y:S01]  /*c020*/  SEL R7, R24, R63, P0 ;  /* 0x0000003f18077207 */ /* 0x000fe20000000000 */
[----:B------:R-:W-:Y:S04]  /*c030*/  SHFL.IDX PT, R69, R69, R44, 0x1c1f ;  /* 0x001c1f2c45457589 */ /* 0x000fe800000e0000 */
[----:B------:R-:W0:Y:S04]  /*c040*/  SHFL.IDX PT, R20, R91, R14, 0x1c1f ;  /* 0x001c1f0e5b147589 */ /* 0x000e2800000e0000 */
[----:B------:R-:W1:Y:S01]  /*c050*/  SHFL.IDX PT, R32, R49, R14, 0x1c1f ;  /* 0x001c1f0e31207589 */ /* 0x000e6200000e0000 */
[----:B--2---:R-:W-:-:S02]  /*c060*/  SEL R24, R31, R12, P0 ;  /* 0x0000000c1f187207 */ /* 0x004fc40000000000 */
[----:B------:R-:W-:Y:S01]  /*c070*/  SEL R26, R12, R31, P0 ;  /* 0x0000001f0c1a7207 */ /* 0x000fe20000000000 */
[----:B------:R-:W2:Y:S01]  /*c080*/  SHFL.IDX PT, R48, R57, R14, 0x1c1f ;  /* 0x001c1f0e39307589 */ /* 0x000ea200000e0000 */
[----:B---3--:R-:W-:Y:S02]  /*c090*/  SEL R25, R67, R46, P0 ;  /* 0x0000002e43197207 */ /* 0x008fe40000000000 */
[----:B------:R-:W-:Y:S01]  /*c0a0*/  SEL R27, R46, R67, P0 ;  /* 0x000000432e1b7207 */ /* 0x000fe20000000000 */
[----:B------:R-:W-:Y:S01]  /*c0b0*/  SHFL.IDX PT, R45, R45, R44, 0x1c1f ;  /* 0x001c1f2c2d2d7589 */ /* 0x000fe200000e0000 */
[----:B------:R-:W3:Y:S03]  /*c0c0*/  LDC R46, c[0x0][0xbe8] ;  /* 0x0002fa00ff2e7b82 */ /* 0x000ee60000000800 */
[----:B------:R-:W-:Y:S04]  /*c0d0*/  SHFL.IDX PT, R51, R51, R44, 0x1c1f ;  /* 0x001c1f2c33337589 */ /* 0x000fe800000e0000 */
[----:B------:R-:W-:Y:S04]  /*c0e0*/  SHFL.IDX PT, R53, R53, R44, 0x1c1f ;  /* 0x001c1f2c35357589 */ /* 0x000fe800000e0000 */
[----:B------:R-:W-:Y:S01]  /*c0f0*/  SHFL.IDX PT, R59, R59, R44, 0x1c1f ;  /* 0x001c1f2c3b3b7589 */ /* 0x000fe200000e0000 */
[----:B0-----:R-:W-:-:S02]  /*c100*/  SEL R28, R37, R20, P0 ;  /* 0x00000014251c7207 */ /* 0x001fc40000000000 */
[----:B------:R-:W-:Y:S01]  /*c110*/  SEL R30, R20, R37, P0 ;  /* 0x00000025141e7207 */ /* 0x000fe20000000000 */
[----:B------:R-:W-:Y:S01]  /*c120*/  SHFL.IDX PT, R71, R71, R44, 0x1c1f ;  /* 0x001c1f2c47477589 */ /* 0x000fe200000e0000 */
[----:B-1----:R-:W-:Y:S02]  /*c130*/  SEL R36, R39, R32, P0 ;  /* 0x0000002027247207 */ /* 0x002fe40000000000 */
[----:B------:R-:W-:Y:S01]  /*c140*/  SEL R38, R32, R39, P0 ;  /* 0x0000002720267207 */ /* 0x000fe20000000000 */
[----:B------:R-:W-:Y:S01]  /*c150*/  SHFL.IDX PT, R75, R75, R44, 0x1c1f ;  /* 0x001c1f2c4b4b7589 */ /* 0x000fe200000e0000 */
[----:B--2---:R-:W-:Y:S02]  /*c160*/  SEL R29, R69, R48, P0 ;  /* 0x00000030451d7207 */ /* 0x004fe40000000000 */
[----:B------:R-:W-:Y:S01]  /*c170*/  SEL R31, R48, R69, P0 ;  /* 0x00000045301f7207 */ /* 0x000fe20000000000 */
[----:B------:R-:W-:Y:S04]  /*c180*/  SHFL.IDX PT, R77, R77, R44, 0x1c1f ;  /* 0x001c1f2c4d4d7589 */ /* 0x000fe800000e0000 */
[----:B------:R-:W-:Y:S04]  /*c190*/  SHFL.IDX PT, R81, R81, R44, 0x1c1f ;  /* 0x001c1f2c51517589 */ /* 0x000fe800000e0000 */
[----:B------:R-:W-:Y:S04]  /*c1a0*/  SHFL.IDX PT, R85, R85, R44, 0x1c1f ;  /* 0x001c1f2c55557589 */ /* 0x000fe800000e0000 */
[----:B------:R-:W0:Y:S04]  /*c1b0*/  SHFL.IDX PT, R50, R43, R14, 0x1c1f ;  /* 0x001c1f0e2b327589 */ /* 0x000e2800000e0000 */
[----:B------:R-:W1:Y:S04]  /*c1c0*/  SHFL.IDX PT, R10, R41, R14, 0x1c1f ;  /* 0x001c1f0e290a7589 */ /* 0x000e6800000e0000 */
[----:B------:R-:W2:Y:S04]  /*c1d0*/  SHFL.IDX PT, R34, R33, R14, 0x1c1f ;  /* 0x001c1f0e21227589 */ /* 0x000ea800000e0000 */
[----:B------:R-:W4:Y:S04]  /*c1e0*/  SHFL.IDX PT, R44, R35, R14, 0x1c1f ;  /* 0x001c1f0e232c7589 */ /* 0x000f2800000e0000 */
[----:B------:R-:W3:Y:S04]  /*c1f0*/  SHFL.IDX PT, R40, R55, R14, 0x1c1f ;  /* 0x001c1f0e37287589 */ /* 0x000ee800000e0000 */
[----:B------:R-:W3:Y:S01]  /*c200*/  SHFL.IDX PT, R52, R79, R14, 0x1c1f ;  /* 0x001c1f0e4f347589 */ /* 0x000ee200000e0000 */
[----:B------:R-:W-:Y:S01]  /*c210*/  BAR.SYNC.DEFER_BLOCKING 0x1, 0x100 ;  /* 0x0044000000007b1d */ /* 0x000fe20000010000 */
[----:B0-----:R-:W-:-:S02]  /*c220*/  SEL R37, R71, R50, P0 ;  /* 0x0000003247257207 */ /* 0x001fc40000000000 */
[----:B------:R-:W-:Y:S02]  /*c230*/  SEL R39, R50, R71, P0 ;  /* 0x0000004732277207 */ /* 0x000fe40000000000 */
[----:B-1----:R-:W-:Y:S01]  /*c240*/  SEL R12, R45, R10, P0 ;  /* 0x0000000a2d0c7207 */ /* 0x002fe20000000000 */
[----:B------:R-:W0:Y:S01]  /*c250*/  SHFL.IDX PT, R42, R61, R14, 0x1c1f ;  /* 0x001c1f0e3d2a7589 */ /* 0x000e2200000e0000 */
[----:B--2---:R-:W-:Y:S02]  /*c260*/  SEL R32, R51, R34, P0 ;  /* 0x0000002233207207 */ /* 0x004fe40000000000 */
[----:B------:R-:W-:Y:S01]  /*c270*/  SEL R34, R34, R51, P0 ;  /* 0x0000003322227207 */ /* 0x000fe20000000000 */
[----:B------:R-:W1:Y:S01]  /*c280*/  SHFL.IDX PT, R54, R83, R14, 0x1c1f ;  /* 0x001c1f0e53367589 */ /* 0x000e6200000e0000 */
[----:B----4-:R-:W-:Y:S02]  /*c290*/  SEL R13, R75, R44, P0 ;  /* 0x0000002c4b0d7207 */ /* 0x010fe40000000000 */
[----:B------:R-:W-:Y:S01]  /*c2a0*/  SEL R15, R44, R75, P0 ;  /* 0x0000004b2c0f7207 */ /* 0x000fe20000000000 */
[----:B------:R2:W4:Y:S01]  /*c2b0*/  SHFL.IDX PT, R56, R87, R14, 0x1c1f ;  /* 0x001c1f0e57387589 */ /* 0x00052200000e0000 */
[----:B---3--:R-:W-:-:S02]  /*c2c0*/  SEL R48, R53, R40, P0 ;  /* 0x0000002835307207 */ /* 0x008fc40000000000 */
[----:B------:R-:W-:Y:S02]  /*c2d0*/  SEL R50, R40, R53, P0 ;  /* 0x0000003528327207 */ /* 0x000fe40000000000 */
[----:B------:R-:W-:Y:S02]  /*c2e0*/  SEL R33, R77, R52, P0 ;  /* 0x000000344d217207 */ /* 0x000fe40000000000 */
[----:B------:R-:W-:Y:S01]  /*c2f0*/  SEL R35, R52, R77, P0 ;  /* 0x0000004d34237207 */ /* 0x000fe20000000000 */
[----:B------:R3:W-:Y:S01]  /*c300*/  STSM.16.M88.4 [R68], R4 ;  /* 0x0000000444007844 */ /* 0x0007e20000000200 */
[----:B--2---:R-:W-:-:S03]  /*c310*/  SEL R14, R10, R45, P0 ;  /* 0x0000002d0a0e7207 */ /* 0x004fc60000000000 */
[----:B------:R-:W-:Y:S01]  /*c320*/  STSM.16.M88.4 [R66], R24 ;  /* 0x0000001842007844 */ /* 0x000fe20000000200 */
[----:B0-----:R-:W-:-:S03]  /*c330*/  SEL R40, R59, R42, P0 ;  /* 0x0000002a3b287207 */ /* 0x001fc60000000000 */
[----:B------:R-:W-:Y:S01]  /*c340*/  STSM.16.M88.4 [R64], R28 ;  /* 0x0000001c40007844 */ /* 0x000fe20000000200 */
[----:B------:R-:W-:Y:S02]  /*c350*/  SEL R42, R42, R59, P0 ;  /* 0x0000003b2a2a7207 */ /* 0x000fe40000000000 */
[----:B-1----:R-:W-:Y:S01]  /*c360*/  SEL R49, R81, R54, P0 ;  /* 0x0000003651317207 */ /* 0x002fe20000000000 */
[----:B------:R-:W-:Y:S01]  /*c370*/  STSM.16.M88.4 [R62], R36 ;  /* 0x000000243e007844 */ /* 0x000fe20000000200 */
[----:B------:R-:W-:Y:S02]  /*c380*/  SEL R51, R54, R81, P0 ;  /* 0x0000005136337207 */ /* 0x000fe40000000000 */
[----:B----4-:R-:W-:Y:S01]  /*c390*/  SEL R41, R85, R56, P0 ;  /* 0x0000003855297207 */ /* 0x010fe20000000000 */
[----:B------:R-:W-:Y:S01]  /*c3a0*/  STSM.16.M88.4 [R60], R12 ;  /* 0x0000000c3c007844 */ /* 0x000fe20000000200 */
[----:B------:R-:W-:Y:S01]  /*c3b0*/  SEL R43, R56, R85, P0 ;  /* 0x00000055382b7207 */ /* 0x000fe20000000000 */
[----:B---3--:R-:W-:Y:S01]  /*c3c0*/  IMAD.U32 R5, RZ, RZ, UR6 ;  /* 0x00000006ff057e24 */ /* 0x008fe2000f8e00ff */
[----:B------:R-:W-:Y:S01]  /*c3d0*/  ULDC.64 UR6, c[0x0][0xc08] ;  /* 0x0003020000067ab9 */ /* 0x000fe20000000a00 */
[----:B------:R-:W-:Y:S01]  /*c3e0*/  STSM.16.M88.4 [R58], R32 ;  /* 0x000000203a007844 */ /* 0x000fe20000000200 */
[----:B------:R-:W-:Y:S01]  /*c3f0*/  UISETP.NE.U32.AND UP1, UPT, UR6, URZ, UPT ;  /* 0x0000003f0600728c */ /* 0x000fe2000bf25070 */
[----:B------:R-:W-:-:S02]  /*c400*/  IMAD.U32 R4, RZ, RZ, UR4 ;  /* 0x00000004ff047e24 */ /* 0x000fc4000f8e00ff */
[----:B------:R0:W-:Y:S04]  /*c410*/  STSM.16.M88.4 [R21], R48 ;  /* 0x0000003015007844 */ /* 0x0001e80000000200 */
[----:B------:R1:W-:Y:S01]  /*c420*/  STSM.16.M88.4 [R11], R40 ;  /* 0x000000280b007844 */ /* 0x0003e20000000200 */
[----:B------:R-:W-:Y:S01]  /*c430*/  BAR.SYNC.DEFER_BLOCKING 0x1, 0x100 ;  /* 0x0044000000007b1d */ /* 0x000fe20000010000 */
[----:B------:R-:W-:-:S06]  /*c440*/  UISETP.NE.AND.EX UP1, UPT, UR7, URZ, UPT, UP1 ;  /* 0x0000003f0700728c */ /* 0x000fcc000bf25310 */
[----:B------:R-:W-:-:S05]  /*c450*/  PLOP3.LUT P0, PT, PT, PT, UP1, 0x80, 0x0 ;  /* 0x000000000000781c */ /* 0x000fca0003f0f018 */
[----:B------:R-:W-:-:S04]  /*c460*/  @UP1 UIADD3 UR6, UP2, UR8, UR6, URZ ;  /* 0x0000000608061290 */ /* 0x000fc8000ff5e03f */
[----:B------:R-:W-:Y:S01]  /*c470*/  @UP1 UIADD3.X UR7, UR9, UR7, URZ, UP2, !UPT ;  /* 0x0000000709071290 */ /* 0x000fe200097fe43f */
[----:B------:R-:W-:Y:S01]  /*c480*/  ULDC UR8, c[0x0][0xa88] ;  /* 0x0002a20000087ab9 */ /* 0x000fe20000000800 */
[----:B------:R-:W-:Y:S02]  /*c490*/  IMAD.U32 R20, RZ, RZ, UR6 ;  /* 0x00000006ff147e24 */ /* 0x000fe4000f8e00ff */
[----:B------:R-:W-:Y:S01]  /*c4a0*/  IMAD.U32 R7, RZ, RZ, UR8 ;  /* 0x00000008ff077e24 */ /* 0x000fe2000f8e00ff */
[----:B------:R-:W2:Y:S01]  /*c4b0*/  @P2 LDG.E R6, desc[UR46][R4.64] ;  /* 0x0000002e04062981 */ /* 0x000ea2000c1e1900 */
[----:B0-----:R-:W-:Y:S01]  /*c4c0*/  IMAD.U32 R21, RZ, RZ, UR7 ;  /* 0x00000007ff157e24 */ /* 0x001fe2000f8e00ff */
[----:B------:R-:W-:Y:S01]  /*c4d0*/  ISETP.NE.AND P1, PT, R46, 0x1, PT ;  /* 0x000000012e00780c */ /* 0x000fe20003f25270 */
[----:B------:R-:W-:Y:S01]  /*c4e0*/  UMOV UR4, URZ ;  /* 0x0000003f00047c82 */ /* 0x000fe20008000000 */
[----:B------:R-:W-:Y:S02]  /*c4f0*/  IMAD.U32 R14, RZ, RZ, UR39 ;  /* 0x00000027ff0e7e24 */ /* 0x000fe4000f8e00ff */
[----:B------:R1:W5:Y:S09]  /*c500*/  @P0 LDG.E R7, desc[UR46][R20.64] ;  /* 0x0000002e14070981 */ /* 0x000372000c1e1900 */
[----:B------:R-:W0:Y:S08]  /*c510*/  @P1 LDC R10, c[0x0][0xbec] ;  /* 0x0002fb00ff0a1b82 */ /* 0x000e300000000800 */
[----:B------:R-:W3:Y:S01]  /*c520*/  @P1 LDC R12, c[0x0][0xbf0] ;  /* 0x0002fc00ff0c1b82 */ /* 0x000ee20000000800 */
[----:B--2---:R-:W-:Y:S01]  /*c530*/  @P2 R2UR UR4, R6 ;  /* 0x00000000060422ca */ /* 0x004fe200000e0000 */
[----:B01-3--:R-:W-:-:S14]  /*c540*/  @P0 BRA `(.L_x_170) ;  /* 0x0000000000100947 */ /* 0x00bfdc0003800000 */
[----:B------:R-:W-:Y:S05]  /*c550*/  @!P2 BRA `(.L_x_170) ;  /* 0x00000000000ca947 */ /* 0x000fea0003800000 */
[----:B------:R-:W2:Y:S04]  /*c560*/  LDG.E R6, desc[UR46][R4.64] ;  /* 0x0000002e04067981 */ /* 0x000ea8000c1e1900 */
[----:B-----5:R-:W2:Y:S02]  /*c570*/  LDG.E R7, desc[UR46][R4.64+0x4] ;  /* 0x0000042e04077981 */ /* 0x020ea4000c1e1900 */
[----:B--2---:R-:W-:-:S07]  /*c580*/  IMAD.IADD R7, R7, 0x1, -R6 ;  /* 0x0000000107077824 */ /* 0x004fce00078e0a06 */
.L_x_170:
[----:B------:R-:W-:Y:S01]  /*c590*/  USHF.R.S32.HI UR14, URZ, 0x1f, UR40 ;  /* 0x0000001f3f0e7899 */ /* 0x000fe20008011428 */
[----:B------:R-:W-:Y:S01]  /*c5a0*/  IMAD R13, R14, 0x80, R231 ;  /* 0x000000800e0d7824 */ /* 0x000fe200078e02e7 */
[----:B------:R-:W-:Y:S01]  /*c5b0*/  ULDC.64 UR12, c[0x0][0xb90] ;  /* 0x0002e400000c7ab9 */ /* 0x000fe20000000a00 */
[----:B------:R-:W-:Y:S01]  /*c5c0*/  USHF.R.S32.HI UR9, URZ, 0x1f, UR4 ;  /* 0x0000001f3f097899 */ /* 0x000fe20008011404 */
[----:B------:R-:W-:Y:S01]  /*c5d0*/  IMAD.U32 R24, RZ, RZ, UR39 ;  /* 0x00000027ff187e24 */ /* 0x000fe2000f8e00ff */
[----:B------:R-:W-:Y:S01]  /*c5e0*/  UIMAD UR10, UR14, UR12, URZ ;  /* 0x0000000c0e0a72a4 */ /* 0x000fe2000f8e023f */
[----:B------:R-:W-:Y:S01]  /*c5f0*/  @P1 IMAD.HI.U32 R5, R13, R10, RZ ;  /* 0x0000000a0d051227 */ /* 0x000fe200078e00ff */
[----:B------:R-:W-:Y:S01]  /*c600*/  UMOV UR8, UR4 ;  /* 0x0000000400087c82 */ /* 0x000fe20008000000 */
[----:B------:R-:W-:Y:S01]  /*c610*/  USEL UR37, UR37, URZ, !UP0 ;  /* 0x0000003f25257287 */ /* 0x000fe2000c000000 */
[----:B------:R-:W0:Y:S01]  /*c620*/  @P1 LDC R49, c[0x0][0xbf0] ;  /* 0x0002fc00ff311b82 */ /* 0x000e220000000800 */
[----:B------:R-:W-:Y:S01]  /*c630*/  UIMAD.WIDE.U32 UR6, UR40, UR12, UR8 ;  /* 0x0000000c280672a5 */ /* 0x000fe2000f8e0008 */
[----:B------:R-:W-:Y:S01]  /*c640*/  IMAD.MOV.U32 R4, RZ, RZ, R13 ;  /* 0x000000ffff047224 */ /* 0x000fe200078e000d */
[----:B------:R-:W-:Y:S01]  /*c650*/  UIMAD UR10, UR40, UR13, UR10 ;  /* 0x0000000d280a72a4 */ /* 0x000fe2000f8e020a */
[----:B------:R-:W-:Y:S01]  /*c660*/  @P1 SHF.R.U32.HI R4, RZ, R12, R5 ;  /* 0x0000000cff041219 */ /* 0x000fe20000011605 */
[----:B------:R-:W-:Y:S01]  /*c670*/  USEL UR36, UR36, URZ, !UP0 ;  /* 0x0000003f24247287 */ /* 0x000fe2000c000000 */
[----:B------:R-:W-:Y:S01]  /*c680*/  IMAD R5, R19, 0x40, R16 ;  /* 0x0000004013057824 */ /* 0x000fe200078e0210 */
[----:B------:R-:W-:Y:S01]  /*c690*/  ULDC.64 UR12, c[0x0][0xb98] ;  /* 0x0002e600000c7ab9 */ /* 0x000fe20000000a00 */
[----:B------:R-:W-:Y:S01]  /*c6a0*/  UIADD3 UR7, UR7, UR10, URZ ;  /* 0x0000000a07077290 */ /* 0x000fe2000fffe03f */
[----:B------:R-:W-:Y:S01]  /*c6b0*/  IMAD.MOV R11, RZ, RZ, -R4 ;  /* 0x000000ffff0b7224 */ /* 0x000fe200078e0a04 */
[----:B------:R-:W-:Y:S01]  /*c6c0*/  UIMAD UR8, UR37, UR12, URZ ;  /* 0x0000000c250872a4 */ /* 0x000fe2000f8e023f */
[----:B------:R-:W-:Y:S01]  /*c6d0*/  IMAD.WIDE R8, R5, 0x2, R8 ;  /* 0x0000000205087825 */ /* 0x000fe200078e0208 */
[----:B------:R-:W-:Y:S01]  /*c6e0*/  UIMAD.WIDE.U32 UR6, UR36, UR12, UR6 ;  /* 0x0000000c240672a5 */ /* 0x000fe2000f8e0006 */
[----:B------:R-:W-:Y:S01]  /*c6f0*/  SHF.R.S32.HI R5, RZ, 0x1f, R4 ;  /* 0x0000001fff057819 */ /* 0x000fe20000011404 */
[----:B------:R-:W-:Y:S01]  /*c700*/  UIMAD UR8, UR36, UR13, UR8 ;  /* 0x0000000d240872a4 */ /* 0x000fe2000f8e0208 */
[----:B------:R-:W-:Y:S01]  /*c710*/  IMAD R11, R46, R11, R13 ;  /* 0x0000000b2e0b7224 */ /* 0x000fe200078e020d */
[----:B------:R-:W-:Y:S01]  /*c720*/  IADD3 R15, P3, R8, 0x2000, RZ ;  /* 0x00002000080f7810 */ /* 0x000fe20007f7e0ff */
[----:B------:R-:W-:Y:S01]  /*c730*/  IMAD R24, R24, 0x80, R229 ;  /* 0x0000008018187824 */ /* 0x000fe200078e02e5 */
[----:B------:R-:W-:Y:S01]  /*c740*/  IADD3 R4, P2, R4, UR6, RZ ;  /* 0x0000000604047c10 */ /* 0x000fe2000ff5e0ff */
[----:B-----5:R-:W-:Y:S01]  /*c750*/  IMAD R53, R7, R46, RZ ;  /* 0x0000002e07357224 */ /* 0x020fe200078e02ff */
[----:B------:R-:W-:Y:S01]  /*c760*/  LOP3.LUT R10, R15, 0x380, RZ, 0xc0, !PT ;  /* 0x000003800f0a7812 */ /* 0x000fe200078ec0ff */
[----:B------:R-:W-:Y:S01]  /*c770*/  IMAD.U32 R6, RZ, RZ, UR8 ;  /* 0x00000008ff067e24 */ /* 0x000fe2000f8e00ff */
[----:B------:R-:W-:Y:S01]  /*c780*/  IADD3 R21, P0, R8, 0x1000, RZ ;  /* 0x0000100008157810 */ /* 0x000fe20007f1e0ff */
[----:B------:R-:W-:Y:S01]  /*c790*/  ULDC.64 UR10, c[0x0][0xaa0] ;  /* 0x0002a800000a7ab9 */ /* 0x000fe20000000a00 */
[----:B------:R-:W-:-:S02]  /*c7a0*/  SHF.R.U64 R10, R10, 0x3, RZ ;  /* 0x000000030a0a7819 */ /* 0x000fc400000012ff */
[----:B------:R-:W-:Y:S01]  /*c7b0*/  IADD3.X R5, R5, UR7, R6, P2, !PT ;  /* 0x0000000705057c10 */ /* 0x000fe200097fe406 */
[----:B------:R-:W-:Y:S01]  /*c7c0*/  ULDC.64 UR6, c[0x0][0xb88] ;  /* 0x0002e20000067ab9 */ /* 0x000fe20000000a00 */
[----:B------:R-:W-:Y:S02]  /*c7d0*/  SHF.R.S32.HI R6, RZ, 0x1f, R11 ;  /* 0x0000001fff067819 */ /* 0x000fe4000001140b */
[----:B------:R-:W-:Y:S01]  /*c7e0*/  LOP3.LUT R10, R10, R15, RZ, 0x3c, !PT ;  /* 0x0000000f0a0a7212 */ /* 0x000fe200078e3cff */
[----:B------:R-:W-:Y:S01]  /*c7f0*/  IMAD.WIDE.U32 R4, R11, UR6, R4 ;  /* 0x000000060b047c25 */ /* 0x000fe2000f8e0004 */
[----:B------:R-:W-:Y:S02]  /*c800*/  LOP3.LUT R12, R21, 0x380, RZ, 0xc0, !PT ;  /* 0x00000380150c7812 */ /* 0x000fe400078ec0ff */
[----:B------:R-:W-:Y:S01]  /*c810*/  IADD3 R13, P2, R8, 0x3000, RZ ;  /* 0x00003000080d7810 */ /* 0x000fe20007f5e0ff */
[----:B------:R-:W-:Y:S01]  /*c820*/  IMAD R14, R6, UR6, RZ ;  /* 0x00000006060e7c24 */ /* 0x000fe2000f8e02ff */
[----:B------:R-:W-:-:S02]  /*c830*/  SHF.R.U64 R12, R12, 0x3, RZ ;  /* 0x000000030c0c7819 */ /* 0x000fc400000012ff */
[----:B------:R-:W-:Y:S01]  /*c840*/  LOP3.LUT R6, R13, 0x380, RZ, 0xc0, !PT ;  /* 0x000003800d067812 */ /* 0x000fe200078ec0ff */
[----:B------:R-:W-:Y:S01]  /*c850*/  IMAD R15, R11, UR7, R14 ;  /* 0x000000070b0f7c24 */ /* 0x000fe2000f8e020e */
[----:B------:R-:W-:Y:S01]  /*c860*/  ULDC.64 UR6, c[0x0][0xb50] ;  /* 0x0002d40000067ab9 */ /* 0x000fe20000000a00 */
[----:B------:R-:W-:Y:S01]  /*c870*/  LOP3.LUT R12, R12, R21, RZ, 0x3c, !PT ;  /* 0x000000150c0c7212 */ /* 0x000fe200078e3cff */
[----:B------:R-:W-:Y:S01]  /*c880*/  IMAD.X R7, RZ, RZ, R9, P2 ;  /* 0x000000ffff077224 */ /* 0x000fe200010e0609 */
[----:B------:R-:W-:Y:S01]  /*c890*/  LEA R14, P4, R4, UR6, 0x2 ;  /* 0x00000006040e7c11 */ /* 0x000fe2000f8810ff */
[----:B------:R-:W-:Y:S01]  /*c8a0*/  IMAD.IADD R5, R5, 0x1, R15 ;  /* 0x0000000105057824 */ /* 0x000fe200078e020f */
[----:B------:R-:W-:Y:S01]  /*c8b0*/  SHF.R.U64 R6, R6, 0x3, RZ ;  /* 0x0000000306067819 */ /* 0x000fe200000012ff */
[----:B------:R-:W-:Y:S01]  /*c8c0*/  UIMAD UR8, UR9, UR10, URZ ;  /* 0x0000000a090872a4 */ /* 0x000fe2000f8e023f */
[----:B------:R-:W-:Y:S01]  /*c8d0*/  IADD3 R41, P6, R8, 0x4000, RZ ;  /* 0x0000400008297810 */ /* 0x000fe20007fde0ff */
[----:B------:R-:W-:Y:S01]  /*c8e0*/  SHFL.IDX PT, R20, R14, RZ, 0x1c1f ;  /* 0x001c1fff0e147589 */ /* 0x000fe200000e0000 */
[----:B------:R-:W-:Y:S01]  /*c8f0*/  LEA.HI.X R15, R4, UR7, R5, 0x2, P4 ;  /* 0x00000007040f7c11 */ /* 0x000fe2000a0f1405 */
[----:B------:R-:W-:Y:S01]  /*c900*/  VIADD R4, R24, 0x8 ;  /* 0x0000000818047836 */ /* 0x000fe20000000000 */
[----:B------:R-:W-:Y:S01]  /*c910*/  LOP3.LUT R6, R6, R13, RZ, 0x3c, !PT ;  /* 0x0000000d06067212 */ /* 0x000fe200078e3cff */
[--C-:B------:R-:W-:Y:S01]  /*c920*/  IMAD.X R13, RZ, RZ, R9.reuse, P0 ;  /* 0x000000ffff0d7224 */ /* 0x100fe200000e0609 */
[----:B------:R-:W-:Y:S01]  /*c930*/  LOP3.LUT P0, RZ, R22, 0x3, RZ, 0xc0, !PT ;  /* 0x0000000316ff7812 */ /* 0x000fe2000780c0ff */
[----:B------:R-:W1:Y:S01]  /*c940*/  SHFL.IDX PT, R21, R15, RZ, 0x1c1f ;  /* 0x001c1fff0f157589 */ /* 0x000e6200000e0000 */
[----:B------:R-:W-:Y:S01]  /*c950*/  IADD3 R37, P5, R8, 0x5000, RZ ;  /* 0x0000500008257810 */ /* 0x000fe20007fbe0ff */
[----:B------:R-:W-:Y:S01]  /*c960*/  IMAD.X R11, RZ, RZ, R9, P3 ;  /* 0x000000ffff0b7224 */ /* 0x000fe200018e0609 */
[-C--:B------:R-:W-:Y:S01]  /*c970*/  ISETP.GE.OR P2, PT, R24, R53.reuse, P0 ;  /* 0x000000351800720c */ /* 0x080fe20000746670 */
[----:B------:R-:W-:Y:S01]  /*c980*/  SHFL.IDX PT, R44, R14, 0x1, 0x1c1f ;  /* 0x003c1f000e2c7f89 */ /* 0x000fe200000e0000 */
[----:B------:R-:W-:Y:S01]  /*c990*/  ISETP.GE.OR P0, PT, R4, R53, P0 ;  /* 0x000000350400720c */ /* 0x000fe20000706670 */
[----:B------:R-:W-:Y:S01]  /*c9a0*/  UIMAD.WIDE.U32 UR6, UR4, UR10, URZ ;  /* 0x0000000a040672a5 */ /* 0x000fe2000f8e003f */
[C---:B------:R-:W-:Y:S01]  /*c9b0*/  IADD3 R33, P4, R8.reuse, 0x6000, RZ ;  /* 0x0000600008217810 */ /* 0x040fe20007f9e0ff */
[----:B------:R-:W2:Y:S01]  /*c9c0*/  SHFL.IDX PT, R45, R15, 0x1, 0x1c1f ;  /* 0x003c1f000f2d7f89 */ /* 0x000ea200000e0000 */
[----:B------:R-:W-:Y:S01]  /*c9d0*/  UIMAD UR8, UR4, UR11, UR8 ;  /* 0x0000000b040872a4 */ /* 0x000fe2000f8e0208 */
[----:B------:R-:W-:-:S02]  /*c9e0*/  IADD3 R5, P3, R8, 0x7000, RZ ;  /* 0x0000700008057810 */ /* 0x000fc40007f7e0ff */
[----:B------:R-:W-:Y:S01]  /*c9f0*/  ULDC.64 UR10, c[0x0][0xae8] ;  /* 0x0002ba00000a7ab9 */ /* 0x000fe20000000a00 */
[----:B------:R-:W-:Y:S02]  /*ca00*/  LOP3.LUT R40, R41, 0x380, RZ, 0xc0, !PT ;  /* 0x0000038029287812 */ /* 0x000fe400078ec0ff */
[----:B------:R-:W-:Y:S02]  /*ca10*/  LOP3.LUT R36, R37, 0x380, RZ, 0xc0, !PT ;  /* 0x0000038025247812 */ /* 0x000fe400078ec0ff */
[----:B------:R-:W-:Y:S01]  /*ca20*/  LOP3.LUT R29, R8, 0x380, RZ, 0xc0, !PT ;  /* 0x00000380081d7812 */ /* 0x000fe200078ec0ff */
[----:B-1----:R1:W-:Y:S01]  /*ca30*/  @!P2 ST.E desc[UR46][R20.64], R2 ;  /* 0x000000021400a985 */ /* 0x0023e2000c10192e */
[----:B------:R-:W-:Y:S01]  /*ca40*/  UIADD3 UR7, UR7, UR8, URZ ;  /* 0x0000000807077290 */ /* 0x000fe2000fffe03f */
[----:B------:R-:W-:Y:S01]  /*ca50*/  LOP3.LUT R32, R33, 0x380, RZ, 0xc0, !PT ;  /* 0x0000038021207812 */ /* 0x000fe200078ec0ff */
[----:B------:R-:W-:Y:S01]  /*ca60*/  UIMAD UR4, UR14, UR10, URZ ;  /* 0x0000000a0e0472a4 */ /* 0x000fe2000f8e023f */
[----:B------:R-:W-:Y:S01]  /*ca70*/  LOP3.LUT R4, R5, 0x380, RZ, 0xc0, !PT ;  /* 0x0000038005047812 */ /* 0x000fe200078ec0ff */
[----:B------:R-:W-:Y:S01]  /*ca80*/  IMAD.X R25, RZ, RZ, R9, P3 ;  /* 0x000000ffff197224 */ /* 0x000fe200018e0609 */
[----:B------:R-:W-:Y:S01]  /*ca90*/  SHF.R.U64 R40, R40, 0x3, RZ ;  /* 0x0000000328287819 */ /* 0x000fe200000012ff */
[----:B--2---:R2:W-:Y:S01]  /*caa0*/  @!P0 ST.E desc[UR46][R44.64], R0 ;  /* 0x000000002c008985 */ /* 0x0045e2000c10192e */
[----:B------:R-:W-:-:S02]  /*cab0*/  SHF.R.U64 R36, R36, 0x3, RZ ;  /* 0x0000000324247819 */ /* 0x000fc400000012ff */
[----:B------:R-:W-:Y:S01]  /*cac0*/  SHF.R.U64 R29, R29, 0x3, RZ ;  /* 0x000000031d1d7819 */ /* 0x000fe200000012ff */
[----:B-1----:R-:W1:Y:S01]  /*cad0*/  @P1 LDC R21, c[0x0][0xbec] ;  /* 0x0002fb00ff151b82 */ /* 0x002e620000000800 */
[----:B------:R-:W-:Y:S01]  /*cae0*/  UIMAD UR4, UR40, UR11, UR4 ;  /* 0x0000000b280472a4 */ /* 0x000fe2000f8e0204 */
[----:B------:R-:W-:Y:S01]  /*caf0*/  SHF.R.U64 R32, R32, 0x3, RZ ;  /* 0x0000000320207819 */ /* 0x000fe200000012ff */
[----:B------:R-:W-:Y:S01]  /*cb00*/  UIMAD.WIDE.U32 UR6, UR40, UR10, UR6 ;  /* 0x0000000a280672a5 */ /* 0x000fe2000f8e0006 */
[----:B------:R-:W-:Y:S01]  /*cb10*/  SHF.R.U64 R4, R4, 0x3, RZ ;  /* 0x0000000304047819 */ /* 0x000fe200000012ff */
[----:B------:R-:W-:Y:S01]  /*cb20*/  ULDC.64 UR8, c[0x0][0xaf0] ;  /* 0x0002bc0000087ab9 */ /* 0x000fe20000000a00 */
[----:B------:R-:W-:Y:S01]  /*cb30*/  LOP3.LUT R40, R40, R41, RZ, 0x3c, !PT ;  /* 0x0000002928287212 */ /* 0x000fe200078e3cff */
[----:B--2---:R-:W-:Y:S02]  /*cb40*/  IMAD R0, R18, 0x20, R19 ;  /* 0x0000002012007824 */ /* 0x004fe400078e0213 */
[----:B------:R-:W-:Y:S01]  /*cb50*/  IMAD.U32 R45, RZ, RZ, UR39 ;  /* 0x00000027ff2d7e24 */ /* 0x000fe2000f8e00ff */
[----:B------:R-:W-:Y:S01]  /*cb60*/  UIADD3 UR7, UR7, UR4, URZ ;  /* 0x0000000407077290 */ /* 0x000fe2000fffe03f */
[----:B------:R-:W-:Y:S01]  /*cb70*/  LOP3.LUT R36, R36, R37, RZ, 0x3c, !PT ;  /* 0x0000002524247212 */ /* 0x000fe200078e3cff */
[--C-:B------:R-:W-:Y:S01]  /*cb80*/  IMAD.X R41, RZ, RZ, R9.reuse, P6 ;  /* 0x000000ffff297224 */ /* 0x100fe200030e0609 */
[----:B------:R-:W-:Y:S01]  /*cb90*/  LOP3.LUT R32, R32, R33, RZ, 0x3c, !PT ;  /* 0x0000002120207212 */ /* 0x000fe200078e3cff */
[----:B------:R-:W-:Y:S01]  /*cba0*/  IMAD R2, R45, 0x80, R0 ;  /* 0x000000802d027824 */ /* 0x000fe200078e0200 */
[----:B------:R-:W-:Y:S01]  /*cbb0*/  UIMAD UR4, UR37, UR8, URZ ;  /* 0x00000008250472a4 */ /* 0x000fe2000f8e023f */
[----:B------:R-:W-:Y:S01]  /*cbc0*/  LOP3.LUT R28, R29, R8, RZ, 0x3c, !PT ;  /* 0x000000081d1c7212 */ /* 0x000fe200078e3cff */
[----:B------:R-:W-:Y:S01]  /*cbd0*/  UIMAD.WIDE.U32 UR6, UR36, UR8, UR6 ;  /* 0x00000008240672a5 */ /* 0x000fe2000f8e0006 */
[----:B------:R-:W-:Y:S01]  /*cbe0*/  IMAD.MOV.U32 R45, RZ, RZ, R2 ;  /* 0x000000ffff2d7224 */ /* 0x000fe200078e0002 */
[----:B------:R-:W-:Y:S01]  /*cbf0*/  LOP3.LUT R24, R4, R5, RZ, 0x3c, !PT ;  /* 0x0000000504187212 */ /* 0x000fe200078e3cff */
[--C-:B------:R-:W-:Y:S01]  /*cc00*/  IMAD.X R37, RZ, RZ, R9.reuse, P5 ;  /* 0x000000ffff257224 */ /* 0x100fe200028e0609 */
[----:B------:R-:W5:Y:S01]  /*cc10*/  LD.E.128 R12, desc[UR46][R12.64] ;  /* 0x0000002e0c0c7980 */ /* 0x000f62000c101d00 */
[----:B------:R-:W-:-:S02]  /*cc20*/  IMAD.X R33, RZ, RZ, R9, P4 ;  /* 0x000000ffff217224 */ /* 0x000fc400020e0609 */
[----:B-1----:R-:W-:Y:S01]  /*cc30*/  @P1 IMAD.HI.U32 R0, R2, R21, RZ ;  /* 0x0000001502001227 */ /* 0x002fe200078e00ff */
[----:B------:R-:W-:Y:S01]  /*cc40*/  UIMAD UR4, UR36, UR9, UR4 ;  /* 0x00000009240472a4 */ /* 0x000fe2000f8e0204 */
[----:B------:R-:W5:Y:S02]  /*cc50*/  LD.E.128 R4, desc[UR46][R6.64] ;  /* 0x0000002e06047980 */ /* 0x000f64000c101d00 */
[----:B------:R-:W-:Y:S01]  /*cc60*/  IMAD.MOV.U32 R29, RZ, RZ, R9 ;  /* 0x000000ffff1d7224 */ /* 0x000fe200078e0009 */
[----:B0-----:R-:W-:Y:S01]  /*cc70*/  @P1 SHF.R.U32.HI R45, RZ, R49, R0 ;  /* 0x00000031ff2d1219 */ /* 0x001fe20000011600 */
[----:B------:R-:W-:Y:S01]  /*cc80*/  UIADD3 UR4, UR7, UR4, URZ ;  /* 0x0000000407047290 */ /* 0x000fe2000fffe03f */
[----:B------:R-:W-:Y:S01]  /*cc90*/  IMAD.U32 R20, RZ, RZ, UR6 ;  /* 0x00000006ff147e24 */ /* 0x000fe2000f8e00ff */
[----:B------:R-:W5:Y:S01]  /*cca0*/  LD.E.128 R8, desc[UR46][R10.64] ;  /* 0x0000002e0a087980 */ /* 0x000f62000c101d00 */
[--C-:B------:R-:W-:Y:S01]  /*ccb0*/  SHF.R.S32.HI R0, RZ, 0x1f, R45.reuse ;  /* 0x0000001fff007819 */ /* 0x100fe2000001142d */
[----:B------:R-:W-:-:S02]  /*ccc0*/  IMAD.MOV R49, RZ, RZ, -R45 ;  /* 0x000000ffff317224 */ /* 0x000fc400078e0a2d */
[----:B------:R-:W-:Y:S01]  /*ccd0*/  IMAD.U32 R21, RZ, RZ, UR7 ;  /* 0x00000007ff157e24 */ /* 0x000fe2000f8e00ff */
[----:B------:R-:W-:Y:S01]  /*cce0*/  ULDC.64 UR6, c[0x0][0xae0] ;  /* 0x0002b80000067ab9 */ /* 0x000fe20000000a00 */
[----:B------:R-:W-:Y:S01]  /*ccf0*/  IMAD R49, R46, R49, R2 ;  /* 0x000000312e317224 */ /* 0x000fe200078e0202 */
[----:B------:R-:W5:Y:S01]  /*cd00*/  LD.E.128 R28, desc[UR46][R28.64] ;  /* 0x0000002e1c1c7980 */ /* 0x000f62000c101d00 */
[----:B------:R-:W-:Y:S02]  /*cd10*/  IMAD R0, R0, UR6, RZ ;  /* 0x0000000600007c24 */ /* 0x000fe4000f8e02ff */
[----:B------:R-:W-:Y:S01]  /*cd20*/  IMAD.U32 R21, RZ, RZ, UR4 ;  /* 0x00000004ff157e24 */ /* 0x000fe2000f8e00ff */
[----:B------:R-:W5:Y:S01]  /*cd30*/  LD.E.128 R40, desc[UR46][R40.64] ;  /* 0x0000002e28287980 */ /* 0x000f62000c101d00 */
[C---:B------:R-:W-:Y:S01]  /*cd40*/  IMAD R51, R45.reuse, UR7, R0 ;  /* 0x000000072d337c24 */ /* 0x040fe2000f8e0200 */
[----:B------:R-:W-:Y:S02]  /*cd50*/  SHF.R.S32.HI R0, RZ, 0x1f, R49 ;  /* 0x0000001fff007819 */ /* 0x000fe40000011431 */
[----:B------:R-:W5:Y:S01]  /*cd60*/  LD.E.128 R36, desc[UR46][R36.64] ;  /* 0x0000002e24247980 */ /* 0x000f62000c101d00 */
[----:B------:R-:W-:Y:S01]  /*cd70*/  IMAD.WIDE.U32 R20, R45, UR6, R20 ;  /* 0x000000062d147c25 */ /* 0x000fe2000f8e0014 */
[----:B------:R-:W-:-:S02]  /*cd80*/  ULDC.64 UR6, c[0x0][0xad8] ;  /* 0x0002b60000067ab9 */ /* 0x000fc40000000a00 */
[----:B------:R-:W5:Y:S04]  /*cd90*/  LD.E.128 R32, desc[UR46][R32.64] ;  /* 0x0000002e20207980 */ /* 0x000f68000c101d00 */
[----:B------:R-:W5:Y:S01]  /*cda0*/  LD.E.128 R24, desc[UR46][R24.64] ;  /* 0x0000002e18187980 */ /* 0x000f62000c101d00 */
[----:B------:R-:W-:Y:S01]  /*cdb0*/  IMAD.U32 R46, RZ, RZ, UR39 ;  /* 0x00000027ff2e7e24 */ /* 0x000fe2000f8e00ff */
[----:B------:R-:W-:Y:S01]  /*cdc0*/  @!PT LDS RZ, [RZ] ;  /* 0x00000000fffff984 */ /* 0x000fe20000000800 */
[----:B------:R-:W-:Y:S01]  /*cdd0*/  @!PT LDS RZ, [RZ] ;  /* 0x00000000fffff984 */ /* 0x000fe20000000800 */
[----:B------:R-:W-:Y:S01]  /*cde0*/  @!PT LDS RZ, [RZ] ;  /* 0x00000000fffff984 */ /* 0x000fe20000000800 */
[----:B------:R-:W-:Y:S01]  /*cdf0*/  @!PT LDS RZ, [RZ] ;  /* 0x00000000fffff984 */ /* 0x000fe20000000800 */
[----:B------:R0:W-:Y:S06]  /*ce00*/  MEMBAR.ALL.CTA ;  /* 0x0000000000007992 */ /* 0x0001ec0000008000 */
[----:B0-----:R-:W0:Y:S01]  /*ce10*/  FENCE.VIEW.ASYNC.S ;  /* 0x00000000000073c6 */ /* 0x001e220000000000 */
[----:B------:R-:W-:-:S02]  /*ce20*/  IMAD.IADD R21, R21, 0x1, R51 ;  /* 0x0000000115157824 */ /* 0x000fc400078e0233 */
[----:B------:R-:W-:Y:S02]  /*ce30*/  IMAD R2, R0, UR6, RZ ;  /* 0x0000000600027c24 */ /* 0x000fe4000f8e02ff */
[----:B------:R-:W-:Y:S02]  /*ce40*/  IMAD R46, R46, 0x80, R19 ;  /* 0x000000802e2e7824 */ /* 0x000fe400078e0213 */
[C---:B------:R-:W-:Y:S02]  /*ce50*/  IMAD R45, R49.reuse, UR7, R2 ;  /* 0x00000007312d7c24 */ /* 0x040fe4000f8e0202 */
[----:B------:R-:W-:Y:S01]  /*ce60*/  IMAD.WIDE.U32 R20, R49, UR6, R20 ;  /* 0x0000000631147c25 */ /* 0x000fe2000f8e0014 */
[C---:B------:R-:W-:Y:S01]  /*ce70*/  ISETP.GE.AND P2, PT, R46.reuse, R53, PT ;  /* 0x000000352e00720c */ /* 0x040fe20003f46270 */
[----:B------:R-:W-:Y:S02]  /*ce80*/  ULDC.64 UR6, c[0x0][0xa80] ;  /* 0x0002a00000067ab9 */ /* 0x000fe40000000a00 */
[----:B------:R-:W-:Y:S01]  /*ce90*/  VIADD R0, R46, 0x20 ;  /* 0x000000202e007836 */ /* 0x000fe20000000000 */
[----:B------:R-:W-:Y:S01]  /*cea0*/  LEA R44, P3, R20, UR6, 0x1 ;  /* 0x00000006142c7c11 */ /* 0x000fe2000f8608ff */
[----:B------:R-:W-:-:S02]  /*ceb0*/  IMAD.IADD R21, R21, 0x1, R45 ;  /* 0x0000000115157824 */ /* 0x000fc400078e022d */
[----:B------:R-:W-:Y:S01]  /*cec0*/  VIADD R3, R3, 0x2e820 ;  /* 0x0002e82003037836 */ /* 0x000fe20000000000 */
[-C--:B------:R-:W-:Y:S01]  /*ced0*/  ISETP.GE.AND P0, PT, R0, R53.reuse, PT ;  /* 0x000000350000720c */ /* 0x080fe20003f06270 */
[----:B------:R-:W-:Y:S01]  /*cee0*/  VIADD R0, R46, 0x40 ;  /* 0x000000402e007836 */ /* 0x000fe20000000000 */
[----:B------:R-:W-:Y:S02]  /*cef0*/  LEA.HI.X R45, R20, UR7, R21, 0x1, P3 ;  /* 0x00000007142d7c11 */ /* 0x000fe400098f0c15 */
[----:B------:R-:W-:Y:S01]  /*cf00*/  PRMT R3, RZ, 0x654, R3 ;  /* 0x00000654ff037816 */ /* 0x000fe20000000003 */
[----:B0-----:R0:W1:Y:S01]  /*cf10*/  SHFL.IDX PT, R20, R44, RZ, 0x181f ;  /* 0x00181fff2c147589 */ /* 0x00106200000e0000 */
[----:B------:R-:W-:Y:S01]  /*cf20*/  ISETP.GE.AND P1, PT, R0, R53, PT ;  /* 0x000000350000720c */ /* 0x000fe20003f26270 */
[----:B------:R-:W-:Y:S01]  /*cf30*/  BSSY B1, `(.L_x_171) ;  /* 0x000000d000017945 */ /* 0x000fe20003800000 */
[----:B------:R0:W-:Y:S01]  /*cf40*/  SYNCS.ARRIVE.TRANS64.RED.A1T0 RZ, [R3+URZ], RZ ;  /* 0x000000ff03ff79a7 */ /* 0x0001e2000810043f */
[----:B------:R0:W2:Y:S02]  /*cf50*/  SHFL.IDX PT, R0, R45, RZ, 0x181f ;  /* 0x00181fff2d007589 */ /* 0x0000a400000e0000 */
[----:B------:R-:W-:Y:S08]  /*cf60*/  @P2 BRA `(.L_x_172) ;  /* 0x0000000000242947 */ /* 0x000ff00003800000 */
[----:B------:R-:W-:Y:S02]  /*cf70*/  ULDC UR4, c[0x0][0xac8] ;  /* 0x0002b20000047ab9 */ /* 0x000fe40000000800 */
[----:B------:R-:W-:Y:S02]  /*cf80*/  ISETP.GE.AND P2, PT, R16, UR4, PT ;  /* 0x0000000410007c0c */ /* 0x000fe4000bf46270 */
[----:B------:R-:W-:-:S11]  /*cf90*/  ISETP.GE.AND P3, PT, R17, UR4, PT ;  /* 0x0000000411007c0c */ /* 0x000fd6000bf66270 */
[CC--:B-1----:R-:W-:Y:S02]  /*cfa0*/  @!P2 LEA R2, P4, R16.reuse, R20.reuse, 0x1 ;  /* 0x000000141002a211 */ /* 0x0c2fe400078808ff */
[C---:B------:R-:W-:Y:S02]  /*cfb0*/  @!P3 LEA R20, P5, R17.reuse, R20, 0x1 ;  /* 0x000000141114b211 */ /* 0x040fe400078a08ff */
[-C--:B0-2---:R-:W-:Y:S02]  /*cfc0*/  @!P2 LEA.HI.X R3, R16, R0.reuse, R234, 0x1, P4 ;  /* 0x000000001003a211 */ /* 0x085fe400020f0cea */
[----:B------:R-:W-:-:S03]  /*cfd0*/  @!P3 LEA.HI.X R21, R17, R0, R233, 0x1, P5 ;  /* 0x000000001115b211 */ /* 0x000fc600028f0ce9 */
[----:B-----5:R3:W-:Y:S04]  /*cfe0*/  @!P2 ST.E.128 desc[UR46][R2.64], R28 ;  /* 0x0000001c0200a985 */ /* 0x0207e8000c101d2e */
[----:B------:R3:W-:Y:S02]  /*cff0*/  @!P3 ST.E.128 desc[UR46][R20.64], R40 ;  /* 0x000000281400b985 */ /* 0x0007e4000c101d2e */
.L_x_172:
[----:B------:R-:W-:Y:S05]  /*d000*/  BSYNC B1 ;  /* 0x0000000000017941 */ /* 0x000fea0003800000 */
.L_x_171:
[----:B--2---:R2:W4:Y:S01]  /*d010*/  SHFL.IDX PT, R0, R45, 0x1, 0x181f ;  /* 0x00381f002d007f89 */ /* 0x00452200000e0000 */
[----:B------:R-:W-:Y:S03]  /*d020*/  BSSY B1, `(.L_x_173) ;  /* 0x000000c000017945 */ /* 0x000fe60003800000 */
[----:B-1-3--:R2:W1:Y:S01]  /*d030*/  SHFL.IDX PT, R20, R44, 0x1, 0x181f ;  /* 0x00381f002c147f89 */ /* 0x00a46200000e0000 */
[----:B------:R-:W-:Y:S05]  /*d040*/  @P0 BRA `(.L_x_174) ;  /* 0x0000000000240947 */ /* 0x000fea0003800000 */
[----:B------:R-:W-:Y:S02]  /*d050*/  ULDC UR4, c[0x0][0xac8] ;  /* 0x0002b20000047ab9 */ /* 0x000fe40000000800 */
[----:B------:R-:W-:Y:S02]  /*d060*/  ISETP.GE.AND P3, PT, R16, UR4, PT ;  /* 0x0000000410007c0c */ /* 0x000fe4000bf66270 */
[----:B------:R-:W-:-:S11]  /*d070*/  ISETP.GE.AND P4, PT, R17, UR4, PT ;  /* 0x0000000411007c0c */ /* 0x000fd6000bf86270 */
[CC--:B-1----:R-:W-:Y:S02]  /*d080*/  @!P3 LEA R2, P0, R16.reuse, R20.reuse, 0x1 ;  /* 0x000000141002b211 */ /* 0x0c2fe400078008ff */
[C---:B------:R-:W-:Y:S02]  /*d090*/  @!P4 LEA R20, P2, R17.reuse, R20, 0x1 ;  /* 0x000000141114c211 */ /* 0x040fe400078408ff */
[-C--:B0---4-:R-:W-:Y:S02]  /*d0a0*/  @!P3 LEA.HI.X R3, R16, R0.reuse, R234, 0x1, P0 ;  /* 0x000000001003b211 */ /* 0x091fe400000f0cea */
[----:B------:R-:W-:-:S03]  /*d0b0*/  @!P4 LEA.HI.X R21, R17, R0, R233, 0x1, P2 ;  /* 0x000000001115c211 */ /* 0x000fc600010f0ce9 */
[----:B-----5:R3:W-:Y:S04]  /*d0c0*/  @!P3 ST.E.128 desc[UR46][R2.64], R12 ;  /* 0x0000000c0200b985 */ /* 0x0207e8000c101d2e */
[----:B------:R3:W-:Y:S02]  /*d0d0*/  @!P4 ST.E.128 desc[UR46][R20.64], R36 ;  /* 0x000000241400c985 */ /* 0x0007e4000c101d2e */
.L_x_174:
[----:B------:R-:W-:Y:S05]  /*d0e0*/  BSYNC B1 ;  /* 0x0000000000017941 */ /* 0x000fea0003800000 */
.L_x_173:
[----:B----4-:R4:W0:Y:S01]  /*d0f0*/  SHFL.IDX PT, R0, R45, 0x2, 0x181f ;  /* 0x00581f002d007f89 */ /* 0x01082200000e0000 */
[----:B------:R-:W-:Y:S03]  /*d100*/  BSSY B1, `(.L_x_175) ;  /* 0x000000c000017945 */ /* 0x000fe60003800000 */
[----:B---3-5:R4:W3:Y:S01]  /*d110*/  SHFL.IDX PT, R12, R44, 0x2, 0x181f ;  /* 0x00581f002c0c7f89 */ /* 0x0288e200000e0000 */
[----:B------:R-:W-:Y:S05]  /*d120*/  @P1 BRA `(.L_x_176) ;  /* 0x0000000000241947 */ /* 0x000fea0003800000 */
[----:B------:R-:W-:Y:S02]  /*d130*/  ULDC UR4, c[0x0][0xac8] ;  /* 0x0002b20000047ab9 */ /* 0x000fe40000000800 */
[----:B------:R-:W-:Y:S02]  /*d140*/  ISETP.GE.AND P2, PT, R16, UR4, PT ;  /* 0x0000000410007c0c */ /* 0x000fe4000bf46270 */
[----:B------:R-:W-:-:S11]  /*d150*/  ISETP.GE.AND P3, PT, R17, UR4, PT ;  /* 0x0000000411007c0c */ /* 0x000fd6000bf66270 */
[CC--:B---3--:R-:W-:Y:S02]  /*d160*/  @!P2 LEA R2, P0, R16.reuse, R12.reuse, 0x1 ;  /* 0x0000000c1002a211 */ /* 0x0c8fe400078008ff */
[C---:B------:R-:W-:Y:S02]  /*d170*/  @!P3 LEA R12, P1, R17.reuse, R12, 0x1 ;  /* 0x0000000c110cb211 */ /* 0x040fe400078208ff */
[-C--:B0-----:R-:W-:Y:S02]  /*d180*/  @!P2 LEA.HI.X R3, R16, R0.reuse, R234, 0x1, P0 ;  /* 0x000000001003a211 */ /* 0x081fe400000f0cea */
[----:B------:R-:W-:-:S03]  /*d190*/  @!P3 LEA.HI.X R13, R17, R0, R233, 0x1, P1 ;  /* 0x00000000110db211 */ /* 0x000fc600008f0ce9 */
[----:B------:R0:W-:Y:S04]  /*d1a0*/  @!P2 ST.E.128 desc[UR46][R2.64], R8 ;  /* 0x000000080200a985 */ /* 0x0001e8000c101d2e */
[----:B------:R0:W-:Y:S02]  /*d1b0*/  @!P3 ST.E.128 desc[UR46][R12.64], R32 ;  /* 0x000000200c00b985 */ /* 0x0001e4000c101d2e */
.L_x_176:
[----:B------:R-:W-:Y:S05]  /*d1c0*/  BSYNC B1 ;  /* 0x0000000000017941 */ /* 0x000fea0003800000 */
.L_x_175:
[----:B0-----:R-:W-:Y:S01]  /*d1d0*/  VIADD R0, R46, 0x60 ;  /* 0x000000602e007836 */ /* 0x001fe20000000000 */
[----:B--2-4-:R-:W4:Y:S04]  /*d1e0*/  SHFL.IDX PT, R45, R45, 0x3, 0x181f ;  /* 0x00781f002d2d7f89 */ /* 0x014f2800000e0000 */
[----:B------:R-:W-:Y:S01]  /*d1f0*/  ISETP.GE.AND P0, PT, R0, R53, PT ;  /* 0x000000350000720c */ /* 0x000fe20003f06270 */
[----:B------:R-:W0:-:S12]  /*d200*/  SHFL.IDX PT, R44, R44, 0x3, 0x181f ;  /* 0x00781f002c2c7f89 */ /* 0x000e1800000e0000 */
[----:B------:R-:W-:Y:S05]  /*d210*/  @P0 BRA `(.L_x_177) ;  /* 0x0000000c00140947 */ /* 0x000fea0003800000 */
[----:B------:R-:W-:Y:S02]  /*d220*/  ULDC UR4, c[0x0][0xac8] ;  /* 0x0002b20000047ab9 */ /* 0x000fe40000000800 */
[----:B------:R-:W-:-:S13]  /*d230*/  ISETP.GE.AND P1, PT, R16, UR4, PT ;  /* 0x0000000410007c0c */ /* 0x000fda000bf26270 */
[----:B0-----:R-:W-:-:S04]  /*d240*/  @!P1 LEA R2, P0, R16, R44, 0x1 ;  /* 0x0000002c10029211 */ /* 0x001fc800078008ff */
[----:B----4-:R-:W-:Y:S02]  /*d250*/  @!P1 LEA.HI.X R3, R16, R45, R234, 0x1, P0 ;  /* 0x0000002d10039211 */ /* 0x010fe400000f0cea */
[----:B------:R-:W-:-:S03]  /*d260*/  ISETP.GE.AND P0, PT, R17, UR4, PT ;  /* 0x0000000411007c0c */ /* 0x000fc6000bf06270 */
[----:B------:R0:W-:Y:S10]  /*d270*/  @!P1 ST.E.128 desc[UR46][R2.64], R4 ;  /* 0x0000000402009985 */ /* 0x0001f4000c101d2e */
[----:B------:R-:W-:Y:S05]  /*d280*/  @P0 BRA `(.L_x_177) ;  /* 0x0000000800f80947 */ /* 0x000fea0003800000 */
[----:B0-----:R-:W-:-:S04]  /*d290*/  LEA R2, P0, R17, R44, 0x1 ;  /* 0x0000002c11027211 */ /* 0x001fc800078008ff */
[----:B------:R-:W-:-:S05]  /*d2a0*/  LEA.HI.X R3, R17, R45, R233, 0x1, P0 ;  /* 0x0000002d11037211 */ /* 0x000fca00000f0ce9 */
[----:B------:R0:W-:Y:S01]  /*d2b0*/  ST.E.128 desc[UR46][R2.64], R24 ;  /* 0x0000001802007985 */ /* 0x0001e2000c101d2e */
[----:B------:R-:W-:Y:S05]  /*d2c0*/  BRA `(.L_x_177) ;  /* 0x0000000800e87947 */ /* 0x000fea0003800000 */
.L_x_169:
[----:B------:R-:W-:Y:S01]  /*d2d0*/  ULDC.64 UR6, c[0x0][0xc00] ;  /* 0x0003000000067ab9 */ /* 0x000fe20000000a00 */
[----:B------:R-:W-:Y:S01]  /*d2e0*/  ULDC UR4, c[0x0][0xa88] ;  /* 0x0002a20000047ab9 */ /* 0x000fe20000000800 */
[----:B------:R-:W-:Y:S01]  /*d2f0*/  UISETP.NE.U32.AND UP0, UPT, UR6, URZ, UPT ;  /* 0x0000003f0600728c */ /* 0x000fe2000bf05070 */
[----:B------:R-:W0:Y:S03]  /*d300*/  LDC R11, c[0x0][0xbe8] ;  /* 0x0002fa00ff0b7b82 */ /* 0x000e260000000800 */
[----:B------:R-:W-:-:S03]  /*d310*/  UISETP.NE.AND.EX UP0, UPT, UR7, URZ, UPT, UP0 ;  /* 0x0000003f0700728c */ /* 0x000fc6000bf05300 */
[----:B------:R-:W-:Y:S02]  /*d320*/  ULDC.64 UR6, c[0x0][0xc00] ;  /* 0x0003000000067ab9 */ /* 0x000fe40000000a00 */
[----:B------:R-:W-:Y:S01]  /*d330*/  UIMAD.WIDE UR6, UR36, 0x4, UR6 ;  /* 0x00000004240678a5 */ /* 0x000fe2000f8e0206 */
[----:B------:R-:W-:-:S05]  /*d340*/  PLOP3.LUT P2, PT, PT, PT, UP0, 0x80, 0x0 ;  /* 0x000000000000781c */ /* 0x000fca0003f4f008 */
[----:B------:R-:W-:Y:S02]  /*d350*/  IMAD.U32 R2, RZ, RZ, UR6 ;  /* 0x00000006ff027e24 */ /* 0x000fe4000f8e00ff */
[----:B------:R-:W-:Y:S01]  /*d360*/  IMAD.U32 R3, RZ, RZ, UR7 ;  /* 0x00000007ff037e24 */ /* 0x000fe2000f8e00ff */
[----:B------:R-:W-:Y:S02]  /*d370*/  ULDC.64 UR6, c[0x0][0xc08] ;  /* 0x0003020000067ab9 */ /* 0x000fe40000000a00 */
[----:B------:R-:W-:-:S03]  /*d380*/  UISETP.NE.U32.AND UP1, UPT, UR6, URZ, UPT ;  /* 0x0000003f0600728c */ /* 0x000fc6000bf25070 */
[----:B------:R-:W2:Y:S01]  /*d390*/  @P2 LDG.E R6, desc[UR46][R2.64] ;  /* 0x0000002e02062981 */ /* 0x000ea2000c1e1900 */
[----:B------:R-:W-:Y:S01]  /*d3a0*/  UISETP.NE.AND.EX UP1, UPT, UR7, URZ, UPT, UP1 ;  /* 0x0000003f0700728c */ /* 0x000fe2000bf25310 */
[----:B------:R-:W-:-:S05]  /*d3b0*/  IMAD.U32 R0, RZ, RZ, UR4 ;  /* 0x00000004ff007e24 */ /* 0x000fca000f8e00ff */
[----:B------:R-:W-:-:S05]  /*d3c0*/  PLOP3.LUT P3, PT, PT, PT, UP1, 0x80, 0x0 ;  /* 0x000000000000781c */ /* 0x000fca0003f6f018 */
[----:B------:R-:W-:Y:S02]  /*d3d0*/  @UP1 ULDC.64 UR6, c[0x0][0xc08] ;  /* 0x0003020000061ab9 */ /* 0x000fe40000000a00 */
[----:B------:R-:W-:-:S06]  /*d3e0*/  @UP1 UIMAD.WIDE UR6, UR36, 0x4, UR6 ;  /* 0x00000004240618a5 */ /* 0x000fcc000f8e0206 */
[----:B------:R-:W-:Y:S02]  /*d3f0*/  IMAD.U32 R4, RZ, RZ, UR6 ;  /* 0x00000006ff047e24 */ /* 0x000fe4000f8e00ff */
[----:B------:R-:W-:-:S05]  /*d400*/  IMAD.U32 R5, RZ, RZ, UR7 ;  /* 0x00000007ff057e24 */ /* 0x000fca000f8e00ff */
[----:B------:R1:W5:Y:S01]  /*d410*/  @P3 LDG.E R0, desc[UR46][R4.64] ;  /* 0x0000002e04003981 */ /* 0x000362000c1e1900 */
[----:B0-----:R-:W-:Y:S01]  /*d420*/  ISETP.NE.AND P0, PT, R11, 0x1, PT ;  /* 0x000000010b00780c */ /* 0x001fe20003f05270 */
[----:B------:R-:W-:Y:S01]  /*d430*/  UMOV UR4, URZ ;  /* 0x0000003f00047c82 */ /* 0x000fe20008000000 */
[----:B------:R-:W-:Y:S01]  /*d440*/  USHF.R.S32.HI UR10, URZ, 0x1f, UR40 ;  /* 0x0000001f3f0a7899 */ /* 0x000fe20008011428 */
[----:B------:R-:W-:-:S10]  /*d450*/  ISETP.GE.AND P1, PT, R235, 0x80, PT ;  /* 0x00000080eb00780c */ /* 0x000fd40003f26270 */
[----:B------:R-:W0:Y:S01]  /*d460*/  @P0 LDC R9, c[0x0][0xbec] ;  /* 0x0002fb00ff090b82 */ /* 0x000e220000000800 */
[----:B--2---:R-:W-:-:S13]  /*d470*/  @P2 R2UR UR4, R6 ;  /* 0x00000000060422ca */ /* 0x004fda00000e0000 */
[----:B------:R-:W-:Y:S01]  /*d480*/  USHF.R.S32.HI UR9, URZ, 0x1f, UR4 ;  /* 0x0000001f3f097899 */ /* 0x000fe20008011404 */
[----:B01----:R-:W-:Y:S11]  /*d490*/  @P3 BRA `(.L_x_178) ;  /* 0x0000000000103947 */ /* 0x003ff60003800000 */
[----:B------:R-:W-:Y:S05]  /*d4a0*/  @!P2 BRA `(.L_x_178) ;  /* 0x00000000000ca947 */ /* 0x000fea0003800000 */
[----:B------:R-:W2:Y:S04]  /*d4b0*/  LDG.E R5, desc[UR46][R2.64] ;  /* 0x0000002e02057981 */ /* 0x000ea8000c1e1900 */
[----:B-----5:R-:W2:Y:S02]  /*d4c0*/  LDG.E R0, desc[UR46][R2.64+0x4] ;  /* 0x0000042e02007981 */ /* 0x020ea4000c1e1900 */
[----:B--2---:R-:W-:-:S07]  /*d4d0*/  IMAD.IADD R0, R0, 0x1, -R5 ;  /* 0x0000000100007824 */ /* 0x004fce00078e0a05 */
.L_x_178:
[----:B------:R-:W-:Y:S01]  /*d4e0*/  USEL UR36, UR36, URZ, !UP0 ;  /* 0x0000003f24247287 */ /* 0x000fe2000c000000 */
[----:B------:R-:W-:Y:S01]  /*d4f0*/  BSSY B1, `(.L_x_179) ;  /* 0x000002d000017945 */ /* 0x000fe20003800000 */
[----:B------:R-:W-:-:S03]  /*d500*/  USEL UR37, UR37, URZ, !UP0 ;  /* 0x0000003f25257287 */ /* 0x000fc6000c000000 */
[----:B------:R-:W-:Y:S09]  /*d510*/  @P1 BRA `(.L_x_180) ;  /* 0x0000000000a81947 */ /* 0x000ff20003800000 */
[----:B------:R-:W0:Y:S01]  /*d520*/  S2R R3, SR_TID.X ;  /* 0x0000000000037919 */ /* 0x000e220000002100 */
[----:B------:R-:W1:Y:S01]  /*d530*/  LDC R7, c[0x0][0xbe8] ;  /* 0x0002fa00ff077b82 */ /* 0x000e620000000800 */
[----:B------:R-:W-:-:S04]  /*d540*/  IMAD.U32 R2, RZ, RZ, UR39 ;  /* 0x00000027ff027e24 */ /* 0x000fc8000f8e00ff */
[----:B0-----:R-:W-:Y:S02]  /*d550*/  IMAD R2, R2, 0x80, R3 ;  /* 0x0000008002027824 */ /* 0x001fe400078e0203 */
[----:B-1---5:R-:W-:Y:S02]  /*d560*/  IMAD R3, R0, R7, RZ ;  /* 0x0000000700037224 */ /* 0x022fe400078e02ff */
[----:B------:R-:W-:-:S05]  /*d570*/  VIADD R4, R2, 0xffffff80 ;  /* 0xffffff8002047836 */ /* 0x000fca0000000000 */
[----:B------:R-:W-:-:S13]  /*d580*/  ISETP.GE.AND P1, PT, R4, R3, PT ;  /* 0x000000030400720c */ /* 0x000fda0003f26270 */
[----:B------:R-:W-:Y:S05]  /*d590*/  @P1 BRA `(.L_x_180) ;  /* 0x0000000000881947 */ /* 0x000fea0003800000 */
[----:B------:R-:W-:Y:S01]  /*d5a0*/  ISETP.NE.AND P1, PT, R7, 0x1, PT ;  /* 0x000000010700780c */ /* 0x000fe20003f25270 */
[----:B------:R-:W-:Y:S01]  /*d5b0*/  ULDC.64 UR12, c[0x0][0xb90] ;  /* 0x0002e400000c7ab9 */ /* 0x000fe20000000a00 */
[----:B------:R-:W-:Y:S01]  /*d5c0*/  UMOV UR6, UR4 ;  /* 0x0000000400067c82 */ /* 0x000fe20008000000 */
[----:B------:R-:W-:Y:S01]  /*d5d0*/  UIMAD UR8, UR10, UR12, URZ ;  /* 0x0000000c0a0872a4 */ /* 0x000fe2000f8e023f */
[----:B------:R-:W-:Y:S01]  /*d5e0*/  IMAD.MOV.U32 R2, RZ, RZ, R4 ;  /* 0x000000ffff027224 */ /* 0x000fe200078e0004 */
[----:B------:R-:W-:Y:S02]  /*d5f0*/  UMOV UR7, UR9 ;  /* 0x0000000900077c82 */ /* 0x000fe40008000000 */
[----:B------:R-:W-:Y:S02]  /*d600*/  UIMAD.WIDE.U32 UR6, UR40, UR12, UR6 ;  /* 0x0000000c280672a5 */ /* 0x000fe4000f8e0006 */
[----:B------:R-:W-:-:S03]  /*d610*/  UIMAD UR8, UR40, UR13, UR8 ;  /* 0x0000000d280872a4 */ /* 0x000fc6000f8e0208 */
[----:B------:R-:W-:Y:S01]  /*d620*/  ULDC.64 UR12, c[0x0][0xb98] ;  /* 0x0002e600000c7ab9 */ /* 0x000fe20000000a00 */
[----:B------:R-:W0:Y:S01]  /*d630*/  @P1 LDC R3, c[0x0][0xbec] ;  /* 0x0002fb00ff031b82 */ /* 0x000e220000000800 */
[----:B------:R-:W-:Y:S02]  /*d640*/  UIADD3 UR7, UR7, UR8, URZ ;  /* 0x0000000807077290 */ /* 0x000fe4000fffe03f */
[----:B------:R-:W-:Y:S02]  /*d650*/  UIMAD UR8, UR37, UR12, URZ ;  /* 0x0000000c250872a4 */ /* 0x000fe4000f8e023f */
[----:B------:R-:W-:Y:S02]  /*d660*/  UIMAD.WIDE.U32 UR6, UR36, UR12, UR6 ;  /* 0x0000000c240672a5 */ /* 0x000fe4000f8e0006 */
[----:B------:R-:W-:Y:S01]  /*d670*/  UIMAD UR8, UR36, UR13, UR8 ;  /* 0x0000000d240872a4 */ /* 0x000fe2000f8e0208 */
[----:B------:R-:W1:Y:S02]  /*d680*/  @P1 LDC R6, c[0x0][0xbf0] ;  /* 0x0002fc00ff061b82 */ /* 0x000e640000000800 */
[----:B------:R-:W-:Y:S01]  /*d690*/  ULDC.64 UR12, c[0x0][0xb88] ;  /* 0x0002e200000c7ab9 */ /* 0x000fe20000000a00 */
[----:B0-----:R-:W-:-:S05]  /*d6a0*/  @P1 IMAD.HI.U32 R3, R4, R3, RZ ;  /* 0x0000000304031227 */ /* 0x001fca00078e00ff */
[----:B-1----:R-:W-:Y:S01]  /*d6b0*/  @P1 SHF.R.U32.HI R2, RZ, R6, R3 ;  /* 0x00000006ff021219 */ /* 0x002fe20000011603 */
[----:B------:R-:W-:-:S03]  /*d6c0*/  IMAD.U32 R6, RZ, RZ, UR8 ;  /* 0x00000008ff067e24 */ /* 0x000fc6000f8e00ff */
[--C-:B------:R-:W-:Y:S01]  /*d6d0*/  SHF.R.S32.HI R3, RZ, 0x1f, R2.reuse ;  /* 0x0000001fff037819 */ /* 0x100fe20000011402 */
[----:B------:R-:W-:Y:S01]  /*d6e0*/  IMAD.MOV R5, RZ, RZ, -R2 ;  /* 0x000000ffff057224 */ /* 0x000fe200078e0a02 */
[----:B------:R-:W-:-:S03]  /*d6f0*/  IADD3 R2, P1, R2, UR6, RZ ;  /* 0x0000000602027c10 */ /* 0x000fc6000ff3e0ff */
[----:B------:R-:W-:Y:S01]  /*d700*/  IMAD R5, R7, R5, R4 ;  /* 0x0000000507057224 */ /* 0x000fe200078e0204 */
[----:B------:R-:W-:Y:S01]  /*d710*/  IADD3.X R3, R3, UR7, R6, P1, !PT ;  /* 0x0000000703037c10 */ /* 0x000fe20008ffe406 */
[----:B------:R-:W-:-:S03]  /*d720*/  ULDC.64 UR6, c[0x0][0xb50] ;  /* 0x0002d40000067ab9 */ /* 0x000fc60000000a00 */
[----:B------:R-:W-:Y:S01]  /*d730*/  SHF.R.S32.HI R4, RZ, 0x1f, R5 ;  /* 0x0000001fff047819 */ /* 0x000fe20000011405 */
[----:B------:R-:W-:-:S04]  /*d740*/  IMAD.WIDE.U32 R2, R5, UR12, R2 ;  /* 0x0000000c05027c25 */ /* 0x000fc8000f8e0002 */
[----:B------:R-:W-:-:S04]  /*d750*/  IMAD R4, R4, UR12, RZ ;  /* 0x0000000c04047c24 */ /* 0x000fc8000f8e02ff */
[----:B------:R-:W-:Y:S01]  /*d760*/  IMAD R7, R5, UR13, R4 ;  /* 0x0000000d05077c24 */ /* 0x000fe2000f8e0204 */
[----:B------:R-:W-:-:S03]  /*d770*/  LEA R4, P1, R2, UR6, 0x2 ;  /* 0x0000000602047c11 */ /* 0x000fc6000f8210ff */
[----:B------:R-:W-:-:S05]  /*d780*/  IMAD.IADD R3, R3, 0x1, R7 ;  /* 0x0000000103037824 */ /* 0x000fca00078e0207 */
[----:B------:R-:W-:Y:S01]  /*d790*/  LEA.HI.X R5, R2, UR7, R3, 0x2, P1 ;  /* 0x0000000702057c11 */ /* 0x000fe200088f1403 */
[----:B------:R-:W-:-:S05]  /*d7a0*/  IMAD.MOV.U32 R3, RZ, RZ, -0x800000 ;  /* 0xff800000ff037424 */ /* 0x000fca00078e00ff */
[----:B------:R0:W-:Y:S02]  /*d7b0*/  STG.E desc[UR46][R4.64], R3 ;  /* 0x0000000304007986 */ /* 0x0001e4000c10192e */
.L_x_180:
[----:B------:R-:W-:Y:S05]  /*d7c0*/  BSYNC B1 ;  /* 0x0000000000017941 */ /* 0x000fea0003800000 */
.L_x_179:
[----:B0-----:R-:W0:Y:S01]  /*d7d0*/  @P0 LDC R3, c[0x0][0xbf0] ;  /* 0x0002fc00ff030b82 */ /* 0x001e220000000800 */
[----:B------:R-:W-:Y:S01]  /*d7e0*/  ULDC.64 UR12, c[0x0][0xaa0] ;  /* 0x0002a800000c7ab9 */ /* 0x000fe20000000a00 */
[----:B------:R-:W-:Y:S01]  /*d7f0*/  IMAD R2, R18, 0x20, R19 ;  /* 0x0000002012027824 */ /* 0x000fe200078e0213 */
[----:B------:R-:W-:Y:S01]  /*d800*/  UIMAD UR8, UR9, UR12, URZ ;  /* 0x0000000c090872a4 */ /* 0x000fe2000f8e023f */
[----:B------:R-:W-:Y:S01]  /*d810*/  IMAD.U32 R5, RZ, RZ, UR39 ;  /* 0x00000027ff057e24 */ /* 0x000fe2000f8e00ff */
[----:B------:R-:W-:Y:S01]  /*d820*/  UIMAD.WIDE.U32 UR6, UR4, UR12, URZ ;  /* 0x0000000c040672a5 */ /* 0x000fe2000f8e003f */
[----:B------:R-:W-:Y:S01]  /*d830*/  BSSY B1, `(.L_x_181) ;  /* 0x0000039000017945 */ /* 0x000fe20003800000 */
[----:B------:R-:W-:Y:S01]  /*d840*/  UIMAD UR8, UR4, UR13, UR8 ;  /* 0x0000000d040872a4 */ /* 0x000fe2000f8e0208 */
[----:B------:R-:W-:Y:S02]  /*d850*/  IMAD R6, R5, 0x80, R2 ;  /* 0x0000008005067824 */ /* 0x000fe400078e0202 */
[----:B------:R-:W-:Y:S01]  /*d860*/  ULDC.64 UR12, c[0x0][0xae8] ;  /* 0x0002ba00000c7ab9 */ /* 0x000fe20000000a00 */
[----:B------:R-:W-:Y:S01]  /*d870*/  UIADD3 UR7, UR7, UR8, URZ ;  /* 0x0000000807077290 */ /* 0x000fe2000fffe03f */
[----:B------:R-:W-:Y:S01]  /*d880*/  @P0 IMAD.HI.U32 R2, R6, R9, RZ ;  /* 0x0000000906020227 */ /* 0x000fe200078e00ff */
[----:B------:R-:W-:-:S02]  /*d890*/  UIMAD UR4, UR10, UR12, URZ ;  /* 0x0000000c0a0472a4 */ /* 0x000fc4000f8e023f */
[----:B------:R-:W-:Y:S01]  /*d8a0*/  UIMAD.WIDE.U32 UR6, UR40, UR12, UR6 ;  /* 0x0000000c280672a5 */ /* 0x000fe2000f8e0006 */
[----:B------:R-:W-:Y:S01]  /*d8b0*/  IMAD.MOV.U32 R5, RZ, RZ, R6 ;  /* 0x000000ffff057224 */ /* 0x000fe200078e0006 */
[----:B------:R-:W-:Y:S01]  /*d8c0*/  UIMAD UR4, UR40, UR13, UR4 ;  /* 0x0000000d280472a4 */ /* 0x000fe2000f8e0204 */
[----:B------:R-:W-:-:S03]  /*d8d0*/  ULDC.64 UR8, c[0x0][0xaf0] ;  /* 0x0002bc0000087ab9 */ /* 0x000fc60000000a00 */
[----:B------:R-:W-:Y:S02]  /*d8e0*/  UIADD3 UR7, UR7, UR4, URZ ;  /* 0x0000000407077290 */ /* 0x000fe4000fffe03f */
[----:B------:R-:W-:Y:S01]  /*d8f0*/  UIMAD UR4, UR37, UR8, URZ ;  /* 0x00000008250472a4 */ /* 0x000fe2000f8e023f */
[----:B0-----:R-:W-:Y:S01]  /*d900*/  @P0 SHF.R.U32.HI R5, RZ, R3, R2 ;  /* 0x00000003ff050219 */ /* 0x001fe20000011602 */
[----:B------:R-:W-:Y:S02]  /*d910*/  UIMAD.WIDE.U32 UR6, UR36, UR8, UR6 ;  /* 0x00000008240672a5 */ /* 0x000fe4000f8e0006 */
[----:B------:R-:W-:Y:S01]  /*d920*/  UIMAD UR4, UR36, UR9, UR4 ;  /* 0x00000009240472a4 */ /* 0x000fe2000f8e0204 */
[--C-:B------:R-:W-:Y:S01]  /*d930*/  SHF.R.S32.HI R2, RZ, 0x1f, R5.reuse ;  /* 0x0000001fff027819 */ /* 0x100fe20000011405 */
[----:B------:R-:W-:Y:S01]  /*d940*/  IMAD.MOV R7, RZ, RZ, -R5 ;  /* 0x000000ffff077224 */ /* 0x000fe200078e0a05 */
[----:B------:R-:W-:Y:S01]  /*d950*/  ULDC.64 UR8, c[0x0][0xae0] ;  /* 0x0002b80000087ab9 */ /* 0x000fe20000000a00 */
[----:B------:R-:W-:-:S02]  /*d960*/  UIADD3 UR4, UR7, UR4, URZ ;  /* 0x0000000407047290 */ /* 0x000fc4000fffe03f */
[----:B------:R-:W-:Y:S02]  /*d970*/  IMAD.U32 R3, RZ, RZ, UR7 ;  /* 0x00000007ff037e24 */ /* 0x000fe4000f8e00ff */
[----:B------:R-:W-:Y:S02]  /*d980*/  IMAD R4, R2, UR8, RZ ;  /* 0x0000000802047c24 */ /* 0x000fe4000f8e02ff */
[----:B------:R-:W-:Y:S02]  /*d990*/  IMAD R7, R11, R7, R6 ;  /* 0x000000070b077224 */ /* 0x000fe400078e0206 */
[----:B------:R-:W-:Y:S01]  /*d9a0*/  IMAD.U32 R2, RZ, RZ, UR6 ;  /* 0x00000006ff027e24 */ /* 0x000fe2000f8e00ff */
[----:B------:R-:W-:Y:S01]  /*d9b0*/  ULDC.64 UR6, c[0x0][0xad8] ;  /* 0x0002b60000067ab9 */ /* 0x000fe20000000a00 */
[----:B------:R-:W-:Y:S02]  /*d9c0*/  IMAD.U32 R3, RZ, RZ, UR4 ;  /* 0x00000004ff037e24 */ /* 0x000fe4000f8e00ff */
[C---:B------:R-:W-:Y:S01]  /*d9d0*/  IMAD R9, R5.reuse, UR9, R4 ;  /* 0x0000000905097c24 */ /* 0x040fe2000f8e0204 */
[----:B------:R-:W-:Y:S01]  /*d9e0*/  SHF.R.S32.HI R4, RZ, 0x1f, R7 ;  /* 0x0000001fff047819 */ /* 0x000fe20000011407 */
[----:B------:R-:W-:-:S04]  /*d9f0*/  IMAD.WIDE.U32 R2, R5, UR8, R2 ;  /* 0x0000000805027c25 */ /* 0x000fc8000f8e0002 */
[----:B------:R-:W-:Y:S02]  /*da00*/  IMAD.U32 R6, RZ, RZ, UR39 ;  /* 0x00000027ff067e24 */ /* 0x000fe4000f8e00ff */
[----:B------:R-:W-:Y:S02]  /*da10*/  IMAD.IADD R3, R3, 0x1, R9 ;  /* 0x0000000103037824 */ /* 0x000fe400078e0209 */
[----:B------:R-:W-:Y:S02]  /*da20*/  IMAD R4, R4, UR6, RZ ;  /* 0x0000000604047c24 */ /* 0x000fe4000f8e02ff */
[----:B------:R-:W-:Y:S02]  /*da30*/  IMAD R6, R6, 0x80, R19 ;  /* 0x0000008006067824 */ /* 0x000fe400078e0213 */
[----:B-----5:R-:W-:Y:S02]  /*da40*/  IMAD R11, R0, R11, RZ ;  /* 0x0000000b000b7224 */ /* 0x020fe400078e02ff */
[----:B------:R-:W-:-:S02]  /*da50*/  IMAD R5, R7, UR7, R4 ;  /* 0x0000000707057c24 */ /* 0x000fc4000f8e0204 */
[----:B------:R-:W-:Y:S01]  /*da60*/  IMAD.WIDE.U32 R2, R7, UR6, R2 ;  /* 0x0000000607027c25 */ /* 0x000fe2000f8e0002 */
[C---:B------:R-:W-:Y:S01]  /*da70*/  ISETP.GE.AND P2, PT, R6.reuse, R11, PT ;  /* 0x0000000b0600720c */ /* 0x040fe20003f46270 */
[----:B------:R-:W-:Y:S02]  /*da80*/  ULDC.64 UR6, c[0x0][0xa80] ;  /* 0x0002a00000067ab9 */ /* 0x000fe40000000a00 */
[----:B------:R-:W-:Y:S01]  /*da90*/  VIADD R0, R6, 0x20 ;  /* 0x0000002006007836 */ /* 0x000fe20000000000 */
[----:B------:R-:W-:Y:S01]  /*daa0*/  LEA R4, P3, R2, UR6, 0x1 ;  /* 0x0000000602047c11 */ /* 0x000fe2000f8608ff */
[----:B------:R-:W-:-:S03]  /*dab0*/  IMAD.IADD R3, R3, 0x1, R5 ;  /* 0x0000000103037824 */ /* 0x000fc600078e0205 */
[-C--:B------:R-:W-:Y:S01]  /*dac0*/  ISETP.GE.AND P1, PT, R0, R11.reuse, PT ;  /* 0x0000000b0000720c */ /* 0x080fe20003f26270 */
[----:B------:R-:W-:Y:S01]  /*dad0*/  VIADD R0, R6, 0x40 ;  /* 0x0000004006007836 */ /* 0x000fe20000000000 */
[----:B------:R-:W-:Y:S02]  /*dae0*/  LEA.HI.X R5, R2, UR7, R3, 0x1, P3 ;  /* 0x0000000702057c11 */ /* 0x000fe400098f0c03 */
[----:B------:R0:W1:Y:S02]  /*daf0*/  SHFL.IDX PT, R2, R4, RZ, 0x181f ;  /* 0x00181fff04027589 */ /* 0x00006400000e0000 */
[----:B------:R-:W-:Y:S02]  /*db00*/  ISETP.GE.AND P0, PT, R0, R11, PT ;  /* 0x0000000b0000720c */ /* 0x000fe40003f06270 */
[----:B------:R0:W2:Y:S01]  /*db10*/  SHFL.IDX PT, R0, R5, RZ, 0x181f ;  /* 0x00181fff05007589 */ /* 0x0000a200000e0000 */
[----:B------:R-:W-:Y:S10]  /*db20*/  @P2 BRA `(.L_x_182) ;  /* 0x0000000000242947 */ /* 0x000ff40003800000 */
[----:B------:R-:W-:Y:S02]  /*db30*/  ULDC UR4, c[0x0][0xac8] ;  /* 0x0002b20000047ab9 */ /* 0x000fe40000000800 */
[----:B------:R-:W-:Y:S02]  /*db40*/  ISETP.GE.AND P4, PT, R16, UR4, PT ;  /* 0x0000000410007c0c */ /* 0x000fe4000bf86270 */
[----:B------:R-:W-:-:S11]  /*db50*/  ISETP.GE.AND P5, PT, R17, UR4, PT ;  /* 0x0000000411007c0c */ /* 0x000fd6000bfa6270 */
[CC--:B-1----:R-:W-:Y:S02]  /*db60*/  @!P4 LEA R8, P2, R16.reuse, R2.reuse, 0x1 ;  /* 0x000000021008c211 */ /* 0x0c2fe400078408ff */
[C---:B------:R-:W-:Y:S02]  /*db70*/  @!P5 LEA R2, P3, R17.reuse, R2, 0x1 ;  /* 0x000000021102d211 */ /* 0x040fe400078608ff */
[-C--:B--2---:R-:W-:Y:S02]  /*db80*/  @!P4 LEA.HI.X R9, R16, R0.reuse, R234, 0x1, P2 ;  /* 0x000000001009c211 */ /* 0x084fe400010f0cea */
[----:B------:R-:W-:-:S03]  /*db90*/  @!P5 LEA.HI.X R3, R17, R0, R233, 0x1, P3 ;  /* 0x000000001103d211 */ /* 0x000fc600018f0ce9 */
[----:B------:R3:W-:Y:S04]  /*dba0*/  @!P4 ST.E.128 desc[UR46][R8.64], RZ ;  /* 0x000000ff0800c985 */ /* 0x0007e8000c101d2e */
[----:B------:R3:W-:Y:S02]  /*dbb0*/  @!P5 ST.E.128 desc[UR46][R2.64], RZ ;  /* 0x000000ff0200d985 */ /* 0x0007e4000c101d2e */
.L_x_182:
[----:B------:R-:W-:Y:S05]  /*dbc0*/  BSYNC B1 ;  /* 0x0000000000017941 */ /* 0x000fea0003800000 */
.L_x_181:
        /* <DEDUP_REMOVED lines=9> */
[-C--:B----4-:R-:W-:Y:S02]  /*dc60*/  @!P3 LEA.HI.X R9, R16, R0.reuse, R234, 0x1, P1 ;  /* 0x000000001009b211 */ /* 0x090fe400008f0cea */
[----:B------:R-:W-:-:S03]  /*dc70*/  @!P4 LEA.HI.X R3, R17, R0, R233, 0x1, P2 ;  /* 0x000000001103c211 */ /* 0x000fc600010f0ce9 */
[----:B------:R3:W-:Y:S04]  /*dc80*/  @!P3 ST.E.128 desc[UR46][R8.64], RZ ;  /* 0x000000ff0800b985 */ /* 0x0007e8000c101d2e */
[----:B------:R3:W-:Y:S02]  /*dc90*/  @!P4 ST.E.128 desc[UR46][R2.64], RZ ;  /* 0x000000ff0200c985 */ /* 0x0007e4000c101d2e */
.L_x_184:
[----:B------:R-:W-:Y:S05]  /*dca0*/  BSYNC B1 ;  /* 0x0000000000017941 */ /* 0x000fea0003800000 */
.L_x_183:
[----:B----4-:R4:W0:Y:S01]  /*dcb0*/  SHFL.IDX PT, R0, R5, 0x2, 0x181f ;  /* 0x00581f0005007f89 */ /* 0x01082200000e0000 */
        /* <DEDUP_REMOVED lines=8> */
[-C--:B0-----:R-:W-:Y:S02]  /*dd40*/  @!P2 LEA.HI.X R9, R16, R0.reuse, R234, 0x1, P0 ;  /* 0x000000001009a211 */ /* 0x081fe400000f0cea */
[----:B------:R-:W-:-:S03]  /*dd50*/  @!P3 LEA.HI.X R3, R17, R0, R233, 0x1, P1 ;  /* 0x000000001103b211 */ /* 0x000fc600008f0ce9 */
[----:B------:R3:W-:Y:S04]  /*dd60*/  @!P2 ST.E.128 desc[UR46][R8.64], RZ ;  /* 0x000000ff0800a985 */ /* 0x0007e8000c101d2e */
[----:B------:R3:W-:Y:S02]  /*dd70*/  @!P3 ST.E.128 desc[UR46][R2.64], RZ ;  /* 0x000000ff0200b985 */ /* 0x0007e4000c101d2e */
.L_x_186:
[----:B------:R-:W-:Y:S05]  /*dd80*/  BSYNC B1 ;  /* 0x0000000000017941 */ /* 0x000fea0003800000 */
.L_x_185:
[----:B0-----:R-:W-:Y:S01]  /*dd90*/  VIADD R0, R6, 0x60 ;  /* 0x0000006006007836 */ /* 0x001fe20000000000 */
[----:B--2-4-:R-:W0:Y:S04]  /*dda0*/  SHFL.IDX PT, R5, R5, 0x3, 0x181f ;  /* 0x00781f0005057f89 */ /* 0x014e2800000e0000 */
[----:B------:R-:W-:Y:S01]  /*ddb0*/  ISETP.GE.AND P0, PT, R0, R11, PT ;  /* 0x0000000b0000720c */ /* 0x000fe20003f06270 */
[----:B-1-3--:R1:W2:-:S12]  /*ddc0*/  SHFL.IDX PT, R2, R4, 0x3, 0x181f ;  /* 0x00781f0004027f89 */ /* 0x00a29800000e0000 */
[----:B-1----:R-:W-:Y:S05]  /*ddd0*/  @P0 BRA `(.L_x_177) ;  /* 0x0000000000240947 */ /* 0x002fea0003800000 */
[----:B------:R-:W-:Y:S02]  /*dde0*/  ULDC UR4, c[0x0][0xac8] ;  /* 0x0002b20000047ab9 */ /* 0x000fe40000000800 */
[----:B------:R-:W-:Y:S02]  /*ddf0*/  ISETP.GE.AND P2, PT, R16, UR4, PT ;  /* 0x0000000410007c0c */ /* 0x000fe4000bf46270 */
[----:B------:R-:W-:-:S11]  /*de00*/  ISETP.GE.AND P3, PT, R17, UR4, PT ;  /* 0x0000000411007c0c */ /* 0x000fd6000bf66270 */
[CC--:B--2---:R-:W-:Y:S02]  /*de10*/  @!P2 LEA R6, P0, R16.reuse, R2.reuse, 0x1 ;  /* 0x000000021006a211 */ /* 0x0c4fe400078008ff */
[C---:B------:R-:W-:Y:S02]  /*de20*/  @!P3 LEA R2, P1, R17.reuse, R2, 0x1 ;  /* 0x000000021102b211 */ /* 0x040fe400078208ff */
[-C--:B0-----:R-:W-:Y:S02]  /*de30*/  @!P2 LEA.HI.X R7, R16, R5.reuse, R234, 0x1, P0 ;  /* 0x000000051007a211 */ /* 0x081fe400000f0cea */
[----:B------:R-:W-:-:S03]  /*de40*/  @!P3 LEA.HI.X R3, R17, R5, R233, 0x1, P1 ;  /* 0x000000051103b211 */ /* 0x000fc600008f0ce9 */
[----:B------:R1:W-:Y:S04]  /*de50*/  @!P2 ST.E.128 desc[UR46][R6.64], RZ ;  /* 0x000000ff0600a985 */ /* 0x0003e8000c101d2e */
[----:B------:R1:W-:Y:S02]  /*de60*/  @!P3 ST.E.128 desc[UR46][R2.64], RZ ;  /* 0x000000ff0200b985 */ /* 0x0003e4000c101d2e */
.L_x_177:
[----:B------:R-:W-:Y:S05]  /*de70*/  BSYNC B0 ;  /* 0x0000000000007941 */ /* 0x000fea0003800000 */
.L_x_168:
[----:B------:R-:W-:Y:S02]  /*de80*/  ULDC UR4, c[0x0][0xc3c] ;  /* 0x00030f0000047ab9 */ /* 0x000fe40000000800 */
[----:B------:R-:W-:-:S13]  /*de90*/  ISETP.GE.AND P0, PT, R47, UR4, PT ;  /* 0x000000042f007c0c */ /* 0x000fda000bf06270 */
[----:B------:R-:W-:Y:S05]  /*dea0*/  @!P0 BRA `(.L_x_187) ;  /* 0xffffff2c00dc8947 */ /* 0x000fea000383ffff */
[----:B------:R-:W-:Y:S05]  /*deb0*/  EXIT ;  /* 0x000000000000794d */ /* 0x000fea0003800000 */
.L_x_142:
[----:B------:R-:W-:-:S08]  /*dec0*/  NOP ;  /* 0x0000000000007918 */ /* 0x000fd00000000000 */
[----:B------:R-:W0:-:S00]  /*ded0*/  USETMAXREG.DEALLOC.CTAPOOL 0x18 ;  /* 0x00000018000079c8 */ /* 0x000e0000080e0500 */
[----:B0-----:R-:W2:Y:S01]  /*dee0*/  LDL.LU R2, [R1+0xc] ;  /* 0x00000c0001027983 */ /* 0x001ea20000300800 */
[----:B------:R-:W-:-:S06]  /*def0*/  LOP3.LUT R0, R0, 0x3, RZ, 0xc0, !PT ;  /* 0x0000000300007812 */ /* 0x000fcc00078ec0ff */
[----:B------:R-:W0:Y:S02]  /*df00*/  SHFL.IDX PT, R0, R0, RZ, 0x1f ;  /* 0x00001fff00007589 */ /* 0x000e2400000e0000 */
[----:B0-----:R-:W-:Y:S01]  /*df10*/  ISETP.NE.AND P0, PT, R0, RZ, PT ;  /* 0x000000ff0000720c */ /* 0x001fe20003f05270 */
[----:B------:R-:W-:Y:S01]  /*df20*/  IMAD.MOV.U32 R0, RZ, RZ, RZ ;  /* 0x000000ffff007224 */ /* 0x000fe200078e00ff */
[----:B--2---:R-:W-:-:S11]  /*df30*/  LOP3.LUT R2, R2, 0xfffffffd, RZ, 0xc0, !PT ;  /* 0xfffffffd02027812 */ /* 0x004fd600078ec0ff */
[----:B------:R-:W-:-:S05]  /*df40*/  @P0 LOP3.LUT R2, R2, 0x2, RZ, 0xfc, !PT ;  /* 0x0000000202020812 */ /* 0x000fca00078efcff */
[----:B------:R0:W-:Y:S01]  /*df50*/  STL [R1+0xc], R2 ;  /* 0x00000c0201007387 */ /* 0x0001e20000100800 */
[----:B------:R-:W-:Y:S05]  /*df60*/  @!P0 BRA `(.L_x_188) ;  /* 0x00000000002c8947 */ /* 0x000fea0003800000 */
[----:B------:R-:W1:Y:S08]  /*df70*/  S2UR UR5, SR_CgaCtaId ;  /* 0x00000000000579c3 */ /* 0x000e700000008800 */
[----:B------:R-:W-:Y:S06]  /*df80*/  BAR.SYNC.DEFER_BLOCKING 0x5, 0x180 ;  /* 0x0146000000007b1d */ /* 0x000fec0000010000 */
[----:B------:R-:W-:-:S02]  /*df90*/  UMOV UR4, 0x400 ;  /* 0x0000040000047882 */ /* 0x000fc40000000000 */
[----:B-1----:R-:W-:-:S09]  /*dfa0*/  ULEA UR4, UR5, UR4, 0x18 ;  /* 0x0000000405047291 */ /* 0x002fd2000f8ec03f */
[----:B------:R-:W1:Y:S04]  /*dfb0*/  LDS.128 R4, [UR4+0x2e8d0] ;  /* 0x02e8d004ff047984 */ /* 0x000e680008000c00 */
[----:B-1----:R1:W-:Y:S01]  /*dfc0*/  STL [R1+0x14], R5 ;  /* 0x0000140501007387 */ /* 0x0023e20000100800 */
[----:B------:R-:W-:Y:S02]  /*dfd0*/  R2UR UR45, R7 ;  /* 0x00000000072d72ca */ /* 0x000fe400000e0000 */
[----:B------:R-:W-:Y:S01]  /*dfe0*/  R2UR UR36, R6 ;  /* 0x00000000062472ca */ /* 0x000fe200000e0000 */
[----:B------:R1:W-:Y:S01]  /*dff0*/  STL [R1+0x10], R4 ;  /* 0x0000100401007387 */ /* 0x0003e20000100800 */
[----:B------:R-:W-:Y:S06]  /*e000*/  BAR.ARV 0x4, 0x180 ;  /* 0x0106000000007b1d */ /* 0x000fec0000002000 */
[----:B------:R-:W-:Y:S07]  /*e010*/  BRA `(.L_x_189) ;  /* 0x0000000800247947 */ /* 0x000fee0003800000 */
.L_x_188:
[----:B0-----:R-:W0:Y:S01]  /*e020*/  S2R R2, SR_TID.X ;  /* 0x0000000000027919 */ /* 0x001e220000002100 */
[----:B------:R-:W-:Y:S01]  /*e030*/  ULDC UR4, c[0x0][0xc3c] ;  /* 0x00030f0000047ab9 */ /* 0x000fe20000000800 */
[----:B------:R-:W1:Y:S01]  /*e040*/  LDC R9, c[0x0][0xc38] ;  /* 0x00030e00ff097b82 */ /* 0x000e620000000800 */
[----:B0-----:R-:W-:-:S04]  /*e050*/  LOP3.LUT R5, R2, 0x1f, RZ, 0xc0, !PT ;  /* 0x0000001f02057812 */ /* 0x001fc800078ec0ff */
[----:B------:R-:W-:-:S04]  /*e060*/  ISETP.NE.AND P0, PT, R5, 0x1f, PT ;  /* 0x0000001f0500780c */ /* 0x000fc80003f05270 */
[----:B------:R-:W-:-:S13]  /*e070*/  ISETP.GE.OR P1, PT, R5, UR4, !P0 ;  /* 0x0000000405007c0c */ /* 0x000fda000c726670 */
[----:B------:R-:W0:Y:S02]  /*e080*/  @!P1 LDC.64 R2, c[0x0][0xc80] ;  /* 0x00032000ff029b82 */ /* 0x000e240000000a00 */
[----:B0-----:R-:W-:-:S05]  /*e090*/  @!P1 IMAD.WIDE.U32 R2, R5, 0x4, R2 ;  /* 0x0000000405029825 */ /* 0x001fca00078e0002 */
[----:B------:R-:W2:Y:S01]  /*e0a0*/  @!P1 LDG.E R0, desc[UR46][R2.64] ;  /* 0x0000002e02009981 */ /* 0x000ea2000c1e1900 */
[C---:B------:R-:W-:Y:S01]  /*e0b0*/  ISETP.NE.AND P1, PT, R5.reuse, RZ, PT ;  /* 0x000000ff0500720c */ /* 0x040fe20003f25270 */
[----:B------:R-:W-:Y:S01]  /*e0c0*/  UMOV UR45, URZ ;  /* 0x0000003f002d7c82 */ /* 0x000fe20008000000 */
[C---:B------:R-:W-:Y:S02]  /*e0d0*/  ISETP.GE.U32.AND P2, PT, R5.reuse, 0x2, PT ;  /* 0x000000020500780c */ /* 0x040fe40003f46070 */
[C---:B------:R-:W-:Y:S02]  /*e0e0*/  ISETP.GE.U32.AND P3, PT, R5.reuse, 0x4, PT ;  /* 0x000000040500780c */ /* 0x040fe40003f66070 */
[C---:B------:R-:W-:Y:S02]  /*e0f0*/  ISETP.GE.U32.AND P4, PT, R5.reuse, 0x8, PT ;  /* 0x000000080500780c */ /* 0x040fe40003f86070 */
[----:B------:R-:W-:Y:S01]  /*e100*/  ISETP.GE.U32.AND P5, PT, R5, 0x10, PT ;  /* 0x000000100500780c */ /* 0x000fe20003fa6070 */
[----:B--2---:R-:W0:Y:S02]  /*e110*/  SHFL.UP PT, R4, R0, 0x1, RZ ;  /* 0x0420000000047989 */ /* 0x004e2400000e00ff */
[----:B0-----:R-:W-:-:S05]  /*e120*/  SEL R7, R4, RZ, P1 ;  /* 0x000000ff04077207 */ /* 0x001fca0000800000 */
[----:B------:R-:W-:-:S05]  /*e130*/  IMAD.IADD R7, R0, 0x1, R7 ;  /* 0x0000000100077824 */ /* 0x000fca00078e0207 */
[----:B------:R-:W0:Y:S02]  /*e140*/  SHFL.UP PT, R4, R7, 0x2, RZ ;  /* 0x0440000007047989 */ /* 0x000e2400000e00ff */
[----:B0-----:R-:W-:-:S05]  /*e150*/  SEL R4, R4, RZ, P2 ;  /* 0x000000ff04047207 */ /* 0x001fca0001000000 */
[----:B------:R-:W-:-:S05]  /*e160*/  IMAD.IADD R4, R7, 0x1, R4 ;  /* 0x0000000107047824 */ /* 0x000fca00078e0204 */
[----:B------:R-:W0:Y:S02]  /*e170*/  SHFL.UP PT, R6, R4, 0x4, RZ ;  /* 0x0480000004067989 */ /* 0x000e2400000e00ff */
[----:B0-----:R-:W-:-:S05]  /*e180*/  SEL R3, R6, RZ, P3 ;  /* 0x000000ff06037207 */ /* 0x001fca0001800000 */
[----:B------:R-:W-:Y:S02]  /*e190*/  IMAD.IADD R3, R4, 0x1, R3 ;  /* 0x0000000104037824 */ /* 0x000fe400078e0203 */
[----:B------:R-:W0:Y:S03]  /*e1a0*/  S2R R4, SR_CTAID.X ;  /* 0x0000000000047919 */ /* 0x000e260000002500 */
[----:B------:R-:W2:Y:S02]  /*e1b0*/  SHFL.UP PT, R2, R3, 0x8, RZ ;  /* 0x0500000003027989 */ /* 0x000ea400000e00ff */
[----:B--2---:R-:W-:-:S05]  /*e1c0*/  SEL R2, R2, RZ, P4 ;  /* 0x000000ff02027207 */ /* 0x004fca0002000000 */
[----:B------:R-:W-:-:S05]  /*e1d0*/  IMAD.IADD R8, R3, 0x1, R2 ;  /* 0x0000000103087824 */ /* 0x000fca00078e0202 */
[----:B------:R-:W2:Y:S02]  /*e1e0*/  SHFL.UP PT, R2, R8, 0x10, RZ ;  /* 0x0600000008027989 */ /* 0x000ea400000e00ff */
[----:B--2---:R-:W-:-:S05]  /*e1f0*/  SEL R7, R2, RZ, P5 ;  /* 0x000000ff02077207 */ /* 0x004fca0002800000 */
[----:B------:R-:W-:-:S05]  /*e200*/  IMAD.IADD R2, R8, 0x1, R7 ;  /* 0x0000000108027824 */ /* 0x000fca00078e0207 */
[----:B------:R-:W1:Y:S02]  /*e210*/  SHFL.IDX PT, R6, R2, 0x1f, 0x1f ;  /* 0x03e01f0002067f89 */ /* 0x000e6400000e0000 */
[----:B-1----:R-:W-:Y:S02]  /*e220*/  IMAD R7, R6, R9, RZ ;  /* 0x0000000906077224 */ /* 0x002fe400078e02ff */
[----:B------:R-:W-:Y:S02]  /*e230*/  IMAD.MOV.U32 R6, RZ, RZ, RZ ;  /* 0x000000ffff067224 */ /* 0x000fe400078e00ff */
[----:B------:R-:W-:Y:S01]  /*e240*/  IMAD.MOV.U32 R10, RZ, RZ, R7 ;  /* 0x000000ffff0a7224 */ /* 0x000fe200078e0007 */
[----:B0-----:R-:W-:-:S13]  /*e250*/  ISETP.GT.AND P6, PT, R7, R4, PT ;  /* 0x000000040700720c */ /* 0x001fda0003fc4270 */
[----:B------:R-:W-:Y:S05]  /*e260*/  @P6 BRA `(.L_x_190) ;  /* 0x0000000000a46947 */ /* 0x000fea0003800000 */
[----:B------:R-:W-:Y:S01]  /*e270*/  IMAD.MOV.U32 R7, RZ, RZ, R10 ;  /* 0x000000ffff077224 */ /* 0x000fe200078e000a */
[----:B------:R-:W-:Y:S01]  /*e280*/  UMOV UR45, URZ ;  /* 0x0000003f002d7c82 */ /* 0x000fe20008000000 */
[----:B------:R-:W-:Y:S01]  /*e290*/  ULDC UR6, c[0x0][0xc3c] ;  /* 0x00030f0000067ab9 */ /* 0x000fe20000000800 */
[----:B------:R-:W-:-:S05]  /*e2a0*/  ULDC UR5, c[0x0][0xc3c] ;  /* 0x00030f0000057ab9 */ /* 0x000fca0000000800 */
.L_x_194:
[----:B------:R-:W-:-:S03]  /*e2b0*/  UIADD3 UR4, UR45, 0x1f, URZ ;  /* 0x0000001f2d047890 */ /* 0x000fc6000fffe03f */
[----:B------:R-:W-:Y:S01]  /*e2c0*/  UMOV UR45, UR5 ;  /* 0x00000005002d7c82 */ /* 0x000fe20008000000 */
[----:B------:R-:W-:-:S06]  /*e2d0*/  UISETP.GE.AND UP0, UPT, UR4, UR6, UPT ;  /* 0x000000060400728c */ /* 0x000fcc000bf06270 */
[----:B------:R-:W-:-:S13]  /*e2e0*/  PLOP3.LUT P6, PT, PT, PT, UP0, 0x40, 0x0 ;  /* 0x000000000000781c */ /* 0x000fda0003fce808 */
[----:B------:R-:W-:Y:S05]  /*e2f0*/  @!P6 BRA `(.L_x_191) ;  /* 0x000000040034e947 */ /* 0x000fea0003800000 */
[----:B------:R-:W-:Y:S01]  /*e300*/  UMOV UR45, UR4 ;  /* 0x00000004002d7c82 */ /* 0x000fe20008000000 */
[----:B------:R-:W-:Y:S01]  /*e310*/  BSSY B0, `(.L_x_192) ;  /* 0x0000008000007945 */ /* 0x000fe20003800000 */
[----:B------:R-:W-:Y:S02]  /*e320*/  VIADD R9, R5, UR45 ;  /* 0x0000002d05097c36 */ /* 0x000fe40008000000 */
[----:B------:R-:W-:-:S03]  /*e330*/  IMAD.MOV.U32 R0, RZ, RZ, RZ ;  /* 0x000000ffff007224 */ /* 0x000fc600078e00ff */
[----:B------:R-:W-:-:S13]  /*e340*/  ISETP.GE.OR P6, PT, R9, UR6, !P0 ;  /* 0x0000000609007c0c */ /* 0x000fda000c7c6670 */
[----:B------:R-:W-:Y:S05]  /*e350*/  @P6 BRA `(.L_x_193) ;  /* 0x00000000000c6947 */ /* 0x000fea0003800000 */
[----:B------:R-:W0:Y:S02]  /*e360*/  LDC.64 R2, c[0x0][0xc80] ;  /* 0x00032000ff027b82 */ /* 0x000e240000000a00 */
[----:B0-----:R-:W-:-:S05]  /*e370*/  IMAD.WIDE R2, R9, 0x4, R2 ;  /* 0x0000000409027825 */ /* 0x001fca00078e0202 */
[----:B------:R0:W5:Y:S02]  /*e380*/  LDG.E R0, desc[UR46][R2.64] ;  /* 0x0000002e02007981 */ /* 0x000164000c1e1900 */
.L_x_193:
[----:B------:R-:W-:Y:S05]  /*e390*/  BSYNC B0 ;  /* 0x0000000000007941 */ /* 0x000fea0003800000 */
.L_x_192:
[----:B0----5:R-:W0:Y:S02]  /*e3a0*/  SHFL.UP PT, R2, R0, 0x1, RZ ;  /* 0x0420000000027989 */ /* 0x021e2400000e00ff */
[----:B0-----:R-:W-:-:S05]  /*e3b0*/  SEL R3, R2, RZ, P1 ;  /* 0x000000ff02037207 */ /* 0x001fca0000800000 */
[----:B------:R-:W-:-:S05]  /*e3c0*/  IMAD.IADD R3, R0, 0x1, R3 ;  /* 0x0000000100037824 */ /* 0x000fca00078e0203 */
[----:B------:R-:W0:Y:S02]  /*e3d0*/  SHFL.UP PT, R2, R3, 0x2, RZ ;  /* 0x0440000003027989 */ /* 0x000e2400000e00ff */
        /* <DEDUP_REMOVED lines=11> */
[----:B------:R-:W0:Y:S03]  /*e490*/  LDC R9, c[0x0][0xc38] ;  /* 0x00030e00ff097b82 */ /* 0x000e260000000800 */
[----:B------:R-:W0:Y:S02]  /*e4a0*/  SHFL.IDX PT, R12, R2, 0x1f, 0x1f ;  /* 0x03e01f00020c7f89 */ /* 0x000e2400000e0000 */
[----:B0-----:R-:W-:-:S04]  /*e4b0*/  IMAD R12, R12, R9, RZ ;  /* 0x000000090c0c7224 */ /* 0x001fc800078e02ff */
[----:B------:R-:W-:-:S05]  /*e4c0*/  IMAD.IADD R7, R12, 0x1, R7 ;  /* 0x000000010c077824 */ /* 0x000fca00078e0207 */
[----:B------:R-:W-:-:S13]  /*e4d0*/  ISETP.GT.AND P6, PT, R7, R4, PT ;  /* 0x000000040700720c */ /* 0x000fda0003fc4270 */
[----:B------:R-:W-:Y:S05]  /*e4e0*/  @!P6 BRA `(.L_x_194) ;  /* 0xfffffffc0070e947 */ /* 0x000fea000383ffff */
[----:B------:R-:W-:-:S07]  /*e4f0*/  IMAD.MOV.U32 R10, RZ, RZ, R12 ;  /* 0x000000ffff0a7224 */ /* 0x000fce00078e000c */
.L_x_190:
[----:B------:R-:W-:-:S04]  /*e500*/  IMAD.IADD R8, R7, 0x1, -R10 ;  /* 0x0000000107087824 */ /* 0x000fc800078e0a0a */
[----:B------:R-:W-:-:S05]  /*e510*/  IMAD R3, R2, R9, R8 ;  /* 0x0000000902037224 */ /* 0x000fca00078e0208 */
[----:B------:R-:W-:-:S13]  /*e520*/  ISETP.GT.AND P0, PT, R3, R4, PT ;  /* 0x000000040300720c */ /* 0x000fda0003f04270 */
[----:B------:R-:W-:Y:S02]  /*e530*/  VOTEU.ANY UR5, UPT, !P0 ;  /* 0x0000000000057886 */ /* 0x000fe400040e0100 */
[----:B------:R-:W-:Y:S02]  /*e540*/  UPOPC UR4, UR5 ;  /* 0x00000005000472bf */ /* 0x000fe40008000000 */
[----:B------:R-:W-:-:S04]  /*e550*/  ISETP.NE.AND P0, PT, RZ, UR5, PT ;  /* 0x00000005ff007c0c */ /* 0x000fc8000bf05270 */
[----:B------:R-:W-:-:S05]  /*e560*/  IMAD.U32 R11, RZ, RZ, UR4 ;  /* 0x00000004ff0b7e24 */ /* 0x000fca000f8e00ff */
[----:B------:R-:W0:Y:S02]  /*e570*/  SHFL.IDX PT, R0, R0, R11, 0x1f ;  /* 0x00001f0b00007589 */ /* 0x000e2400000e0000 */
[----:B0-----:R-:W-:-:S04]  /*e580*/  IABS R7, R0 ;  /* 0x0000000000077213 */ /* 0x001fc80000000000 */
[----:B------:R-:W0:Y:S08]  /*e590*/  I2F.RP R10, R7 ;  /* 0x00000007000a7306 */ /* 0x000e300000209400 */
[----:B0-----:R-:W0:Y:S02]  /*e5a0*/  MUFU.RCP R10, R10 ;  /* 0x0000000a000a7308 */ /* 0x001e240000001000 */
[----:B0-----:R-:W-:-:S06]  /*e5b0*/  VIADD R3, R10, 0xffffffe ;  /* 0x0ffffffe0a037836 */ /* 0x001fcc0000000000 */
[----:B------:R-:W0:Y:S01]  /*e5c0*/  F2I.FTZ.U32.TRUNC.NTZ R3, R3 ;  /* 0x0000000300037305 */ /* 0x000e22000021f000 */
[----:B------:R-:W-:Y:S05]  /*e5d0*/  @!P0 BRA `(.L_x_195) ;  /* 0x00000000000c8947 */ /* 0x000fea0003800000 */
[----:B------:R-:W-:-:S06]  /*e5e0*/  UIADD3 UR5, UR4, -0x1, URZ ;  /* 0xffffffff04057890 */ /* 0x000fcc000fffe03f */
[----:B------:R-:W-:-:S05]  /*e5f0*/  IMAD.U32 R11, RZ, RZ, UR5 ;  /* 0x00000005ff0b7e24 */ /* 0x000fca000f8e00ff */
[----:B------:R1:W2:Y:S02]  /*e600*/  SHFL.IDX PT, R6, R2, R11, 0x1f ;  /* 0x00001f0b02067589 */ /* 0x0002a400000e0000 */
.L_x_195:
[--C-:B01----:R-:W-:Y:S01]  /*e610*/  IMAD.MOV R2, RZ, RZ, -R3.reuse ;  /* 0x000000ffff027224 */ /* 0x103fe200078e0a03 */
[----:B------:R-:W-:Y:S01]  /*e620*/  UIADD3 UR45, UR4, UR45, URZ ;  /* 0x0000002d042d7290 */ /* 0x000fe2000fffe03f */
[----:B--2---:R-:W-:Y:S02]  /*e630*/  IMAD R6, R6, R9, R8 ;  /* 0x0000000906067224 */ /* 0x004fe400078e0208 */
[----:B------:R-:W-:Y:S02]  /*e640*/  IMAD R9, R2, R7, RZ ;  /* 0x0000000702097224 */ /* 0x000fe400078e02ff */
[----:B------:R-:W-:Y:S01]  /*e650*/  IMAD.MOV.U32 R2, RZ, RZ, RZ ;  /* 0x000000ffff027224 */ /* 0x000fe200078e00ff */
[----:B------:R1:W-:Y:S03]  /*e660*/  STL [R1+0x10], R6 ;  /* 0x0000100601007387 */ /* 0x0003e60000100800 */
[----:B------:R-:W-:-:S04]  /*e670*/  IMAD.HI.U32 R2, R3, R9, R2 ;  /* 0x0000000903027227 */ /* 0x000fc800078e0002 */
[----:B------:R-:W-:Y:S01]  /*e680*/  IMAD.IADD R9, R4, 0x1, -R6 ;  /* 0x0000000104097824 */ /* 0x000fe200078e0a06 */
[----:B------:R-:W-:-:S04]  /*e690*/  IABS R4, R0 ;  /* 0x0000000000047213 */ /* 0x000fc80000000000 */
[----:B------:R-:W-:Y:S01]  /*e6a0*/  IABS R3, R9 ;  /* 0x0000000900037213 */ /* 0x000fe20000000000 */
[----:B------:R-:W-:-:S04]  /*e6b0*/  IMAD.MOV R4, RZ, RZ, -R4 ;  /* 0x000000ffff047224 */ /* 0x000fc800078e0a04 */
[----:B------:R-:W-:-:S04]  /*e6c0*/  IMAD.HI.U32 R2, R2, R3, RZ ;  /* 0x0000000302027227 */ /* 0x000fc800078e00ff */
[----:B------:R-:W-:Y:S01]  /*e6d0*/  IMAD R4, R2, R4, R3 ;  /* 0x0000000402047224 */ /* 0x000fe200078e0203 */
[----:B------:R-:W-:-:S04]  /*e6e0*/  LOP3.LUT R3, R9, R0, RZ, 0x3c, !PT ;  /* 0x0000000009037212 */ /* 0x000fc800078e3cff */
[----:B------:R-:W-:Y:S02]  /*e6f0*/  ISETP.GT.U32.AND P1, PT, R7, R4, PT ;  /* 0x000000040700720c */ /* 0x000fe40003f24070 */
[----:B------:R-:W-:-:S11]  /*e700*/  ISETP.GE.AND P2, PT, R3, RZ, PT ;  /* 0x000000ff0300720c */ /* 0x000fd60003f46270 */
[----:B------:R-:W-:Y:S02]  /*e710*/  @!P1 IMAD.IADD R4, R4, 0x1, -R7 ;  /* 0x0000000104049824 */ /* 0x000fe400078e0a07 */
[----:B------:R-:W-:Y:S01]  /*e720*/  @!P1 VIADD R2, R2, 0x1 ;  /* 0x0000000102029836 */ /* 0x000fe20000000000 */
[----:B------:R-:W-:Y:S02]  /*e730*/  ISETP.NE.AND P1, PT, R0, RZ, PT ;  /* 0x000000ff0000720c */ /* 0x000fe40003f25270 */
[----:B------:R-:W-:-:S13]  /*e740*/  ISETP.GE.U32.AND P0, PT, R4, R7, PT ;  /* 0x000000070400720c */ /* 0x000fda0003f06070 */
[----:B------:R-:W-:-:S04]  /*e750*/  @P0 VIADD R2, R2, 0x1 ;  /* 0x0000000102020836 */ /* 0x000fc80000000000 */
[----:B------:R-:W-:Y:S01]  /*e760*/  @!P2 IMAD.MOV R2, RZ, RZ, -R2 ;  /* 0x000000ffff02a224 */ /* 0x000fe200078e0a02 */
[----:B------:R-:W-:-:S04]  /*e770*/  @!P1 LOP3.LUT R2, RZ, R0, RZ, 0x33, !PT ;  /* 0x00000000ff029212 */ /* 0x000fc800078e33ff */
[----:B------:R-:W-:Y:S01]  /*e780*/  R2UR UR36, R2 ;  /* 0x00000000022472ca */ /* 0x000fe200000e0000 */
[----:B------:R-:W-:-:S04]  /*e790*/  IMAD.MOV R3, RZ, RZ, -R2 ;  /* 0x000000ffff037224 */ /* 0x000fc800078e0a02 */
[----:B------:R-:W-:-:S05]  /*e7a0*/  IMAD R0, R0, R3, R9 ;  /* 0x0000000300007224 */ /* 0x000fca00078e0209 */
[----:B------:R1:W-:Y:S01]  /*e7b0*/  STL [R1+0x14], R0 ;  /* 0x0000140001007387 */ /* 0x0003e20000100800 */
[----:B------:R-:W-:Y:S05]  /*e7c0*/  BRA `(.L_x_196) ;  /* 0x00000000000c7947 */ /* 0x000fea0003800000 */
.L_x_191:
[----:B------:R0:W-:Y:S01]  /*e7d0*/  STL [R1+0x10], R4 ;  /* 0x0000100401007387 */ /* 0x0001e20000100800 */
[----:B------:R-:W-:-:S03]  /*e7e0*/  UMOV UR36, URZ ;  /* 0x0000003f00247c82 */ /* 0x000fc60008000000 */
[----:B------:R0:W-:Y:S02]  /*e7f0*/  STL [R1+0x14], RZ ;  /* 0x000014ff01007387 */ /* 0x0001e40000100800 */
.L_x_196:
[----:B------:R-:W2:Y:S04]  /*e800*/  LDL R2, [R1+0x14] ;  /* 0x0000140001027983 */ /* 0x000ea80000100800 */
[----:B0-----:R-:W3:Y:S01]  /*e810*/  LDL R4, [R1+0x10] ;  /* 0x0000100001047983 */ /* 0x001ee20000100800 */
[----:B------:R-:W-:-:S13]  /*e820*/  ISETP.NE.AND P0, PT, R5, RZ, PT ;  /* 0x000000ff0500720c */ /* 0x000fda0003f05270 */
[----:B------:R-:W0:Y:S01]  /*e830*/  @!P0 S2R R3, SR_CgaCtaId ;  /* 0x0000000000038919 */ /* 0x000e220000008800 */
[----:B-1----:R-:W-:Y:S01]  /*e840*/  @!P0 MOV R0, 0x400 ;  /* 0x0000040000008802 */ /* 0x002fe20000000f00 */
[----:B------:R-:W-:Y:S02]  /*e850*/  IMAD.U32 R6, RZ, RZ, UR36 ;  /* 0x00000024ff067e24 */ /* 0x000fe4000f8e00ff */
[----:B------:R-:W-:Y:S01]  /*e860*/  IMAD.U32 R7, RZ, RZ, UR45 ;  /* 0x0000002dff077e24 */ /* 0x000fe2000f8e00ff */
[----:B0-----:R-:W-:Y:S01]  /*e870*/  @!P0 LEA R0, R3, R0, 0x18 ;  /* 0x0000000003008211 */ /* 0x001fe200078ec0ff */
[----:B--2---:R-:W-:-:S05]  /*e880*/  IMAD.MOV.U32 R5, RZ, RZ, R2 ;  /* 0x000000ffff057224 */ /* 0x004fca00078e0002 */
[----:B---3--:R2:W-:Y:S01]  /*e890*/  @!P0 STS.128 [R0+0x2e8d0], R4 ;  /* 0x02e8d00400008388 */ /* 0x0085e20000000c00 */
[----:B------:R-:W-:Y:S06]  /*e8a0*/  BAR.ARV 0x5, 0x180 ;  /* 0x0146000000007b1d */ /* 0x000fec0000002000 */
.L_x_189:
[----:B--2---:R-:W-:Y:S01]  /*e8b0*/  IMAD.MOV.U32 R0, RZ, RZ, 0x1 ;  /* 0x00000001ff007424 */ /* 0x004fe200078e00ff */
[----:B------:R-:W-:Y:S01]  /*e8c0*/  ULDC UR4, c[0x0][0xc3c] ;  /* 0x00030f0000047ab9 */ /* 0x000fe20000000800 */
[----:B------:R2:W-:Y:S01]  /*e8d0*/  STL [R1+0x28], RZ ;  /* 0x000028ff01007387 */ /* 0x0005e20000100800 */
[----:B------:R-:W-:-:S03]  /*e8e0*/  UISETP.GE.AND UP0, UPT, UR45, UR4, UPT ;  /* 0x000000042d00728c */ /* 0x000fc6000bf06270 */
[----:B------:R2:W-:Y:S03]  /*e8f0*/  STL [R1+0x4], R0 ;  /* 0x0000040001007387 */ /* 0x0005e60000100800 */
[----:B------:R-:W-:Y:S01]  /*e900*/  PLOP3.LUT P0, PT, PT, PT, UP0, 0x80, 0x0 ;  /* 0x000000000000781c */ /* 0x000fe20003f0f008 */
[----:B------:R2:W-:-:S12]  /*e910*/  STL [R1], RZ ;  /* 0x000000ff01007387 */ /* 0x0005d80000100800 */
[----:B--2---:R-:W-:Y:S05]  /*e920*/  @P0 BRA `(.L_x_197) ;  /* 0x0000004400a00947 */ /* 0x004fea0003800000 */
[----:B------:R-:W1:Y:S01]  /*e930*/  S2R R6, SR_TID.X ;  /* 0x0000000000067919 */ /* 0x000e620000002100 */
[----:B------:R-:W2:Y:S01]  /*e940*/  S2UR UR5, SR_CgaCtaId ;  /* 0x00000000000579c3 */ /* 0x000ea20000008800 */
[----:B------:R-:W-:Y:S01]  /*e950*/  UMOV UR4, 0x400 ;  /* 0x0000040000047882 */ /* 0x000fe20000000000 */
[----:B------:R-:W-:Y:S01]  /*e960*/  ULDC UR43, c[0x0][0xc] ;  /* 0x00000300002b7ab9 */ /* 0x000fe20000000800 */
[----:B------:R-:W-:Y:S02]  /*e970*/  ULOP3.LUT UR39, UR38, 0x1, URZ, 0xfc, !UPT ;  /* 0x0000000126277892 */ /* 0x000fe4000f8efc3f */
[----:B------:R-:W-:Y:S01]  /*e980*/  ULOP3.LUT UR44, UR38, 0x2, URZ, 0xfc, !UPT ;  /* 0x00000002262c7892 */ /* 0x000fe2000f8efc3f */
[----:B------:R-:W-:Y:S01]  /*e990*/  ULDC.64 UR52, c[0x0][0x198] ;  /* 0x0000660000347ab9 */ /* 0x000fe20000000a00 */
[----:B--2---:R-:W-:-:S06]  /*e9a0*/  ULEA UR4, UR5, UR4, 0x18 ;  /* 0x0000000405047291 */ /* 0x004fcc000f8ec03f */
[----:B------:R-:W-:Y:S01]  /*e9b0*/  IMAD.U32 R18, RZ, RZ, UR4 ;  /* 0x00000004ff127e24 */ /* 0x000fe2000f8e00ff */
[C---:B-1----:R-:W-:Y:S01]  /*e9c0*/  LOP3.LUT R4, R6.reuse, 0x7f, RZ, 0xc0, !PT ;  /* 0x0000007f06047812 */ /* 0x042fe200078ec0ff */
[C---:B------:R-:W-:Y:S01]  /*e9d0*/  IMAD.SHL.U32 R0, R6.reuse, 0x20, RZ ;  /* 0x0000002006007824 */ /* 0x040fe200078e00ff */
[C---:B------:R-:W-:Y:S01]  /*e9e0*/  LOP3.LUT P0, RZ, R6.reuse, 0x4, RZ, 0xc0, !PT ;  /* 0x0000000406ff7812 */ /* 0x040fe2000780c0ff */
[----:B------:R-:W-:Y:S01]  /*e9f0*/  IMAD.SHL.U32 R5, R6, 0x4, RZ ;  /* 0x0000000406057824 */ /* 0x000fe200078e00ff */
[----:B------:R-:W-:Y:S02]  /*ea00*/  SHF.R.U32.HI R3, RZ, 0x5, R4 ;  /* 0x00000005ff037819 */ /* 0x000fe40000011604 */
[----:B0-----:R-:W-:-:S04]  /*ea10*/  LOP3.LUT R2, R0, 0x80, RZ, 0xc0, !PT ;  /* 0x0000008000027812 */ /* 0x001fc800078ec0ff */
[----:B------:R-:W-:-:S04]  /*ea20*/  LOP3.LUT R2, R2, 0x10, R6, 0xf8, !PT ;  /* 0x0000001002027812 */ /* 0x000fc800078ef806 */
[----:B------:R-:W-:Y:S02]  /*ea30*/  LOP3.LUT R5, R2, 0x10, R5, 0x78, !PT ;  /* 0x0000001002057812 */ /* 0x000fe400078e7805 */
[C---:B------:R-:W-:Y:S02]  /*ea40*/  LOP3.LUT R2, R0.reuse, 0x60, RZ, 0xc0, !PT ;  /* 0x0000006000027812 */ /* 0x040fe400078ec0ff */
[----:B------:R-:W-:-:S03]  /*ea50*/  LOP3.LUT R0, R0, 0x100, RZ, 0xc0, !PT ;  /* 0x0000010000007812 */ /* 0x000fc600078ec0ff */
        /* <DEDUP_REMOVED lines=8> */
[----:B0-----:R-:W-:Y:S01]  /*eae0*/  LOP3.LUT R5, R3, 0xc00, R2, 0xf8, !PT ;  /* 0x00000c0003057812 */ /* 0x001fe200078ef802 */
[----:B------:R-:W-:Y:S01]  /*eaf0*/  IMAD.SHL.U32 R3, R6, 0x2, RZ ;  /* 0x0000000206037824 */ /* 0x000fe200078e00ff */
[----:B------:R-:W-:-:S03]  /*eb00*/  LOP3.LUT R2, R0, 0x3f0, RZ, 0xc0, !PT ;  /* 0x000003f000027812 */ /* 0x000fc600078ec0ff */
[----:B------:R0:W-:Y:S01]  /*eb10*/  STL [R1+0x20], R5 ;  /* 0x0000200501007387 */ /* 0x0001e20000100800 */
[----:B------:R-:W-:Y:S01]  /*eb20*/  LOP3.LUT R3, R2, 0x70, R3, 0x78, !PT ;  /* 0x0000007002037812 */ /* 0x000fe200078e7803 */
[----:B------:R-:W-:Y:S01]  /*eb30*/  IMAD.SHL.U32 R2, R4, 0x10, RZ ;  /* 0x0000001004027824 */ /* 0x000fe200078e00ff */
[----:B------:R-:W-:-:S04]  /*eb40*/  SHF.R.U32.HI R4, RZ, 0x3, R4 ;  /* 0x00000003ff047819 */ /* 0x000fc80000011604 */
[----:B------:R-:W-:Y:S01]  /*eb50*/  LOP3.LUT R3, R3, 0x400, R2, 0xf8, !PT ;  /* 0x0000040003037812 */ /* 0x000fe200078ef802 */
[----:B------:R-:W-:Y:S01]  /*eb60*/  IMAD.MOV.U32 R2, RZ, RZ, 0x40 ;  /* 0x00000040ff027424 */ /* 0x000fe200078e00ff */
[----:B------:R-:W-:Y:S01]  /*eb70*/  LOP3.LUT R4, R4, 0x70, R0, 0xf8, !PT ;  /* 0x0000007004047812 */ /* 0x000fe200078ef800 */
[----:B------:R-:W-:-:S03]  /*eb80*/  IMAD.MOV.U32 R0, RZ, RZ, 0x1 ;  /* 0x00000001ff007424 */ /* 0x000fc600078e00ff */
[----:B------:R-:W-:Y:S01]  /*eb90*/  SEL R2, R2, 0xffffffc0, !P0 ;  /* 0xffffffc002027807 */ /* 0x000fe20004000000 */
[----:B------:R-:W-:-:S05]  /*eba0*/  IMAD.IADD R2, R18, 0x1, R3 ;  /* 0x0000000112027824 */ /* 0x000fca00078e0203 */
[----:B------:R0:W-:Y:S04]  /*ebb0*/  STL [R1+0x24], R2 ;  /* 0x0000240201007387 */ /* 0x0001e80000100800 */
[----:B------:R0:W-:Y:S04]  /*ebc0*/  STL [R1], RZ ;  /* 0x000000ff01007387 */ /* 0x0001e80000100800 */
[----:B------:R0:W-:Y:S04]  /*ebd0*/  STL [R1+0x4], R0 ;  /* 0x0000040001007387 */ /* 0x0001e80000100800 */
[----:B------:R0:W-:Y:S02]  /*ebe0*/  STL [R1+0x28], RZ ;  /* 0x000028ff01007387 */ /* 0x0001e40000100800 */
.L_x_264:
[----:B------:R-:W-:Y:S01]  /*ebf0*/  ULDC.64 UR4, c[0x0][0xc88] ;  /* 0x0003220000047ab9 */ /* 0x000fe20000000a00 */
[----:B------:R-:W-:Y:S01]  /*ec00*/  ULDC.64 UR6, c[0x0][0xa18] ;  /* 0x0002860000067ab9 */ /* 0x000fe20000000a00 */
[----:B------:R-:W-:-:S06]  /*ec10*/  UIMAD.WIDE UR4, UR45, 0x4, UR4 ;  /* 0x000000042d0478a5 */ /* 0x000fcc000f8e0204 */
[----:B0-----:R-:W-:Y:S02]  /*ec20*/  IMAD.U32 R2, RZ, RZ, UR4 ;  /* 0x00000004ff027e24 */ /* 0x001fe4000f8e00ff */
[----:B------:R-:W-:Y:S01]  /*ec30*/  IMAD.U32 R3, RZ, RZ, UR5 ;  /* 0x00000005ff037e24 */ /* 0x000fe2000f8e00ff */
[----:B------:R-:W-:Y:S01]  /*ec40*/  UISETP.NE.U32.AND UP0, UPT, UR6, URZ, UPT ;  /* 0x0000003f0600728c */ /* 0x000fe2000bf05070 */
[----:B------:R-:W-:-:S03]  /*ec50*/  ULDC.64 UR4, c[0x0][0xa28] ;  /* 0x00028a0000047ab9 */ /* 0x000fc60000000a00 */
[----:B------:R-:W2:Y:S01]  /*ec60*/  LDG.E R2, desc[UR46][R2.64] ;  /* 0x0000002e02027981 */ /* 0x000ea2000c1e1900 */
[----:B------:R-:W-:Y:S02]  /*ec70*/  UISETP.NE.AND.EX UP0, UPT, UR7, URZ, UPT, UP0 ;  /* 0x0000003f0700728c */ /* 0x000fe4000bf05300 */
[----:B------:R-:W-:Y:S01]  /*ec80*/  UISETP.NE.U32.AND UP1, UPT, UR4, URZ, UPT ;  /* 0x0000003f0400728c */ /* 0x000fe2000bf25070 */
[----:B------:R-:W-:-:S03]  /*ec90*/  ULDC UR8, c[0x0][0x288] ;  /* 0x0000a20000087ab9 */ /* 0x000fc60000000800 */
[----:B------:R-:W-:Y:S01]  /*eca0*/  UISETP.NE.AND.EX UP1, UPT, UR5, URZ, UPT, UP1 ;  /* 0x0000003f0500728c */ /* 0x000fe2000bf25310 */
[----:B------:R-:W-:Y:S01]  /*ecb0*/  PLOP3.LUT P3, PT, PT, PT, UP0, 0x80, 0x0 ;  /* 0x000000000000781c */ /* 0x000fe20003f6f008 */
[----:B------:R-:W-:-:S04]  /*ecc0*/  IMAD.U32 R17, RZ, RZ, UR8 ;  /* 0x00000008ff117e24 */ /* 0x000fc8000f8e00ff */
[----:B------:R-:W-:Y:S02]  /*ecd0*/  PLOP3.LUT P2, PT, PT, PT, UP1, 0x80, 0x0 ;  /* 0x000000000000781c */ /* 0x000fe40003f4f018 */
[----:B--2---:R-:W-:-:S13]  /*ece0*/  R2UR UR48, R2 ;  /* 0x00000000023072ca */ /* 0x004fda00000e0000 */
[----:B------:R-:W-:Y:S02]  /*ecf0*/  USHF.R.S32.HI UR49, URZ, 0x1f, UR48 ;  /* 0x0000001f3f317899 */ /* 0x000fe40008011430 */
[----:B------:R-:W-:Y:S02]  /*ed00*/  USHF.L.U32 UR50, UR48, 0x2, URZ ;  /* 0x0000000230327899 */ /* 0x000fe4000800063f */
[----:B------:R-:W-:Y:S02]  /*ed10*/  USHF.L.U64.HI UR51, UR48, 0x2, UR49 ;  /* 0x0000000230337899 */ /* 0x000fe40008010231 */
[----:B------:R-:W-:Y:S02]  /*ed20*/  @UP0 UIADD3 UR6, UP3, UR50, UR6, URZ ;  /* 0x0000000632060290 */ /* 0x000fe4000ff7e03f */
[----:B------:R-:W-:Y:S02]  /*ed30*/  @UP1 ULEA UR4, UP2, UR48, UR4, 0x2 ;  /* 0x0000000430041291 */ /* 0x000fe4000f84103f */
[----:B------:R-:W-:-:S02]  /*ed40*/  @UP0 UIADD3.X UR7, UR51, UR7, URZ, UP3, !UPT ;  /* 0x0000000733070290 */ /* 0x000fc40009ffe43f */
[----:B------:R-:W-:Y:S01]  /*ed50*/  @UP1 ULEA.HI.X UR5, UR48, UR5, UR49, 0x2, UP2 ;  /* 0x0000000530051291 */ /* 0x000fe200090f1431 */
[----:B------:R-:W-:-:S03]  /*ed60*/  IMAD.U32 R2, RZ, RZ, UR6 ;  /* 0x00000006ff027e24 */ /* 0x000fc6000f8e00ff */
[----:B------:R-:W-:Y:S01]  /*ed70*/  IMAD.U32 R3, RZ, RZ, UR7 ;  /* 0x00000007ff037e24 */ /* 0x000fe2000f8e00ff */
[----:B------:R-:W-:-:S04]  /*ed80*/  ULDC.64 UR6, c[0x0][0xa08] ;  /* 0x0002820000067ab9 */ /* 0x000fc80000000a00 */
[----:B------:R0:W5:Y:S01]  /*ed90*/  @P3 LDG.E R17, desc[UR46][R2.64] ;  /* 0x0000002e02113981 */ /* 0x000162000c1e1900 */
[----:B------:R-:W-:Y:S01]  /*eda0*/  ISETP.NE.U32.AND P1, PT, RZ, UR6, PT ;  /* 0x00000006ff007c0c */ /* 0x000fe2000bf25070 */
[----:B------:R-:W-:Y:S01]  /*edb0*/  UIADD3 UR6, UP1, UR50, UR6, URZ ;  /* 0x0000000632067290 */ /* 0x000fe2000ff3e03f */
[----:B0-----:R-:W-:Y:S02]  /*edc0*/  IMAD.U32 R2, RZ, RZ, UR4 ;  /* 0x00000004ff027e24 */ /* 0x001fe4000f8e00ff */
[----:B------:R-:W-:Y:S01]  /*edd0*/  IMAD.U32 R3, RZ, RZ, UR5 ;  /* 0x00000005ff037e24 */ /* 0x000fe2000f8e00ff */
[----:B------:R-:W-:Y:S02]  /*ede0*/  ULDC.64 UR4, c[0x0][0xa00] ;  /* 0x0002800000047ab9 */ /* 0x000fe40000000a00 */
[----:B------:R-:W-:Y:S01]  /*edf0*/  ISETP.NE.U32.AND P0, PT, RZ, UR4, PT ;  /* 0x00000004ff007c0c */ /* 0x000fe2000bf05070 */
[----:B------:R-:W-:Y:S01]  /*ee00*/  UIADD3 UR4, UP0, UR50, UR4, URZ ;  /* 0x0000000432047290 */ /* 0x000fe2000ff1e03f */
[----:B------:R-:W-:Y:S01]  /*ee10*/  ISETP.NE.AND.EX P1, PT, RZ, UR7, PT, P1 ;  /* 0x00000007ff007c0c */ /* 0x000fe2000bf25310 */
[----:B-1----:R0:W2:Y:S01]  /*ee20*/  @P2 LDG.E R7, desc[UR46][R2.64] ;  /* 0x0000002e02072981 */ /* 0x0020a2000c1e1900 */
[----:B------:R-:W-:Y:S01]  /*ee30*/  ISETP.NE.AND.EX P0, PT, RZ, UR5, PT, P0 ;  /* 0x00000005ff007c0c */ /* 0x000fe2000bf05300 */
[----:B------:R-:W-:Y:S01]  /*ee40*/  UIADD3.X UR5, UR51, UR5, URZ, UP0, !UPT ;  /* 0x0000000533057290 */ /* 0x000fe200087fe43f */
[----:B------:R-:W-:Y:S01]  /*ee50*/  IMAD.U32 R4, RZ, RZ, UR6 ;  /* 0x00000006ff047e24 */ /* 0x000fe2000f8e00ff */
[----:B------:R-:W-:Y:S01]  /*ee60*/  UIADD3.X UR7, UR51, UR7, URZ, UP1, !UPT ;  /* 0x0000000733077290 */ /* 0x000fe20008ffe43f */
[----:B0-----:R-:W-:-:S03]  /*ee70*/  IMAD.U32 R2, RZ, RZ, UR4 ;  /* 0x00000004ff027e24 */ /* 0x001fc6000f8e00ff */
[----:B------:R-:W-:Y:S02]  /*ee80*/  IMAD.U32 R3, RZ, RZ, UR5 ;  /* 0x00000005ff037e24 */ /* 0x000fe4000f8e00ff */
[----:B------:R-:W-:-:S04]  /*ee90*/  IMAD.U32 R5, RZ, RZ, UR7 ;  /* 0x00000007ff057e24 */ /* 0x000fc8000f8e00ff */
[----:B------:R0:W5:Y:S04]  /*eea0*/  @P0 LDG.E R0, desc[UR46][R2.64] ;  /* 0x0000002e02000981 */ /* 0x000168000c1e1900 */
[----:B------:R0:W5:Y:S01]  /*eeb0*/  @P1 LDG.E R6, desc[UR46][R4.64] ;  /* 0x0000002e04061981 */ /* 0x000162000c1e1900 */
[----:B------:R-:W-:Y:S01]  /*eec0*/  UMOV UR41, URZ ;  /* 0x0000003f00297c82 */ /* 0x000fe20008000000 */
[----:B--2---:R-:W-:Y:S01]  /*eed0*/  @P2 R2UR UR41, R7 ;  /* 0x00000000072922ca */ /* 0x004fe200000e0000 */
[----:B0--3--:R-:W-:-:S14]  /*eee0*/  @P3 BRA `(.L_x_198) ;  /* 0x0000000000103947 */ /* 0x009fdc0003800000 */
[----:B------:R-:W-:Y:S05]  /*eef0*/  @!P0 BRA `(.L_x_198) ;  /* 0x00000000000c8947 */ /* 0x000fea0003800000 */
[----:B-----5:R-:W2:Y:S04]  /*ef00*/  LDG.E R17, desc[UR46][R2.64] ;  /* 0x0000002e02117981 */ /* 0x020ea8000c1e1900 */
[----:B------:R-:W2:Y:S02]  /*ef10*/  LDG.E R2, desc[UR46][R2.64+0x4] ;  /* 0x0000042e02027981 */ /* 0x000ea4000c1e1900 */
[----:B--2---:R-:W-:-:S07]  /*ef20*/  IMAD.IADD R17, R2, 0x1, -R17 ;  /* 0x0000000102117824 */ /* 0x004fce00078e0a11 */
.L_x_198:
[----:B------:R-:W-:Y:S01]  /*ef30*/  UMOV UR54, URZ ;  /* 0x0000003f00367c82 */ /* 0x000fe20008000000 */
[----:B-----5:R-:W-:Y:S01]  /*ef40*/  @P0 R2UR UR54, R0 ;  /* 0x00000000003602ca */ /* 0x020fe200000e0000 */
[----:B------:R-:W-:Y:S01]  /*ef50*/  IMAD.U32 R0, RZ, RZ, UR48 ;  /* 0x00000030ff007e24 */ /* 0x000fe2000f8e00ff */
[----:B------:R-:W-:Y:S01]  /*ef60*/  ULDC.64 UR6, c[0x0][0xa20] ;  /* 0x0002880000067ab9 */ /* 0x000fe20000000a00 */
[----:B------:R-:W-:Y:S01]  /*ef70*/  UMOV UR42, URZ ;  /* 0x0000003f002a7c82 */ /* 0x000fe20008000000 */
[----:B------:R-:W-:Y:S01]  /*ef80*/  ISETP.NE.U32.AND P0, PT, RZ, UR6, PT ;  /* 0x00000006ff007c0c */ /* 0x000fe2000bf05070 */
[----:B------:R-:W-:Y:S01]  /*ef90*/  ULDC.64 UR4, c[0x0][0x418] ;  /* 0x0001060000047ab9 */ /* 0x000fe20000000a00 */
[----:B------:R0:W-:Y:S01]  /*efa0*/  STL [R1+0x8], R0 ;  /* 0x0000080001007387 */ /* 0x0001e20000100800 */
[----:B------:R-:W-:Y:S01]  /*efb0*/  @P1 R2UR UR42, R6 ;  /* 0x00000000062a12ca */ /* 0x000fe200000e0000 */
[----:B------:R-:W-:Y:S01]  /*efc0*/  UISETP.NE.U32.AND UP0, UPT, UR4, URZ, UPT ;  /* 0x0000003f0400728c */ /* 0x000fe2000bf05070 */
[----:B------:R-:W-:-:S02]  /*efd0*/  ISETP.NE.AND.EX P0, PT, RZ, UR7, PT, P0 ;  /* 0x00000007ff007c0c */ /* 0x000fc4000bf05300 */
[----:B------:R-:W-:Y:S01]  /*efe0*/  ULDC UR4, c[0x0][0x424] ;  /* 0x0001090000047ab9 */ /* 0x000fe20000000800 */
[----:B------:R-:W-:-:S03]  /*eff0*/  UISETP.NE.AND.EX UP0, UPT, UR5, URZ, UPT, UP0 ;  /* 0x0000003f0500728c */ /* 0x000fc6000bf05300 */
[----:B------:R-:W-:Y:S01]  /*f000*/  ULDC UR5, c[0x0][0x2f0] ;  /* 0x0000bc0000057ab9 */ /* 0x000fe20000000800 */
[----:B------:R-:W-:-:S04]  /*f010*/  USEL UR4, UR4, 0x1, UP0 ;  /* 0x0000000104047887 */ /* 0x000fc80008000000 */
[----:B------:R-:W-:Y:S02]  /*f020*/  UIMAD UR4, UR4, UR5, URZ ;  /* 0x00000005040472a4 */ /* 0x000fe4000f8e023f */
[----:B------:R-:W-:Y:S01]  /*f030*/  UIADD3 UR42, UR42, UR41, URZ ;  /* 0x000000292a2a7290 */ /* 0x000fe2000fffe03f */
[----:B0-----:R-:W-:Y:S11]  /*f040*/  @!P0 BRA `(.L_x_199) ;  /* 0x00000000001c8947 */ /* 0x001ff60003800000 */
[----:B------:R-:W-:-:S04]  /*f050*/  UIADD3 UR4, UP0, UR50, UR6, URZ ;  /* 0x0000000632047290 */ /* 0x000fc8000ff1e03f */
[----:B------:R-:W-:Y:S02]  /*f060*/  UIADD3.X UR5, UR51, UR7, URZ, UP0, !UPT ;  /* 0x0000000733057290 */ /* 0x000fe400087fe43f */
[----:B------:R-:W-:-:S04]  /*f070*/  IMAD.U32 R2, RZ, RZ, UR4 ;  /* 0x00000004ff027e24 */ /* 0x000fc8000f8e00ff */
[----:B------:R-:W-:-:S05]  /*f080*/  IMAD.U32 R3, RZ, RZ, UR5 ;  /* 0x00000005ff037e24 */ /* 0x000fca000f8e00ff */
[----:B------:R-:W2:Y:S02]  /*f090*/  LDG.E R2, desc[UR46][R2.64] ;  /* 0x0000002e02027981 */ /* 0x000ea4000c1e1900 */
[----:B--2---:R-:W-:Y:S01]  /*f0a0*/  R2UR UR4, R2 ;  /* 0x00000000020472ca */ /* 0x004fe200000e0000 */
[----:B------:R-:W-:-:S14]  /*f0b0*/  BRA `(.L_x_200) ;  /* 0x0000000000187947 */ /* 0x000fdc0003800000 */
.L_x_199:
[----:B------:R-:W-:Y:S05]  /*f0c0*/  @!P1 BRA `(.L_x_200) ;  /* 0x0000000000149947 */ /* 0x000fea0003800000 */
[----:B------:R-:W2:Y:S04]  /*f0d0*/  LDG.E R0, desc[UR46][R4.64] ;  /* 0x0000002e04007981 */ /* 0x000ea8000c1e1900 */
[----:B------:R-:W3:Y:S01]  /*f0e0*/  LDG.E R2, desc[UR46][R4.64+0x4] ;  /* 0x0000042e04027981 */ /* 0x000ee2000c1e1900 */
[----:B--2---:R-:W-:Y:S02]  /*f0f0*/  R2UR UR5, R0 ;  /* 0x00000000000572ca */ /* 0x004fe400000e0000 */
[----:B---3--:R-:W-:-:S13]  /*f100*/  R2UR UR4, R2 ;  /* 0x00000000020472ca */ /* 0x008fda00000e0000 */
[----:B------:R-:W-:-:S12]  /*f110*/  UIADD3 UR4, -UR5, UR4, URZ ;  /* 0x0000000405047290 */ /* 0x000fd8000fffe13f */
.L_x_200:
[----:B------:R-:W-:Y:S01]  /*f120*/  UIADD3 UR41, -UR41, UR4, URZ ;  /* 0x0000000429297290 */ /* 0x000fe2000fffe13f */
[----:B------:R-:W-:Y:S02]  /*f130*/  BSSY B7, `(.L_x_201) ;  /* 0x0000345000077945 */ /* 0x000fe40003800000 */
[----:B------:R-:W-:Y:S01]  /*f140*/  UMOV UR4, URZ ;  /* 0x0000003f00047c82 */ /* 0x000fe20008000000 */
[----:B------:R-:W-:Y:S02]  /*f150*/  UIADD3 UR5, UR41, 0xdf, URZ ;  /* 0x000000df29057890 */ /* 0x000fe4000fffe03f */
[----:B------:R-:W-:Y:S02]  /*f160*/  ISETP.LT.AND P0, PT, RZ, UR41, PT ;  /* 0x00000029ff007c0c */ /* 0x000fe4000bf01270 */
[----:B------:R-:W-:-:S04]  /*f170*/  UIMAD.WIDE UR4, UR5, -0x6db6db6d, UR4 ;  /* 0x92492493050478a5 */ /* 0x000fc8000f8e0204 */
[----:B------:R-:W-:-:S04]  /*f180*/  USHF.R.U32.HI UR40, URZ, 0x1f, UR5 ;  /* 0x0000001f3f287899 */ /* 0x000fc80008011605 */
[----:B------:R-:W-:-:S03]  /*f190*/  ULEA.HI.SX32 UR40, UR5, UR40, 0x19 ;  /* 0x0000002805287291 */ /* 0x000fc6000f8fca3f */
[----:B------:R-:W-:Y:S09]  /*f1a0*/  @P0 BRA `(.L_x_202) ;  /* 0x0000000000480947 */ /* 0x000ff20003800000 */
[----:B------:R-:W0:Y:S02]  /*f1b0*/  S2R R0, SR_TID.X ;  /* 0x0000000000007919 */ /* 0x000e240000002100 */
[----:B0-----:R-:W-:-:S04]  /*f1c0*/  LOP3.LUT R0, R0, 0x7f, RZ, 0xc0, !PT ;  /* 0x0000007f00007812 */ /* 0x001fc800078ec0ff */
[----:B------:R-:W-:-:S13]  /*f1d0*/  ISETP.NE.AND P0, PT, R0, RZ, PT ;  /* 0x000000ff0000720c */ /* 0x000fda0003f05270 */
[----:B------:R-:W-:Y:S05]  /*f1e0*/  @P0 BRA `(.L_x_203) ;  /* 0x0000003000e40947 */ /* 0x000fea0003800000 */
[----:B------:R-:W0:Y:S01]  /*f1f0*/  S2R R5, SR_LANEID ;  /* 0x0000000000057919 */ /* 0x000e220000000000 */
[----:B------:R-:W-:Y:S01]  /*f200*/  VOTEU.ANY UR4, UPT, PT ;  /* 0x0000000000047886 */ /* 0x000fe200038e0100 */
[----:B------:R-:W1:Y:S01]  /*f210*/  LDC.64 R2, c[0x0][0xc60] ;  /* 0x00031800ff027b82 */ /* 0x000e620000000a00 */
[----:B------:R-:W0:Y:S02]  /*f220*/  FLO.U32 R0, UR4 ;  /* 0x0000000400007d00 */ /* 0x000e2400080e0000 */
[----:B0-----:R-:W-:-:S06]  /*f230*/  ISETP.EQ.U32.AND P0, PT, R0, R5, PT ;  /* 0x000000050000720c */ /* 0x001fcc0003f02070 */
[----:B------:R-:W1:Y:S07]  /*f240*/  POPC R5, UR4 ;  /* 0x0000000400057d09 */ /* 0x000e6e0008000000 */
[----:B-1----:R-:W2:Y:S01]  /*f250*/  @P0 ATOMG.E.ADD.STRONG.GPU PT, R3, desc[UR46][R2.64], R5 ;  /* 0x00000005020309a8 */ /* 0x002ea200081ee1ee */
[----:B------:R-:W0:Y:S02]  /*f260*/  S2R R4, SR_LTMASK ;  /* 0x0000000000047919 */ /* 0x000e240000003900 */
[----:B0-----:R-:W-:-:S04]  /*f270*/  LOP3.LUT R4, R4, UR4, RZ, 0xc0, !PT ;  /* 0x0000000404047c12 */ /* 0x001fc8000f8ec0ff */
[----:B------:R-:W0:Y:S01]  /*f280*/  POPC R7, R4 ;  /* 0x0000000400077309 */ /* 0x000e220000000000 */
[----:B--2---:R-:W0:Y:S02]  /*f290*/  SHFL.IDX PT, R0, R3, R0, 0x1f ;  /* 0x00001f0003007589 */ /* 0x004e2400000e0000 */
[----:B0-----:R-:W-:-:S05]  /*f2a0*/  IADD3 R0, R0, UR43, R7 ;  /* 0x0000002b00007c10 */ /* 0x001fca000fffe007 */
[----:B------:R0:W-:Y:S01]  /*f2b0*/  STL [R1+0x10], R0 ;  /* 0x0000100001007387 */ /* 0x0001e20000100800 */
[----:B------:R-:W-:Y:S05]  /*f2c0*/  BRA `(.L_x_203) ;  /* 0x0000003000ac7947 */ /* 0x000fea0003800000 */
.L_x_202:
[----:B------:R-:W-:Y:S01]  /*f2d0*/  VIADD R0, R18, 0x20400 ;  /* 0x0002040012007836 */ /* 0x000fe20000000000 */
[----:B------:R-:W-:Y:S04]  /*f2e0*/  BSSY B6, `(.L_x_204) ;  /* 0x0000013000067945 */ /* 0x000fe80003800000 */
[----:B------:R-:W-:-:S13]  /*f2f0*/  LOP3.LUT P0, RZ, R0, 0x3ff, RZ, 0xc0, !PT ;  /* 0x000003ff00ff7812 */ /* 0x000fda000780c0ff */
[----:B------:R-:W-:Y:S05]  /*f300*/  @!P0 BRA `(.L_x_205) ;  /* 0x0000000000408947 */ /* 0x000fea0003800000 */
[----:B------:R-:W-:Y:S01]  /*f310*/  MOV R2, 0x0 ;  /* 0x0000000000027802 */ /* 0x000fe20000000f00 */
        /* <DEDUP_REMOVED lines=15> */
.L_x_205:
[----:B------:R-:W-:Y:S05]  /*f410*/  BSYNC B6 ;  /* 0x0000000000067941 */ /* 0x000fea0003800000 */
.L_x_204:
[----:B------:R-:W2:Y:S01]  /*f420*/  LDL.LU R16, [R1+0xc] ;  /* 0x00000c0001107983 */ /* 0x000ea20000300800 */
[----:B------:R-:W-:Y:S01]  /*f430*/  VIADD R0, R18, 0xe400 ;  /* 0x0000e40012007836 */ /* 0x000fe20000000000 */
[----:B------:R-:W-:Y:S04]  /*f440*/  BSSY B6, `(.L_x_206) ;  /* 0x0000016000067945 */ /* 0x000fe80003800000 */
[----:B------:R-:W-:Y:S02]  /*f450*/  LOP3.LUT P0, RZ, R0, 0x3ff, RZ, 0xc0, !PT ;  /* 0x000003ff00ff7812 */ /* 0x000fe4000780c0ff */
[----:B--2---:R-:W-:-:S11]  /*f460*/  LOP3.LUT R16, R16, 0xfffffffe, RZ, 0xc0, !PT ;  /* 0xfffffffe10107812 */ /* 0x004fd600078ec0ff */
[----:B------:R-:W-:-:S05]  /*f470*/  @P0 LOP3.LUT R16, R16, 0x1, RZ, 0xfc, !PT ;  /* 0x0000000110100812 */ /* 0x000fca00078efcff */
[----:B------:R0:W-:Y:S01]  /*f480*/  STL [R1+0xc], R16 ;  /* 0x00000c1001007387 */ /* 0x0001e20000100800 */
[----:B------:R-:W-:Y:S05]  /*f490*/  @!P0 BRA `(.L_x_207) ;  /* 0x0000000000408947 */ /* 0x000fea0003800000 */
[----:B------:R-:W-:Y:S01]  /*f4a0*/  MOV R2, 0x0 ;  /* 0x0000000000027802 */ /* 0x000fe20000000f00 */
[----:B------:R-:W-:Y:S01]  /*f4b0*/  ULDC.64 UR6, c[0x4][0xc0] ;  /* 0x0100300000067ab9 */ /* 0x000fe20000000a00 */
[----:B------:R-:W-:Y:S01]  /*f4c0*/  ULDC.64 UR8, c[0x4][0xc8] ;  /* 0x0100320000087ab9 */ /* 0x000fe20000000a00 */
[----:B------:R-:W-:Y:S01]  /*f4d0*/  ULDC.64 UR4, c[0x4][0x10] ;  /* 0x0100040000047ab9 */ /* 0x000fe20000000a00 */
[----:B------:R-:W-:Y:S02]  /*f4e0*/  IMAD.U32 R4, RZ, RZ, UR6 ;  /* 0x00000006ff047e24 */ /* 0x000fe4000f8e00ff */
[----:B------:R-:W1:Y:S01]  /*f4f0*/  LDC.64 R2, c[0x4][R2] ;  /* 0x0100000002027b82 */ /* 0x000e620000000a00 */
        /* <DEDUP_REMOVED lines=9> */
[----:B01----:R-:W-:Y:S05]  /*f590*/  CALL.ABS.NOINC R2 ;  /* 0x0000000002007343 */ /* 0x003fea0003c00000 */
.L_x_207:
[----:B------:R-:W-:Y:S05]  /*f5a0*/  BSYNC B6 ;  /* 0x0000000000067941 */ /* 0x000fea0003800000 */
.L_x_206:
        /* <DEDUP_REMOVED lines=20> */
.L_x_209:
[----:B------:R-:W-:Y:S05]  /*f6f0*/  BSYNC B6 ;  /* 0x0000000000067941 */ /* 0x000fea0003800000 */
.L_x_208:
[----:B------:R-:W-:Y:S01]  /*f700*/  LOP3.LUT P6, RZ, R16, 0x1, RZ, 0xc0, !PT ;  /* 0x0000000110ff7812 */ /* 0x000fe200078cc0ff */
[----:B------:R-:W-:-:S12]  /*f710*/  BSSY B6, `(.L_x_210) ;  /* 0x0000012000067945 */ /* 0x000fd80003800000 */
        /* <DEDUP_REMOVED lines=17> */
.L_x_211:
[----:B------:R-:W-:Y:S05]  /*f830*/  BSYNC B6 ;  /* 0x0000000000067941 */ /* 0x000fea0003800000 */
.L_x_210:
[----:B------:R-:W2:Y:S01]  /*f840*/  LDL R19, [R1+0x8] ;  /* 0x0000080001137983 */ /* 0x000ea20000100800 */
[----:B------:R-:W-:Y:S02]  /*f850*/  ULDC.64 UR4, c[0x0][0x9f8] ;  /* 0x00027e0000047ab9 */ /* 0x000fe40000000a00 */
[----:B------:R-:W-:-:S04]  /*f860*/  UISETP.NE.U32.AND UP0, UPT, UR4, URZ, UPT ;  /* 0x0000003f0400728c */ /* 0x000fc8000bf05070 */
[----:B------:R-:W-:-:S06]  /*f870*/  UISETP.NE.AND.EX UP0, UPT, UR5, URZ, UPT, UP0 ;  /* 0x0000003f0500728c */ /* 0x000fcc000bf05300 */
[----:B------:R-:W-:-:S05]  /*f880*/  PLOP3.LUT P0, PT, PT, PT, UP0, 0x80, 0x0 ;  /* 0x000000000000781c */ /* 0x000fca0003f0f008 */
[----:B------:R-:W-:-:S04]  /*f890*/  @UP0 UIADD3 UR4, UP1, UR50, UR4, URZ ;  /* 0x0000000432040290 */ /* 0x000fc8000ff3e03f */
[----:B------:R-:W-:Y:S02]  /*f8a0*/  @UP0 UIADD3.X UR5, UR51, UR5, URZ, UP1, !UPT ;  /* 0x0000000533050290 */ /* 0x000fe40008ffe43f */
[----:B------:R-:W-:-:S04]  /*f8b0*/  IMAD.U32 R2, RZ, RZ, UR4 ;  /* 0x00000004ff027e24 */ /* 0x000fc8000f8e00ff */
[----:B------:R-:W-:Y:S01]  /*f8c0*/  IMAD.U32 R3, RZ, RZ, UR5 ;  /* 0x00000005ff037e24 */ /* 0x000fe2000f8e00ff */
[----:B------:R-:W1:Y:S01]  /*f8d0*/  S2R R0, SR_TID.X ;  /* 0x0000000000007919 */ /* 0x000e620000002100 */
[----:B------:R-:W-:-:S03]  /*f8e0*/  ULDC.64 UR4, c[0x0][0xa08] ;  /* 0x0002820000047ab9 */ /* 0x000fc60000000a00 */
[----:B--2---:R2:W3:Y:S01]  /*f8f0*/  @P0 LDG.E R19, desc[UR46][R2.64] ;  /* 0x0000002e02130981 */ /* 0x0044e2000c1e1900 */
[----:B-1----:R-:W-:-:S04]  /*f900*/  SHF.R.U32.HI R0, RZ, 0x5, R0 ;  /* 0x00000005ff007819 */ /* 0x002fc80000011600 */
[----:B------:R-:W-:Y:S01]  /*f910*/  LOP3.LUT R0, R0, 0x3, RZ, 0xc0, !PT ;  /* 0x0000000300007812 */ /* 0x000fe200078ec0ff */
[----:B--2---:R-:W1:Y:S01]  /*f920*/  LDC.64 R2, c[0x0][0x418] ;  /* 0x00010600ff027b82 */ /* 0x004e620000000a00 */
[----:B---3--:R-:W-:Y:S01]  /*f930*/  SHF.R.S32.HI R8, RZ, 0x1f, R19 ;  /* 0x0000001fff087819 */ /* 0x008fe20000011413 */
[----:B------:R2:W-:Y:S01]  /*f940*/  @P0 STL [R1+0x8], R19 ;  /* 0x0000081301000387 */ /* 0x0005e20000100800 */
[----:B-1----:R-:W-:Y:S01]  /*f950*/  LOP3.LUT P0, RZ, R2, UR4, RZ, 0xfc, !PT ;  /* 0x0000000402ff7c12 */ /* 0x002fe2000f80fcff */
[----:B------:R-:W-:Y:S02]  /*f960*/  UMOV UR4, 0xffffffff ;  /* 0xffffffff00047882 */ /* 0x000fe40000000000 */
[----:B------:R2:W-:Y:S01]  /*f970*/  STL [R1+0x18], R8 ;  /* 0x0000180801007387 */ /* 0x0005e20000100800 */
[----:B------:R-:W-:-:S04]  /*f980*/  LOP3.LUT P0, RZ, R3, UR5, RZ, 0xfc, P0 ;  /* 0x0000000503ff7c12 */ /* 0x000fc8000800fcff */
[----:B0-----:R-:W-:Y:S01]  /*f990*/  SEL R16, R19, RZ, !P0 ;  /* 0x000000ff13107207 */ /* 0x001fe20004000000 */
[----:B------:R-:W-:Y:S08]  /*f9a0*/  BRA.DIV UR4, `(.L_x_212) ;  /* 0x0000003a04fc7947 */ /* 0x000ff0000b800000 */
[----:B------:R0:W1:Y:S02]  /*f9b0*/  SHFL.IDX PT, R14, R0, RZ, 0x1f ;  /* 0x00001fff000e7589 */ /* 0x00006400000e0000 */
.L_x_283:
[----:B0-----:R-:W3:Y:S01]  /*f9c0*/  LDL.LU R0, [R1+0xc] ;  /* 0x00000c0001007983 */ /* 0x001ee20000300800 */
[----:B------:R-:W-:Y:S02]  /*f9d0*/  PLOP3.LUT P1, PT, PT, PT, PT, 0x8, 0x0 ;  /* 0x000000000000781c */ /* 0x000fe40003f2e170 */
[----:B-1----:R-:W-:Y:S02]  /*f9e0*/  ISETP.NE.AND P0, PT, R14, RZ, PT ;  /* 0x000000ff0e00720c */ /* 0x002fe40003f05270 */
[----:B---3--:R-:W-:-:S09]  /*f9f0*/  LOP3.LUT R0, R0, 0xfffffffe, RZ, 0xc0, !PT ;  /* 0xfffffffe00007812 */ /* 0x008fd200078ec0ff */
[----:B------:R-:W-:-:S05]  /*fa00*/  @P1 LOP3.LUT R0, R0, 0x1, RZ, 0xfc, !PT ;  /* 0x0000000100001812 */ /* 0x000fca00078efcff */
[----:B------:R0:W-:Y:S01]  /*fa10*/  STL [R1+0xc], R0 ;  /* 0x00000c0001007387 */ /* 0x0001e20000100800 */
[----:B------:R-:W-:Y:S05]  /*fa20*/  @P0 BRA `(.L_x_213) ;  /* 0x0000000400600947 */ /* 0x000fea0003800000 */
[----:B------:R-:W-:-:S06]  /*fa30*/  UIADD3 UR4, UR40, -0x1, URZ ;  /* 0xffffffff28047890 */ /* 0x000fcc000fffe03f */
[----:B0-----:R-:W-:Y:S01]  /*fa40*/  IMAD.U32 R0, RZ, RZ, UR4 ;  /* 0x00000004ff007e24 */ /* 0x001fe2000f8e00ff */
[----:B------:R-:W-:-:S03]  /*fa50*/  UMOV UR4, 0xffffffff ;  /* 0xffffffff00047882 */ /* 0x000fc60000000000 */
[----:B------:R-:W-:Y:S05]  /*fa60*/  BRA.DIV UR4, `(.L_x_214) ;  /* 0x0000003a04ec7947 */ /* 0x000fea000b800000 */
[----:B------:R-:W-:-:S13]  /*fa70*/  ELECT P6, URZ, PT ;  /* 0x00000000003f782f */ /* 0x000fda00038c0000 */
.L_x_286:
[----:B------:R-:W-:Y:S05]  /*fa80*/  @!P6 BRA `(.L_x_213) ;  /* 0x000000040048e947 */ /* 0x000fea0003800000 */
[----:B------:R-:W-:-:S04]  /*fa90*/  ISETP.NE.U32.AND P0, PT, R2, RZ, PT ;  /* 0x000000ff0200720c */ /* 0x000fc80003f05070 */
[----:B------:R-:W-:-:S13]  /*faa0*/  ISETP.NE.AND.EX P0, PT, R3, RZ, PT, P0 ;  /* 0x000000ff0300720c */ /* 0x000fda0003f05300 */
[----:B------:R-:W-:Y:S05]  /*fab0*/  @!P0 BRA `(.L_x_215) ;  /* 0x0000000000448947 */ /* 0x000fea0003800000 */
[----:B------:R-:W0:Y:S01]  /*fac0*/  LDC R7, c[0x0][0x43c] ;  /* 0x00010f00ff077b82 */ /* 0x000e220000000800 */
[----:B------:R-:W-:Y:S01]  /*fad0*/  ULDC.64 UR4, c[0x0][0x428] ;  /* 0x00010a0000047ab9 */ /* 0x000fe20000000a00 */
[----:B0-----:R-:W-:-:S13]  /*fae0*/  ISETP.NE.AND P0, PT, R7, 0x1, PT ;  /* 0x000000010700780c */ /* 0x001fda0003f05270 */
[----:B------:R-:W0:Y:S02]  /*faf0*/  @P0 LDC.64 R4, c[0x0][0x440] ;  /* 0x00011000ff040b82 */ /* 0x000e240000000a00 */
[----:B0-----:R-:W-:-:S04]  /*fb00*/  @P0 IMAD.HI.U32 R6, R0, R4, RZ ;  /* 0x0000000400060227 */ /* 0x001fc800078e00ff */
[----:B------:R-:W-:Y:S01]  /*fb10*/  IMAD.MOV.U32 R4, RZ, RZ, R0 ;  /* 0x000000ffff047224 */ /* 0x000fe200078e0000 */
[----:B------:R-:W-:Y:S01]  /*fb20*/  @P0 SHF.R.U32.HI R4, RZ, R5, R6 ;  /* 0x00000005ff040219 */ /* 0x000fe20000011606 */
[----:B------:R-:W-:-:S04]  /*fb30*/  IMAD R6, R8, UR4, RZ ;  /* 0x0000000408067c24 */ /* 0x000fc8000f8e02ff */
[----:B------:R-:W-:Y:S02]  /*fb40*/  IMAD.MOV R5, RZ, RZ, -R4 ;  /* 0x000000ffff057224 */ /* 0x000fe400078e0a04 */
[----:B------:R-:W-:Y:S02]  /*fb50*/  IMAD R6, R19, UR5, R6 ;  /* 0x0000000513067c24 */ /* 0x000fe4000f8e0206 */
[----:B------:R-:W-:Y:S01]  /*fb60*/  IMAD R0, R7, R5, R0 ;  /* 0x0000000507007224 */ /* 0x000fe200078e0200 */
[----:B------:R-:W-:-:S03]  /*fb70*/  SHF.R.S32.HI R5, RZ, 0x1f, R4 ;  /* 0x0000001fff057819 */ /* 0x000fc60000011404 */
[----:B------:R-:W-:-:S04]  /*fb80*/  IMAD.WIDE.U32 R4, R19, UR4, R4 ;  /* 0x0000000413047c25 */ /* 0x000fc8000f8e0004 */
[----:B------:R-:W-:Y:S01]  /*fb90*/  IMAD.IADD R6, R5, 0x1, R6 ;  /* 0x0000000105067824 */ /* 0x000fe200078e0206 */
[----:B------:R-:W-:-:S04]  /*fba0*/  LEA R2, P0, R4, R2, 0x2 ;  /* 0x0000000204027211 */ /* 0x000fc800078010ff */
[----:B------:R-:W-:-:S05]  /*fbb0*/  LEA.HI.X R3, R4, R3, R6, 0x2, P0 ;  /* 0x0000000304037211 */ /* 0x000fca00000f1406 */
[----:B------:R0:W5:Y:S04]  /*fbc0*/  LDG.E R16, desc[UR46][R2.64] ;  /* 0x0000002e02107981 */ /* 0x000168000c1e1900 */
.L_x_215:
[----:B0-----:R-:W3:Y:S04]  /*fbd0*/  LDL R3, [R1] ;  /* 0x0000000001037983 */ /* 0x001ee80000100800 */
[----:B------:R-:W4:Y:S01]  /*fbe0*/  LDL R2, [R1+0x4] ;  /* 0x0000040001027983 */ /* 0x000f220000100800 */
[----:B------:R-:W0:Y:S02]  /*fbf0*/  S2R R4, SR_TID.X ;  /* 0x0000000000047919 */ /* 0x000e240000002100 */
[----:B0-----:R-:W-:-:S04]  /*fc00*/  LOP3.LUT R4, R4, 0x7f, RZ, 0xc0, !PT ;  /* 0x0000007f04047812 */ /* 0x001fc800078ec0ff */
[----:B------:R-:W-:Y:S01]  /*fc10*/  ISETP.NE.AND P1, PT, R4, RZ, PT ;  /* 0x000000ff0400720c */ /* 0x000fe20003f25270 */
[----:B---3--:R-:W-:Y:S01]  /*fc20*/  IMAD R3, R3, 0x8, R18 ;  /* 0x0000000803037824 */ /* 0x008fe200078e0212 */
[----:B----4-:R-:W-:-:S04]  /*fc30*/  SHF.L.U32 R2, R2, 0x1f, RZ ;  /* 0x0000001f02027819 */ /* 0x010fc800000006ff */
[----:B------:R-:W0:Y:S02]  /*fc40*/  SYNCS.PHASECHK.TRANS64.TRYWAIT P0, [R3+URZ+0x2e880], R2 ;  /* 0x02e88002030075a7 */ /* 0x000e24000800017f */
[----:B0-----:R-:W-:Y:S05]  /*fc50*/  @!P0 BRA `(.L_x_216) ;  /* 0x0000003800908947 */ /* 0x001fea0003800000 */
.L_x_287:
[----:B------:R-:W-:Y:S05]  /*fc60*/  @P1 BRA `(.L_x_217) ;  /* 0x00000000001c1947 */ /* 0x000fea0003800000 */
[----:B------:R-:W1:Y:S02]  /*fc70*/  S2R R4, SR_TID.X ;  /* 0x0000000000047919 */ /* 0x000e640000002100 */
[----:B-1----:R-:W-:Y:S01]  /*fc80*/  LOP3.LUT R5, R4, 0x1f, RZ, 0xc0, !PT ;  /* 0x0000001f04057812 */ /* 0x002fe200078ec0ff */
[----:B------:R-:W-:-:S03]  /*fc90*/  IMAD.MOV.U32 R4, RZ, RZ, 0x7000 ;  /* 0x00007000ff047424 */ /* 0x000fc600078e00ff */
[----:B------:R-:W-:Y:S01]  /*fca0*/  ISETP.NE.AND P0, PT, R5, RZ, PT ;  /* 0x000000ff0500720c */ /* 0x000fe20003f05270 */
[----:B------:R1:W-:-:S12]  /*fcb0*/  SYNCS.ARRIVE.TRANS64 RZ, [R3+URZ+0x2e870], R4 ;  /* 0x02e8700403ff79a7 */ /* 0x0003d8000800003f */
[----:B-1----:R-:W-:Y:S05]  /*fcc0*/  @!P0 BRA `(.L_x_217) ;  /* 0x0000000000048947 */ /* 0x002fea0003800000 */
[----:B------:R-:W-:Y:S01]  /*fcd0*/  BPT.TRAP 0x1 ;  /* 0x000000040000795c */ /* 0x000fe20000300000 */
.L_x_217:
[----:B------:R-:W3:Y:S01]  /*fce0*/  LDL R5, [R1] ;  /* 0x0000000001057983 */ /* 0x000ee20000100800 */
[----:B------:R-:W-:Y:S01]  /*fcf0*/  IMAD.MOV.U32 R4, RZ, RZ, 0xe0 ;  /* 0x000000e0ff047424 */ /* 0x000fe200078e00ff */
[----:B------:R-:W-:Y:S01]  /*fd00*/  R2UR UR33, R3 ;  /* 0x00000000032172ca */ /* 0x000fe200000e0000 */
[----:B------:R-:W-:Y:S01]  /*fd10*/  UIADD3 UR4, UP0, UR52, 0x470, URZ ;  /* 0x0000047034047890 */ /* 0x000fe2000ff1e03f */
[----:B-----5:R-:W-:Y:S01]  /*fd20*/  R2UR UR37, R16 ;  /* 0x00000000102572ca */ /* 0x020fe200000e0000 */
[----:B------:R-:W-:Y:S01]  /*fd30*/  IMAD R0, R0, R4, UR42 ;  /* 0x0000002a00007e24 */ /* 0x000fe2000f8e0204 */
[----:B------:R-:W-:Y:S01]  /*fd40*/  UMOV UR6, 0x0 ;  /* 0x0000000000067882 */ /* 0x000fe20000000000 */
[----:B------:R-:W-:Y:S01]  /*fd50*/  UIADD3.X UR5, URZ, UR53, URZ, UP0, !UPT ;  /* 0x000000353f057290 */ /* 0x000fe200087fe43f */
[----:B------:R-:W-:Y:S02]  /*fd60*/  UMOV UR7, 0x14f00000 ;  /* 0x14f0000000077882 */ /* 0x000fe40000000000 */
[----:B------:R-:W-:Y:S01]  /*fd70*/  R2UR UR35, R0 ;  /* 0x00000000002372ca */ /* 0x000fe200000e0000 */
[----:B------:R-:W-:-:S04]  /*fd80*/  UMOV UR34, URZ ;  /* 0x0000003f00227c82 */ /* 0x000fc80008000000 */
[----:B------:R-:W-:Y:S01]  /*fd90*/  UIADD3 UR33, UR33, 0x2e870, URZ ;  /* 0x0002e87021217890 */ /* 0x000fe2000fffe03f */
[----:B---3--:R-:W-:-:S05]  /*fda0*/  IMAD R4, R5, 0x7000, R18 ;  /* 0x0000700005047824 */ /* 0x008fca00078e0212 */
[----:B------:R-:W-:-:S13]  /*fdb0*/  R2UR UR32, R4 ;  /* 0x00000000042072ca */ /* 0x000fda00000e0000 */
[----:B------:R-:W-:-:S09]  /*fdc0*/  UIADD3 UR32, UR32, 0xe400, URZ ;  /* 0x0000e40020207890 */ /* 0x000fd2000fffe03f */
[----:B------:R1:W-:Y:S01]  /*fdd0*/  UTMALDG.4D [UR32], [UR4], desc[UR6] ;  /* 0x00000620040075b4 */ /* 0x0003e20008019000 */
[----:B------:R-:W3:Y:S02]  /*fde0*/  SYNCS.PHASECHK.TRANS64.TRYWAIT P0, [R3+URZ+0x2e840], R2 ;  /* 0x02e84002030075a7 */ /* 0x000ee4000800017f */
[----:B-1-3--:R-:W-:Y:S05]  /*fdf0*/  @!P0 BRA `(.L_x_218) ;  /* 0x00000038003c8947 */ /* 0x00afea0003800000 */
.L_x_288:
[----:B------:R-:W-:Y:S05]  /*fe00*/  @P1 BRA `(.L_x_219) ;  /* 0x00000000001c1947 */ /* 0x000fea0003800000 */
[----:B------:R-:W3:Y:S01]  /*fe10*/  S2R R5, SR_TID.X ;  /* 0x0000000000057919 */ /* 0x000ee20000002100 */
[----:B01----:R-:W-:-:S04]  /*fe20*/  IMAD.MOV.U32 R2, RZ, RZ, 0x7000 ;  /* 0x00007000ff027424 */ /* 0x003fc800078e00ff */
[----:B------:R4:W-:Y:S01]  /*fe30*/  SYNCS.ARRIVE.TRANS64 RZ, [R3+URZ+0x2e830], R2 ;  /* 0x02e8300203ff79a7 */ /* 0x0009e2000800003f */
[----:B---3--:R-:W-:-:S04]  /*fe40*/  LOP3.LUT R5, R5, 0x1f, RZ, 0xc0, !PT ;  /* 0x0000001f05057812 */ /* 0x008fc800078ec0ff */
[----:B------:R-:W-:-:S13]  /*fe50*/  ISETP.NE.AND P0, PT, R5, RZ, PT ;  /* 0x000000ff0500720c */ /* 0x000fda0003f05270 */
[----:B----4-:R-:W-:Y:S05]  /*fe60*/  @!P0 BRA `(.L_x_219) ;  /* 0x0000000000048947 */ /* 0x010fea0003800000 */
[----:B------:R-:W-:Y:S01]  /*fe70*/  BPT.TRAP 0x1 ;  /* 0x000000040000795c */ /* 0x000fe20000300000 */
.L_x_219:
[----:B01----:R-:W3:Y:S01]  /*fe80*/  LDL.LU R2, [R1+0xc] ;  /* 0x00000c0001027983 */ /* 0x003ee20000300800 */
        /* <DEDUP_REMOVED lines=14> */
[----:B---3--:R-:W-:-:S04]  /*ff70*/  LOP3.LUT R2, R2, 0xfffffffe, RZ, 0xc0, !PT ;  /* 0xfffffffe02027812 */ /* 0x008fc800078ec0ff */
[----:B------:R-:W-:-:S05]  /*ff80*/  @P0 LOP3.LUT R2, R2, 0x1, RZ, 0xfc, !PT ;  /* 0x0000000102020812 */ /* 0x000fca00078efcff */
[----:B------:R1:W-:Y:S01]  /*ff90*/  STL [R1+0xc], R2 ;  /* 0x00000c0201007387 */ /* 0x0003e20000100800 */
[----:B------:R-:W-:Y:S01]  /*ffa0*/  NOP ;  /* 0x0000000000007918 */ /* 0x000fe20000000000 */
.L_x_213:
[----:B------:R-:W-:Y:S05]  /*ffb0*/  WARPSYNC.ALL ;  /* 0x0000000000007948 */ /* 0x000fea0003800000 */
[----:B0-----:R-:W-:Y:S01]  /*ffc0*/  VIADD R0, R18, 0x1c400 ;  /* 0x0001c40012007836 */ /* 0x001fe20000000000 */
[----:B-1----:R-:W-:Y:S01]  /*ffd0*/  USHF.R.S32.HI UR4, URZ, 0x1f, UR54 ;  /* 0x0000001f3f047899 */ /* 0x002fe20008011436 */
[----:B------:R-:W-:Y:S01]  /*ffe0*/  BAR.SYNC.DEFER_BLOCKING 0x8, 0x180 ;  /* 0x0206000000007b1d */ /* 0x000fe20000010000 */
[----:B------:R-:W-:Y:S02]  /*fff0*/  USHF.R.S32.HI UR37, URZ, 0x1f, UR36 ;  /* 0x0000001f3f257899 */ /* 0x000fe40008011424 */
[----:B------:R-:W-:-:S03]  /*10000*/  LOP3.LUT P0, RZ, R0, 0x3ff, RZ, 0xc0, !PT ;  /* 0x000003ff00ff7812 */ /* 0x000fc6000780c0ff */
[----:B------:R-:W-:Y:S01]  /*10010*/  ULDC.64 UR6, c[0x0][0x298] ;  /* 0x0000a60000067ab9 */ /* 0x000fe20000000a00 */
[----:B------:R-:W-:Y:S01]  /*10020*/  ULDC.64 UR8, c[0x0][0xa00] ;  /* 0x0002800000087ab9 */ /* 0x000fe20000000a00 */
[----:B------:R-:W-:Y:S01]  /*10030*/  UIMAD UR4, UR4, UR6, URZ ;  /* 0x00000006040472a4 */ /* 0x000fe2000f8e023f */
[----:B------:R-:W-:Y:S01]  /*10040*/  BSSY B6, `(.L_x_220) ;  /* 0x0000019000067945 */ /* 0x000fe20003800000 */
[----:B------:R-:W-:Y:S02]  /*10050*/  UISETP.NE.U32.AND UP0, UPT, UR8, URZ, UPT ;  /* 0x0000003f0800728c */ /* 0x000fe4000bf05070 */
[----:B------:R-:W-:Y:S02]  /*10060*/  UIMAD.WIDE.U32 UR56, UR54, UR6, URZ ;  /* 0x00000006363872a5 */ /* 0x000fe4000f8e003f */
[----:B------:R-:W-:Y:S02]  /*10070*/  UIMAD UR4, UR54, UR7, UR4 ;  /* 0x00000007360472a4 */ /* 0x000fe4000f8e0204 */
[----:B------:R-:W-:-:S02]  /*10080*/  UISETP.NE.AND.EX UP0, UPT, UR9, URZ, UPT, UP0 ;  /* 0x0000003f0900728c */ /* 0x000fc4000bf05300 */
[----:B------:R-:W-:Y:S02]  /*10090*/  UIADD3 UR51, UR57, UR4, URZ ;  /* 0x0000000439337290 */ /* 0x000fe4000fffe03f */
[----:B------:R-:W-:Y:S02]  /*100a0*/  USEL UR48, UR48, URZ, !UP0 ;  /* 0x0000003f30307287 */ /* 0x000fe4000c000000 */
[----:B------:R-:W-:Y:S01]  /*100b0*/  USEL UR49, UR49, URZ, !UP0 ;  /* 0x0000003f31317287 */ /* 0x000fe2000c000000 */
[----:B------:R-:W-:Y:S11]  /*100c0*/  @!P0 BRA `(.L_x_221) ;  /* 0x0000000000408947 */ /* 0x000ff60003800000 */
        /* <DEDUP_REMOVED lines=11> */
[----:B--2---:R-:W-:Y:S02]  /*10180*/  IMAD.MOV.U32 R8, RZ, RZ, 0x70 ;  /* 0x00000070ff087424 */ /* 0x004fe400078e00ff */
[----:B------:R-:W-:Y:S02]  /*10190*/  IMAD.MOV.U32 R12, RZ, RZ, 0x1 ;  /* 0x00000001ff0c7424 */ /* 0x000fe400078e00ff */
[----:B------:R-:W-:-:S07]  /*101a0*/  IMAD.MOV.U32 R13, RZ, RZ, RZ ;  /* 0x000000ffff0d7224 */ /* 0x000fce00078e00ff */
[----:B------:R-:W-:-:S07]  /*101b0*/  LEPC R20, `(.L_x_221) ;  /* 0x000000001014794e */ /* 0x000fce0000000000 */
[----:B0-----:R-:W-:Y:S05]  /*101c0*/  CALL.ABS.NOINC R2 ;  /* 0x0000000002007343 */ /* 0x001fea0003c00000 */
.L_x_221:
[----:B------:R-:W-:Y:S05]  /*101d0*/  BSYNC B6 ;  /* 0x0000000000067941 */ /* 0x000fea0003800000 */
.L_x_220:
[----:B------:R-:W3:Y:S01]  /*101e0*/  LDL.LU R0, [R1+0x14] ;  /* 0x0000140001007983 */ /* 0x000ee20000300800 */
[----:B------:R-:W0:Y:S01]  /*101f0*/  LDC R6, c[0x0][0x448] ;  /* 0x00011200ff067b82 */ /* 0x000e220000000800 */
[----:B------:R-:W-:Y:S02]  /*10200*/  ULDC.64 UR8, c[0x0][0x2d8] ;  /* 0x0000b60000087ab9 */ /* 0x000fe40000000a00 */
[----:B------:R1:W5:Y:S01]  /*10210*/  LDL R7, [R1+0x24] ;  /* 0x0000240001077983 */ /* 0x0003620000100800 */
[----:B------:R-:W4:Y:S01]  /*10220*/  S2R R2, SR_TID.X ;  /* 0x0000000000027919 */ /* 0x000f220000002100 */
[----:B--2---:R-:W2:Y:S01]  /*10230*/  S2R R19, SR_TID.X ;  /* 0x0000000000137919 */ /* 0x004ea20000002100 */
[----:B0-----:R-:W-:-:S13]  /*10240*/  ISETP.NE.AND P0, PT, R6, 0x1, PT ;  /* 0x000000010600780c */ /* 0x001fda0003f05270 */
[----:B------:R-:W0:Y:S01]  /*10250*/  @P0 LDC R3, c[0x0][0x450] ;  /* 0x00011400ff030b82 */ /* 0x000e220000000800 */
[----:B----4-:R-:W-:-:S04]  /*10260*/  LOP3.LUT R2, R2, 0x7f, RZ, 0xc0, !PT ;  /* 0x0000007f02027812 */ /* 0x010fc800078ec0ff */
[----:B------:R-:W-:Y:S01]  /*10270*/  SHF.R.U32.HI R2, RZ, 0x3, R2 ;  /* 0x00000003ff027819 */ /* 0x000fe20000011602 */
[----:B--2---:R-:W-:-:S05]  /*10280*/  IMAD.SHL.U32 R19, R19, 0x10, RZ ;  /* 0x0000001013137824 */ /* 0x004fca00078e00ff */
[----:B------:R-:W-:Y:S02]  /*10290*/  LOP3.LUT R19, R2, 0x70, R19, 0xf8, !PT ;  /* 0x0000007002137812 */ /* 0x000fe400078ef813 */
[----:B------:R-:W2:Y:S01]  /*102a0*/  @P0 LDC R2, c[0x0][0x44c] ;  /* 0x00011300ff020b82 */ /* 0x000ea20000000800 */
[----:B------:R-:W-:Y:S01]  /*102b0*/  UIMAD UR6, UR37, UR8, URZ ;  /* 0x00000008250672a4 */ /* 0x000fe2000f8e023f */
[----:B------:R-:W-:Y:S02]  /*102c0*/  UMOV UR50, UR56 ;  /* 0x0000003800327c82 */ /* 0x000fe40008000000 */
[----:B------:R-:W-:Y:S02]  /*102d0*/  UIMAD.WIDE.U32 UR4, UR36, UR8, UR50 ;  /* 0x00000008240472a5 */ /* 0x000fe4000f8e0032 */
[----:B------:R-:W-:-:S03]  /*102e0*/  UIMAD UR6, UR36, UR9, UR6 ;  /* 0x00000009240672a4 */ /* 0x000fc6000f8e0206 */
[----:B------:R-:W-:Y:S01]  /*102f0*/  ULDC.64 UR8, c[0x0][0x2e0] ;  /* 0x0000b80000087ab9 */ /* 0x000fe20000000a00 */
[----:B------:R-:W-:Y:S02]  /*10300*/  UIADD3 UR5, UR5, UR6, URZ ;  /* 0x0000000605057290 */ /* 0x000fe4000fffe03f */
[----:B------:R-:W-:Y:S02]  /*10310*/  UIMAD UR6, UR49, UR8, URZ ;  /* 0x00000008310672a4 */ /* 0x000fe4000f8e023f */
[----:B------:R-:W-:Y:S02]  /*10320*/  UIMAD.WIDE.U32 UR4, UR48, UR8, UR4 ;  /* 0x00000008300472a5 */ /* 0x000fe4000f8e0004 */
[----:B------:R-:W-:-:S03]  /*10330*/  UIMAD UR6, UR48, UR9, UR6 ;  /* 0x00000009300672a4 */ /* 0x000fc6000f8e0206 */
[----:B------:R-:W-:Y:S01]  /*10340*/  ULDC.64 UR8, c[0x0][0x2d0] ;  /* 0x0000b40000087ab9 */ /* 0x000fe20000000a00 */
[----:B------:R-:W-:Y:S01]  /*10350*/  UIADD3 UR5, UR5, UR6, URZ ;  /* 0x0000000605057290 */ /* 0x000fe2000fffe03f */
[----:B---3--:R-:W-:-:S05]  /*10360*/  IMAD.SHL.U32 R0, R0, 0x80, RZ ;  /* 0x0000008000007824 */ /* 0x008fca00078e00ff */
[----:B------:R-:W-:Y:S02]  /*10370*/  LOP3.LUT R4, R19, R0, RZ, 0xfc, !PT ;  /* 0x0000000013047212 */ /* 0x000fe400078efcff */
[----:B------:R-:W3:Y:S03]  /*10380*/  S2R R19, SR_TID.X ;  /* 0x0000000000137919 */ /* 0x000ee60000002100 */
[----:B--2---:R-:W-:-:S04]  /*10390*/  @P0 IMAD.HI.U32 R5, R4, R2, RZ ;  /* 0x0000000204050227 */ /* 0x004fc800078e00ff */
[----:B------:R-:W-:Y:S01]  /*103a0*/  IMAD.MOV.U32 R2, RZ, RZ, R4 ;  /* 0x000000ffff027224 */ /* 0x000fe200078e0004 */
[----:B0-----:R-:W-:-:S04]  /*103b0*/  @P0 SHF.R.U32.HI R2, RZ, R3, R5 ;  /* 0x00000003ff020219 */ /* 0x001fc80000011605 */
[--C-:B------:R-:W-:Y:S01]  /*103c0*/  SHF.R.S32.HI R5, RZ, 0x1f, R2.reuse ;  /* 0x0000001fff057819 */ /* 0x100fe20000011402 */
[----:B------:R-:W-:-:S04]  /*103d0*/  IMAD.MOV R3, RZ, RZ, -R2 ;  /* 0x000000ffff037224 */ /* 0x000fc800078e0a02 */
[----:B------:R-:W-:Y:S02]  /*103e0*/  IMAD R4, R6, R3, R4 ;  /* 0x0000000306047224 */ /* 0x000fe400078e0204 */
[----:B------:R-:W-:Y:S02]  /*103f0*/  IMAD R5, R5, UR8, RZ ;  /* 0x0000000805057c24 */ /* 0x000fe4000f8e02ff */
[----:B------:R-:W-:Y:S02]  /*10400*/  IMAD.U32 R3, RZ, RZ, UR8 ;  /* 0x00000008ff037e24 */ /* 0x000fe4000f8e00ff */
[C---:B------:R-:W-:Y:S02]  /*10410*/  IMAD R5, R2.reuse, UR9, R5 ;  /* 0x0000000902057c24 */ /* 0x040fe4000f8e0205 */
[----:B------:R-:W-:Y:S01]  /*10420*/  IMAD.WIDE.U32 R2, R2, R3, UR4 ;  /* 0x0000000402027e25 */ /* 0x000fe2000f8e0003 */
[----:B------:R-:W-:-:S03]  /*10430*/  ULDC.64 UR4, c[0x0][0x2c8] ;  /* 0x0000b20000047ab9 */ /* 0x000fc60000000a00 */
[----:B------:R-:W-:Y:S01]  /*10440*/  IMAD.IADD R3, R3, 0x1, R5 ;  /* 0x0000000103037824 */ /* 0x000fe200078e0205 */
[----:B------:R-:W-:Y:S01]  /*10450*/  SHF.R.S32.HI R5, RZ, 0x1f, R4 ;  /* 0x0000001fff057819 */ /* 0x000fe20000011404 */
[----:B---3--:R-:W-:-:S04]  /*10460*/  IMAD.SHL.U32 R8, R19, 0x10, RZ ;  /* 0x0000001013087824 */ /* 0x008fc800078e00ff */
[----:B------:R-:W-:Y:S02]  /*10470*/  IMAD R5, R5, UR4, RZ ;  /* 0x0000000405057c24 */ /* 0x000fe4000f8e02ff */
[----:B------:R-:W-:-:S04]  /*10480*/  IMAD.WIDE.U32 R2, R4, UR4, R2 ;  /* 0x0000000404027c25 */ /* 0x000fc8000f8e0002 */
        /* <DEDUP_REMOVED lines=10> */
[----:B-1----:R-:W-:Y:S06]  /*10530*/  BRA.DIV UR4, `(.L_x_222) ;  /* 0x0000003204807947 */ /* 0x002fec000b800000 */
[----:B------:R-:W0:Y:S01]  /*10540*/  SHFL.IDX PT, R5, R2, RZ, 0x181f ;  /* 0x00181fff02057589 */ /* 0x000e2200000e0000 */
[----:B------:R-:W-:Y:S02]  /*10550*/  IMAD R17, R17, R6, RZ ;  /* 0x0000000611117224 */ /* 0x000fe400078e02ff */
[----:B------:R-:W-:Y:S01]  /*10560*/  IMAD.IADD R0, R9, 0x1, R0 ;  /* 0x0000000109007824 */ /* 0x000fe200078e0200 */
[----:B------:R-:W1:Y:S04]  /*10570*/  SHFL.IDX PT, R4, R3, RZ, 0x181f ;  /* 0x00181fff03047589 */ /* 0x000e6800000e0000 */
[----:B------:R-:W-:-:S13]  /*10580*/  ISETP.GE.AND P1, PT, R0, R17, PT ;  /* 0x000000110000720c */ /* 0x000fda0003f26270 */
[----:B0-----:R-:W-:-:S05]  /*10590*/  @!P1 IADD3 R5, P2, R8, R5, RZ ;  /* 0x0000000508059210 */ /* 0x001fca0007f5e0ff */
[----:B-1----:R-:W-:-:S05]  /*105a0*/  @!P1 IMAD.X R4, RZ, RZ, R4, P2 ;  /* 0x000000ffff049224 */ /* 0x002fca00010e0604 */
[----:B------:R-:W-:-:S04]  /*105b0*/  @!P1 LOP3.LUT R5, R5, R4, RZ, 0x3c, !PT ;  /* 0x0000000405059212 */ /* 0x000fc800078e3cff */
[----:B------:R-:W-:-:S04]  /*105c0*/  @!P1 LOP3.LUT R4, R5, R4, RZ, 0x3c, !PT ;  /* 0x0000000405049212 */ /* 0x000fc800078e3cff */
[----:B------:R-:W-:-:S05]  /*105d0*/  @!P1 LOP3.LUT R5, R5, R4, RZ, 0x3c, !PT ;  /* 0x0000000405059212 */ /* 0x000fca00078e3cff */
[----:B------:R-:W-:Y:S01]  /*105e0*/  @!PT LDS RZ, [RZ] ;  /* 0x00000000fffff984 */ /* 0x000fe20000000800 */
[----:B-----5:R0:W-:Y:S02]  /*105f0*/  @!P1 LDGSTS.E.BYPASS.LTC128B.128 [R7+0x1c400], desc[UR46][R4.64], !P0 ;  /* 0x1c40000004079fae */ /* 0x0201e4000c101d6e */
[----:B0-----:R-:W-:Y:S02]  /*10600*/  VIADD R4, R0, 0x10 ;  /* 0x0000001000047836 */ /* 0x001fe40000000000 */
[----:B------:R-:W0:Y:S03]  /*10610*/  SHFL.IDX PT, R5, R2, 0x1, 0x181f ;  /* 0x00381f0002057f89 */ /* 0x000e2600000e0000 */
[----:B------:R-:W-:Y:S02]  /*10620*/  ISETP.GE.AND P1, PT, R4, R17, PT ;  /* 0x000000110400720c */ /* 0x000fe40003f26270 */
[----:B------:R-:W1:Y:S11]  /*10630*/  SHFL.IDX PT, R4, R3, 0x1, 0x181f ;  /* 0x00381f0003047f89 */ /* 0x000e7600000e0000 */
[----:B0-----:R-:W-:-:S05]  /*10640*/  @!P1 IADD3 R5, P2, R8, R5, RZ ;  /* 0x0000000508059210 */ /* 0x001fca0007f5e0ff */
[----:B-1----:R-:W-:-:S05]  /*10650*/  @!P1 IMAD.X R4, RZ, RZ, R4, P2 ;  /* 0x000000ffff049224 */ /* 0x002fca00010e0604 */
[----:B------:R-:W-:-:S04]  /*10660*/  @!P1 LOP3.LUT R5, R5, R4, RZ, 0x3c, !PT ;  /* 0x0000000405059212 */ /* 0x000fc800078e3cff */
[----:B------:R-:W-:-:S04]  /*10670*/  @!P1 LOP3.LUT R4, R5, R4, RZ, 0x3c, !PT ;  /* 0x0000000405049212 */ /* 0x000fc800078e3cff */
[----:B------:R-:W-:-:S05]  /*10680*/  @!P1 LOP3.LUT R5, R5, R4, RZ, 0x3c, !PT ;  /* 0x0000000405059212 */ /* 0x000fca00078e3cff */
[----:B------:R0:W-:Y:S02]  /*10690*/  @!P1 LDGSTS.E.BYPASS.LTC128B.128 [R7+0x1cc00], desc[UR46][R4.64], !P0 ;  /* 0x1cc0000004079fae */ /* 0x0001e4000c101d6e */
        /* <DEDUP_REMOVED lines=42> */
[----:B------:R-:W-:Y:S01]  /*10940*/  ISETP.GE.AND P1, PT, R4, R17, PT ;  /* 0x000000110400720c */ /* 0x000fe20003f26270 */
[----:B------:R-:W-:Y:S04]  /*10950*/  SHFL.IDX PT, R2, R2, 0x7, 0x181f ;  /* 0x00f81f0002027f89 */ /* 0x000fe800000e0000 */
[----:B------:R-:W1:Y:S04]  /*10960*/  SHFL.IDX PT, R4, R3, 0x6, 0x181f ;  /* 0x00d81f0003047f89 */ /* 0x000e6800000e0000 */
[----:B------:R-:W2:Y:S04]  /*10970*/  SHFL.IDX PT, R3, R3, 0x7, 0x181f ;  /* 0x00f81f0003037f89 */ /* 0x000ea800000e0000 */
[----:B0-----:R-:W-:-:S05]  /*10980*/  @!P1 IADD3 R5, P2, R8, R5, RZ ;  /* 0x0000000508059210 */ /* 0x001fca0007f5e0ff */
[----:B-1----:R-:W-:-:S05]  /*10990*/  @!P1 IMAD.X R4, RZ, RZ, R4, P2 ;  /* 0x000000ffff049224 */ /* 0x002fca00010e0604 */
[----:B------:R-:W-:-:S04]  /*109a0*/  @!P1 LOP3.LUT R5, R5, R4, RZ, 0x3c, !PT ;  /* 0x0000000405059212 */ /* 0x000fc800078e3cff */
[----:B------:R-:W-:-:S04]  /*109b0*/  @!P1 LOP3.LUT R4, R5, R4, RZ, 0x3c, !PT ;  /* 0x0000000405049212 */ /* 0x000fc800078e3cff */
[----:B------:R-:W-:-:S05]  /*109c0*/  @!P1 LOP3.LUT R5, R5, R4, RZ, 0x3c, !PT ;  /* 0x0000000405059212 */ /* 0x000fca00078e3cff */
[----:B--2---:R1:W-:Y:S02]  /*109d0*/  @!P1 LDGSTS.E.BYPASS.LTC128B.128 [R7+0x1f400], desc[UR46][R4.64], !P0 ;  /* 0x1f40000004079fae */ /* 0x0043e4000c101d6e */
.L_x_305:
[----:B------:R-:W-:-:S05]  /*109e0*/  VIADD R0, R0, 0x70 ;  /* 0x0000007000007836 */ /* 0x000fca0000000000 */
[----:B------:R-:W-:-:S13]  /*109f0*/  ISETP.GE.AND P1, PT, R0, R17, PT ;  /* 0x000000110000720c */ /* 0x000fda0003f26270 */
[----:B------:R-:W-:-:S05]  /*10a00*/  @!P1 IADD3 R2, P2, R8, R2, RZ ;  /* 0x0000000208029210 */ /* 0x000fca0007f5e0ff */
[----:B------:R-:W-:-:S05]  /*10a10*/  @!P1 IMAD.X R3, RZ, RZ, R3, P2 ;  /* 0x000000ffff039224 */ /* 0x000fca00010e0603 */
[----:B------:R-:W-:Y:S01]  /*10a20*/  @!PT LDS RZ, [RZ] ;  /* 0x00000000fffff984 */ /* 0x000fe20000000800 */
[----:B------:R-:W-:Y:S01]  /*10a30*/  @!PT LDS RZ, [RZ] ;  /* 0x00000000fffff984 */ /* 0x000fe20000000800 */
[----:B------:R-:W-:Y:S01]  /*10a40*/  @!PT LDS RZ, [RZ] ;  /* 0x00000000fffff984 */ /* 0x000fe20000000800 */
[----:B------:R2:W-:Y:S01]  /*10a50*/  @!P1 LDGSTS.E.BYPASS.LTC128B.128 [R7+0x1fc00], desc[UR46][R2.64], !P0 ;  /* 0x1fc0000002079fae */ /* 0x0005e2000c101d6e */
[----:B------:R-:W-:Y:S01]  /*10a60*/  PLOP3.LUT P0, PT, PT, PT, PT, 0x80, 0x0 ;  /* 0x000000000000781c */ /* 0x000fe20003f0f070 */
[----:B------:R-:W-:-:S12]  /*10a70*/  NOP ;  /* 0x0000000000007918 */ /* 0x000fd80000000000 */
.L_x_223:
[----:B------:R-:W-:Y:S02]  /*10a80*/  PLOP3.LUT P1, PT, P1, P0, PT, 0xa2, 0x0 ;  /* 0x000000000000781c */ /* 0x000fe40000f21472 */
[----:B------:R-:W-:-:S08]  /*10a90*/  @P0 R2UR P1, UR4, R18 ;  /* 0x00000000120402ca */ /* 0x000fd00000020000 */
[----:B------:R-:W-:-:S05]  /*10aa0*/  @P0 PLOP3.LUT P0, PT, P1, PT, PT, 0x80, 0x0 ;  /* 0x000000000000081c */ /* 0x000fca0000f0f070 */
[----:B------:R-:W-:Y:S01]  /*10ab0*/  @!P1 SYNCS.ARRIVE.TRANS64.RED.A0T1 RZ, [UR4+0x2e800], RZ ;  /* 0x02e800ffffff99a7 */ /* 0x000fe20008200404 */
[----:B------:R-:W-:Y:S07]  /*10ac0*/  @!P1 ARRIVES.LDGSTSBAR.64.TRANSCNT [UR4+0x2e800] ;  /* 0x02e80000ff0099b0 */ /* 0x000fee0008000a84 */
[----:B------:R-:W-:Y:S05]  /*10ad0*/  @P0 BRA.U.ANY `(.L_x_223) ;  /* 0xfffffffd00e80947 */ /* 0x000fea000393ffff */
[----:B--2---:R-:W2:Y:S02]  /*10ae0*/  LDL.LU R2, [R1+0x28] ;  /* 0x0000280001027983 */ /* 0x004ea40000300800 */
[----:B--2---:R-:W-:-:S05]  /*10af0*/  VIADD R2, R2, 0x1 ;  /* 0x0000000102027836 */ /* 0x004fca0000000000 */
[----:B------:R2:W-:Y:S01]  /*10b00*/  STL [R1+0x28], R2 ;  /* 0x0000280201007387 */ /* 0x0005e20000100800 */
[----:B------:R-:W-:-:S04]  /*10b10*/  LEA.HI R0, R2, R2, RZ, 0x1 ;  /* 0x0000000202007211 */ /* 0x000fc800078f08ff */
[----:B------:R-:W-:-:S05]  /*10b20*/  LOP3.LUT R0, R0, 0xfffffffe, RZ, 0xc0, !PT ;  /* 0xfffffffe00007812 */ /* 0x000fca00078ec0ff */
[----:B------:R-:W-:-:S05]  /*10b30*/  IMAD.IADD R0, R2, 0x1, -R0 ;  /* 0x0000000102007824 */ /* 0x000fca00078e0a00 */
[----:B------:R-:W-:Y:S01]  /*10b40*/  SHF.L.U32 R3, R0, 0x1f, RZ ;  /* 0x0000001f00037819 */ /* 0x000fe200000006ff */
[----:B------:R-:W-:Y:S01]  /*10b50*/  NOP ;  /* 0x0000000000007918 */ /* 0x000fe20000000000 */
[----:B------:R2:W-:Y:S01]  /*10b60*/  SYNCS.ARRIVE.TRANS64.A1T0 RZ, [R18+URZ+0x2e800], RZ ;  /* 0x02e800ff12ff79a7 */ /* 0x0005e2000810003f */
[----:B------:R-:W-:Y:S01]  /*10b70*/  BSSY B0, `(.L_x_224) ;  /* 0x0000003000007945 */ /* 0x000fe20003800000 */
[----:B------:R-:W3:Y:S03]  /*10b80*/  SYNCS.PHASECHK.TRANS64.TRYWAIT P0, [R18+URZ+0x2e820], R3 ;  /* 0x02e82003120075a7 */ /* 0x000ee6000800017f */
[----:B--23--:R-:W-:Y:S05]  /*10b90*/  @!P0 BRA `(.L_x_225) ;  /* 0x00000034008c8947 */ /* 0x00cfea0003800000 */
.L_x_306:
[----:B------:R-:W-:Y:S05]  /*10ba0*/  BSYNC B0 ;  /* 0x0000000000007941 */ /* 0x000fea0003800000 */
.L_x_224:
[----:B------:R-:W-:-:S06]  /*10bb0*/  UISETP.GE.AND UP0, UPT, UR41, 0xe1, UPT ;  /* 0x000000e12900788c */ /* 0x000fcc000bf06270 */
[----:B------:R-:W-:-:S13]  /*10bc0*/  PLOP3.LUT P0, PT, PT, PT, UP0, 0x80, 0x0 ;  /* 0x000000000000781c */ /* 0x000fda0003f0f008 */
[----:B------:R-:W-:Y:S05]  /*10bd0*/  @!P0 BRA `(.L_x_226) ;  /* 0x0000000c00f08947 */ /* 0x000fea0003800000 */
[----:B------:R3:W5:Y:S01]  /*10be0*/  LDL.LU R0, [R1+0x4] ;  /* 0x0000040001007983 */ /* 0x0007620000300800 */
[----:B------:R-:W-:-:S03]  /*10bf0*/  UIADD3 UR4, UR40, -0x2, URZ ;  /* 0xfffffffe28047890 */ /* 0x000fc6000fffe03f */
[----:B------:R3:W5:Y:S03]  /*10c00*/  LDL.LU R6, [R1] ;  /* 0x0000000001067983 */ /* 0x0007660000300800 */
[----:B------:R-:W-:-:S07]  /*10c10*/  IMAD.U32 R17, RZ, RZ, UR4 ;  /* 0x00000004ff117e24 */ /* 0x000fce000f8e00ff */
.L_x_246:
[----:B------:R-:W4:Y:S01]  /*10c20*/  LDL R2, [R1+0xc] ;  /* 0x00000c0001027983 */ /* 0x000f220000100800 */
[----:B--2--5:R-:W-:Y:S01]  /*10c30*/  VIADD R3, R6, 0x1 ;  /* 0x0000000106037836 */ /* 0x024fe20000000000 */
[----:B------:R-:W-:Y:S05]  /*10c40*/  YIELD ;  /* 0x0000000000007946 */ /* 0x000fea0003800000 */
[C---:B------:R-:W-:Y:S01]  /*10c50*/  ISETP.NE.AND P0, PT, R3.reuse, 0x2, PT ;  /* 0x000000020300780c */ /* 0x040fe20003f05270 */
[----:B------:R-:W-:Y:S03]  /*10c60*/  BSSY B0, `(.L_x_227) ;  /* 0x000006c000007945 */ /* 0x000fe60003800000 */
[----:B------:R-:W-:-:S02]  /*10c70*/  SEL R9, R3, RZ, P0 ;  /* 0x000000ff03097207 */ /* 0x000fc40000000000 */
[----:B----4-:R-:W-:Y:S02]  /*10c80*/  LOP3.LUT P1, RZ, R2, 0x1, RZ, 0xc0, !PT ;  /* 0x0000000102ff7812 */ /* 0x010fe4000782c0ff */
[----:B------:R-:W-:-:S04]  /*10c90*/  SEL R2, RZ, 0x1, P0 ;  /* 0x00000001ff027807 */ /* 0x000fc80000000000 */
[----:B------:R-:W-:-:S05]  /*10ca0*/  LOP3.LUT R8, R0, R2, RZ, 0x3c, !PT ;  /* 0x0000000200087212 */ /* 0x000fca00078e3cff */
[----:B------:R2:W-:Y:S04]  /*10cb0*/  STL [R1+0x4], R8 ;  /* 0x0000040801007387 */ /* 0x0005e80000100800 */
[----:B------:R2:W-:Y:S01]  /*10cc0*/  STL [R1], R9 ;  /* 0x0000000901007387 */ /* 0x0005e20000100800 */
[----:B------:R-:W-:Y:S05]  /*10cd0*/  @!P1 BRA `(.L_x_228) ;  /* 0x0000000400909947 */ /* 0x000fea0003800000 */
[----:B------:R-:W-:Y:S01]  /*10ce0*/  ULDC.64 UR4, c[0x0][0x418] ;  /* 0x0001060000047ab9 */ /* 0x000fe20000000a00 */
[----:B01----:R-:W-:Y:S01]  /*10cf0*/  IMAD.MOV.U32 R7, RZ, RZ, R17 ;  /* 0x000000ffff077224 */ /* 0x003fe200078e0011 */
[----:B------:R-:W-:-:S04]  /*10d00*/  ISETP.NE.U32.AND P0, PT, RZ, UR4, PT ;  /* 0x00000004ff007c0c */ /* 0x000fc8000bf05070 */
[----:B------:R-:W-:-:S13]  /*10d10*/  ISETP.NE.AND.EX P0, PT, RZ, UR5, PT, P0 ;  /* 0x00000005ff007c0c */ /* 0x000fda000bf05300 */
[----:B------:R-:W-:Y:S05]  /*10d20*/  @!P0 BRA `(.L_x_229) ;  /* 0x00000000004c8947 */ /* 0x000fea0003800000 */
[----:B------:R-:W4:Y:S01]  /*10d30*/  LDL R10, [R1+0x18] ;  /* 0x00001800010a7983 */ /* 0x000f220000100800 */
[----:B------:R-:W0:Y:S01]  /*10d40*/  LDC R7, c[0x0][0x43c] ;  /* 0x00010f00ff077b82 */ /* 0x000e220000000800 */
[----:B------:R-:W-:Y:S02]  /*10d50*/  ULDC.64 UR6, c[0x0][0x428] ;  /* 0x00010a0000067ab9 */ /* 0x000fe40000000a00 */
[----:B------:R-:W2:Y:S01]  /*10d60*/  LDL R5, [R1+0x8] ;  /* 0x0000080001057983 */ /* 0x000ea20000100800 */
[----:B0-----:R-:W-:-:S13]  /*10d70*/  ISETP.NE.AND P0, PT, R7, 0x1, PT ;  /* 0x000000010700780c */ /* 0x001fda0003f05270 */
[----:B------:R-:W0:Y:S02]  /*10d80*/  @P0 LDC.64 R2, c[0x0][0x440] ;  /* 0x00011000ff020b82 */ /* 0x000e240000000a00 */
[----:B0-----:R-:W-:-:S04]  /*10d90*/  @P0 IMAD.HI.U32 R4, R17, R2, RZ ;  /* 0x0000000211040227 */ /* 0x001fc800078e00ff */
[----:B------:R-:W-:Y:S01]  /*10da0*/  IMAD.MOV.U32 R2, RZ, RZ, R17 ;  /* 0x000000ffff027224 */ /* 0x000fe200078e0011 */
[----:B------:R-:W-:-:S05]  /*10db0*/  @P0 SHF.R.U32.HI R2, RZ, R3, R4 ;  /* 0x00000003ff020219 */ /* 0x000fca0000011604 */
[----:B------:R-:W-:-:S04]  /*10dc0*/  IMAD.MOV R3, RZ, RZ, -R2 ;  /* 0x000000ffff037224 */ /* 0x000fc800078e0a02 */
[----:B------:R-:W-:Y:S01]  /*10dd0*/  IMAD R7, R7, R3, R17 ;  /* 0x0000000307077224 */ /* 0x000fe200078e0211 */
[----:B------:R-:W-:Y:S01]  /*10de0*/  SHF.R.S32.HI R3, RZ, 0x1f, R2 ;  /* 0x0000001fff037819 */ /* 0x000fe20000011402 */
[----:B----4-:R-:W-:-:S04]  /*10df0*/  IMAD R4, R10, UR6, RZ ;  /* 0x000000060a047c24 */ /* 0x010fc8000f8e02ff */
[C---:B--2---:R-:W-:Y:S02]  /*10e00*/  IMAD R4, R5.reuse, UR7, R4 ;  /* 0x0000000705047c24 */ /* 0x044fe4000f8e0204 */
[----:B------:R-:W-:-:S04]  /*10e10*/  IMAD.WIDE.U32 R2, R5, UR6, R2 ;  /* 0x0000000605027c25 */ /* 0x000fc8000f8e0002 */
[----:B------:R-:W-:Y:S01]  /*10e20*/  IMAD.IADD R3, R4, 0x1, R3 ;  /* 0x0000000104037824 */ /* 0x000fe200078e0203 */
[----:B------:R-:W-:-:S04]  /*10e30*/  LEA R4, P0, R2, UR4, 0x2 ;  /* 0x0000000402047c11 */ /* 0x000fc8000f8010ff */
[----:B------:R-:W-:-:S05]  /*10e40*/  LEA.HI.X R5, R2, UR5, R3, 0x2, P0 ;  /* 0x0000000502057c11 */ /* 0x000fca00080f1403 */
[----:B------:R0:W5:Y:S04]  /*10e50*/  LDG.E R16, desc[UR46][R4.64] ;  /* 0x0000002e04107981 */ /* 0x000168000c1e1900 */
.L_x_229:
[----:B------:R-:W0:Y:S01]  /*10e60*/  S2R R2, SR_TID.X ;  /* 0x0000000000027919 */ /* 0x000e220000002100 */
[----:B------:R-:W-:Y:S01]  /*10e70*/  IMAD R3, R9, 0x8, R18 ;  /* 0x0000000809037824 */ /* 0x000fe200078e0212 */
[----:B------:R-:W-:Y:S01]  /*10e80*/  BSSY B1, `(.L_x_230) ;  /* 0x0000006000017945 */ /* 0x000fe20003800000 */
[----:B0-----:R-:W-:Y:S02]  /*10e90*/  LOP3.LUT R4, R2, 0x7f, RZ, 0xc0, !PT ;  /* 0x0000007f02047812 */ /* 0x001fe400078ec0ff */
[----:B------:R-:W-:Y:S02]  /*10ea0*/  SHF.L.U32 R2, R8, 0x1f, RZ ;  /* 0x0000001f08027819 */ /* 0x000fe400000006ff */
[----:B------:R-:W-:Y:S02]  /*10eb0*/  ISETP.NE.AND P1, PT, R4, RZ, PT ;  /* 0x000000ff0400720c */ /* 0x000fe40003f25270 */
[----:B------:R-:W0:Y:S02]  /*10ec0*/  SYNCS.PHASECHK.TRANS64.TRYWAIT P0, [R3+URZ+0x2e880], R2 ;  /* 0x02e88002030075a7 */ /* 0x000e24000800017f */
[----:B0-----:R-:W-:Y:S09]  /*10ed0*/  @!P0 BRA `(.L_x_231) ;  /* 0x0000003000d08947 */ /* 0x001ff20003800000 */
.L_x_307:
[----:B------:R-:W-:Y:S05]  /*10ee0*/  BSYNC B1 ;  /* 0x0000000000017941 */ /* 0x000fea0003800000 */
.L_x_230:
[----:B------:R-:W-:Y:S04]  /*10ef0*/  BSSY B1, `(.L_x_232) ;  /* 0x0000009000017945 */ /* 0x000fe80003800000 */
        /* <DEDUP_REMOVED lines=8> */
.L_x_233:
[----:B------:R-:W-:Y:S05]  /*10f80*/  BSYNC B1 ;  /* 0x0000000000017941 */ /* 0x000fea0003800000 */
.L_x_232:
[----:B------:R-:W4:Y:S01]  /*10f90*/  LDL R5, [R1] ;  /* 0x0000000001057983 */ /* 0x000f220000100800 */
[----:B--2---:R-:W-:Y:S01]  /*10fa0*/  IMAD.MOV.U32 R9, RZ, RZ, RZ ;  /* 0x000000ffff097224 */ /* 0x004fe200078e00ff */
[----:B------:R-:W-:Y:S01]  /*10fb0*/  UIADD3 UR4, UP0, UR52, 0x470, URZ ;  /* 0x0000047034047890 */ /* 0x000fe2000ff1e03f */
[----:B------:R-:W-:Y:S01]  /*10fc0*/  IMAD.MOV.U32 R4, RZ, RZ, 0xe0 ;  /* 0x000000e0ff047424 */ /* 0x000fe200078e00ff */
[----:B------:R-:W-:Y:S01]  /*10fd0*/  PLOP3.LUT P0, PT, PT, PT, PT, 0x80, 0x0 ;  /* 0x000000000000781c */ /* 0x000fe20003f0f070 */
[----:B------:R-:W-:Y:S01]  /*10fe0*/  UMOV UR6, 0x0 ;  /* 0x0000000000067882 */ /* 0x000fe20000000000 */
[----:B------:R-:W-:Y:S01]  /*10ff0*/  R2UR UR10, R9 ;  /* 0x00000000090a72ca */ /* 0x000fe200000e0000 */
[----:B------:R-:W-:Y:S01]  /*11000*/  IMAD R4, R7, R4, UR42 ;  /* 0x0000002a07047e24 */ /* 0x000fe2000f8e0204 */
[----:B------:R-:W-:Y:S01]  /*11010*/  UIADD3.X UR5, URZ, UR53, URZ, UP0, !UPT ;  /* 0x000000353f057290 */ /* 0x000fe200087fe43f */
[----:B------:R-:W-:Y:S01]  /*11020*/  VIADD R7, R3, 0x2e870 ;  /* 0x0002e87003077836 */ /* 0x000fe20000000000 */
[----:B------:R-:W-:Y:S01]  /*11030*/  UMOV UR7, 0x14f00000 ;  /* 0x14f0000000077882 */ /* 0x000fe20000000000 */
[----:B----4-:R-:W-:-:S04]  /*11040*/  IMAD R5, R5, 0x7000, R18 ;  /* 0x0000700005057824 */ /* 0x010fc800078e0212 */
[----:B------:R-:W-:-:S07]  /*11050*/  VIADD R8, R5, 0xe400 ;  /* 0x0000e40005087836 */ /* 0x000fce0000000000 */
.L_x_234:
        /* <DEDUP_REMOVED lines=10> */
[----:B------:R-:W1:Y:S01]  /*11100*/  SYNCS.PHASECHK.TRANS64.TRYWAIT P0, [R3+URZ+0x2e840], R2 ;  /* 0x02e84002030075a7 */ /* 0x000e62000800017f */
[----:B------:R-:W-:Y:S04]  /*11110*/  BSSY B1, `(.L_x_235) ;  /* 0x0000002000017945 */ /* 0x000fe80003800000 */
[----:B-1----:R-:W-:Y:S05]  /*11120*/  @!P0 BRA `(.L_x_236) ;  /* 0x0000003000508947 */ /* 0x002fea0003800000 */
.L_x_308:
[----:B------:R-:W-:Y:S05]  /*11130*/  BSYNC B1 ;  /* 0x0000000000017941 */ /* 0x000fea0003800000 */
.L_x_235:
[----:B------:R-:W-:Y:S01]  /*11140*/  BSSY B1, `(.L_x_237) ;  /* 0x000000b000017945 */ /* 0x000fe20003800000 */
[----:B------:R-:W-:Y:S02]  /*11150*/  IMAD.MOV.U32 R10, RZ, RZ, 0x0 ;  /* 0x00000000ff0a7424 */ /* 0x000fe400078e00ff */
[----:B------:R-:W-:Y:S01]  /*11160*/  IMAD.MOV.U32 R11, RZ, RZ, 0x14f00000 ;  /* 0x14f00000ff0b7424 */ /* 0x000fe200078e00ff */
[----:B------:R-:W-:Y:S06]  /*11170*/  @P1 BRA `(.L_x_238) ;  /* 0x00000000001c1947 */ /* 0x000fec0003800000 */
[----:B------:R-:W2:Y:S01]  /*11180*/  S2R R7, SR_TID.X ;  /* 0x0000000000077919 */ /* 0x000ea20000002100 */
[----:B01----:R-:W-:-:S04]  /*11190*/  IMAD.MOV.U32 R2, RZ, RZ, 0x7000 ;  /* 0x00007000ff027424 */ /* 0x003fc800078e00ff */
[----:B------:R4:W-:Y:S01]  /*111a0*/  SYNCS.ARRIVE.TRANS64 RZ, [R3+URZ+0x2e830], R2 ;  /* 0x02e8300203ff79a7 */ /* 0x0009e2000800003f */
[----:B--2---:R-:W-:-:S04]  /*111b0*/  LOP3.LUT R7, R7, 0x1f, RZ, 0xc0, !PT ;  /* 0x0000001f07077812 */ /* 0x004fc800078ec0ff */
[----:B------:R-:W-:-:S13]  /*111c0*/  ISETP.NE.AND P0, PT, R7, RZ, PT ;  /* 0x000000ff0700720c */ /* 0x000fda0003f05270 */
[----:B----4-:R-:W-:Y:S05]  /*111d0*/  @!P0 BRA `(.L_x_238) ;  /* 0x0000000000048947 */ /* 0x010fea0003800000 */
[----:B------:R-:W-:Y:S01]  /*111e0*/  BPT.TRAP 0x1 ;  /* 0x000000040000795c */ /* 0x000fe20000300000 */
.L_x_238:
[----:B------:R-:W-:Y:S05]  /*111f0*/  BSYNC B1 ;  /* 0x0000000000017941 */ /* 0x000fea0003800000 */
.L_x_237:
[----:B------:R-:W-:Y:S01]  /*11200*/  R2UR UR10, R9 ;  /* 0x00000000090a72ca */ /* 0x000fe200000e0000 */
[----:B------:R-:W-:Y:S01]  /*11210*/  UIADD3 UR4, UP0, UR52, 0x370, URZ ;  /* 0x0000037034047890 */ /* 0x000fe2000ff1e03f */
[----:B------:R-:W-:Y:S01]  /*11220*/  R2UR UR6, R10 ;  /* 0x000000000a0672ca */ /* 0x000fe200000e0000 */
[----:B------:R-:W-:Y:S01]  /*11230*/  VIADD R5, R5, 0x20400 ;  /* 0x0002040005057836 */ /* 0x000fe20000000000 */
[----:B------:R-:W-:Y:S01]  /*11240*/  R2UR UR7, R11 ;  /* 0x000000000b0772ca */ /* 0x000fe200000e0000 */
[----:B01----:R-:W-:Y:S01]  /*11250*/  VIADD R3, R3, 0x2e830 ;  /* 0x0002e83003037836 */ /* 0x003fe20000000000 */
[----:B------:R-:W-:Y:S01]  /*11260*/  PLOP3.LUT P0, PT, PT, PT, PT, 0x80, 0x0 ;  /* 0x000000000000781c */ /* 0x000fe20003f0f070 */
[----:B------:R-:W-:-:S12]  /*11270*/  UIADD3.X UR5, URZ, UR53, URZ, UP0, !UPT ;  /* 0x000000353f057290 */ /* 0x000fd800087fe43f */
.L_x_239:
        /* <DEDUP_REMOVED lines=9> */
[----:B----4-:R-:W-:Y:S05]  /*11310*/  @P0 BRA.U.ANY `(.L_x_239) ;  /* 0xfffffffd00d80947 */ /* 0x010fea000393ffff */
.L_x_228:
[----:B------:R-:W-:Y:S05]  /*11320*/  BSYNC B0 ;  /* 0x0000000000007941 */ /* 0x000fea0003800000 */
.L_x_227:
[----:B------:R-:W-:-:S06]  /*11330*/  UISETP.NE.AND UP0, UPT, UR39, 0x3, UPT ;  /* 0x000000032700788c */ /* 0x000fcc000bf05270 */
[----:B------:R-:W-:-:S13]  /*11340*/  PLOP3.LUT P0, PT, PT, PT, UP0, 0x80, 0x0 ;  /* 0x000000000000781c */ /* 0x000fda0003f0f008 */
[----:B------:R-:W-:Y:S05]  /*11350*/  @!P0 BRA `(.L_x_240) ;  /* 0x0000000000048947 */ /* 0x000fea0003800000 */
[----:B------:R-:W-:Y:S01]  /*11360*/  BPT.TRAP 0x1 ;  /* 0x000000040000795c */ /* 0x000fe20000300000 */
.L_x_240:
[----:B------:R-:W-:Y:S01]  /*11370*/  IMAD.U32 R2, RZ, RZ, UR44 ;  /* 0x0000002cff027e24 */ /* 0x000fe2000f8e00ff */
[----:B------:R-:W-:Y:S01]  /*11380*/  BSSY B0, `(.L_x_241) ;  /* 0x0000007000007945 */ /* 0x000fe20003800000 */
[----:B------:R-:W-:-:S03]  /*11390*/  IMAD R19, R6, 0x8, R18 ;  /* 0x0000000806137824 */ /* 0x000fc600078e0212 */
[----:B------:R-:W-:Y:S02]  /*113a0*/  ISETP.NE.AND P1, PT, R2, 0x3, PT ;  /* 0x000000030200780c */ /* 0x000fe40003f25270 */
[----:B------:R-:W-:-:S04]  /*113b0*/  LOP3.LUT R2, R0, 0x1, RZ, 0x3c, !PT ;  /* 0x0000000100027812 */ /* 0x000fc800078e3cff */
[----:B------:R-:W-:-:S04]  /*113c0*/  SHF.L.U32 R2, R2, 0x1f, RZ ;  /* 0x0000001f02027819 */ /* 0x000fc800000006ff */
[----:B------:R-:W4:Y:S02]  /*113d0*/  SYNCS.PHASECHK.TRANS64.TRYWAIT P0, [R19+URZ+0x2e870], R2 ;  /* 0x02e87002130075a7 */ /* 0x000f24000800017f */
[----:B----4-:R-:W-:Y:S05]  /*113e0*/  @!P0 BRA `(.L_x_242) ;  /* 0x0000002c00b48947 */ /* 0x010fea0003800000 */
.L_x_309:
[----:B------:R-:W-:Y:S05]  /*113f0*/  BSYNC B0 ;  /* 0x0000000000007941 */ /* 0x000fea0003800000 */
.L_x_241:
[----:B------:R-:W-:Y:S05]  /*11400*/  @!P1 BRA `(.L_x_243) ;  /* 0x0000000000049947 */ /* 0x000fea0003800000 */
[----:B------:R-:W-:Y:S01]  /*11410*/  BPT.TRAP 0x1 ;  /* 0x000000040000795c */ /* 0x000fe20000300000 */
.L_x_243:
[----:B----4-:R-:W-:Y:S01]  /*11420*/  SHF.L.U32 R2, R0, 0x1f, RZ ;  /* 0x0000001f00027819 */ /* 0x010fe200000006ff */
[----:B------:R-:W-:-:S03]  /*11430*/  IMAD R0, R6, 0x7000, RZ ;  /* 0x0000700006007824 */ /* 0x000fc600078e02ff */
[----:B------:R-:W4:Y:S02]  /*11440*/  SYNCS.PHASECHK.TRANS64.TRYWAIT P0, [R19+URZ+0x2e860], R2 ;  /* 0x02e86002130075a7 */ /* 0x000f24000800017f */
[----:B----4-:R-:W-:Y:S05]  /*11450*/  @!P0 BRA `(.L_x_244) ;  /* 0x0000002c00ac8947 */ /* 0x010fea0003800000 */
.L_x_310:
[----:B------:R-:W4:Y:S04]  /*11460*/  LDL R3, [R1+0x20] ;  /* 0x0000200001037983 */ /* 0x000f280000100800 */
[----:B------:R-:W5:Y:S01]  /*11470*/  LDL R12, [R1+0x1c] ;  /* 0x00001c00010c7983 */ /* 0x000f620000100800 */
[----:B------:R-:W-:Y:S05]  /*11480*/  WARPSYNC.ALL ;  /* 0x0000000000007948 */ /* 0x000fea0003800000 */
[----:B----4-:R-:W-:-:S02]  /*11490*/  LOP3.LUT R2, R0, R3, RZ, 0xfc, !PT ;  /* 0x0000000300027212 */ /* 0x010fc400078efcff */
[----:B------:R-:W4:Y:S01]  /*114a0*/  S2R R3, SR_TID.X ;  /* 0x0000000000037919 */ /* 0x000f220000002100 */
[C---:B-----5:R-:W-:Y:S02]  /*114b0*/  IADD3 R0, R18.reuse, R0, R12 ;  /* 0x0000000012007210 */ /* 0x060fe40007ffe00c */
[----:B------:R-:W-:-:S05]  /*114c0*/  IMAD.IADD R2, R18, 0x1, R2 ;  /* 0x0000000112027824 */ /* 0x000fca00078e0202 */
[----:B01----:R-:W2:Y:S01]  /*114d0*/  LDSM.16.MT88.4 R4, [R2+0xe400] ;  /* 0x00e400000204783b */ /* 0x003ea20000004200 */
[----:B----4-:R-:W-:Y:S01]  /*114e0*/  LOP3.LUT P0, RZ, R3, 0x4, RZ, 0xc0, !PT ;  /* 0x0000000403ff7812 */ /* 0x010fe2000780c0ff */
[----:B------:R-:W-:-:S05]  /*114f0*/  IMAD.MOV.U32 R3, RZ, RZ, 0x40 ;  /* 0x00000040ff037424 */ /* 0x000fca00078e00ff */
[----:B------:R-:W-:-:S05]  /*11500*/  SEL R3, R3, 0xffffffc0, !P0 ;  /* 0xffffffc003037807 */ /* 0x000fca0004000000 */
[----:B------:R-:W-:Y:S01]  /*11510*/  IMAD.IADD R3, R3, 0x1, R2 ;  /* 0x0000000103037824 */ /* 0x000fe200078e0202 */
[C-C-:B--2---:R-:W-:Y:S02]  /*11520*/  PRMT R8, R4.reuse, 0x6420, R5.reuse ;  /* 0x0000642004087816 */ /* 0x144fe40000000005 */
[----:B------:R-:W-:Y:S02]  /*11530*/  PRMT R9, R4, 0x7531, R5 ;  /* 0x0000753104097816 */ /* 0x000fe40000000005 */
[C-C-:B------:R-:W-:Y:S02]  /*11540*/  PRMT R10, R6.reuse, 0x6420, R7.reuse ;  /* 0x00006420060a7816 */ /* 0x140fe40000000007 */
[----:B------:R-:W-:Y:S02]  /*11550*/  PRMT R11, R6, 0x7531, R7 ;  /* 0x00007531060b7816 */ /* 0x000fe40000000007 */
[----:B------:R-:W0:Y:S04]  /*11560*/  LDSM.16.MT88.4 R4, [R3+0xe400] ;  /* 0x00e400000304783b */ /* 0x000e280000004200 */
[----:B------:R-:W-:Y:S01]  /*11570*/  STSM.16.M88.4 [R0+0x400], R8 ;  /* 0x0004000800007844 */ /* 0x000fe20000000200 */
[----:B0-----:R-:W-:-:S02]  /*11580*/  PRMT R12, R4, 0x6420, R5 ;  /* 0x00006420040c7816 */ /* 0x001fc40000000005 */
[----:B------:R-:W-:Y:S02]  /*11590*/  PRMT R13, R4, 0x7531, R5 ;  /* 0x00007531040d7816 */ /* 0x000fe40000000005 */
[C-C-:B------:R-:W-:Y:S02]  /*115a0*/  PRMT R14, R6.reuse, 0x6420, R7.reuse ;  /* 0x00006420060e7816 */ /* 0x140fe40000000007 */
[----:B------:R-:W-:-:S05]  /*115b0*/  PRMT R15, R6, 0x7531, R7 ;  /* 0x00007531060f7816 */ /* 0x000fca0000000007 */
[----:B------:R-:W-:Y:S04]  /*115c0*/  STSM.16.M88.4 [R0+0xc00], R12 ;  /* 0x000c000c00007844 */ /* 0x000fe80000000200 */
[----:B------:R-:W0:Y:S02]  /*115d0*/  LDSM.16.MT88.4 R8, [R2+0xf400] ;  /* 0x00f400000208783b */ /* 0x000e240000004200 */
        /* <DEDUP_REMOVED lines=65> */
[----:B------:R0:W-:Y:S02]  /*119f0*/  STSM.16.M88.4 [R0+0x6400], R4 ;  /* 0x0064000400007844 */ /* 0x0001e40000000200 */
[C-C-:B0-----:R-:W-:Y:S02]  /*11a00*/  PRMT R4, R8.reuse, 0x6420, R9.reuse ;  /* 0x0000642008047816 */ /* 0x141fe40000000009 */
[----:B------:R-:W-:-:S02]  /*11a10*/  PRMT R5, R8, 0x7531, R9 ;  /* 0x0000753108057816 */ /* 0x000fc40000000009 */
[C-C-:B------:R-:W-:Y:S02]  /*11a20*/  PRMT R6, R10.reuse, 0x6420, R11.reuse ;  /* 0x000064200a067816 */ /* 0x140fe4000000000b */
        /* <DEDUP_REMOVED lines=10> */
.L_x_245:
[----:B0-----:R-:W0:Y:S01]  /*11ad0*/  S2R R0, SR_TID.X ;  /* 0x0000000000007919 */ /* 0x001e220000002100 */
[----:B-1----:R1:W-:Y:S01]  /*11ae0*/  SYNCS.ARRIVE.TRANS64.A1T0 RZ, [R19+URZ+0x2e850], RZ ;  /* 0x02e850ff13ff79a7 */ /* 0x0023e2000810003f */
[----:B------:R4:W5:Y:S01]  /*11af0*/  LDL R6, [R1] ;  /* 0x0000000001067983 */ /* 0x0009620000100800 */
[----:B0-----:R-:W-:Y:S01]  /*11b00*/  LOP3.LUT R0, R0, 0x7f, RZ, 0xc0, !PT ;  /* 0x0000007f00007812 */ /* 0x001fe200078ec0ff */
[----:B------:R-:W-:Y:S03]  /*11b10*/  BAR.SYNC.DEFER_BLOCKING 0x2, 0x80 ;  /* 0x0082000000007b1d */ /* 0x000fe60000010000 */
[----:B------:R-:W-:-:S03]  /*11b20*/  ISETP.NE.AND P0, PT, R0, RZ, PT ;  /* 0x000000ff0000720c */ /* 0x000fc60003f05270 */
[----:B------:R4:W5:Y:S10]  /*11b30*/  LDL R0, [R1+0x4] ;  /* 0x0000040001007983 */ /* 0x0009740000100800 */
[----:B-1----:R-:W-:-:S05]  /*11b40*/  @!P0 VIADD R19, R19, 0x2e880 ;  /* 0x0002e88013138836 */ /* 0x002fca0000000000 */
[----:B------:R-:W-:-:S04]  /*11b50*/  @!P0 PRMT R19, RZ, 0x654, R19 ;  /* 0x00000654ff138816 */ /* 0x000fc80000000013 */
[----:B------:R4:W-:Y:S01]  /*11b60*/  @!P0 SYNCS.ARRIVE.TRANS64.RED.A1T0 RZ, [R19+URZ], RZ ;  /* 0x000000ff13ff89a7 */ /* 0x0009e2000810043f */
[C---:B------:R-:W-:Y:S01]  /*11b70*/  ISETP.GT.AND P0, PT, R17.reuse, RZ, PT ;  /* 0x000000ff1100720c */ /* 0x040fe20003f04270 */
[----:B------:R-:W-:-:S12]  /*11b80*/  VIADD R17, R17, 0xffffffff ;  /* 0xffffffff11117836 */ /* 0x000fd80000000000 */
[----:B----4-:R-:W-:Y:S05]  /*11b90*/  @P0 BRA `(.L_x_246) ;  /* 0xfffffff000200947 */ /* 0x010fea000383ffff */
.L_x_226:
[----:B------:R-:W4:Y:S01]  /*11ba0*/  S2R R2, SR_TID.X ;  /* 0x0000000000027919 */ /* 0x000f220000002100 */
[----:B------:R-:W-:Y:S01]  /*11bb0*/  BSSY B0, `(.L_x_247) ;  /* 0x0000011000007945 */ /* 0x000fe20003800000 */
[----:B----4-:R-:W-:-:S04]  /*11bc0*/  LOP3.LUT R2, R2, 0x7f, RZ, 0xc0, !PT ;  /* 0x0000007f02027812 */ /* 0x010fc800078ec0ff */
[----:B------:R-:W-:-:S13]  /*11bd0*/  ISETP.NE.AND P0, PT, R2, RZ, PT ;  /* 0x000000ff0200720c */ /* 0x000fda0003f05270 */
[----:B------:R-:W-:Y:S05]  /*11be0*/  @P0 BRA `(.L_x_248) ;  /* 0x0000000000340947 */ /* 0x000fea0003800000 */
[----:B01----:R-:W0:Y:S01]  /*11bf0*/  S2R R5, SR_LANEID ;  /* 0x0000000000057919 */ /* 0x003e220000000000 */
[----:B------:R-:W-:Y:S01]  /*11c00*/  VOTEU.ANY UR4, UPT, PT ;  /* 0x0000000000047886 */ /* 0x000fe200038e0100 */
[----:B--2---:R-:W1:Y:S01]  /*11c10*/  LDC.64 R2, c[0x0][0xc60] ;  /* 0x00031800ff027b82 */ /* 0x004e620000000a00 */
[----:B-----5:R-:W0:Y:S02]  /*11c20*/  FLO.U32 R0, UR4 ;  /* 0x0000000400007d00 */ /* 0x020e2400080e0000 */
        /* <DEDUP_REMOVED lines=8> */
[----:B------:R4:W-:Y:S02]  /*11cb0*/  STL [R1+0x10], R0 ;  /* 0x0000100001007387 */ /* 0x0009e40000100800 */
.L_x_248:
[----:B------:R-:W-:Y:S05]  /*11cc0*/  BSYNC B0 ;  /* 0x0000000000007941 */ /* 0x000fea0003800000 */
.L_x_247:
[----:B------:R-:W-:-:S06]  /*11cd0*/  UISETP.NE.AND UP0, UPT, UR39, 0x3, UPT ;  /* 0x000000032700788c */ /* 0x000fcc000bf05270 */
[----:B------:R-:W-:-:S13]  /*11ce0*/  PLOP3.LUT P1, PT, PT, PT, UP0, 0x80, 0x0 ;  /* 0x000000000000781c */ /* 0x000fda0003f2f008 */
[----:B------:R-:W-:Y:S05]  /*11cf0*/  @!P1 BRA `(.L_x_249) ;  /* 0x0000000000049947 */ /* 0x000fea0003800000 */
[----:B------:R-:W-:Y:S01]  /*11d00*/  BPT.TRAP 0x1 ;  /* 0x000000040000795c */ /* 0x000fe20000300000 */
.L_x_249:
[----:B------:R-:W2:Y:S04]  /*11d10*/  LDL R2, [R1+0x4] ;  /* 0x0000040001027983 */ /* 0x000ea80000100800 */
[----:B----45:R-:W4:Y:S01]  /*11d20*/  LDL R0, [R1] ;  /* 0x0000000001007983 */ /* 0x030f220000100800 */
[----:B------:R-:W-:Y:S01]  /*11d30*/  BSSY B0, `(.L_x_250) ;  /* 0x0000008000007945 */ /* 0x000fe20003800000 */
[----:B--2---:R-:W-:-:S04]  /*11d40*/  LOP3.LUT R3, R2, 0x1, RZ, 0x3c, !PT ;  /* 0x0000000102037812 */ /* 0x004fc800078e3cff */
[----:B------:R-:W-:Y:S01]  /*11d50*/  SHF.L.U32 R3, R3, 0x1f, RZ ;  /* 0x0000001f03037819 */ /* 0x000fe200000006ff */
[----:B----4-:R-:W-:-:S04]  /*11d60*/  IMAD R16, R0, 0x8, R18 ;  /* 0x0000000800107824 */ /* 0x010fc800078e0212 */
[----:B------:R-:W2:Y:S01]  /*11d70*/  SYNCS.PHASECHK.TRANS64.TRYWAIT P1, [R16+URZ+0x2e870], R3 ;  /* 0x02e87003100075a7 */ /* 0x000ea2000802017f */
[----:B------:R-:W-:-:S05]  /*11d80*/  IMAD.U32 R0, RZ, RZ, UR44 ;  /* 0x0000002cff007e24 */ /* 0x000fca000f8e00ff */
[----:B------:R-:W-:Y:S01]  /*11d90*/  ISETP.NE.AND P2, PT, R0, 0x3, PT ;  /* 0x000000030000780c */ /* 0x000fe20003f45270 */
[----:B--2---:R-:W-:-:S12]  /*11da0*/  @!P1 BRA `(.L_x_251) ;  /* 0x00000024006c9947 */ /* 0x004fd80003800000 */
.L_x_311:
[----:B------:R-:W-:Y:S05]  /*11db0*/  BSYNC B0 ;  /* 0x0000000000007941 */ /* 0x000fea0003800000 */
.L_x_250:
[----:B------:R-:W-:Y:S05]  /*11dc0*/  @!P2 BRA `(.L_x_252) ;  /* 0x000000000004a947 */ /* 0x000fea0003800000 */
[----:B------:R-:W-:Y:S01]  /*11dd0*/  BPT.TRAP 0x1 ;  /* 0x000000040000795c */ /* 0x000fe20000300000 */
.L_x_252:
[----:B------:R-:W2:Y:S02]  /*11de0*/  LDL R0, [R1+0x4] ;  /* 0x0000040001007983 */ /* 0x000ea40000100800 */
[----:B--2---:R-:W-:-:S04]  /*11df0*/  SHF.L.U32 R3, R0, 0x1f, RZ ;  /* 0x0000001f00037819 */ /* 0x004fc800000006ff */
[----:B------:R-:W2:Y:S02]  /*11e00*/  SYNCS.PHASECHK.TRANS64.TRYWAIT P1, [R16+URZ+0x2e860], R3 ;  /* 0x02e86003100075a7 */ /* 0x000ea4000802017f */
[----:B--2---:R-:W-:Y:S05]  /*11e10*/  @!P1 BRA `(.L_x_253) ;  /* 0x0000002400649947 */ /* 0x004fea0003800000 */
.L_x_312:
[----:B------:R-:W4:Y:S04]  /*11e20*/  LDL R17, [R1] ;  /* 0x0000000001117983 */ /* 0x000f280000100800 */
[----:B------:R-:W2:Y:S04]  /*11e30*/  LDL R2, [R1+0x20] ;  /* 0x0000200001027983 */ /* 0x000ea80000100800 */
[----:B------:R-:W5:Y:S01]  /*11e40*/  LDL R12, [R1+0x1c] ;  /* 0x00001c00010c7983 */ /* 0x000f620000100800 */
[----:B------:R-:W0:Y:S01]  /*11e50*/  S2R R9, SR_TID.X ;  /* 0x0000000000097919 */ /* 0x000e220000002100 */
[----:B------:R-:W-:Y:S05]  /*11e60*/  WARPSYNC.ALL ;  /* 0x0000000000007948 */ /* 0x000fea0003800000 */
[----:B------:R-:W-:Y:S01]  /*11e70*/  IMAD.MOV.U32 R13, RZ, RZ, 0x40 ;  /* 0x00000040ff0d7424 */ /* 0x000fe200078e00ff */
[----:B0-----:R-:W-:-:S04]  /*11e80*/  LOP3.LUT P1, RZ, R9, 0x4, RZ, 0xc0, !PT ;  /* 0x0000000409ff7812 */ /* 0x001fc8000782c0ff */
[----:B------:R-:W-:Y:S01]  /*11e90*/  SEL R13, R13, 0xffffffc0, !P1 ;  /* 0xffffffc00d0d7807 */ /* 0x000fe20004800000 */
[----:B----4-:R-:W-:-:S05]  /*11ea0*/  IMAD R0, R17, 0x7000, RZ ;  /* 0x0000700011007824 */ /* 0x010fca00078e02ff */
[----:B--2---:R-:W-:-:S05]  /*11eb0*/  LOP3.LUT R3, R0, R2, RZ, 0xfc, !PT ;  /* 0x0000000200037212 */ /* 0x004fca00078efcff */
[----:B------:R-:W-:-:S05]  /*11ec0*/  IMAD.IADD R2, R18, 0x1, R3 ;  /* 0x0000000112027824 */ /* 0x000fca00078e0203 */
[----:B-1----:R-:W0:Y:S01]  /*11ed0*/  LDSM.16.MT88.4 R4, [R2+0xe400] ;  /* 0x00e400000204783b */ /* 0x002e220000004200 */
[----:B------:R-:W-:Y:S01]  /*11ee0*/  IMAD.IADD R3, R13, 0x1, R2 ;  /* 0x000000010d037824 */ /* 0x000fe200078e0202 */
[----:B-----5:R-:W-:Y:S02]  /*11ef0*/  IADD3 R0, R18, R0, R12 ;  /* 0x0000000012007210 */ /* 0x020fe40007ffe00c */
[C-C-:B0-----:R-:W-:Y:S02]  /*11f00*/  PRMT R8, R4.reuse, 0x6420, R5.reuse ;  /* 0x0000642004087816 */ /* 0x141fe40000000005 */
[----:B------:R-:W-:Y:S02]  /*11f10*/  PRMT R9, R4, 0x7531, R5 ;  /* 0x0000753104097816 */ /* 0x000fe40000000005 */
[C-C-:B------:R-:W-:Y:S02]  /*11f20*/  PRMT R10, R6.reuse, 0x6420, R7.reuse ;  /* 0x00006420060a7816 */ /* 0x140fe40000000007 */
[----:B------:R-:W-:-:S02]  /*11f30*/  PRMT R11, R6, 0x7531, R7 ;  /* 0x00007531060b7816 */ /* 0x000fc40000000007 */
[----:B------:R-:W0:Y:S04]  /*11f40*/  LDSM.16.MT88.4 R4, [R3+0xe400] ;  /* 0x00e400000304783b */ /* 0x000e280000004200 */
[----:B------:R0:W-:Y:S02]  /*11f50*/  STSM.16.M88.4 [R0+0x400], R8 ;  /* 0x0004000800007844 */ /* 0x0001e40000000200 */
        /* <DEDUP_REMOVED lines=85> */
.L_x_254:
[----:B------:R-:W2:Y:S01]  /*124b0*/  LDL.LU R3, [R1+0x4] ;  /* 0x0000040001037983 */ /* 0x000ea20000300800 */
[----:B0-----:R-:W-:Y:S01]  /*124c0*/  SYNCS.ARRIVE.TRANS64.A1T0 RZ, [R16+URZ+0x2e850], RZ ;  /* 0x02e850ff10ff79a7 */ /* 0x001fe2000810003f */
[----:B-1----:R-:W-:-:S05]  /*124d0*/  @!P0 VIADD R0, R16, 0x2e880 ;  /* 0x0002e88010008836 */ /* 0x002fca0000000000 */
[----:B------:R-:W-:Y:S01]  /*124e0*/  @!P0 PRMT R0, RZ, 0x654, R0 ;  /* 0x00000654ff008816 */ /* 0x000fe20000000000 */
[----:B------:R-:W-:Y:S06]  /*124f0*/  BAR.SYNC.DEFER_BLOCKING 0x2, 0x80 ;  /* 0x0082000000007b1d */ /* 0x000fec0000010000 */
[----:B------:R0:W-:Y:S02]  /*12500*/  @!P0 SYNCS.ARRIVE.TRANS64.RED.A1T0 RZ, [R0+URZ], RZ ;  /* 0x000000ff00ff89a7 */ /* 0x0001e4000810043f */
[----:B0-----:R-:W-:-:S05]  /*12510*/  VIADD R0, R17, 0x1 ;  /* 0x0000000111007836 */ /* 0x001fca0000000000 */
[----:B------:R-:W-:-:S04]  /*12520*/  ISETP.NE.AND P0, PT, R0, 0x2, PT ;  /* 0x000000020000780c */ /* 0x000fc80003f05270 */
[----:B------:R-:W-:Y:S02]  /*12530*/  SEL R2, RZ, 0x1, P0 ;  /* 0x00000001ff027807 */ /* 0x000fe40000000000 */
[----:B------:R-:W-:-:S05]  /*12540*/  SEL R0, R0, RZ, P0 ;  /* 0x000000ff00007207 */ /* 0x000fca0000000000 */
[----:B------:R1:W-:Y:S01]  /*12550*/  STL [R1], R0 ;  /* 0x0000000001007387 */ /* 0x0003e20000100800 */
[----:B--2---:R-:W-:-:S05]  /*12560*/  LOP3.LUT R3, R3, R2, RZ, 0x3c, !PT ;  /* 0x0000000203037212 */ /* 0x004fca00078e3cff */
[----:B------:R1:W-:Y:S02]  /*12570*/  STL [R1+0x4], R3 ;  /* 0x0000040301007387 */ /* 0x0003e40000100800 */
.L_x_203:
[----:B------:R-:W-:Y:S05]  /*12580*/  BSYNC B7 ;  /* 0x0000000000077941 */ /* 0x000fea0003800000 */
.L_x_201:
[----:B01----:R-:W2:Y:S02]  /*12590*/  LDL R0, [R1+0xc] ;  /* 0x00000c0001007983 */ /* 0x003ea40000100800 */
[----:B--2---:R-:W-:-:S13]  /*125a0*/  LOP3.LUT P0, RZ, R0, 0x2, RZ, 0xc0, !PT ;  /* 0x0000000200ff7812 */ /* 0x004fda000780c0ff */
[----:B------:R-:W-:Y:S05]  /*125b0*/  @!P0 BRA `(.L_x_255) ;  /* 0x0000000000348947 */ /* 0x000fea0003800000 */
[----:B------:R-:W0:Y:S08]  /*125c0*/  S2UR UR5, SR_CgaCtaId ;  /* 0x00000000000579c3 */ /* 0x000e300000008800 */
[----:B------:R-:W-:Y:S06]  /*125d0*/  BAR.SYNC.DEFER_BLOCKING 0x5, 0x180 ;  /* 0x0146000000007b1d */ /* 0x000fec0000010000 */
[----:B------:R-:W-:-:S02]  /*125e0*/  UMOV UR4, 0x400 ;  /* 0x0000040000047882 */ /* 0x000fc40000000000 */
[----:B0-----:R-:W-:-:S06]  /*125f0*/  ULEA UR4, UR5, UR4, 0x18 ;  /* 0x0000000405047291 */ /* 0x001fcc000f8ec03f */
[----:B------:R-:W-:-:S05]  /*12600*/  IMAD.U32 R18, RZ, RZ, UR4 ;  /* 0x00000004ff127e24 */ /* 0x000fca000f8e00ff */
[----:B------:R-:W0:Y:S04]  /*12610*/  LDS.128 R4, [R18+0x2e8d0] ;  /* 0x02e8d00012047984 */ /* 0x000e280000000c00 */
[----:B0-----:R0:W-:Y:S01]  /*12620*/  STL.64 [R1+0x10], R4 ;  /* 0x0000100401007387 */ /* 0x0011e20000100a00 */
[----:B------:R-:W-:Y:S02]  /*12630*/  IMAD.MOV.U32 R2, RZ, RZ, R7 ;  /* 0x000000ffff027224 */ /* 0x000fe400078e0007 */
[----:B------:R-:W-:-:S03]  /*12640*/  IMAD.MOV.U32 R0, RZ, RZ, R6 ;  /* 0x000000ffff007224 */ /* 0x000fc600078e0006 */
[----:B------:R-:W-:Y:S02]  /*12650*/  R2UR UR45, R2 ;  /* 0x00000000022d72ca */ /* 0x000fe400000e0000 */
[----:B------:R-:W-:Y:S01]  /*12660*/  R2UR UR36, R0 ;  /* 0x00000000002472ca */ /* 0x000fe200000e0000 */
[----:B------:R-:W-:Y:S06]  /*12670*/  BAR.ARV 0x4, 0x180 ;  /* 0x0106000000007b1d */ /* 0x000fec0000002000 */
[----:B------:R-:W-:Y:S08]  /*12680*/  BRA `(.L_x_256) ;  /* 0x0000000800387947 */ /* 0x000ff00003800000 */
.L_x_255:
[----:B------:R-:W0:Y:S01]  /*12690*/  S2R R2, SR_TID.X ;  /* 0x0000000000027919 */ /* 0x000e220000002100 */
[----:B------:R-:W-:Y:S01]  /*126a0*/  ULDC UR4, c[0x0][0xc3c] ;  /* 0x00030f0000047ab9 */ /* 0x000fe20000000800 */
[----:B------:R-:W2:Y:S01]  /*126b0*/  LDL.LU R0, [R1+0x10] ;  /* 0x0000100001007983 */ /* 0x000ea20000300800 */
[----:B0-----:R-:W-:-:S04]  /*126c0*/  LOP3.LUT R6, R2, 0x1f, RZ, 0xc0, !PT ;  /* 0x0000001f02067812 */ /* 0x001fc800078ec0ff */
[C---:B------:R-:W-:Y:S01]  /*126d0*/  ISETP.NE.AND P0, PT, R6.reuse, 0x1f, PT ;  /* 0x0000001f0600780c */ /* 0x040fe20003f05270 */
[----:B------:R-:W-:-:S05]  /*126e0*/  VIADD R5, R6, UR45 ;  /* 0x0000002d06057c36 */ /* 0x000fca0008000000 */
[----:B------:R-:W-:Y:S01]  /*126f0*/  ISETP.GE.OR P1, PT, R5, UR4, !P0 ;  /* 0x0000000405007c0c */ /* 0x000fe2000c726670 */
[----:B------:R-:W-:-:S12]  /*12700*/  ULDC UR4, c[0x0][0xc3c] ;  /* 0x00030f0000047ab9 */ /* 0x000fd80000000800 */
[----:B------:R-:W0:Y:S02]  /*12710*/  @!P1 LDC.64 R2, c[0x0][0xc80] ;  /* 0x00032000ff029b82 */ /* 0x000e240000000a00 */
[----:B0-----:R-:W-:-:S04]  /*12720*/  @!P1 IMAD.WIDE R2, R5, 0x4, R2 ;  /* 0x0000000405029825 */ /* 0x001fc800078e0202 */
[----:B------:R-:W-:-:S06]  /*12730*/  IMAD.MOV.U32 R5, RZ, RZ, RZ ;  /* 0x000000ffff057224 */ /* 0x000fcc00078e00ff */
[----:B------:R-:W4:Y:S01]  /*12740*/  @!P1 LDG.E R5, desc[UR46][R2.64] ;  /* 0x0000002e02059981 */ /* 0x000f22000c1e1900 */
[C---:B------:R-:W-:Y:S02]  /*12750*/  ISETP.NE.AND P1, PT, R6.reuse, RZ, PT ;  /* 0x000000ff0600720c */ /* 0x040fe40003f25270 */
[C---:B------:R-:W-:Y:S02]  /*12760*/  ISETP.GE.U32.AND P2, PT, R6.reuse, 0x2, PT ;  /* 0x000000020600780c */ /* 0x040fe40003f46070 */
[C---:B------:R-:W-:Y:S02]  /*12770*/  ISETP.GE.U32.AND P3, PT, R6.reuse, 0x4, PT ;  /* 0x000000040600780c */ /* 0x040fe40003f66070 */
[C---:B------:R-:W-:Y:S02]  /*12780*/  ISETP.GE.U32.AND P4, PT, R6.reuse, 0x8, PT ;  /* 0x000000080600780c */ /* 0x040fe40003f86070 */
[----:B------:R-:W-:Y:S01]  /*12790*/  ISETP.GE.U32.AND P5, PT, R6, 0x10, PT ;  /* 0x000000100600780c */ /* 0x000fe20003fa6070 */
[----:B--2---:R-:W-:-:S02]  /*127a0*/  IMAD.MOV.U32 R10, RZ, RZ, R0 ;  /* 0x000000ffff0a7224 */ /* 0x004fc400078e0000 */
[----:B----4-:R-:W0:Y:S02]  /*127b0*/  SHFL.UP PT, R0, R5, 0x1, RZ ;  /* 0x0420000005007989 */ /* 0x010e2400000e00ff */
        /* <DEDUP_REMOVED lines=12> */
[----:B------:R-:W1:Y:S04]  /*12880*/  SHFL.UP PT, R0, R9, 0x10, RZ ;  /* 0x0600000009007989 */ /* 0x000e6800000e00ff */
[----:B------:R-:W-:Y:S01]  /*12890*/  SHFL.IDX PT, R4, R10, 0x1, 0x1f ;  /* 0x00201f000a047f89 */ /* 0x000fe200000e0000 */
[----:B-1----:R-:W-:-:S05]  /*128a0*/  SEL R0, R0, RZ, P5 ;  /* 0x000000ff00007207 */ /* 0x002fca0002800000 */
[----:B------:R-:W-:-:S05]  /*128b0*/  IMAD.IADD R2, R9, 0x1, R0 ;  /* 0x0000000109027824 */ /* 0x000fca00078e0200 */
[----:B------:R-:W0:Y:S04]  /*128c0*/  SHFL.IDX PT, R6, R2, 0x1f, 0x1f ;  /* 0x03e01f0002067f89 */ /* 0x000e2800000e0000 */
[----:B------:R-:W1:Y:S01]  /*128d0*/  SHFL.IDX PT, R0, R10, RZ, 0x1f ;  /* 0x00001fff0a007589 */ /* 0x000e6200000e0000 */
[----:B0-----:R-:W-:-:S04]  /*128e0*/  IMAD R6, R6, R3, RZ ;  /* 0x0000000306067224 */ /* 0x001fc800078e02ff */
[----:B------:R-:W-:-:S05]  /*128f0*/  IMAD.IADD R4, R4, 0x1, R6 ;  /* 0x0000000104047824 */ /* 0x000fca00078e0206 */
[----:B-1----:R-:W-:-:S13]  /*12900*/  ISETP.GT.AND P6, PT, R4, R0, PT ;  /* 0x000000000400720c */ /* 0x002fda0003fc4270 */
[----:B------:R-:W-:Y:S05]  /*12910*/  @P6 BRA `(.L_x_257) ;  /* 0x0000000000906947 */ /* 0x000fea0003800000 */
.L_x_261:
[----:B------:R-:W-:-:S04]  /*12920*/  UIADD3 UR45, UR45, 0x1f, URZ ;  /* 0x0000001f2d2d7890 */ /* 0x000fc8000fffe03f */
[----:B------:R-:W-:-:S06]  /*12930*/  UISETP.GE.AND UP0, UPT, UR45, UR4, UPT ;  /* 0x000000042d00728c */ /* 0x000fcc000bf06270 */
[----:B------:R-:W-:-:S13]  /*12940*/  PLOP3.LUT P6, PT, PT, PT, UP0, 0x40, 0x0 ;  /* 0x000000000000781c */ /* 0x000fda0003fce808 */
[----:B------:R-:W-:Y:S05]  /*12950*/  @!P6 BRA `(.L_x_258) ;  /* 0x000000040038e947 */ /* 0x000fea0003800000 */
[----:B------:R-:W0:Y:S01]  /*12960*/  S2R R2, SR_TID.X ;  /* 0x0000000000027919 */ /* 0x000e220000002100 */
[----:B------:R-:W-:Y:S01]  /*12970*/  BSSY B0, `(.L_x_259) ;  /* 0x0000009000007945 */ /* 0x000fe20003800000 */
[----:B------:R-:W-:Y:S01]  /*12980*/  IMAD.MOV.U32 R5, RZ, RZ, RZ ;  /* 0x000000ffff057224 */ /* 0x000fe200078e00ff */
[----:B0-----:R-:W-:-:S05]  /*12990*/  LOP3.LUT R2, R2, 0x1f, RZ, 0xc0, !PT ;  /* 0x0000001f02027812 */ /* 0x001fca00078ec0ff */
[----:B------:R-:W-:-:S05]  /*129a0*/  VIADD R7, R2, UR45 ;  /* 0x0000002d02077c36 */ /* 0x000fca0008000000 */
[----:B------:R-:W-:-:S13]  /*129b0*/  ISETP.GE.OR P6, PT, R7, UR4, !P0 ;  /* 0x0000000407007c0c */ /* 0x000fda000c7c6670 */
[----:B------:R-:W-:Y:S05]  /*129c0*/  @P6 BRA `(.L_x_260) ;  /* 0x00000000000c6947 */ /* 0x000fea0003800000 */
[----:B------:R-:W0:Y:S02]  /*129d0*/  LDC.64 R2, c[0x0][0xc80] ;  /* 0x00032000ff027b82 */ /* 0x000e240000000a00 */
[----:B0-----:R-:W-:-:S05]  /*129e0*/  IMAD.WIDE R2, R7, 0x4, R2 ;  /* 0x0000000407027825 */ /* 0x001fca00078e0202 */
[----:B------:R0:W5:Y:S02]  /*129f0*/  LDG.E R5, desc[UR46][R2.64] ;  /* 0x0000002e02057981 */ /* 0x000164000c1e1900 */
.L_x_260:
[----:B------:R-:W-:Y:S05]  /*12a00*/  BSYNC B0 ;  /* 0x0000000000007941 */ /* 0x000fea0003800000 */
.L_x_259:
        /* <DEDUP_REMOVED lines=21> */
.L_x_257:
[----:B------:R-:W-:-:S04]  /*12b60*/  IMAD.IADD R6, R4, 0x1, -R6 ;  /* 0x0000000104067824 */ /* 0x000fc800078e0a06 */
[----:B------:R-:W-:-:S05]  /*12b70*/  IMAD R7, R2, R3, R6 ;  /* 0x0000000302077224 */ /* 0x000fca00078e0206 */
[----:B------:R-:W-:Y:S01]  /*12b80*/  ISETP.GT.AND P0, PT, R7, R0, PT ;  /* 0x000000000700720c */ /* 0x000fe20003f04270 */
[----:B------:R-:W-:-:S12]  /*12b90*/  IMAD.MOV.U32 R7, RZ, RZ, RZ ;  /* 0x000000ffff077224 */ /* 0x000fd800078e00ff */
[----:B------:R-:W-:Y:S02]  /*12ba0*/  VOTEU.ANY UR5, UPT, !P0 ;  /* 0x0000000000057886 */ /* 0x000fe400040e0100 */
[----:B------:R-:W-:Y:S02]  /*12bb0*/  UPOPC UR4, UR5 ;  /* 0x00000005000472bf */ /* 0x000fe40008000000 */
[----:B------:R-:W-:-:S04]  /*12bc0*/  ISETP.NE.AND P0, PT, RZ, UR5, PT ;  /* 0x00000005ff007c0c */ /* 0x000fc8000bf05270 */
[----:B------:R-:W-:-:S06]  /*12bd0*/  IMAD.U32 R4, RZ, RZ, UR4 ;  /* 0x00000004ff047e24 */ /* 0x000fcc000f8e00ff */
[----:B------:R0:W1:Y:S03]  /*12be0*/  SHFL.IDX PT, R4, R5, R4, 0x1f ;  /* 0x00001f0405047589 */ /* 0x00006600000e0000 */
[----:B------:R-:W-:Y:S05]  /*12bf0*/  @!P0 BRA `(.L_x_262) ;  /* 0x00000000000c8947 */ /* 0x000fea0003800000 */
[----:B------:R-:W-:-:S06]  /*12c00*/  UIADD3 UR5, UR4, -0x1, URZ ;  /* 0xffffffff04057890 */ /* 0x000fcc000fffe03f */
[----:B------:R-:W-:-:S06]  /*12c10*/  IMAD.U32 R7, RZ, RZ, UR5 ;  /* 0x00000005ff077e24 */ /* 0x000fcc000f8e00ff */
[----:B------:R2:W4:Y:S02]  /*12c20*/  SHFL.IDX PT, R7, R2, R7, 0x1f ;  /* 0x00001f0702077589 */ /* 0x00052400000e0000 */
.L_x_262:
[----:B01----:R-:W-:Y:S01]  /*12c30*/  IABS R5, R4 ;  /* 0x0000000400057213 */ /* 0x003fe20000000000 */
[----:B----4-:R-:W-:Y:S01]  /*12c40*/  IMAD R9, R7, R3, R6 ;  /* 0x0000000307097224 */ /* 0x010fe200078e0206 */
[----:B------:R-:W-:Y:S02]  /*12c50*/  UIADD3 UR45, UR4, UR45, URZ ;  /* 0x0000002d042d7290 */ /* 0x000fe4000fffe03f */
[----:B------:R-:W0:Y:S01]  /*12c60*/  I2F.RP R7, R5 ;  /* 0x0000000500077306 */ /* 0x000e220000209400 */
[----:B------:R-:W-:Y:S01]  /*12c70*/  IMAD.IADD R0, R0, 0x1, -R9 ;  /* 0x0000000100007824 */ /* 0x000fe200078e0a09 */
[----:B------:R1:W-:Y:S06]  /*12c80*/  STL [R1+0x10], R9 ;  /* 0x0000100901007387 */ /* 0x0003ec0000100800 */
[----:B0-----:R-:W0:Y:S02]  /*12c90*/  MUFU.RCP R7, R7 ;  /* 0x0000000700077308 */ /* 0x001e240000001000 */
[----:B0-----:R-:W-:-:S06]  /*12ca0*/  VIADD R8, R7, 0xffffffe ;  /* 0x0ffffffe07087836 */ /* 0x001fcc0000000000 */
[----:B------:R-:W2:Y:S02]  /*12cb0*/  F2I.FTZ.U32.TRUNC.NTZ R3, R8 ;  /* 0x0000000800037305 */ /* 0x000ea4000021f000 */
[----:B--2---:R-:W-:-:S04]  /*12cc0*/  IMAD.MOV R2, RZ, RZ, -R3 ;  /* 0x000000ffff027224 */ /* 0x004fc800078e0a03 */
[----:B------:R-:W-:Y:S02]  /*12cd0*/  IMAD R6, R2, R5, RZ ;  /* 0x0000000502067224 */ /* 0x000fe400078e02ff */
[----:B------:R-:W-:-:S04]  /*12ce0*/  IMAD.MOV.U32 R2, RZ, RZ, RZ ;  /* 0x000000ffff027224 */ /* 0x000fc800078e00ff */
[----:B------:R-:W-:Y:S01]  /*12cf0*/  IMAD.HI.U32 R2, R3, R6, R2 ;  /* 0x0000000603027227 */ /* 0x000fe200078e0002 */
[----:B------:R-:W-:Y:S02]  /*12d00*/  IABS R6, R4 ;  /* 0x0000000400067213 */ /* 0x000fe40000000000 */
[----:B------:R-:W-:-:S03]  /*12d10*/  IABS R3, R0 ;  /* 0x0000000000037213 */ /* 0x000fc60000000000 */
[----:B------:R-:W-:Y:S02]  /*12d20*/  IMAD.MOV R6, RZ, RZ, -R6 ;  /* 0x000000ffff067224 */ /* 0x000fe400078e0a06 */
        /* <DEDUP_REMOVED lines=17> */
.L_x_258:
[----:B------:R0:W-:Y:S01]  /*12e40*/  STL [R1+0x10], R0 ;  /* 0x0000100001007387 */ /* 0x0001e20000100800 */
[----:B------:R-:W-:Y:S01]  /*12e50*/  ULDC UR45, c[0x0][0xc3c] ;  /* 0x00030f00002d7ab9 */ /* 0x000fe20000000800 */
[----:B------:R-:W-:Y:S02]  /*12e60*/  UMOV UR36, URZ ;  /* 0x0000003f00247c82 */ /* 0x000fe40008000000 */
[----:B------:R0:W-:Y:S03]  /*12e70*/  STL [R1+0x14], RZ ;  /* 0x000014ff01007387 */ /* 0x0001e60000100800 */
.L_x_263:
[----:B------:R-:W2:Y:S04]  /*12e80*/  LDL R3, [R1+0x10] ;  /* 0x0000100001037983 */ /* 0x000ea80000100800 */
[----:B------:R-:W4:Y:S01]  /*12e90*/  LDL R2, [R1+0x14] ;  /* 0x0000140001027983 */ /* 0x000f220000100800 */
[----:B------:R-:W-:Y:S02]  /*12ea0*/  IMAD.U32 R6, RZ, RZ, UR36 ;  /* 0x00000024ff067e24 */ /* 0x000fe4000f8e00ff */
[----:B------:R-:W-:Y:S01]  /*12eb0*/  IMAD.U32 R7, RZ, RZ, UR45 ;  /* 0x0000002dff077e24 */ /* 0x000fe2000f8e00ff */
[----:B01----:R-:W0:Y:S02]  /*12ec0*/  S2R R0, SR_TID.X ;  /* 0x0000000000007919 */ /* 0x003e240000002100 */
[----:B0-----:R-:W-:Y:S01]  /*12ed0*/  LOP3.LUT R0, R0, 0x1f, RZ, 0xc0, !PT ;  /* 0x0000001f00007812 */ /* 0x001fe200078ec0ff */
[----:B------:R-:W-:Y:S03]  /*12ee0*/  BAR.SYNC.DEFER_BLOCKING 0x4, 0x180 ;  /* 0x0106000000007b1d */ /* 0x000fe60000010000 */
[----:B------:R-:W-:-:S13]  /*12ef0*/  ISETP.NE.AND P0, PT, R0, RZ, PT ;  /* 0x000000ff0000720c */ /* 0x000fda0003f05270 */
[----:B------:R-:W-:Y:S01]  /*12f00*/  @!P0 MOV R0, 0x400 ;  /* 0x0000040000008802 */ /* 0x000fe20000000f00 */
[----:B--2---:R-:W-:Y:S02]  /*12f10*/  IMAD.MOV.U32 R4, RZ, RZ, R3 ;  /* 0x000000ffff047224 */ /* 0x004fe400078e0003 */
[----:B------:R-:W0:Y:S01]  /*12f20*/  @!P0 S2R R3, SR_CgaCtaId ;  /* 0x0000000000038919 */ /* 0x000e220000008800 */
[----:B----4-:R-:W-:Y:S01]  /*12f30*/  IMAD.MOV.U32 R5, RZ, RZ, R2 ;  /* 0x000000ffff057224 */ /* 0x010fe200078e0002 */
[----:B0-----:R-:W-:-:S05]  /*12f40*/  @!P0 LEA R18, R3, R0, 0x18 ;  /* 0x0000000003128211 */ /* 0x001fca00078ec0ff */
[----:B------:R1:W-:Y:S01]  /*12f50*/  @!P0 STS.128 [R18+0x2e8d0], R4 ;  /* 0x02e8d00412008388 */ /* 0x0003e20000000c00 */
[----:B------:R-:W-:Y:S06]  /*12f60*/  BAR.ARV 0x5, 0x180 ;  /* 0x0146000000007b1d */ /* 0x000fec0000002000 */
.L_x_256:
[----:B------:R-:W-:Y:S02]  /*12f70*/  ULDC UR4, c[0x0][0xc3c] ;  /* 0x00030f0000047ab9 */ /* 0x000fe40000000800 */
[----:B------:R-:W-:-:S06]  /*12f80*/  UISETP.GE.AND UP0, UPT, UR45, UR4, UPT ;  /* 0x000000042d00728c */ /* 0x000fcc000bf06270 */
[----:B------:R-:W-:-:S13]  /*12f90*/  PLOP3.LUT P0, PT, PT, PT, UP0, 0x80, 0x0 ;  /* 0x000000000000781c */ /* 0x000fda0003f0f008 */
[----:B------:R-:W-:Y:S05]  /*12fa0*/  @!P0 BRA `(.L_x_264) ;  /* 0xffffffbc00108947 */ /* 0x000fea000383ffff */
.L_x_197:
[----:B------:R-:W2:Y:S01]  /*12fb0*/  LDL.LU R0, [R1+0x28] ;  /* 0x0000280001007983 */ /* 0x000ea20000300800 */
[----:B------:R-:W-:Y:S01]  /*12fc0*/  BSSY B0, `(.L_x_265) ;  /* 0x000000b000007945 */ /* 0x000fe20003800000 */
[----:B01----:R-:W0:Y:S01]  /*12fd0*/  S2R R5, SR_CgaCtaId ;  /* 0x0000000000057919 */ /* 0x003e220000008800 */
[----:B--2---:R-:W-:-:S05]  /*12fe0*/  VIADD R0, R0, 0x1 ;  /* 0x0000000100007836 */ /* 0x004fca0000000000 */
[----:B------:R-:W-:-:S04]  /*12ff0*/  LEA.HI R2, R0, R0, RZ, 0x1 ;  /* 0x0000000000027211 */ /* 0x000fc800078f08ff */
[----:B------:R-:W-:-:S05]  /*13000*/  LOP3.LUT R3, R2, 0xfffffffe, RZ, 0xc0, !PT ;  /* 0xfffffffe02037812 */ /* 0x000fca00078ec0ff */
[----:B------:R-:W-:Y:S01]  /*13010*/  IMAD.IADD R3, R0, 0x1, -R3 ;  /* 0x0000000100037824 */ /* 0x000fe200078e0a03 */
[----:B------:R-:W-:-:S04]  /*13020*/  MOV R0, 0x400 ;  /* 0x0000040000007802 */ /* 0x000fc80000000f00 */
[----:B0-----:R-:W-:Y:S02]  /*13030*/  LEA R0, R5, R0, 0x18 ;  /* 0x0000000005007211 */ /* 0x001fe400078ec0ff */
[----:B------:R-:W-:-:S04]  /*13040*/  SHF.L.U32 R3, R3, 0x1f, RZ ;  /* 0x0000001f03037819 */ /* 0x000fc800000006ff */
[----:B------:R-:W0:Y:S02]  /*13050*/  SYNCS.PHASECHK.TRANS64.TRYWAIT P0, [R0+URZ+0x2e820], R3 ;  /* 0x02e82003000075a7 */ /* 0x000e24000800017f */
[----:B0-----:R-:W-:Y:S05]  /*13060*/  @!P0 BRA `(.L_x_266) ;  /* 0x0000001000e48947 */ /* 0x001fea0003800000 */
.L_x_313:
[----:B------:R-:W-:Y:S05]  /*13070*/  BSYNC B0 ;  /* 0x0000000000007941 */ /* 0x000fea0003800000 */
.L_x_265:
[----:B------:R-:W-:-:S03]  /*13080*/  UMOV UR4, 0xffffffff ;  /* 0xffffffff00047882 */ /* 0x000fc60000000000 */
[----:B------:R-:W-:Y:S05]  /*13090*/  BRA.DIV UR4, `(.L_x_267) ;  /* 0x0000001204ec7947 */ /* 0x000fea000b800000 */
[----:B------:R-:W1:Y:S02]  /*130a0*/  S2R R2, SR_TID.X ;  /* 0x0000000000027919 */ /* 0x000e640000002100 */
[----:B-1----:R-:W-:-:S04]  /*130b0*/  SHF.R.U32.HI R2, RZ, 0x5, R2 ;  /* 0x00000005ff027819 */ /* 0x002fc80000011602 */
[----:B------:R-:W-:-:S05]  /*130c0*/  LOP3.LUT R2, R2, 0x3, RZ, 0xc0, !PT ;  /* 0x0000000302027812 */ /* 0x000fca00078ec0ff */
[----:B------:R1:W2:Y:S02]  /*130d0*/  SHFL.IDX PT, R14, R2, RZ, 0x1f ;  /* 0x00001fff020e7589 */ /* 0x0002a400000e0000 */
.L_x_316:
[----:B--2---:R-:W-:Y:S01]  /*130e0*/  ISETP.NE.AND P0, PT, R14, RZ, PT ;  /* 0x000000ff0e00720c */ /* 0x004fe20003f05270 */
[----:B------:R-:W-:-:S12]  /*130f0*/  BSSY B0, `(.L_x_268) ;  /* 0x000002e000007945 */ /* 0x000fd80003800000 */
[----:B------:R-:W-:Y:S05]  /*13100*/  @P0 BRA `(.L_x_269) ;  /* 0x0000000000b00947 */ /* 0x000fea0003800000 */
[----:B------:R-:W-:-:S03]  /*13110*/  UMOV UR4, 0xffffffff ;  /* 0xffffffff00047882 */ /* 0x000fc60000000000 */
[----:B------:R-:W-:Y:S05]  /*13120*/  BRA.DIV UR4, `(.L_x_270) ;  /* 0x0000001204fc7947 */ /* 0x000fea000b800000 */
[----:B------:R-:W-:-:S13]  /*13130*/  ELECT P6, URZ, PT ;  /* 0x00000000003f782f */ /* 0x000fda00038c0000 */
.L_x_319:
[----:B------:R-:W-:Y:S05]  /*13140*/  @!P6 BRA `(.L_x_269) ;  /* 0x0000000000a0e947 */ /* 0x000fea0003800000 */
[----:B------:R-:W-:-:S06]  /*13150*/  ULOP3.LUT UR4, UR38, 0x2, URZ, 0xfc, !UPT ;  /* 0x0000000226047892 */ /* 0x000fcc000f8efc3f */
[----:B-1----:R-:W-:-:S05]  /*13160*/  IMAD.U32 R2, RZ, RZ, UR4 ;  /* 0x00000004ff027e24 */ /* 0x002fca000f8e00ff */
[----:B------:R-:W-:-:S13]  /*13170*/  ISETP.NE.AND P0, PT, R2, 0x3, PT ;  /* 0x000000030200780c */ /* 0x000fda0003f05270 */
[----:B------:R-:W-:Y:S05]  /*13180*/  @!P0 BRA `(.L_x_271) ;  /* 0x0000000000048947 */ /* 0x000fea0003800000 */
[----:B------:R-:W-:Y:S01]  /*13190*/  BPT.TRAP 0x1 ;  /* 0x000000040000795c */ /* 0x000fe20000300000 */
.L_x_271:
[----:B0-----:R-:W2:Y:S04]  /*131a0*/  LDL R3, [R1] ;  /* 0x0000000001037983 */ /* 0x001ea80000100800 */
[----:B------:R-:W4:Y:S01]  /*131b0*/  LDL.LU R7, [R1+0x4] ;  /* 0x0000040001077983 */ /* 0x000f220000300800 */
[----:B------:R-:W-:-:S04]  /*131c0*/  VIADD R2, R0, 0x2e840 ;  /* 0x0002e84000027836 */ /* 0x000fc80000000000 */
[C---:B--2---:R-:W-:Y:S02]  /*131d0*/  IMAD R6, R3.reuse, 0x8, R2 ;  /* 0x0000000803067824 */ /* 0x044fe400078e0202 */
[----:B------:R-:W-:Y:S01]  /*131e0*/  VIADD R3, R3, 0x1 ;  /* 0x0000000103037836 */ /* 0x000fe20000000000 */
[----:B----4-:R-:W-:-:S04]  /*131f0*/  SHF.L.U32 R5, R7, 0x1f, RZ ;  /* 0x0000001f07057819 */ /* 0x010fc800000006ff */
[C---:B------:R-:W-:Y:S01]  /*13200*/  ISETP.NE.AND P2, PT, R3.reuse, 0x2, PT ;  /* 0x000000020300780c */ /* 0x040fe20003f45270 */
[----:B------:R-:W0:Y:S03]  /*13210*/  SYNCS.PHASECHK.TRANS64.TRYWAIT P1, [R6+URZ], R5 ;  /* 0x00000005060075a7 */ /* 0x000e26000802017f */
[----:B------:R-:W-:Y:S02]  /*13220*/  SEL R4, RZ, 0x1, P2 ;  /* 0x00000001ff047807 */ /* 0x000fe40001000000 */
[----:B------:R-:W-:Y:S02]  /*13230*/  SEL R3, R3, RZ, P2 ;  /* 0x000000ff03037207 */ /* 0x000fe40001000000 */
[----:B------:R-:W-:-:S03]  /*13240*/  LOP3.LUT R4, R7, R4, RZ, 0x3c, !PT ;  /* 0x0000000407047212 */ /* 0x000fc600078e3cff */
[----:B------:R-:W-:Y:S01]  /*13250*/  IMAD R7, R3, 0x8, R2 ;  /* 0x0000000803077824 */ /* 0x000fe200078e0202 */
[----:B------:R-:W-:Y:S01]  /*13260*/  SHF.L.U32 R2, R4, 0x1f, RZ ;  /* 0x0000001f04027819 */ /* 0x000fe200000006ff */
[----:B0-----:R-:W-:Y:S06]  /*13270*/  @!P1 BRA `(.L_x_272) ;  /* 0x0000001000c89947 */ /* 0x001fec0003800000 */
.L_x_320:
[----:B------:R-:W1:Y:S02]  /*13280*/  SYNCS.PHASECHK.TRANS64.TRYWAIT P1, [R7+URZ], R2 ;  /* 0x00000002070075a7 */ /* 0x000e64000802017f */
[----:B-1----:R-:W-:Y:S05]  /*13290*/  @!P1 BRA `(.L_x_273) ;  /* 0x0000001000d49947 */ /* 0x002fea0003800000 */
.L_x_321:
[----:B------:R-:W-:Y:S05]  /*132a0*/  @!P0 BRA `(.L_x_274) ;  /* 0x0000000000048947 */ /* 0x000fea0003800000 */
[----:B------:R-:W-:Y:S01]  /*132b0*/  BPT.TRAP 0x1 ;  /* 0x000000040000795c */ /* 0x000fe20000300000 */
.L_x_274:
[----:B------:R-:W2:Y:S02]  /*132c0*/  LDL.LU R4, [R1] ;  /* 0x0000000001047983 */ /* 0x000ea40000300800 */
[----:B--2---:R-:W-:-:S04]  /*132d0*/  IMAD R4, R4, 0x8, R0 ;  /* 0x0000000804047824 */ /* 0x004fc800078e0200 */
[----:B------:R-:W2:Y:S02]  /*132e0*/  SYNCS.PHASECHK.TRANS64.TRYWAIT P1, [R4+URZ+0x2e860], R5 ;  /* 0x02e86005040075a7 */ /* 0x000ea4000802017f */
[----:B--2---:R-:W-:Y:S05]  /*132f0*/  @!P1 BRA `(.L_x_275) ;  /* 0x0000001000d09947 */ /* 0x004fea0003800000 */
.L_x_322:
[----:B------:R-:W-:Y:S05]  /*13300*/  @!P0 BRA `(.L_x_276) ;  /* 0x0000000000048947 */ /* 0x000fea0003800000 */
[----:B------:R-:W-:Y:S01]  /*13310*/  BPT.TRAP 0x1 ;  /* 0x000000040000795c */ /* 0x000fe20000300000 */
.L_x_276:
[----:B------:R-:W-:-:S04]  /*13320*/  IMAD R3, R3, 0x8, R0 ;  /* 0x0000000803037824 */ /* 0x000fc800078e0200 */
[----:B------:R-:W4:Y:S02]  /*13330*/  SYNCS.PHASECHK.TRANS64.TRYWAIT P1, [R3+URZ+0x2e860], R2 ;  /* 0x02e86002030075a7 */ /* 0x000f24000802017f */
[----:B----4-:R-:W-:Y:S05]  /*13340*/  @!P1 BRA `(.L_x_277) ;  /* 0x0000001000d09947 */ /* 0x010fea0003800000 */
.L_x_323:
[----:B------:R-:W-:Y:S05]  /*13350*/  @!P0 BRA `(.L_x_278) ;  /* 0x0000000000048947 */ /* 0x000fea0003800000 */
[----:B------:R-:W-:Y:S01]  /*13360*/  BPT.TRAP 0x1 ;  /* 0x000000040000795c */ /* 0x000fe20000300000 */
.L_x_278:
[----:B------:R-:W5:Y:S02]  /*13370*/  SYNCS.PHASECHK.TRANS64.TRYWAIT P0, [R4+URZ+0x2e880], R5 ;  /* 0x02e88005040075a7 */ /* 0x000f64000800017f */
[----:B-----5:R-:W-:Y:S05]  /*13380*/  @!P0 BRA `(.L_x_279) ;  /* 0x0000001000d48947 */ /* 0x020fea0003800000 */
.L_x_280:
[----:B------:R0:W0:Y:S02]  /*13390*/  SYNCS.PHASECHK.TRANS64.TRYWAIT P0, [R3+URZ+0x2e880], R2 ;  /* 0x02e88002030075a7 */ /* 0x000024000800017f */
[----:B0-----:R-:W-:Y:S05]  /*133a0*/  @!P0 NANOSLEEP.SYNCS 0x989680 ;  /* 0x009896800000895d */ /* 0x001fea0003900000 */
[----:B------:R-:W0:Y:S02]  /*133b0*/  @!P0 SYNCS.PHASECHK.TRANS64 P0, [R3+URZ+0x2e880], R2 ;  /* 0x02e88002030085a7 */ /* 0x000e24000800007f */
[----:B0-----:R-:W-:Y:S05]  /*133c0*/  @!P0 BRA `(.L_x_280) ;  /* 0xfffffffc00f08947 */ /* 0x001fea000383ffff */
.L_x_269:
[----:B------:R-:W-:Y:S05]  /*133d0*/  BSYNC B0 ;  /* 0x0000000000007941 */ /* 0x000fea0003800000 */
.L_x_268:
[----:B------:R-:W-:Y:S05]  /*133e0*/  EXIT ;  /* 0x000000000000794d */ /* 0x000fea0003800000 */
.L_x_147:
[----:B0-----:R0:W1:Y:S02]  /*133f0*/  SYNCS.PHASECHK.TRANS64.TRYWAIT P1, [R2+URZ+0x2e800], R11 ;  /* 0x02e8000b020075a7 */ /* 0x001064000802017f */
[----:B-1----:R-:W-:Y:S05]  /*13400*/  @!P1 NANOSLEEP.SYNCS 0x989680 ;  /* 0x009896800000995d */ /* 0x002fea0003900000 */
[----:B------:R-:W1:Y:S02]  /*13410*/  @!P1 SYNCS.PHASECHK.TRANS64 P1, [R2+URZ+0x2e800], R11 ;  /* 0x02e8000b020095a7 */ /* 0x000e64000802007f */
[----:B-1----:R-:W-:Y:S05]  /*13420*/  @!P1 BRA `(.L_x_147) ;  /* 0xfffffffc00f09947 */ /* 0x002fea000383ffff */
[----:B------:R-:W-:Y:S05]  /*13430*/  BRA `(.L_x_281) ;  /* 0xfffffee400587947 */ /* 0x000fea000383ffff */
.L_x_151:
[----:B--2---:R2:W3:Y:S02]  /*13440*/  SYNCS.PHASECHK.TRANS64.TRYWAIT P1, [R5+URZ+0x2e830], R6 ;  /* 0x02e83006050075a7 */ /* 0x0044e4000802017f */
[----:B---3--:R-:W-:Y:S05]  /*13450*/  @!P1 NANOSLEEP.SYNCS 0x989680 ;  /* 0x009896800000995d */ /* 0x008fea0003900000 */
[----:B------:R-:W3:Y:S02]  /*13460*/  @!P1 SYNCS.PHASECHK.TRANS64 P1, [R5+URZ+0x2e830], R6 ;  /* 0x02e83006050095a7 */ /* 0x000ee4000802007f */
[----:B---3--:R-:W-:Y:S05]  /*13470*/  @!P1 BRA `(.L_x_151) ;  /* 0xfffffffc00f09947 */ /* 0x008fea000383ffff */
[----:B------:R-:W-:Y:S05]  /*13480*/  BRA `(.L_x_150) ;  /* 0xfffffee400887947 */ /* 0x000fea000383ffff */
.L_x_156:
[----:B-1----:R-:W-:-:S04]  /*13490*/  IMAD.U32 R3, RZ, RZ, UR6 ;  /* 0x00000006ff037e24 */ /* 0x002fc8000f8e00ff */
[----:B------:R1:W2:Y:S03]  /*134a0*/  SYNCS.PHASECHK.TRANS64.TRYWAIT P1, [R3+URZ+0x2e830], R2 ;  /* 0x02e83002030075a7 */ /* 0x0002a6000802017f */
[----:B--2---:R-:W-:Y:S05]  /*134b0*/  @!P1 NANOSLEEP.SYNCS 0x989680 ;  /* 0x009896800000995d */ /* 0x004fea0003900000 */
[----:B------:R-:W2:Y:S02]  /*134c0*/  @!P1 SYNCS.PHASECHK.TRANS64 P1, [R3+URZ+0x2e830], R2 ;  /* 0x02e83002030095a7 */ /* 0x000ea4000802007f */
[----:B--2---:R-:W-:Y:S05]  /*134d0*/  @!P1 BRA `(.L_x_156) ;  /* 0xfffffffc00ec9947 */ /* 0x004fea000383ffff */
[----:B------:R-:W-:Y:S05]  /*134e0*/  BRA `(.L_x_153) ;  /* 0xffffff3000707947 */ /* 0x000fea000383ffff */
.L_x_160:
[----:B-1----:R-:W-:-:S04]  /*134f0*/  IMAD.U32 R3, RZ, RZ, UR6 ;  /* 0x00000006ff037e24 */ /* 0x002fc8000f8e00ff */
[----:B------:R1:W2:Y:S03]  /*13500*/  SYNCS.PHASECHK.TRANS64.TRYWAIT P1, [R3+URZ+0x2e850], R2 ;  /* 0x02e85002030075a7 */ /* 0x0002a6000802017f */
[----:B--2---:R-:W-:Y:S05]  /*13510*/  @!P1 NANOSLEEP.SYNCS 0x989680 ;  /* 0x009896800000995d */ /* 0x004fea0003900000 */
[----:B------:R-:W2:Y:S02]  /*13520*/  @!P1 SYNCS.PHASECHK.TRANS64 P1, [R3+URZ+0x2e850], R2 ;  /* 0x02e85002030095a7 */ /* 0x000ea4000802007f */
[----:B--2---:R-:W-:Y:S05]  /*13530*/  @!P1 BRA `(.L_x_160) ;  /* 0xfffffffc00ec9947 */ /* 0x004fea000383ffff */
[----:B------:R-:W-:Y:S05]  /*13540*/  BRA `(.L_x_157) ;  /* 0xffffff3c00707947 */ /* 0x000fea000383ffff */
.L_x_166:
[----:B-1----:R1:W2:Y:S02]  /*13550*/  SYNCS.PHASECHK.TRANS64.TRYWAIT P1, [R13+URZ+0x2e850], R0 ;  /* 0x02e850000d0075a7 */ /* 0x0022a4000802017f */
[----:B--2---:R-:W-:Y:S05]  /*13560*/  @!P1 NANOSLEEP.SYNCS 0x989680 ;  /* 0x009896800000995d */ /* 0x004fea0003900000 */
[----:B------:R-:W2:Y:S02]  /*13570*/  @!P1 SYNCS.PHASECHK.TRANS64 P1, [R13+URZ+0x2e850], R0 ;  /* 0x02e850000d0095a7 */ /* 0x000ea4000802007f */
[----:B--2---:R-:W-:Y:S05]  /*13580*/  @!P1 BRA `(.L_x_166) ;  /* 0xfffffffc00f09947 */ /* 0x004fea000383ffff */
[----:B------:R-:W-:Y:S05]  /*13590*/  BRA `(.L_x_165) ;  /* 0xffffff7400647947 */ /* 0x000fea000383ffff */
.L_x_212:
[----:B------:R-:W-:Y:S02]  /*135a0*/  IMAD.MOV.U32 R13, RZ, RZ, R0 ;  /* 0x000000ffff0d7224 */ /* 0x000fe400078e0000 */
[----:B------:R-:W-:Y:S02]  /*135b0*/  IMAD.MOV.U32 R12, RZ, RZ, RZ ;  /* 0x000000ffff0c7224 */ /* 0x000fe400078e00ff */
[----:B------:R-:W-:Y:S02]  /*135c0*/  IMAD.MOV.U32 R11, RZ, RZ, 0x1f ;  /* 0x0000001fff0b7424 */ /* 0x000fe400078e00ff */
[----:B------:R-:W-:-:S07]  /*135d0*/  IMAD.MOV.U32 R15, RZ, RZ, -0x1 ;  /* 0xffffffffff0f7424 */ /* 0x000fce00078e00ff */
[----:B--2---:R-:W-:Y:S05]  /*135e0*/  WARPSYNC.COLLECTIVE R15, `(.L_x_282) ;  /* 0x000000000f087348 */ /* 0x004fea0003c00000 */
[----:B------:R0:W1:Y:S02]  /*135f0*/  SHFL.IDX P6, R14, R13, R12, R11 ;  /* 0x0000000c0d0e7389 */ /* 0x00006400000c000b */
[----:B012---:R-:W-:Y:S01]  /*13600*/  ENDCOLLECTIVE ;  /* 0x000000000000791b */ /* 0x007fe20003800000 */
.L_x_282:
[----:B------:R-:W-:Y:S05]  /*13610*/  BRA `(.L_x_283) ;  /* 0xffffffc000e87947 */ /* 0x000fea000383ffff */
.L_x_214:
[----:B------:R-:W-:Y:S01]  /*13620*/  BSSY B0, `(.L_x_284) ;  /* 0x0000006000007945 */ /* 0x000fe20003800000 */
[----:B------:R-:W-:-:S07]  /*13630*/  IMAD.MOV.U32 R15, RZ, RZ, -0x1 ;  /* 0xffffffffff0f7424 */ /* 0x000fce00078e00ff */
[----:B--2---:R-:W-:Y:S05]  /*13640*/  WARPSYNC.COLLECTIVE R15, `(.L_x_285) ;  /* 0x000000000f0c7348 */ /* 0x004fea0003c00000 */
[----:B------:R-:W-:Y:S02]  /*13650*/  ELECT P6, UR62, PT ;  /* 0x00000000003e782f */ /* 0x000fe400038c0000 */
[----:B------:R-:W-:Y:S01]  /*13660*/  MOV R14, UR62 ;  /* 0x0000003e000e7c02 */ /* 0x000fe20008000f00 */
[----:B--2---:R-:W-:Y:S10]  /*13670*/  ENDCOLLECTIVE ;  /* 0x000000000000791b */ /* 0x004ff40003800000 */
.L_x_285:
[----:B------:R-:W-:Y:S05]  /*13680*/  BSYNC B0 ;  /* 0x0000000000007941 */ /* 0x000fea0003800000 */
.L_x_284:
[----:B------:R-:W-:Y:S05]  /*13690*/  BRA `(.L_x_286) ;  /* 0xffffffc000f87947 */ /* 0x000fea000383ffff */
.L_x_216:
[----:B0-----:R0:W1:Y:S02]  /*136a0*/  SYNCS.PHASECHK.TRANS64.TRYWAIT P0, [R3+URZ+0x2e880], R2 ;  /* 0x02e88002030075a7 */ /* 0x001064000800017f */
[----:B-1----:R-:W-:Y:S05]  /*136b0*/  @!P0 NANOSLEEP.SYNCS 0x989680 ;  /* 0x009896800000895d */ /* 0x002fea0003900000 */
[----:B------:R-:W1:Y:S02]  /*136c0*/  @!P0 SYNCS.PHASECHK.TRANS64 P0, [R3+URZ+0x2e880], R2 ;  /* 0x02e88002030085a7 */ /* 0x000e64000800007f */
[----:B-1----:R-:W-:Y:S05]  /*136d0*/  @!P0 BRA `(.L_x_216) ;  /* 0xfffffffc00f08947 */ /* 0x002fea000383ffff */
[----:B------:R-:W-:Y:S05]  /*136e0*/  BRA `(.L_x_287) ;  /* 0xffffffc4005c7947 */ /* 0x000fea000383ffff */
.L_x_218:
[----:B-1----:R1:W3:Y:S02]  /*136f0*/  SYNCS.PHASECHK.TRANS64.TRYWAIT P0, [R3+URZ+0x2e840], R2 ;  /* 0x02e84002030075a7 */ /* 0x0022e4000800017f */
[----:B---3--:R-:W-:Y:S05]  /*13700*/  @!P0 NANOSLEEP.SYNCS 0x989680 ;  /* 0x009896800000895d */ /* 0x008fea0003900000 */
[----:B------:R-:W3:Y:S02]  /*13710*/  @!P0 SYNCS.PHASECHK.TRANS64 P0, [R3+URZ+0x2e840], R2 ;  /* 0x02e84002030085a7 */ /* 0x000ee4000800007f */
[----:B---3--:R-:W-:Y:S05]  /*13720*/  @!P0 BRA `(.L_x_218) ;  /* 0xfffffffc00f08947 */ /* 0x008fea000383ffff */
[----:B------:R-:W-:Y:S05]  /*13730*/  BRA `(.L_x_288) ;  /* 0xffffffc400b07947 */ /* 0x000fea000383ffff */
.L_x_222:
[----:B------:R-:W-:Y:S02]  /*13740*/  IMAD.MOV.U32 R13, RZ, RZ, R3 ;  /* 0x000000ffff0d7224 */ /* 0x000fe400078e0003 */
[----:B------:R-:W-:Y:S02]  /*13750*/  IMAD.MOV.U32 R12, RZ, RZ, RZ ;  /* 0x000000ffff0c7224 */ /* 0x000fe400078e00ff */
[----:B------:R-:W-:Y:S02]  /*13760*/  IMAD.MOV.U32 R11, RZ, RZ, 0x181f ;  /* 0x0000181fff0b7424 */ /* 0x000fe400078e00ff */
[----:B------:R-:W-:Y:S02]  /*13770*/  IMAD.MOV.U32 R15, RZ, RZ, -0x1 ;  /* 0xffffffffff0f7424 */ /* 0x000fe400078e00ff */
[----:B------:R-:W-:Y:S02]  /*13780*/  IMAD R17, R17, R6, RZ ;  /* 0x0000000611117224 */ /* 0x000fe400078e02ff */
[----:B------:R-:W-:-:S07]  /*13790*/  IMAD.IADD R0, R9, 0x1, R0 ;  /* 0x0000000109007824 */ /* 0x000fce00078e0200 */
[----:B-----5:R-:W-:Y:S05]  /*137a0*/  WARPSYNC.COLLECTIVE R15, `(.L_x_289) ;  /* 0x000000000f087348 */ /* 0x020fea0003c00000 */
[----:B------:R0:W1:Y:S02]  /*137b0*/  SHFL.IDX P6, R14, R13, R12, R11 ;  /* 0x0000000c0d0e7389 */ /* 0x00006400000c000b */
[----:B01---5:R-:W-:Y:S01]  /*137c0*/  ENDCOLLECTIVE ;  /* 0x000000000000791b */ /* 0x023fe20003800000 */
.L_x_289:
[C---:B------:R-:W-:Y:S01]  /*137d0*/  VIADD R6, R0.reuse, 0x60 ;  /* 0x0000006000067836 */ /* 0x040fe20000000000 */
[----:B------:R-:W-:Y:S01]  /*137e0*/  ISETP.GE.AND P1, PT, R0, R17, PT ;  /* 0x000000110000720c */ /* 0x000fe20003f26270 */
[----:B------:R-:W-:Y:S02]  /*137f0*/  IMAD.MOV.U32 R13, RZ, RZ, R2 ;  /* 0x000000ffff0d7224 */ /* 0x000fe400078e0002 */
[----:B------:R-:W-:-:S10]  /*13800*/  IMAD.MOV.U32 R4, RZ, RZ, R14 ;  /* 0x000000ffff047224 */ /* 0x000fd400078e000e */
[----:B------:R-:W-:Y:S05]  /*13810*/  WARPSYNC.COLLECTIVE R15, `(.L_x_290) ;  /* 0x000000000f087348 */ /* 0x000fea0003c00000 */
[----:B------:R0:W1:Y:S02]  /*13820*/  SHFL.IDX P6, R14, R13, R12, R11 ;  /* 0x0000000c0d0e7389 */ /* 0x00006400000c000b */
[----:B01----:R-:W-:Y:S01]  /*13830*/  ENDCOLLECTIVE ;  /* 0x000000000000791b */ /* 0x003fe20003800000 */
.L_x_290:
[----:B------:R-:W-:Y:S02]  /*13840*/  IMAD.MOV.U32 R13, RZ, RZ, R3 ;  /* 0x000000ffff0d7224 */ /* 0x000fe400078e0003 */
[----:B------:R-:W-:Y:S02]  /*13850*/  IMAD.MOV.U32 R12, RZ, RZ, 0x1 ;  /* 0x00000001ff0c7424 */ /* 0x000fe400078e00ff */
[----:B------:R-:W-:-:S07]  /*13860*/  IMAD.MOV.U32 R5, RZ, RZ, R14 ;  /* 0x000000ffff057224 */ /* 0x000fce00078e000e */
[----:B------:R-:W-:Y:S05]  /*13870*/  WARPSYNC.COLLECTIVE R15, `(.L_x_291) ;  /* 0x000000000f087348 */ /* 0x000fea0003c00000 */
[----:B------:R0:W1:Y:S02]  /*13880*/  SHFL.IDX P6, R14, R13, R12, R11 ;  /* 0x0000000c0d0e7389 */ /* 0x00006400000c000b */
[----:B01----:R-:W-:Y:S01]  /*13890*/  ENDCOLLECTIVE ;  /* 0x000000000000791b */ /* 0x003fe20003800000 */
.L_x_291:
        /* <DEDUP_REMOVED lines=9> */
[----:B------:R0:W-:Y:S02]  /*13930*/  @!P1 LDGSTS.E.BYPASS.LTC128B.128 [R7+0x1c400], desc[UR46][R4.64], !P0 ;  /* 0x1c40000004079fae */ /* 0x0001e4000c101d6e */
[----:B0-----:R-:W-:-:S05]  /*13940*/  VIADD R4, R0, 0x10 ;  /* 0x0000001000047836 */ /* 0x001fca0000000000 */
[----:B------:R-:W-:Y:S01]  /*13950*/  ISETP.GE.AND P1, PT, R4, R17, PT ;  /* 0x000000110400720c */ /* 0x000fe20003f26270 */
[----:B------:R-:W-:-:S12]  /*13960*/  IMAD.MOV.U32 R4, RZ, RZ, R14 ;  /* 0x000000ffff047224 */ /* 0x000fd800078e000e */
[----:B------:R-:W-:Y:S05]  /*13970*/  WARPSYNC.COLLECTIVE R15, `(.L_x_292) ;  /* 0x000000000f087348 */ /* 0x000fea0003c00000 */
[----:B------:R0:W1:Y:S02]  /*13980*/  SHFL.IDX P6, R14, R13, R12, R11 ;  /* 0x0000000c0d0e7389 */ /* 0x00006400000c000b */
[----:B01----:R-:W-:Y:S01]  /*13990*/  ENDCOLLECTIVE ;  /* 0x000000000000791b */ /* 0x003fe20003800000 */
.L_x_292:
[----:B------:R-:W-:Y:S02]  /*139a0*/  IMAD.MOV.U32 R13, RZ, RZ, R3 ;  /* 0x000000ffff0d7224 */ /* 0x000fe400078e0003 */
[----:B------:R-:W-:Y:S02]  /*139b0*/  IMAD.MOV.U32 R12, RZ, RZ, 0x2 ;  /* 0x00000002ff0c7424 */ /* 0x000fe400078e00ff */
[----:B------:R-:W-:-:S07]  /*139c0*/  IMAD.MOV.U32 R5, RZ, RZ, R14 ;  /* 0x000000ffff057224 */ /* 0x000fce00078e000e */
[----:B------:R-:W-:Y:S05]  /*139d0*/  WARPSYNC.COLLECTIVE R15, `(.L_x_293) ;  /* 0x000000000f087348 */ /* 0x000fea0003c00000 */
[----:B------:R0:W1:Y:S02]  /*139e0*/  SHFL.IDX P6, R14, R13, R12, R11 ;  /* 0x0000000c0d0e7389 */ /* 0x00006400000c000b */
[----:B01----:R-:W-:Y:S01]  /*139f0*/  ENDCOLLECTIVE ;  /* 0x000000000000791b */ /* 0x003fe20003800000 */
.L_x_293:
        /* <DEDUP_REMOVED lines=16> */
.L_x_294:
[----:B------:R-:W-:Y:S02]  /*13b00*/  IMAD.MOV.U32 R13, RZ, RZ, R3 ;  /* 0x000000ffff0d7224 */ /* 0x000fe400078e0003 */
[----:B------:R-:W-:Y:S02]  /*13b10*/  IMAD.MOV.U32 R12, RZ, RZ, 0x3 ;  /* 0x00000003ff0c7424 */ /* 0x000fe400078e00ff */
[----:B------:R-:W-:-:S07]  /*13b20*/  IMAD.MOV.U32 R5, RZ, RZ, R14 ;  /* 0x000000ffff057224 */ /* 0x000fce00078e000e */
[----:B------:R-:W-:Y:S05]  /*13b30*/  WARPSYNC.COLLECTIVE R15, `(.L_x_295) ;  /* 0x000000000f087348 */ /* 0x000fea0003c00000 */
[----:B------:R0:W1:Y:S02]  /*13b40*/  SHFL.IDX P6, R14, R13, R12, R11 ;  /* 0x0000000c0d0e7389 */ /* 0x00006400000c000b */
[----:B01----:R-:W-:Y:S01]  /*13b50*/  ENDCOLLECTIVE ;  /* 0x000000000000791b */ /* 0x003fe20003800000 */
.L_x_295:
        /* <DEDUP_REMOVED lines=16> */
.L_x_296:
[----:B------:R-:W-:Y:S02]  /*13c60*/  IMAD.MOV.U32 R13, RZ, RZ, R3 ;  /* 0x000000ffff0d7224 */ /* 0x000fe400078e0003 */
[----:B------:R-:W-:Y:S02]  /*13c70*/  IMAD.MOV.U32 R12, RZ, RZ, 0x4 ;  /* 0x00000004ff0c7424 */ /* 0x000fe400078e00ff */
[----:B------:R-:W-:-:S07]  /*13c80*/  IMAD.MOV.U32 R5, RZ, RZ, R14 ;  /* 0x000000ffff057224 */ /* 0x000fce00078e000e */
[----:B------:R-:W-:Y:S05]  /*13c90*/  WARPSYNC.COLLECTIVE R15, `(.L_x_297) ;  /* 0x000000000f087348 */ /* 0x000fea0003c00000 */
[----:B------:R0:W1:Y:S02]  /*13ca0*/  SHFL.IDX P6, R14, R13, R12, R11 ;  /* 0x0000000c0d0e7389 */ /* 0x00006400000c000b */
[----:B01----:R-:W-:Y:S01]  /*13cb0*/  ENDCOLLECTIVE ;  /* 0x000000000000791b */ /* 0x003fe20003800000 */
.L_x_297:
        /* <DEDUP_REMOVED lines=16> */
.L_x_298:
[----:B------:R-:W-:Y:S02]  /*13dc0*/  IMAD.MOV.U32 R13, RZ, RZ, R3 ;  /* 0x000000ffff0d7224 */ /* 0x000fe400078e0003 */
[----:B------:R-:W-:Y:S02]  /*13dd0*/  IMAD.MOV.U32 R12, RZ, RZ, 0x5 ;  /* 0x00000005ff0c7424 */ /* 0x000fe400078e00ff */
[----:B------:R-:W-:-:S07]  /*13de0*/  IMAD.MOV.U32 R5, RZ, RZ, R14 ;  /* 0x000000ffff057224 */ /* 0x000fce00078e000e */
[----:B------:R-:W-:Y:S05]  /*13df0*/  WARPSYNC.COLLECTIVE R15, `(.L_x_299) ;  /* 0x000000000f087348 */ /* 0x000fea0003c00000 */
[----:B------:R0:W1:Y:S02]  /*13e00*/  SHFL.IDX P6, R14, R13, R12, R11 ;  /* 0x0000000c0d0e7389 */ /* 0x00006400000c000b */
[----:B01----:R-:W-:Y:S01]  /*13e10*/  ENDCOLLECTIVE ;  /* 0x000000000000791b */ /* 0x003fe20003800000 */
.L_x_299:
        /* <DEDUP_REMOVED lines=16> */
.L_x_300:
[----:B------:R-:W-:Y:S02]  /*13f20*/  IMAD.MOV.U32 R13, RZ, RZ, R3 ;  /* 0x000000ffff0d7224 */ /* 0x000fe400078e0003 */
[----:B------:R-:W-:Y:S02]  /*13f30*/  IMAD.MOV.U32 R12, RZ, RZ, 0x6 ;  /* 0x00000006ff0c7424 */ /* 0x000fe400078e00ff */
[----:B------:R-:W-:-:S07]  /*13f40*/  IMAD.MOV.U32 R5, RZ, RZ, R14 ;  /* 0x000000ffff057224 */ /* 0x000fce00078e000e */
[----:B------:R-:W-:Y:S05]  /*13f50*/  WARPSYNC.COLLECTIVE R15, `(.L_x_301) ;  /* 0x000000000f087348 */ /* 0x000fea0003c00000 */
[----:B------:R0:W1:Y:S02]  /*13f60*/  SHFL.IDX P6, R14, R13, R12, R11 ;  /* 0x0000000c0d0e7389 */ /* 0x00006400000c000b */
[----:B01----:R-:W-:Y:S01]  /*13f70*/  ENDCOLLECTIVE ;  /* 0x000000000000791b */ /* 0x003fe20003800000 */
.L_x_301:
        /* <DEDUP_REMOVED lines=15> */
.L_x_302:
[----:B------:R-:W-:Y:S02]  /*14070*/  IMAD.MOV.U32 R13, RZ, RZ, R3 ;  /* 0x000000ffff0d7224 */ /* 0x000fe400078e0003 */
[----:B------:R-:W-:Y:S02]  /*14080*/  IMAD.MOV.U32 R12, RZ, RZ, 0x7 ;  /* 0x00000007ff0c7424 */ /* 0x000fe400078e00ff */
[----:B------:R-:W-:-:S07]  /*14090*/  IMAD.MOV.U32 R5, RZ, RZ, R14 ;  /* 0x000000ffff057224 */ /* 0x000fce00078e000e */
[----:B------:R-:W-:Y:S05]  /*140a0*/  WARPSYNC.COLLECTIVE R15, `(.L_x_303) ;  /* 0x000000000f087348 */ /* 0x000fea0003c00000 */
[----:B------:R0:W1:Y:S02]  /*140b0*/  SHFL.IDX P6, R14, R13, R12, R11 ;  /* 0x0000000c0d0e7389 */ /* 0x00006400000c000b */
[----:B01----:R-:W-:Y:S01]  /*140c0*/  ENDCOLLECTIVE ;  /* 0x000000000000791b */ /* 0x003fe20003800000 */
.L_x_303:
        /* <DEDUP_REMOVED lines=10> */
.L_x_304:
[----:B------:R-:W-:Y:S01]  /*14170*/  @!PT LDS RZ, [RZ] ;  /* 0x00000000fffff984 */ /* 0x000fe20000000800 */
[----:B------:R-:W-:Y:S01]  /*14180*/  @!PT LDS RZ, [RZ] ;  /* 0x00000000fffff984 */ /* 0x000fe20000000800 */
[----:B------:R-:W-:Y:S01]  /*14190*/  @!PT LDS RZ, [RZ] ;  /* 0x00000000fffff984 */ /* 0x000fe20000000800 */
[----:B------:R0:W-:Y:S01]  /*141a0*/  @!P1 LDGSTS.E.BYPASS.LTC128B.128 [R7+0x1f400], desc[UR46][R4.64], !P0 ;  /* 0x1f40000004079fae */ /* 0x0001e2000c101d6e */
[----:B------:R-:W-:Y:S01]  /*141b0*/  IMAD.MOV.U32 R2, RZ, RZ, R14 ;  /* 0x000000ffff027224 */ /* 0x000fe200078e000e */
[----:B------:R-:W-:Y:S06]  /*141c0*/  BRA `(.L_x_305) ;  /* 0xffffffc800047947 */ /* 0x000fec000383ffff */
.L_x_225:
[----:B--2---:R2:W3:Y:S02]  /*141d0*/  SYNCS.PHASECHK.TRANS64.TRYWAIT P0, [R18+URZ+0x2e820], R3 ;  /* 0x02e82003120075a7 */ /* 0x0044e4000800017f */
[----:B---3--:R-:W-:Y:S05]  /*141e0*/  @!P0 NANOSLEEP.SYNCS 0x989680 ;  /* 0x009896800000895d */ /* 0x008fea0003900000 */
[----:B------:R-:W3:Y:S02]  /*141f0*/  @!P0 SYNCS.PHASECHK.TRANS64 P0, [R18+URZ+0x2e820], R3 ;  /* 0x02e82003120085a7 */ /* 0x000ee4000800007f */
[----:B---3--:R-:W-:Y:S05]  /*14200*/  @!P0 BRA `(.L_x_225) ;  /* 0xfffffffc00f08947 */ /* 0x008fea000383ffff */
[----:B------:R-:W-:Y:S05]  /*14210*/  BRA `(.L_x_306) ;  /* 0xffffffc800607947 */ /* 0x000fea000383ffff */
.L_x_231:
[----:B0-----:R0:W1:Y:S02]  /*14220*/  SYNCS.PHASECHK.TRANS64.TRYWAIT P0, [R3+URZ+0x2e880], R2 ;  /* 0x02e88002030075a7 */ /* 0x001064000800017f */
[----:B-1----:R-:W-:Y:S05]  /*14230*/  @!P0 NANOSLEEP.SYNCS 0x989680 ;  /* 0x009896800000895d */ /* 0x002fea0003900000 */
[----:B------:R-:W1:Y:S02]  /*14240*/  @!P0 SYNCS.PHASECHK.TRANS64 P0, [R3+URZ+0x2e880], R2 ;  /* 0x02e88002030085a7 */ /* 0x000e64000800007f */
[----:B-1----:R-:W-:Y:S05]  /*14250*/  @!P0 BRA `(.L_x_231) ;  /* 0xfffffffc00f08947 */ /* 0x002fea000383ffff */
[----:B------:R-:W-:Y:S05]  /*14260*/  BRA `(.L_x_307) ;  /* 0xffffffcc001c7947 */ /* 0x000fea000383ffff */
.L_x_236:
[----:B-1----:R1:W2:Y:S02]  /*14270*/  SYNCS.PHASECHK.TRANS64.TRYWAIT P0, [R3+URZ+0x2e840], R2 ;  /* 0x02e84002030075a7 */ /* 0x0022a4000800017f */
[----:B--2---:R-:W-:Y:S05]  /*14280*/  @!P0 NANOSLEEP.SYNCS 0x989680 ;  /* 0x009896800000895d */ /* 0x004fea0003900000 */
[----:B------:R-:W2:Y:S02]  /*14290*/  @!P0 SYNCS.PHASECHK.TRANS64 P0, [R3+URZ+0x2e840], R2 ;  /* 0x02e84002030085a7 */ /* 0x000ea4000800007f */
[----:B--2---:R-:W-:Y:S05]  /*142a0*/  @!P0 BRA `(.L_x_236) ;  /* 0xfffffffc00f08947 */ /* 0x004fea000383ffff */
[----:B------:R-:W-:Y:S05]  /*142b0*/  BRA `(.L_x_308) ;  /* 0xffffffcc009c7947 */ /* 0x000fea000383ffff */
.L_x_242:
[----:B----4-:R4:W0:Y:S02]  /*142c0*/  SYNCS.PHASECHK.TRANS64.TRYWAIT P0, [R19+URZ+0x2e870], R2 ;  /* 0x02e87002130075a7 */ /* 0x010824000800017f */
[----:B0-----:R-:W-:Y:S05]  /*142d0*/  @!P0 NANOSLEEP.SYNCS 0x989680 ;  /* 0x009896800000895d */ /* 0x001fea0003900000 */
[----:B------:R-:W0:Y:S02]  /*142e0*/  @!P0 SYNCS.PHASECHK.TRANS64 P0, [R19+URZ+0x2e870], R2 ;  /* 0x02e87002130085a7 */ /* 0x000e24000800007f */
[----:B0-----:R-:W-:Y:S05]  /*142f0*/  @!P0 BRA `(.L_x_242) ;  /* 0xfffffffc00f08947 */ /* 0x001fea000383ffff */
[----:B------:R-:W-:Y:S05]  /*14300*/  BRA `(.L_x_309) ;  /* 0xffffffd000387947 */ /* 0x000fea000383ffff */
.L_x_244:
[----:B----4-:R4:W0:Y:S02]  /*14310*/  SYNCS.PHASECHK.TRANS64.TRYWAIT P0, [R19+URZ+0x2e860], R2 ;  /* 0x02e86002130075a7 */ /* 0x010824000800017f */
[----:B0-----:R-:W-:Y:S05]  /*14320*/  @!P0 NANOSLEEP.SYNCS 0x989680 ;  /* 0x009896800000895d */ /* 0x001fea0003900000 */
[----:B------:R-:W0:Y:S02]  /*14330*/  @!P0 SYNCS.PHASECHK.TRANS64 P0, [R19+URZ+0x2e860], R2 ;  /* 0x02e86002130085a7 */ /* 0x000e24000800007f */
[----:B0-----:R-:W-:Y:S05]  /*14340*/  @!P0 BRA `(.L_x_244) ;  /* 0xfffffffc00f08947 */ /* 0x001fea000383ffff */
[----:B------:R-:W-:Y:S05]  /*14350*/  BRA `(.L_x_310) ;  /* 0xffffffd000407947 */ /* 0x000fea000383ffff */
.L_x_251:
[----:B--2---:R2:W4:Y:S02]  /*14360*/  SYNCS.PHASECHK.TRANS64.TRYWAIT P1, [R16+URZ+0x2e870], R3 ;  /* 0x02e87003100075a7 */ /* 0x004524000802017f */
[----:B----4-:R-:W-:Y:S05]  /*14370*/  @!P1 NANOSLEEP.SYNCS 0x989680 ;  /* 0x009896800000995d */ /* 0x010fea0003900000 */
[----:B------:R-:W4:Y:S02]  /*14380*/  @!P1 SYNCS.PHASECHK.TRANS64 P1, [R16+URZ+0x2e870], R3 ;  /* 0x02e87003100095a7 */ /* 0x000f24000802007f */
[----:B----4-:R-:W-:Y:S05]  /*14390*/  @!P1 BRA `(.L_x_251) ;  /* 0xfffffffc00f09947 */ /* 0x010fea000383ffff */
[----:B------:R-:W-:Y:S05]  /*143a0*/  BRA `(.L_x_311) ;  /* 0xffffffd800807947 */ /* 0x000fea000383ffff */
.L_x_253:
[----:B--2---:R2:W4:Y:S02]  /*143b0*/  SYNCS.PHASECHK.TRANS64.TRYWAIT P1, [R16+URZ+0x2e860], R3 ;  /* 0x02e86003100075a7 */ /* 0x004524000802017f */
[----:B----4-:R-:W-:Y:S05]  /*143c0*/  @!P1 NANOSLEEP.SYNCS 0x989680 ;  /* 0x009896800000995d */ /* 0x010fea0003900000 */
[----:B------:R-:W4:Y:S02]  /*143d0*/  @!P1 SYNCS.PHASECHK.TRANS64 P1, [R16+URZ+0x2e860], R3 ;  /* 0x02e86003100095a7 */ /* 0x000f24000802007f */
[----:B----4-:R-:W-:Y:S05]  /*143e0*/  @!P1 BRA `(.L_x_253) ;  /* 0xfffffffc00f09947 */ /* 0x010fea000383ffff */
[----:B------:R-:W-:Y:S05]  /*143f0*/  BRA `(.L_x_312) ;  /* 0xffffffd800887947 */ /* 0x000fea000383ffff */
.L_x_266:
[----:B0-----:R0:W1:Y:S02]  /*14400*/  SYNCS.PHASECHK.TRANS64.TRYWAIT P0, [R0+URZ+0x2e820], R3 ;  /* 0x02e82003000075a7 */ /* 0x001064000800017f */
[----:B-1----:R-:W-:Y:S05]  /*14410*/  @!P0 NANOSLEEP.SYNCS 0x989680 ;  /* 0x009896800000895d */ /* 0x002fea0003900000 */
[----:B------:R-:W1:Y:S02]  /*14420*/  @!P0 SYNCS.PHASECHK.TRANS64 P0, [R0+URZ+0x2e820], R3 ;  /* 0x02e82003000085a7 */ /* 0x000e64000800007f */
[----:B-1----:R-:W-:Y:S05]  /*14430*/  @!P0 BRA `(.L_x_266) ;  /* 0xfffffffc00f08947 */ /* 0x002fea000383ffff */
[----:B------:R-:W-:Y:S05]  /*14440*/  BRA `(.L_x_313) ;  /* 0xffffffec00087947 */ /* 0x000fea000383ffff */
.L_x_267:
[----:B------:R-:W1:Y:S01]  /*14450*/  S2R R2, SR_TID.X ;  /* 0x0000000000027919 */ /* 0x000e620000002100 */
[----:B------:R-:W-:Y:S01]  /*14460*/  BSSY B0, `(.L_x_314) ;  /* 0x000000a000007945 */ /* 0x000fe20003800000 */
[----:B------:R-:W-:Y:S02]  /*14470*/  IMAD.MOV.U32 R12, RZ, RZ, RZ ;  /* 0x000000ffff0c7224 */ /* 0x000fe400078e00ff */
[----:B------:R-:W-:Y:S02]  /*14480*/  IMAD.MOV.U32 R11, RZ, RZ, 0x1f ;  /* 0x0000001fff0b7424 */ /* 0x000fe400078e00ff */
[----:B------:R-:W-:Y:S01]  /*14490*/  IMAD.MOV.U32 R15, RZ, RZ, -0x1 ;  /* 0xffffffffff0f7424 */ /* 0x000fe200078e00ff */
[----:B-1----:R-:W-:-:S04]  /*144a0*/  SHF.R.U32.HI R2, RZ, 0x5, R2 ;  /* 0x00000005ff027819 */ /* 0x002fc80000011602 */
[----:B------:R-:W-:-:S05]  /*144b0*/  LOP3.LUT R2, R2, 0x3, RZ, 0xc0, !PT ;  /* 0x0000000302027812 */ /* 0x000fca00078ec0ff */
[----:B------:R-:W-:-:S07]  /*144c0*/  IMAD.MOV.U32 R13, RZ, RZ, R2 ;  /* 0x000000ffff0d7224 */ /* 0x000fce00078e0002 */
[----:B0--3--:R-:W-:Y:S05]  /*144d0*/  WARPSYNC.COLLECTIVE R15, `(.L_x_315) ;  /* 0x000000000f087348 */ /* 0x009fea0003c00000 */
[----:B------:R1:W2:Y:S02]  /*144e0*/  SHFL.IDX P6, R14, R13, R12, R11 ;  /* 0x0000000c0d0e7389 */ /* 0x0002a400000c000b */
[----:B0123--:R-:W-:Y:S01]  /*144f0*/  ENDCOLLECTIVE ;  /* 0x000000000000791b */ /* 0x00ffe20003800000 */
.L_x_315:
[----:B------:R-:W-:Y:S05]  /*14500*/  BSYNC B0 ;  /* 0x0000000000007941 */ /* 0x000fea0003800000 */
.L_x_314:
[----:B------:R-:W-:Y:S05]  /*14510*/  BRA `(.L_x_316) ;  /* 0xffffffe800f07947 */ /* 0x000fea000383ffff */
.L_x_270:
[----:B------:R-:W-:Y:S01]  /*14520*/  BSSY B1, `(.L_x_317) ;  /* 0x0000006000017945 */ /* 0x000fe20003800000 */
[----:B------:R-:W-:-:S07]  /*14530*/  IMAD.MOV.U32 R15, RZ, RZ, -0x1 ;  /* 0xffffffffff0f7424 */ /* 0x000fce00078e00ff */
[----:B01-3--:R-:W-:Y:S05]  /*14540*/  WARPSYNC.COLLECTIVE R15, `(.L_x_318) ;  /* 0x000000000f0c7348 */ /* 0x00bfea0003c00000 */
[----:B------:R-:W-:Y:S02]  /*14550*/  ELECT P6, UR62, PT ;  /* 0x00000000003e782f */ /* 0x000fe400038c0000 */
[----:B------:R-:W-:Y:S01]  /*14560*/  MOV R14, UR62 ;  /* 0x0000003e000e7c02 */ /* 0x000fe20008000f00 */
[----:B01-3--:R-:W-:Y:S10]  /*14570*/  ENDCOLLECTIVE ;  /* 0x000000000000791b */ /* 0x00bff40003800000 */
.L_x_318:
[----:B------:R-:W-:Y:S05]  /*14580*/  BSYNC B1 ;  /* 0x0000000000017941 */ /* 0x000fea0003800000 */
.L_x_317:
[----:B------:R-:W-:Y:S05]  /*14590*/  BRA `(.L_x_319) ;  /* 0xffffffe800e87947 */ /* 0x000fea000383ffff */
.L_x_272:
[----:B0-----:R0:W1:Y:S02]  /*145a0*/  SYNCS.PHASECHK.TRANS64.TRYWAIT P1, [R6+URZ], R5 ;  /* 0x00000005060075a7 */ /* 0x001064000802017f */
[----:B-1----:R-:W-:Y:S05]  /*145b0*/  @!P1 NANOSLEEP.SYNCS 0x989680 ;  /* 0x009896800000995d */ /* 0x002fea0003900000 */
[----:B------:R-:W1:Y:S02]  /*145c0*/  @!P1 SYNCS.PHASECHK.TRANS64 P1, [R6+URZ], R5 ;  /* 0x00000005060095a7 */ /* 0x000e64000802007f */
[----:B-1----:R-:W-:Y:S05]  /*145d0*/  @!P1 BRA `(.L_x_272) ;  /* 0xfffffffc00f09947 */ /* 0x002fea000383ffff */
[----:B------:R-:W-:Y:S05]  /*145e0*/  BRA `(.L_x_320) ;  /* 0xffffffec00247947 */ /* 0x000fea000383ffff */
.L_x_273:
[----:B-1----:R1:W2:Y:S02]  /*145f0*/  SYNCS.PHASECHK.TRANS64.TRYWAIT P1, [R7+URZ], R2 ;  /* 0x00000002070075a7 */ /* 0x0022a4000802017f */
[----:B--2---:R-:W-:Y:S05]  /*14600*/  @!P1 NANOSLEEP.SYNCS 0x989680 ;  /* 0x009896800000995d */ /* 0x004fea0003900000 */
[----:B------:R-:W2:Y:S02]  /*14610*/  @!P1 SYNCS.PHASECHK.TRANS64 P1, [R7+URZ], R2 ;  /* 0x00000002070095a7 */ /* 0x000ea4000802007f */
[----:B--2---:R-:W-:Y:S05]  /*14620*/  @!P1 BRA `(.L_x_273) ;  /* 0xfffffffc00f09947 */ /* 0x004fea000383ffff */
[----:B------:R-:W-:Y:S05]  /*14630*/  BRA `(.L_x_321) ;  /* 0xffffffec00187947 */ /* 0x000fea000383ffff */
.L_x_275:
[----:B--2---:R2:W4:Y:S02]  /*14640*/  SYNCS.PHASECHK.TRANS64.TRYWAIT P1, [R4+URZ+0x2e860], R5 ;  /* 0x02e86005040075a7 */ /* 0x004524000802017f */
[----:B----4-:R-:W-:Y:S05]  /*14650*/  @!P1 NANOSLEEP.SYNCS 0x989680 ;  /* 0x009896800000995d */ /* 0x010fea0003900000 */
[----:B------:R-:W4:Y:S02]  /*14660*/  @!P1 SYNCS.PHASECHK.TRANS64 P1, [R4+URZ+0x2e860], R5 ;  /* 0x02e86005040095a7 */ /* 0x000f24000802007f */
[----:B----4-:R-:W-:Y:S05]  /*14670*/  @!P1 BRA `(.L_x_275) ;  /* 0xfffffffc00f09947 */ /* 0x010fea000383ffff */
[----:B------:R-:W-:Y:S05]  /*14680*/  BRA `(.L_x_322) ;  /* 0xffffffec001c7947 */ /* 0x000fea000383ffff */
.L_x_277:
[----:B----4-:R4:W0:Y:S02]  /*14690*/  SYNCS.PHASECHK.TRANS64.TRYWAIT P1, [R3+URZ+0x2e860], R2 ;  /* 0x02e86002030075a7 */ /* 0x010824000802017f */
[----:B0-----:R-:W-:Y:S05]  /*146a0*/  @!P1 NANOSLEEP.SYNCS 0x989680 ;  /* 0x009896800000995d */ /* 0x001fea0003900000 */
[----:B------:R-:W0:Y:S02]  /*146b0*/  @!P1 SYNCS.PHASECHK.TRANS64 P1, [R3+URZ+0x2e860], R2 ;  /* 0x02e86002030095a7 */ /* 0x000e24000802007f */
[----:B0-----:R-:W-:Y:S05]  /*146c0*/  @!P1 BRA `(.L_x_277) ;  /* 0xfffffffc00f09947 */ /* 0x001fea000383ffff */
[----:B------:R-:W-:Y:S05]  /*146d0*/  BRA `(.L_x_323) ;  /* 0xffffffec001c7947 */ /* 0x000fea000383ffff */
.L_x_279:
[----:B------:R0:W0:Y:S02]  /*146e0*/  SYNCS.PHASECHK.TRANS64.TRYWAIT P0, [R4+URZ+0x2e880], R5 ;  /* 0x02e88005040075a7 */ /* 0x000024000800017f */
[----:B0-----:R-:W-:Y:S05]  /*146f0*/  @!P0 NANOSLEEP.SYNCS 0x989680 ;  /* 0x009896800000895d */ /* 0x001fea0003900000 */
[----:B------:R-:W0:Y:S02]  /*14700*/  @!P0 SYNCS.PHASECHK.TRANS64 P0, [R4+URZ+0x2e880], R5 ;  /* 0x02e88005040085a7 */ /* 0x000e24000800007f */
[----:B0-----:R-:W-:Y:S05]  /*14710*/  @!P0 BRA `(.L_x_279) ;  /* 0xfffffffc00f08947 */ /* 0x001fea000383ffff */
[----:B------:R-:W-:Y:S05]  /*14720*/  BRA `(.L_x_280) ;  /* 0xffffffec00187947 */ /* 0x000fea000383ffff */
.L_x_324:
        /* <DEDUP_REMOVED lines=13> */
.L_x_2678:


//--------------------- .text._ZN7cutlass13device_kernelIN5flash11enable_sm90INS1_16FlashAttnFwdSm90INS1_25CollectiveMainloopFwdSm90ILi2EN4cute5tupleIJNS5_1CILi1EEES8_S8_EEENS6_IJNS7_ILi128EEENS7_ILi224EEESA_EEELi128ENS_12float_e4m3_tEfNS_4arch4Sm90ELb0ELb0ELb1ELb1ELb0ELb1ELb0ELb1ELb1ELb1ELb0ELb0EEENS1_21CollectiveEpilogueFwdINS6_IJSA_SA_SB_EEES9_NS_10bfloat16_tESF_Li256ELb1ELb1ELb0ELb1EEENS1_36VarlenDynamicPersistentTileSchedulerILi128ELi224ELi256ELi128ELb0ELb1ELb1ELb0ELb1ELb1EEEEEEEEEvNT_6ParamsE --------------------------
	.section	.text._ZN7cutlass13device_kernelIN5flash11enable_sm90INS1_16FlashAttnFwdSm90INS1_25CollectiveMainloopFwdSm90ILi2EN4cute5tupleIJNS5_1CILi1EEES8_S8_EEENS6_IJNS7_ILi128EEENS7_ILi224EEESA_EEELi128ENS_12float_e4m3_tEfNS_4arch4Sm90ELb0ELb0ELb1ELb1ELb0ELb1ELb0ELb1ELb1ELb1ELb0ELb0EEENS1_21CollectiveEpilogueFwdINS6_IJSA_SA_SB_EEES9_NS_10bfloat16_tESF_Li256ELb1ELb1ELb0ELb1EEENS1_36VarlenDynamicPersistentTileSchedulerILi128ELi224ELi256ELi128ELb0ELb1ELb1ELb0ELb1ELb1EEEEEEEEEvNT_6ParamsE,"ax",@progbits
	.align	128
.text._ZN7cutlass13device_kernelIN5flash11enable_sm90INS1_16FlashAttnFwdSm90INS1_25CollectiveMainloopFwdSm90ILi2EN4cute5tupleIJNS5_1CILi1EEES8_S8_EEENS6_IJNS7_ILi128EEENS7_ILi224EEESA_EEELi128ENS_12float_e4m3_tEfNS_4arch4Sm90ELb0ELb0ELb1ELb1ELb0ELb1ELb0ELb1ELb1ELb1ELb0ELb0EEENS1_21CollectiveEpilogueFwdINS6_IJSA_SA_SB_EEES9_NS_10bfloat16_tESF_Li256ELb1ELb1ELb0ELb1EEENS1_36VarlenDynamicPersistentTileSchedulerILi128ELi224ELi256ELi128ELb0ELb1ELb1ELb0ELb1ELb1EEEEEEEEEvNT_6ParamsE:
        .type           _ZN7cutlass13device_kernelIN5flash11enable_sm90INS1_16FlashAttnFwdSm90INS1_25CollectiveMainloopFwdSm90ILi2EN4cute5tupleIJNS5_1CILi1EEES8_S8_EEENS6_IJNS7_ILi128EEENS7_ILi224EEESA_EEELi128ENS_12float_e4m3_tEfNS_4arch4Sm90ELb0ELb0ELb1ELb1ELb0ELb1ELb0ELb1ELb1ELb1ELb0ELb0EEENS1_21CollectiveEpilogueFwdINS6_IJSA_SA_SB_EEES9_NS_10bfloat16_tESF_Li256ELb1ELb1ELb0ELb1EEENS1_36VarlenDynamicPersistentTileSchedulerILi128ELi224ELi256ELi128ELb0ELb1ELb1ELb0ELb1ELb1EEEEEEEEEvNT_6ParamsE,@function
        .size           _ZN7cutlass13device_kernelIN5flash11enable_sm90INS1_16FlashAttnFwdSm90INS1_25CollectiveMainloopFwdSm90ILi2EN4cute5tupleIJNS5_1CILi1EEES8_S8_EEENS6_IJNS7_ILi128EEENS7_ILi224EEESA_EEELi128ENS_12float_e4m3_tEfNS_4arch4Sm90ELb0ELb0ELb1ELb1ELb0ELb1ELb0ELb1ELb1ELb1ELb0ELb0EEENS1_21CollectiveEpilogueFwdINS6_IJSA_SA_SB_EEES9_NS_10bfloat16_tESF_Li256ELb1ELb1ELb0ELb1EEENS1_36VarlenDynamicPersistentTileSchedulerILi128ELi224ELi256ELi128ELb0ELb1ELb1ELb0ELb1ELb1EEEEEEEEEvNT_6ParamsE,(.L_x_2679 - _ZN7cutlass13device_kernelIN5flash11enable_sm90INS1_16FlashAttnFwdSm90INS1_25CollectiveMainloopFwdSm90ILi2EN4cute5tupleIJNS5_1CILi1EEES8_S8_EEENS6_IJNS7_ILi128EEENS7_ILi224EEESA_EEELi128ENS_12float_e4m3_tEfNS_4arch4Sm90ELb0ELb0ELb1ELb1ELb0ELb1ELb0ELb1ELb1ELb1ELb0ELb0EEENS1_21CollectiveEpilogueFwdINS6_IJSA_SA_SB_EEES9_NS_10bfloat16_tESF_Li256ELb1ELb1ELb0ELb1EEENS1_36VarlenDynamicPersistentTileSchedulerILi128ELi224ELi256ELi128ELb0ELb1ELb1ELb0ELb1ELb1EEEEEEEEEvNT_6ParamsE)
        .other          _ZN7cutlass13device_kernelIN5flash11enable_sm90INS1_16FlashAttnFwdSm90INS1_25CollectiveMainloopFwdSm90ILi2EN4cute5tupleIJNS5_1CILi1EEES8_S8_EEENS6_IJNS7_ILi128EEENS7_ILi224EEESA_EEELi128ENS_12float_e4m3_tEfNS_4arch4Sm90ELb0ELb0ELb1ELb1ELb0ELb1ELb0ELb1ELb1ELb1ELb0ELb0EEENS1_21CollectiveEpilogueFwdINS6_IJSA_SA_SB_EEES9_NS_10bfloat16_tESF_Li256ELb1ELb1ELb0ELb1EEENS1_36VarlenDynamicPersistentTileSchedulerILi128ELi224ELi256ELi128ELb0ELb1ELb1ELb0ELb1ELb1EEEEEEEEEvNT_6ParamsE,@"STO_CUDA_ENTRY STV_DEFAULT"
_ZN7cutlass13device_kernelIN5flash11enable_sm90INS1_16FlashAttnFwdSm90INS1_25CollectiveMainloopFwdSm90ILi2EN4cute5tupleIJNS5_1CILi1EEES8_S8_EEENS6_IJNS7_ILi128EEENS7_ILi224EEESA_EEELi128ENS_12float_e4m3_tEfNS_4arch4Sm90ELb0ELb0ELb1ELb1ELb0ELb1ELb0ELb1ELb1ELb1ELb0ELb0EEENS1_21CollectiveEpilogueFwdINS6_IJSA_SA_SB_EEES9_NS_10bfloat16_tESF_Li256ELb1ELb1ELb0ELb1EEENS1_36VarlenDynamicPersistentTileSchedulerILi128ELi224ELi256ELi128ELb0ELb1ELb1ELb0ELb1ELb1EEEEEEEEEvNT_6ParamsE:
        /* <DEDUP_REMOVED lines=13> */
[----:B------:R-:W-:Y:S02]  /*00d0*/  UIADD3 UR10, UP2, UR4, 0x570, URZ ;  /* 0x00000570040a7890 */ /* 0x000fe4000ff5e03f */
[----:B------:R-:W-:Y:S02]  /*00e0*/  UIADD3 UR4, UP3, UR4, 0x670, URZ ;  /* 0x0000067004047890 */ /* 0x000fe4000ff7e03f */
[----:B------:R-:W-:-:S02]  /*00f0*/  UIADD3.X UR7, URZ, UR5, URZ, UP0, !UPT ;  /* 0x000000053f077290 */ /* 0x000fc400087fe43f */
[----:B------:R-:W-:Y:S02]  /*0100*/  UIADD3.X UR9, URZ, UR5, URZ, UP1, !UPT ;  /* 0x000000053f097290 */ /* 0x000fe40008ffe43f */
[----:B------:R-:W-:Y:S02]  /*0110*/  UIADD3.X UR11, URZ, UR5, URZ, UP2, !UPT ;  /* 0x000000053f0b7290 */ /* 0x000fe400097fe43f */
[----:B------:R-:W-:-:S03]  /*0120*/  UIADD3.X UR5, URZ, UR5, URZ, UP3, !UPT ;  /* 0x000000053f057290 */ /* 0x000fc60009ffe43f */
[----:B------:R0:W-:Y:S02]  /*0130*/  UTMACCTL.PF [UR6] ;  /* 0x00000000060079b9 */ /* 0x0001e40008040000 */
[----:B------:R0:W-:Y:S02]  /*0140*/  UTMACCTL.PF [UR8] ;  /* 0x00000000080079b9 */ /* 0x0001e40008040000 */
[----:B------:R0:W-:Y:S02]  /*0150*/  UTMACCTL.PF [UR10] ;  /* 0x000000000a0079b9 */ /* 0x0001e40008040000 */
[----:B------:R0:W-:Y:S02]  /*0160*/  UTMACCTL.PF [UR4] ;  /* 0x00000000040079b9 */ /* 0x0001e40008040000 */
[----:B0-----:R-:W-:Y:S01]  /*0170*/  NOP ;  /* 0x0000000000007918 */ /* 0x001fe20000000000 */
.L_x_326:
[----:B------:R-:W-:Y:S05]  /*0180*/  BSYNC B0 ;  /* 0x0000000000007941 */ /* 0x000fea0003800000 */
.L_x_325:
        /* <DEDUP_REMOVED lines=41> */
.L_x_327:
        /* <DEDUP_REMOVED lines=22> */
.L_x_328:
        /* <DEDUP_REMOVED lines=18> */
.L_x_329:
        /* <DEDUP_REMOVED lines=22> */
.L_x_330:
        /* <DEDUP_REMOVED lines=22> */
.L_x_331:
[----:B0-----:R-:W-:Y:S01]  /*0960*/  UMOV UR4, 0x1 ;  /* 0x0000000100047882 */ /* 0x001fe20000000000 */
[----:B------:R-:W-:Y:S01]  /*0970*/  PLOP3.LUT P0, PT, PT, PT, UP0, 0x80, 0x0 ;  /* 0x000000000000781c */ /* 0x000fe20003f0f008 */
[----:B------:R-:W-:Y:S01]  /*0980*/  USEL UR4, UR4, 0x2, !UP0 ;  /* 0x0000000204047887 */ /* 0x000fe2000c000000 */
[----:B------:R-:W-:Y:S01]  /*0990*/  NOP ;  /* 0x0000000000007918 */ /* 0x000fe20000000000 */
[----:B------:R-:W-:Y:S01]  /*09a0*/  ULDC.64 UR60, c[0x0][0x208] ;  /* 0x00008200003c7ab9 */ /* 0x000fe20000000a00 */
[----:B------:R-:W-:Y:S03]  /*09b0*/  BSSY B8, `(.L_x_332) ;  /* 0x0002424000087945 */ /* 0x000fe60003800000 */
[----:B------:R-:W-:-:S05]  /*09c0*/  IMAD.U32 R2, RZ, RZ, UR4 ;  /* 0x00000004ff027e24 */ /* 0x000fca000f8e00ff */
[----:B------:R0:W-:Y:S01]  /*09d0*/  STL [R1+0xb8], R2 ;  /* 0x0000b80201007387 */ /* 0x0001e20000100800 */
[----:B-12-4-:R-:W-:Y:S06]  /*09e0*/  BAR.SYNC.DEFER_BLOCKING 0x0 ;  /* 0x0000000000007b1d */ /* 0x016fec0000010000 */
[----:B------:R-:W-:Y:S05]  /*09f0*/  @!P0 BRA `(.L_x_333) ;  /* 0x000001dc00308947 */ /* 0x000fea0003800000 */
.L_x_334:
[----:B------:R-:W-:-:S08]  /*0a00*/  NOP ;  /* 0x0000000000007918 */ /* 0x000fd00000000000 */
[----:B------:R-:W1:Y:S02]  /*0a10*/  USETMAXREG.TRY_ALLOC.CTAPOOL UP0, 0xf0 ;  /* 0x000000f0000079c8 */ /* 0x000e640008000600 */
[----:B-1----:R-:W-:-:S13]  /*0a20*/  PLOP3.LUT P0, PT, PT, PT, UP0, 0x80, 0x0 ;  /* 0x000000000000781c */ /* 0x002fda0003f0f008 */
[----:B------:R-:W-:Y:S05]  /*0a30*/  @!P0 BRA `(.L_x_334) ;  /* 0xfffffffc00f08947 */ /* 0x000fea000383ffff */
[----:B------:R-:W1:Y:S01]  /*0a40*/  S2R R0, SR_TID.X ;  /* 0x0000000000007919 */ /* 0x000e620000002100 */
[----:B------:R-:W2:Y:S01]  /*0a50*/  S2UR UR5, SR_CgaCtaId ;  /* 0x00000000000579c3 */ /* 0x000ea20000008800 */
[----:B------:R-:W-:-:S07]  /*0a60*/  UMOV UR4, 0x400 ;  /* 0x0000040000047882 */ /* 0x000fce0000000000 */
[----:B------:R-:W-:Y:S06]  /*0a70*/  BAR.ARV 0x8, 0x180 ;  /* 0x0206000000007b1d */ /* 0x000fec0000002000 */
[----:B--2---:R-:W-:-:S06]  /*0a80*/  ULEA UR4, UR5, UR4, 0x18 ;  /* 0x0000000405047291 */ /* 0x004fcc000f8ec03f */
[----:B------:R-:W-:Y:S01]  /*0a90*/  MOV R16, UR4 ;  /* 0x0000000400107c02 */ /* 0x000fe20008000f00 */
[----:B------:R-:W-:Y:S01]  /*0aa0*/  ULDC UR4, c[0x0][0xc3c] ;  /* 0x00030f0000047ab9 */ /* 0x000fe20000000800 */
[----:B-1----:R-:W-:-:S04]  /*0ab0*/  SHF.R.U32.HI R0, RZ, 0x7, R0 ;  /* 0x00000007ff007819 */ /* 0x002fc80000011600 */
[----:B------:R-:W-:Y:S01]  /*0ac0*/  ISETP.NE.AND P0, PT, R0, 0x1, PT ;  /* 0x000000010000780c */ /* 0x000fe20003f05270 */
[----:B------:R-:W-:-:S05]  /*0ad0*/  IMAD.U32 R0, RZ, RZ, UR5 ;  /* 0x00000005ff007e24 */ /* 0x000fca000f8e00ff */
[----:B------:R-:W-:Y:S07]  /*0ae0*/  STL [R1+0x74], R0 ;  /* 0x0000740001007387 */ /* 0x000fee0000100800 */
[----:B------:R-:W-:Y:S08]  /*0af0*/  @!P0 BAR.ARV 0x9, 0x100 ;  /* 0x0244000000008b1d */ /* 0x000ff00000002000 */
[----:B------:R-:W-:Y:S06]  /*0b00*/  BAR.SYNC.DEFER_BLOCKING 0x5, 0x180 ;  /* 0x0146000000007b1d */ /* 0x000fec0000010000 */
[----:B------:R-:W1:Y:S02]  /*0b10*/  LDS.128 R12, [R16+0x2e8d0] ;  /* 0x02e8d000100c7984 */ /* 0x000e640000000c00 */
[----:B------:R-:W-:Y:S06]  /*0b20*/  BAR.ARV 0x4, 0x180 ;  /* 0x0106000000007b1d */ /* 0x000fec0000002000 */
[----:B-1----:R-:W-:-:S13]  /*0b30*/  ISETP.GE.AND P0, PT, R15, UR4, PT ;  /* 0x000000040f007c0c */ /* 0x002fda000bf06270 */
[----:B------:R-:W-:Y:S05]  /*0b40*/  @P0 BRA `(.L_x_335) ;  /* 0x0000024000280947 */ /* 0x000fea0003800000 */
[----:B0-----:R-:W2:Y:S01]  /*0b50*/  LDL R2, [R1+0xb8] ;  /* 0x0000b80001027983 */ /* 0x001ea20000100800 */
[----:B------:R-:W-:Y:S02]  /*0b60*/  IMAD.MOV.U32 R231, RZ, RZ, RZ ;  /* 0x000000ffffe77224 */ /* 0x000fe400078e00ff */
[----:B------:R-:W-:Y:S01]  /*0b70*/  IMAD.MOV.U32 R235, RZ, RZ, RZ ;  /* 0x000000ffffeb7224 */ /* 0x000fe200078e00ff */
[----:B------:R-:W0:Y:S01]  /*0b80*/  S2R R0, SR_TID.X ;  /* 0x0000000000007919 */ /* 0x000e220000002100 */
[----:B------:R-:W-:Y:S02]  /*0b90*/  IMAD.MOV.U32 R232, RZ, RZ, RZ ;  /* 0x000000ffffe87224 */ /* 0x000fe400078e00ff */
[----:B0-----:R-:W-:-:S05]  /*0ba0*/  VIADD R11, R0, 0xffffff80 ;  /* 0xffffff80000b7836 */ /* 0x001fca0000000000 */
[----:B------:R-:W-:Y:S02]  /*0bb0*/  SHF.R.S32.HI R0, RZ, 0x1f, R11 ;  /* 0x0000001fff007819 */ /* 0x000fe4000001140b */
[----:B--2---:R-:W-:Y:S02]  /*0bc0*/  R2UR UR4, R2 ;  /* 0x00000000020472ca */ /* 0x004fe400000e0000 */
[----:B------:R-:W-:-:S04]  /*0bd0*/  LEA.HI R2, R0, R11, RZ, 0x7 ;  /* 0x0000000b00027211 */ /* 0x000fc800078f38ff */
[----:B------:R-:W-:Y:S02]  /*0be0*/  LOP3.LUT R3, R2, 0xffffff80, RZ, 0xc0, !PT ;  /* 0xffffff8002037812 */ /* 0x000fe400078ec0ff */
[----:B------:R-:W-:-:S03]  /*0bf0*/  SHF.R.S32.HI R12, RZ, 0x7, R2 ;  /* 0x00000007ff0c7819 */ /* 0x000fc60000011402 */
[----:B------:R-:W-:Y:S01]  /*0c00*/  IMAD.IADD R17, R11, 0x1, -R3 ;  /* 0x000000010b117824 */ /* 0x000fe200078e0a03 */
[----:B------:R-:W-:Y:S01]  /*0c10*/  LEA.HI R3, R0, R11, RZ, 0x4 ;  /* 0x0000000b00037211 */ /* 0x000fe200078f20ff */
[----:B------:R-:W-:Y:S01]  /*0c20*/  ULOP3.LUT UR4, UR4, 0x1, URZ, 0xfc, !UPT ;  /* 0x0000000104047892 */ /* 0x000fe2000f8efc3f */
[----:B------:R-:W-:Y:S02]  /*0c30*/  LEA.HI R2, R2, R12, RZ, 0x1 ;  /* 0x0000000c02027211 */ /* 0x000fe400078f08ff */
[----:B------:R-:W-:Y:S02]  /*0c40*/  SHF.R.S32.HI R6, RZ, 0x4, R3 ;  /* 0x00000004ff067819 */ /* 0x000fe40000011403 */
[----:B------:R-:W-:Y:S02]  /*0c50*/  SHF.R.S32.HI R7, RZ, 0x1f, R17 ;  /* 0x0000001fff077819 */ /* 0x000fe40000011411 */
[----:B------:R-:W-:Y:S02]  /*0c60*/  LEA.HI R4, R3, R6, RZ, 0x1 ;  /* 0x0000000603047211 */ /* 0x000fe400078f08ff */
[----:B------:R-:W-:-:S02]  /*0c70*/  LEA.HI R8, R7, R17, RZ, 0x2 ;  /* 0x0000001107087211 */ /* 0x000fc400078f10ff */
[----:B------:R-:W-:Y:S02]  /*0c80*/  LOP3.LUT R5, R4, 0x1ffffffe, RZ, 0xc0, !PT ;  /* 0x1ffffffe04057812 */ /* 0x000fe400078ec0ff */
[----:B------:R-:W-:Y:S02]  /*0c90*/  LEA.HI R4, R0, R11, RZ, 0x5 ;  /* 0x0000000b00047211 */ /* 0x000fe400078f28ff */
[--C-:B------:R-:W-:Y:S01]  /*0ca0*/  SHF.R.S32.HI R9, RZ, 0x2, R8.reuse ;  /* 0x00000002ff097819 */ /* 0x100fe20000011408 */
[----:B------:R-:W-:Y:S01]  /*0cb0*/  IMAD.IADD R5, R6, 0x1, -R5 ;  /* 0x0000000106057824 */ /* 0x000fe200078e0a05 */
[----:B------:R-:W-:Y:S01]  /*0cc0*/  SHF.R.S32.HI R10, RZ, 0x1f, R8 ;  /* 0x0000001fff0a7819 */ /* 0x000fe20000011408 */
[----:B------:R-:W-:Y:S01]  /*0cd0*/  IMAD.SHL.U32 R4, R4, 0x20, RZ ;  /* 0x0000002004047824 */ /* 0x000fe200078e00ff */
[----:B------:R-:W-:Y:S02]  /*0ce0*/  LOP3.LUT R3, R3, 0x3fffff0, RZ, 0xc0, !PT ;  /* 0x03fffff003037812 */ /* 0x000fe400078ec0ff */
[----:B------:R-:W-:-:S02]  /*0cf0*/  LEA.HI R10, R10, R9, RZ, 0x3 ;  /* 0x000000090a0a7211 */ /* 0x000fc400078f18ff */
[----:B------:R-:W-:Y:S01]  /*0d00*/  LOP3.LUT R18, R4, 0xfffffc00, RZ, 0xc0, !PT ;  /* 0xfffffc0004127812 */ /* 0x000fe200078ec0ff */
[----:B------:R-:W-:Y:S01]  /*0d10*/  IMAD.IADD R3, R11, 0x1, -R3 ;  /* 0x000000010b037824 */ /* 0x000fe200078e0a03 */
[----:B------:R-:W-:Y:S02]  /*0d20*/  LOP3.LUT R10, R10, 0xfffffff8, RZ, 0xc0, !PT ;  /* 0xfffffff80a0a7812 */ /* 0x000fe400078ec0ff */
[----:B------:R-:W-:Y:S02]  /*0d30*/  LOP3.LUT R8, R8, 0x7ffffffc, RZ, 0xc0, !PT ;  /* 0x7ffffffc08087812 */ /* 0x000fe400078ec0ff */
[----:B------:R-:W-:Y:S02]  /*0d40*/  LEA.HI R7, R7, R17, RZ, 0x5 ;  /* 0x0000001107077211 */ /* 0x000fe400078f28ff */
[----:B------:R-:W-:Y:S01]  /*0d50*/  LOP3.LUT R4, R2, 0x3fffffe, RZ, 0xc0, !PT ;  /* 0x03fffffe02047812 */ /* 0x000fe200078ec0ff */
[----:B------:R-:W-:Y:S01]  /*0d60*/  IMAD.IADD R8, R17, 0x1, -R8 ;  /* 0x0000000111087824 */ /* 0x000fe200078e0a08 */
[----:B------:R-:W-:Y:S01]  /*0d70*/  LEA R2, R3, R18, 0x6 ;  /* 0x0000001203027211 */ /* 0x000fe200078e30ff */
[----:B------:R-:W-:Y:S01]  /*0d80*/  IMAD.MOV.U32 R17, RZ, RZ, RZ ;  /* 0x000000ffff117224 */ /* 0x000fe200078e00ff */
[----:B------:R-:W-:Y:S01]  /*0d90*/  IADD3 R10, R9, -R10, RZ ;  /* 0x8000000a090a7210 */ /* 0x000fe20007ffe0ff */
[----:B------:R-:W-:Y:S01]  /*0da0*/  IMAD.MOV.U32 R9, RZ, RZ, -0x2 ;  /* 0xfffffffeff097424 */ /* 0x000fe200078e00ff */
[----:B------:R-:W-:Y:S01]  /*0db0*/  SHF.R.S32.HI R7, RZ, 0x5, R7 ;  /* 0x00000005ff077819 */ /* 0x000fe20000011407 */
[----:B------:R-:W-:Y:S01]  /*0dc0*/  IMAD.IADD R4, R12, 0x1, -R4 ;  /* 0x000000010c047824 */ /* 0x000fe200078e0a04 */
[----:B------:R-:W-:Y:S01]  /*0dd0*/  LEA R3, R5, R2, 0x3 ;  /* 0x0000000205037211 */ /* 0x000fe200078e18ff */
[----:B------:R-:W-:-:S02]  /*0de0*/  IMAD R2, R8, R9, 0xe0 ;  /* 0x000000e008027424 */ /* 0x000fc400078e0209 */
[----:B------:R-:W-:Y:S02]  /*0df0*/  IMAD R7, R7, 0x10, R10 ;  /* 0x0000001007077824 */ /* 0x000fe400078e020a */
[----:B------:R0:W-:Y:S02]  /*0e00*/  STL [R1+0xac], R3 ;  /* 0x0000ac0301007387 */ /* 0x0001e40000100800 */
[----:B------:R-:W-:Y:S02]  /*0e10*/  IMAD R10, R4, 0x40, R7 ;  /* 0x00000040040a7824 */ /* 0x000fe400078e0207 */
[----:B------:R1:W-:Y:S04]  /*0e20*/  STL [R1+0xa4], R2 ;  /* 0x0000a40201007387 */ /* 0x0003e80000100800 */
[----:B------:R2:W-:Y:S01]  /*0e30*/  STL [R1+0x54], R13 ;  /* 0x0000540d01007387 */ /* 0x0005e20000100800 */
[----:B0-----:R-:W-:-:S03]  /*0e40*/  LEA.HI R3, R0, R11, RZ, 0x2 ;  /* 0x0000000b00037211 */ /* 0x001fc600078f10ff */
[----:B------:R-:W-:Y:S01]  /*0e50*/  STL [R1+0x58], R14 ;  /* 0x0000580e01007387 */ /* 0x000fe20000100800 */
[----:B------:R-:W-:Y:S02]  /*0e60*/  LEA.HI R0, R0, R11, RZ, 0x3 ;  /* 0x0000000b00007211 */ /* 0x000fe400078f18ff */
[----:B-1----:R-:W-:Y:S01]  /*0e70*/  MOV R2, UR4 ;  /* 0x0000000400027c02 */ /* 0x002fe20008000f00 */
[----:B------:R-:W-:Y:S01]  /*0e80*/  STL [R1+0x5c], R15 ;  /* 0x00005c0f01007387 */ /* 0x000fe20000100800 */
[----:B------:R-:W-:Y:S01]  /*0e90*/  LOP3.LUT R4, R3, 0xfffffffc, RZ, 0xc0, !PT ;  /* 0xfffffffc03047812 */ /* 0x000fe200078ec0ff */
[----:B------:R-:W-:Y:S01]  /*0ea0*/  UMOV UR4, URZ ;  /* 0x0000003f00047c82 */ /* 0x000fe20008000000 */
[--C-:B------:R-:W-:Y:S01]  /*0eb0*/  SHF.R.S32.HI R228, RZ, 0x2, R3.reuse ;  /* 0x00000002ffe47819 */ /* 0x100fe20000011403 */
[----:B------:R-:W-:Y:S01]  /*0ec0*/  STL [R1+0xa0], R10 ;  /* 0x0000a00a01007387 */ /* 0x000fe20000100800 */
[----:B------:R-:W-:Y:S01]  /*0ed0*/  SHF.R.S32.HI R3, RZ, 0x1f, R3 ;  /* 0x0000001fff037819 */ /* 0x000fe20000011403 */
[----:B------:R-:W-:-:S02]  /*0ee0*/  IMAD.IADD R4, R11, 0x1, -R4 ;  /* 0x000000010b047824 */ /* 0x000fc400078e0a04 */
[----:B------:R0:W-:Y:S01]  /*0ef0*/  STL [R1+0x44], R2 ;  /* 0x0000440201007387 */ /* 0x0001e20000100800 */
[C---:B--2---:R-:W-:Y:S01]  /*0f00*/  VIADD R13, R228.reuse, 0x40 ;  /* 0x00000040e40d7836 */ /* 0x044fe20000000000 */
[----:B------:R-:W-:Y:S01]  /*0f10*/  LEA.HI R3, R3, R228, RZ, 0x3 ;  /* 0x000000e403037211 */ /* 0x000fe200078f18ff */
[----:B------:R-:W-:Y:S01]  /*0f20*/  VIADD R12, R228, 0x80 ;  /* 0x00000080e40c7836 */ /* 0x000fe20000000000 */
[C---:B------:R-:W-:Y:S01]  /*0f30*/  SHF.L.U32 R18, R4.reuse, 0x4, RZ ;  /* 0x0000000404127819 */ /* 0x040fe200000006ff */
[----:B------:R-:W-:Y:S01]  /*0f40*/  IMAD.SHL.U32 R22, R4, 0x8, RZ ;  /* 0x0000000804167824 */ /* 0x000fe200078e00ff */
[----:B------:R-:W-:Y:S02]  /*0f50*/  LOP3.LUT R3, R3, 0xfffffff8, RZ, 0xc0, !PT ;  /* 0xfffffff803037812 */ /* 0x000fe400078ec0ff */
[----:B------:R-:W-:Y:S02]  /*0f60*/  SHF.R.S32.HI R6, RZ, 0x1f, R12 ;  /* 0x0000001fff067819 */ /* 0x000fe4000001140c */
[----:B0-----:R-:W-:Y:S01]  /*0f70*/  LOP3.LUT R2, R0, 0xfffffff8, RZ, 0xc0, !PT ;  /* 0xfffffff800027812 */ /* 0x001fe200078ec0ff */
[----:B------:R-:W-:Y:S01]  /*0f80*/  IMAD.IADD R229, R228, 0x1, -R3 ;  /* 0x00000001e4e57824 */ /* 0x000fe200078e0a03 */
[----:B------:R-:W-:-:S02]  /*0f90*/  SHF.R.S32.HI R0, RZ, 0x3, R0 ;  /* 0x00000003ff007819 */ /* 0x000fc40000011400 */
[----:B------:R-:W-:Y:S01]  /*0fa0*/  IADD3 R9, R11, -R2, RZ ;  /* 0x800000020b097210 */ /* 0x000fe20007ffe0ff */
[----:B------:R-:W-:Y:S01]  /*0fb0*/  VIADD R11, R228, 0xc0 ;  /* 0x000000c0e40b7836 */ /* 0x000fe20000000000 */
[----:B------:R-:W-:Y:S02]  /*0fc0*/  LEA.HI R0, R4, R4, RZ, 0x1 ;  /* 0x0000000404007211 */ /* 0x000fe400078f08ff */
[----:B------:R-:W-:Y:S01]  /*0fd0*/  SHF.R.S32.HI R2, RZ, 0x1f, R13 ;  /* 0x0000001fff027819 */ /* 0x000fe2000001140d */
[----:B------:R-:W-:Y:S01]  /*0fe0*/  IMAD.SHL.U32 R7, R11, 0x80, RZ ;  /* 0x000000800b077824 */ /* 0x000fe200078e00ff */
[----:B------:R-:W-:Y:S01]  /*0ff0*/  LOP3.LUT R5, R0, 0x1ffffffe, RZ, 0xc0, !PT ;  /* 0x1ffffffe00057812 */ /* 0x000fe200078ec0ff */
[----:B------:R-:W-:Y:S01]  /*1000*/  IMAD.SHL.U32 R9, R9, 0x8, RZ ;  /* 0x0000000809097824 */ /* 0x000fe200078e00ff */
[----:B------:R-:W-:Y:S01]  /*1010*/  SHF.R.S32.HI R0, RZ, 0x1f, R228 ;  /* 0x0000001fff007819 */ /* 0x000fe200000114e4 */
[----:B------:R-:W-:Y:S01]  /*1020*/  IMAD.SHL.U32 R0, R13, 0x80, RZ ;  /* 0x000000800d007824 */ /* 0x000fe200078e00ff */
[----:B------:R-:W-:Y:S01]  /*1030*/  LEA.HI R2, R2, R13, RZ, 0x3 ;  /* 0x0000000d02027211 */ /* 0x000fe200078f18ff */
[----:B------:R-:W-:Y:S01]  /*1040*/  IMAD.IADD R5, R4, 0x1, -R5 ;  /* 0x0000000104057824 */ /* 0x000fe200078e0a05 */
[----:B------:R-:W-:Y:S01]  /*1050*/  LOP3.LUT R3, R7, 0x380, RZ, 0xc0, !PT ;  /* 0x0000038007037812 */ /* 0x000fe200078ec0ff */
[----:B------:R-:W-:Y:S01]  /*1060*/  STL [R1+0x64], R9 ;  /* 0x0000640901007387 */ /* 0x000fe20000100800 */
[----:B------:R-:W-:Y:S01]  /*1070*/  SHF.L.U32 R4, R12, 0x7, RZ ;  /* 0x000000070c047819 */ /* 0x000fe200000006ff */
[----:B------:R-:W-:Y:S01]  /*1080*/  IMAD.SHL.U32 R2, R2, 0x80, RZ ;  /* 0x0000008002027824 */ /* 0x000fe200078e00ff */
[----:B------:R-:W-:-:S02]  /*1090*/  SHF.R.S32.HI R3, RZ, 0x1f, R9 ;  /* 0x0000001fff037819 */ /* 0x000fc40000011409 */
[----:B------:R-:W-:Y:S02]  /*10a0*/  LOP3.LUT R0, R0, 0x380, RZ, 0xc0, !PT ;  /* 0x0000038000007812 */ /* 0x000fe400078ec0ff */
[----:B------:R-:W-:Y:S01]  /*10b0*/  LOP3.LUT R4, R4, 0x380, RZ, 0xc0, !PT ;  /* 0x0000038004047812 */ /* 0x000fe200078ec0ff */
[----:B------:R-:W-:Y:S01]  /*10c0*/  VIADD R4, R9, 0x40 ;  /* 0x0000004009047836 */ /* 0x000fe20000000000 */
[----:B------:R-:W-:Y:S01]  /*10d0*/  SHF.R.S32.HI R8, RZ, 0x1f, R11 ;  /* 0x0000001fff087819 */ /* 0x000fe2000001140b */
[----:B------:R0:W-:Y:S01]  /*10e0*/  STL [R1+0xb4], R3 ;  /* 0x0000b40301007387 */ /* 0x0001e20000100800 */
[----:B------:R-:W-:Y:S02]  /*10f0*/  LEA.HI R6, R6, R12, RZ, 0x3 ;  /* 0x0000000c06067211 */ /* 0x000fe400078f18ff */
[----:B------:R-:W-:Y:S01]  /*1100*/  LOP3.LUT R2, R2, 0xfffffc00, RZ, 0xc0, !PT ;  /* 0xfffffc0002027812 */ /* 0x000fe200078ec0ff */
[----:B------:R1:W-:Y:S01]  /*1110*/  STL [R1+0x7c], R4 ;  /* 0x00007c0401007387 */ /* 0x0003e20000100800 */
[----:B------:R-:W-:Y:S01]  /*1120*/  IADD3 R230, R22, 0x20, RZ ;  /* 0x0000002016e67810 */ /* 0x000fe20007ffe0ff */
[----:B------:R-:W-:Y:S01]  /*1130*/  IMAD.SHL.U32 R6, R6, 0x80, RZ ;  /* 0x0000008006067824 */ /* 0x000fe200078e00ff */
[----:B------:R-:W-:Y:S01]  /*1140*/  LEA.HI R8, R8, R11, RZ, 0x3 ;  /* 0x0000000b08087211 */ /* 0x000fe200078f18ff */
[----:B------:R2:W-:Y:S01]  /*1150*/  STL [R1+0x68], R2 ;  /* 0x0000680201007387 */ /* 0x0005e20000100800 */
[----:B------:R-:W-:-:S02]  /*1160*/  SHF.R.S32.HI R19, RZ, 0x1f, R18 ;  /* 0x0000001fff137819 */ /* 0x000fc40000011412 */
[----:B0-----:R-:W-:Y:S02]  /*1170*/  SHF.R.U32.HI R3, RZ, 0x3, R0 ;  /* 0x00000003ff037819 */ /* 0x001fe40000011600 */
[----:B------:R-:W-:Y:S02]  /*1180*/  LOP3.LUT R0, R0, 0x70, R18, 0xf8, !PT ;  /* 0x0000007000007812 */ /* 0x000fe400078ef812 */
[----:B-1----:R-:W-:Y:S02]  /*1190*/  SHF.R.S32.HI R4, RZ, 0x1f, R4 ;  /* 0x0000001fff047819 */ /* 0x002fe40000011404 */
[----:B------:R-:W-:Y:S02]  /*11a0*/  LOP3.LUT R3, R2, R0, R3, 0xf6, !PT ;  /* 0x0000000002037212 */ /* 0x000fe400078ef603 */
[----:B------:R-:W-:Y:S01]  /*11b0*/  SHF.R.S32.HI R0, RZ, 0x1f, R230 ;  /* 0x0000001fff007819 */ /* 0x000fe200000114e6 */
[----:B------:R0:W-:Y:S01]  /*11c0*/  STL [R1+0xb0], R4 ;  /* 0x0000b00401007387 */ /* 0x0001e20000100800 */
[----:B------:R-:W-:-:S02]  /*11d0*/  SHF.L.U32 R8, R8, 0x7, RZ ;  /* 0x0000000708087819 */ /* 0x000fc400000006ff */
[----:B--2---:R-:W-:Y:S01]  /*11e0*/  LOP3.LUT R2, R6, 0xfffffc00, RZ, 0xc0, !PT ;  /* 0xfffffc0006027812 */ /* 0x004fe200078ec0ff */
[----:B------:R1:W-:Y:S01]  /*11f0*/  STL [R1+0x98], R0 ;  /* 0x0000980001007387 */ /* 0x0003e20000100800 */
[----:B------:R-:W-:-:S03]  /*1200*/  SHF.R.S32.HI R23, RZ, 0x1f, R22 ;  /* 0x0000001fff177819 */ /* 0x000fc60000011416 */
[----:B------:R2:W-:Y:S01]  /*1210*/  STL [R1+0x70], R2 ;  /* 0x0000700201007387 */ /* 0x0005e20000100800 */
[----:B0-----:R-:W-:Y:S01]  /*1220*/  LOP3.LUT R4, R8, 0xfffffc00, RZ, 0xc0, !PT ;  /* 0xfffffc0008047812 */ /* 0x001fe200078ec0ff */
[----:B-1----:R-:W-:-:S04]  /*1230*/  IMAD.IADD R0, R16, 0x1, R3 ;  /* 0x0000000110007824 */ /* 0x002fc800078e0203 */
[----:B------:R-:W-:Y:S01]  /*1240*/  STL [R1+0x6c], R4 ;  /* 0x00006c0401007387 */ /* 0x000fe20000100800 */
[----:B--2---:R-:W-:-:S03]  /*1250*/  IMAD R2, R5, 0x8, R10 ;  /* 0x0000000805027824 */ /* 0x004fc600078e020a */
[----:B------:R0:W-:Y:S04]  /*1260*/  STL [R1+0x9c], R0 ;  /* 0x00009c0001007387 */ /* 0x0001e80000100800 */
[----:B------:R1:W-:Y:S01]  /*1270*/  STL [R1+0xa8], R2 ;  /* 0x0000a80201007387 */ /* 0x0003e20000100800 */
[----:B0-----:R-:W-:-:S05]  /*1280*/  IMAD.U32 R0, RZ, RZ, UR4 ;  /* 0x00000004ff007e24 */ /* 0x001fca000f8e00ff */
[----:B------:R1:W-:Y:S02]  /*1290*/  STL [R1+0x94], R0 ;  /* 0x0000940001007387 */ /* 0x0003e40000100800 */
.L_x_506:
[----:B-12---:R-:W2:Y:S01]  /*12a0*/  LDL.LU R0, [R1+0x5c] ;  /* 0x00005c0001007983 */ /* 0x006ea20000300800 */
[----:B------:R-:W2:Y:S01]  /*12b0*/  LDC.64 R2, c[0x0][0xc88] ;  /* 0x00032200ff027b82 */ /* 0x000ea20000000a00 */
[----:B------:R-:W-:Y:S05]  /*12c0*/  YIELD ;  /* 0x0000000000007946 */ /* 0x000fea0003800000 */
[----:B------:R-:W-:Y:S01]  /*12d0*/  ULDC.64 UR4, c[0x0][0xa28] ;  /* 0x00028a0000047ab9 */ /* 0x000fe20000000a00 */
[----:B------:R-:W-:Y:S01]  /*12e0*/  ULDC.64 UR8, c[0x0][0xa18] ;  /* 0x0002860000087ab9 */ /* 0x000fe20000000a00 */
[----:B------:R-:W-:Y:S01]  /*12f0*/  ISETP.NE.U32.AND P1, PT, RZ, UR4, PT ;  /* 0x00000004ff007c0c */ /* 0x000fe2000bf25070 */
[----:B------:R-:W-:Y:S01]  /*1300*/  ULDC.64 UR6, c[0x0][0xa08] ;  /* 0x0002820000067ab9 */ /* 0x000fe20000000a00 */
[----:B--2---:R-:W-:-:S05]  /*1310*/  IMAD.WIDE R2, R0, 0x4, R2 ;  /* 0x0000000400027825 */ /* 0x004fca00078e0202 */
[----:B------:R0:W2:Y:S01]  /*1320*/  LDG.E R0, desc[UR60][R2.64] ;  /* 0x0000003c02007981 */ /* 0x0000a2000c1e1900 */
[----:B------:R-:W-:Y:S01]  /*1330*/  ISETP.NE.AND.EX P1, PT, RZ, UR5, PT, P1 ;  /* 0x00000005ff007c0c */ /* 0x000fe2000bf25310 */
[----:B------:R-:W-:Y:S01]  /*1340*/  IMAD.MOV.U32 R29, RZ, RZ, RZ ;  /* 0x000000ffff1d7224 */ /* 0x000fe200078e00ff */
[----:B------:R-:W-:-:S04]  /*1350*/  ISETP.NE.U32.AND P0, PT, RZ, UR6, PT ;  /* 0x00000006ff007c0c */ /* 0x000fc8000bf05070 */
[----:B------:R-:W-:Y:S01]  /*1360*/  ISETP.NE.AND.EX P0, PT, RZ, UR7, PT, P0 ;  /* 0x00000007ff007c0c */ /* 0x000fe2000bf05300 */
[----:B0-----:R-:W-:Y:S01]  /*1370*/  IMAD.MOV.U32 R3, RZ, RZ, RZ ;  /* 0x000000ffff037224 */ /* 0x001fe200078e00ff */
[----:B--2---:R-:W-:Y:S01]  /*1380*/  SHF.R.S32.HI R6, RZ, 0x1f, R0 ;  /* 0x0000001fff067819 */ /* 0x004fe20000011400 */
[----:B------:R-:W-:Y:S04]  /*1390*/  STL [R1+0x78], R0 ;  /* 0x0000780001007387 */ /* 0x000fe80000100800 */
[C---:B---3--:R-:W-:Y:S02]  /*13a0*/  @P1 LEA R4, P2, R0.reuse, UR4, 0x2 ;  /* 0x0000000400041c11 */ /* 0x048fe4000f8410ff */
[C---:B------:R-:W-:Y:S01]  /*13b0*/  SHF.L.U32 R31, R0.reuse, 0x2, RZ ;  /* 0x00000002001f7819 */ /* 0x040fe200000006ff */
[----:B------:R0:W-:Y:S01]  /*13c0*/  STL [R1+0x8c], R6 ;  /* 0x00008c0601007387 */ /* 0x0001e20000100800 */
[----:B------:R-:W-:-:S02]  /*13d0*/  @P1 LEA.HI.X R5, R0, UR5, R6, 0x2, P2 ;  /* 0x0000000500051c11 */ /* 0x000fc400090f1406 */
[----:B------:R-:W-:Y:S02]  /*13e0*/  ISETP.NE.U32.AND P2, PT, RZ, UR8, PT ;  /* 0x00000008ff007c0c */ /* 0x000fe4000bf45070 */
[----:B------:R-:W-:Y:S01]  /*13f0*/  SHF.L.U64.HI R30, R0, 0x2, R6 ;  /* 0x00000002001e7819 */ /* 0x000fe20000010206 */
[----:B------:R1:W5:Y:S01]  /*1400*/  @P1 LDG.E R3, desc[UR60][R4.64] ;  /* 0x0000003c04031981 */ /* 0x000362000c1e1900 */
[----:B------:R-:W-:Y:S01]  /*1410*/  ISETP.NE.AND.EX P2, PT, RZ, UR9, PT, P2 ;  /* 0x00000009ff007c0c */ /* 0x000fe2000bf45320 */
[----:B------:R-:W-:Y:S01]  /*1420*/  ULDC UR4, c[0x0][0x288] ;  /* 0x0000a20000047ab9 */ /* 0x000fe20000000800 */
[----:B------:R-:W-:Y:S01]  /*1430*/  IADD3 R8, P3, R31, UR6, RZ ;  /* 0x000000061f087c10 */ /* 0x000fe2000ff7e0ff */
[----:B------:R-:W-:Y:S01]  /*1440*/  IMAD.U32 R134, RZ, RZ, UR4 ;  /* 0x00000004ff867e24 */ /* 0x000fe2000f8e00ff */
[----:B------:R-:W-:Y:S01]  /*1450*/  ULDC.64 UR4, c[0x0][0x418] ;  /* 0x0001060000047ab9 */ /* 0x000fe20000000a00 */
[----:B------:R1:W-:Y:S01]  /*1460*/  STL [R1+0x84], R31 ;  /* 0x0000841f01007387 */ /* 0x0003e20000100800 */
[----:B------:R-:W-:-:S07]  /*1470*/  IADD3.X R9, R30, UR7, RZ, P3, !PT ;  /* 0x000000071e097c10 */ /* 0x000fce0009ffe4ff */
[----:B0-----:R-:W-:Y:S01]  /*1480*/  @P2 IADD3 R6, P1, R31, UR8, RZ ;  /* 0x000000081f062c10 */ /* 0x001fe2000ff3e0ff */
[----:B------:R1:W5:Y:S03]  /*1490*/  @P0 LDG.E R29, desc[UR60][R8.64] ;  /* 0x0000003c081d0981 */ /* 0x000366000c1e1900 */
[----:B------:R-:W-:Y:S01]  /*14a0*/  @P2 IADD3.X R7, R30, UR9, RZ, P1, !PT ;  /* 0x000000091e072c10 */ /* 0x000fe20008ffe4ff */
[----:B------:R-:W-:Y:S01]  /*14b0*/  UISETP.NE.U32.AND UP0, UPT, UR4, URZ, UPT ;  /* 0x0000003f0400728c */ /* 0x000fe2000bf05070 */
[----:B------:R1:W-:Y:S02]  /*14c0*/  STL [R1+0x88], R30 ;  /* 0x0000881e01007387 */ /* 0x0003e40000100800 */
[----:B------:R-:W-:Y:S02]  /*14d0*/  ULDC UR4, c[0x0][0x424] ;  /* 0x0001090000047ab9 */ /* 0x000fe40000000800 */
[----:B------:R1:W5:Y:S01]  /*14e0*/  @P2 LDG.E R134, desc[UR60][R6.64] ;  /* 0x0000003c06862981 */ /* 0x000362000c1e1900 */
[----:B------:R-:W-:-:S03]  /*14f0*/  UISETP.NE.AND.EX UP0, UPT, UR5, URZ, UPT, UP0 ;  /* 0x0000003f0500728c */ /* 0x000fc6000bf05300 */
[----:B------:R-:W-:Y:S01]  /*1500*/  ULDC UR5, c[0x0][0x2f0] ;  /* 0x0000bc0000057ab9 */ /* 0x000fe20000000800 */
[----:B------:R-:W-:-:S04]  /*1510*/  USEL UR4, UR4, 0x1, UP0 ;  /* 0x0000000104047887 */ /* 0x000fc80008000000 */
[----:B------:R-:W-:-:S03]  /*1520*/  UIMAD UR4, UR4, UR5, URZ ;  /* 0x00000005040472a4 */ /* 0x000fc6000f8e023f */
[----:B------:R-:W-:Y:S02]  /*1530*/  ULDC UR5, c[0x0][0x348] ;  /* 0x0000d20000057ab9 */ /* 0x000fe40000000800 */
[----:B------:R-:W-:Y:S01]  /*1540*/  MOV R2, UR5 ;  /* 0x0000000500027c02 */ /* 0x000fe20008000f00 */
[----:B------:R-:W-:Y:S02]  /*1550*/  IMAD.U32 R26, RZ, RZ, UR4 ;  /* 0x00000004ff1a7e24 */ /* 0x000fe4000f8e00ff */
[----:B------:R-:W-:Y:S01]  /*1560*/  IMAD.MOV.U32 R27, RZ, RZ, R0 ;  /* 0x000000ffff1b7224 */ /* 0x000fe200078e0000 */
[----:B-1--4-:R-:W-:Y:S06]  /*1570*/  @P2 BRA `(.L_x_336) ;  /* 0x0000000000242947 */ /* 0x012fec0003800000 */
[----:B------:R-:W-:Y:S02]  /*1580*/  ULDC.64 UR4, c[0x0][0xa00] ;  /* 0x0002800000047ab9 */ /* 0x000fe40000000a00 */
[----:B------:R-:W-:-:S04]  /*1590*/  ISETP.NE.U32.AND P1, PT, RZ, UR4, PT ;  /* 0x00000004ff007c0c */ /* 0x000fc8000bf25070 */
[----:B------:R-:W-:-:S13]  /*15a0*/  ISETP.NE.AND.EX P1, PT, RZ, UR5, PT, P1 ;  /* 0x00000005ff007c0c */ /* 0x000fda000bf25310 */
[----:B------:R-:W-:Y:S05]  /*15b0*/  @!P1 BRA `(.L_x_336) ;  /* 0x0000000000149947 */ /* 0x000fea0003800000 */
[----:B------:R-:W0:Y:S02]  /*15c0*/  LDC.64 R4, c[0x0][0xa00] ;  /* 0x00028000ff047b82 */ /* 0x000e240000000a00 */
[----:B0-----:R-:W-:-:S05]  /*15d0*/  IMAD.WIDE R4, R27, 0x4, R4 ;  /* 0x000000041b047825 */ /* 0x001fca00078e0204 */
[----:B-----5:R-:W2:Y:S04]  /*15e0*/  LDG.E R134, desc[UR60][R4.64] ;  /* 0x0000003c04867981 */ /* 0x020ea8000c1e1900 */
[----:B------:R-:W2:Y:S02]  /*15f0*/  LDG.E R7, desc[UR60][R4.64+0x4] ;  /* 0x0000043c04077981 */ /* 0x000ea4000c1e1900 */
[----:B--2---:R-:W-:-:S07]  /*1600*/  IMAD.IADD R134, R7, 0x1, -R134 ;  /* 0x0000000107867824 */ /* 0x004fce00078e0a86 */
.L_x_336:
[----:B------:R-:W2:Y:S01]  /*1610*/  LDL R28, [R1+0x58] ;  /* 0x00005800011c7983 */ /* 0x000ea20000100800 */
[----:B------:R-:W-:Y:S02]  /*1620*/  ULDC.64 UR4, c[0x0][0xa20] ;  /* 0x0002880000047ab9 */ /* 0x000fe40000000a00 */
[----:B------:R-:W-:Y:S01]  /*1630*/  ISETP.NE.U32.AND P1, PT, RZ, UR4, PT ;  /* 0x00000004ff007c0c */ /* 0x000fe2000bf25070 */
[----:B------:R-:W3:Y:S03]  /*1640*/  LDL R0, [R1+0x54] ;  /* 0x0000540001007983 */ /* 0x000ee60000100800 */
[----:B------:R-:W-:Y:S01]  /*1650*/  ISETP.NE.AND.EX P1, PT, RZ, UR5, PT, P1 ;  /* 0x00000005ff007c0c */ /* 0x000fe2000bf25310 */
[----:B--2---:R0:W-:Y:S04]  /*1660*/  STL [R1+0x80], R28 ;  /* 0x0000801c01007387 */ /* 0x0041e80000100800 */
[----:B---3--:R0:W-:Y:S08]  /*1670*/  STL [R1+0x90], R0 ;  /* 0x0000900001007387 */ /* 0x0081f00000100800 */
[----:B------:R-:W-:Y:S05]  /*1680*/  @!P1 BRA `(.L_x_337) ;  /* 0x0000000000109947 */ /* 0x000fea0003800000 */
[----:B------:R-:W-:-:S04]  /*1690*/  IADD3 R4, P0, R31, UR4, RZ ;  /* 0x000000041f047c10 */ /* 0x000fc8000ff1e0ff */
[----:B------:R-:W-:-:S05]  /*16a0*/  IADD3.X R5, R30, UR5, RZ, P0, !PT ;  /* 0x000000051e057c10 */ /* 0x000fca00087fe4ff */
[----:B------:R1:W5:Y:S01]  /*16b0*/  LDG.E R26, desc[UR60][R4.64] ;  /* 0x0000003c041a7981 */ /* 0x000362000c1e1900 */
[----:B------:R-:W-:Y:S05]  /*16c0*/  BRA `(.L_x_338) ;  /* 0x0000000000107947 */ /* 0x000fea0003800000 */
.L_x_337:
[----:B------:R-:W-:Y:S05]  /*16d0*/  @!P0 BRA `(.L_x_338) ;  /* 0x00000000000c8947 */ /* 0x000fea0003800000 */
[----:B------:R-:W2:Y:S04]  /*16e0*/  LDG.E R5, desc[UR60][R8.64] ;  /* 0x0000003c08057981 */ /* 0x000ea8000c1e1900 */
[----:B------:R-:W2:Y:S02]  /*16f0*/  LDG.E R26, desc[UR60][R8.64+0x4] ;  /* 0x0000043c081a7981 */ /* 0x000ea4000c1e1900 */
[----:B--2---:R-:W-:-:S07]  /*1700*/  IADD3 R26, -R5, R26, RZ ;  /* 0x0000001a051a7210 */ /* 0x004fce0007ffe1ff */
.L_x_338:
[----:B------:R-:W-:Y:S02]  /*1710*/  ULDC.64 UR4, c[0x0][0xa10] ;  /* 0x0002840000047ab9 */ /* 0x000fe40000000a00 */
[----:B------:R-:W-:-:S04]  /*1720*/  ISETP.NE.U32.AND P0, PT, RZ, UR4, PT ;  /* 0x00000004ff007c0c */ /* 0x000fc8000bf05070 */
[----:B------:R-:W-:Y:S01]  /*1730*/  ISETP.NE.AND.EX P0, PT, RZ, UR5, PT, P0 ;  /* 0x00000005ff007c0c */ /* 0x000fe2000bf05300 */
[----:B-----5:R-:W-:Y:S01]  /*1740*/  IMAD.IADD R3, R26, 0x1, -R3 ;  /* 0x000000011a037824 */ /* 0x020fe200078e0a03 */
[----:B------:R-:W-:-:S11]  /*1750*/  ULDC.64 UR4, c[0x0][0xa30] ;  /* 0x00028c0000047ab9 */ /* 0x000fd60000000a00 */
[----:B-1----:R-:W1:Y:S02]  /*1760*/  @P0 LDC.64 R4, c[0x0][0xa10] ;  /* 0x00028400ff040b82 */ /* 0x002e640000000a00 */
[----:B-1----:R-:W-:-:S05]  /*1770*/  @P0 IMAD.WIDE R4, R27, 0x4, R4 ;  /* 0x000000041b040825 */ /* 0x002fca00078e0204 */
[----:B0-----:R-:W2:Y:S04]  /*1780*/  @P0 LDG.E R0, desc[UR60][R4.64] ;  /* 0x0000003c04000981 */ /* 0x001ea8000c1e1900 */
[----:B------:R0:W2:Y:S01]  /*1790*/  @P0 LDG.E R9, desc[UR60][R4.64+0x4] ;  /* 0x0000043c04090981 */ /* 0x0000a2000c1e1900 */
[----:B------:R-:W-:Y:S01]  /*17a0*/  ISETP.NE.U32.AND P1, PT, RZ, UR4, PT ;  /* 0x00000004ff007c0c */ /* 0x000fe2000bf25070 */
[----:B------:R-:W-:-:S03]  /*17b0*/  IMAD.MOV.U32 R121, RZ, RZ, R26 ;  /* 0x000000ffff797224 */ /* 0x000fc600078e001a */
[----:B------:R-:W-:Y:S01]  /*17c0*/  ISETP.NE.AND.EX P1, PT, RZ, UR5, PT, P1 ;  /* 0x00000005ff007c0c */ /* 0x000fe2000bf25310 */
[----:B0-----:R-:W-:-:S12]  /*17d0*/  IMAD.MOV.U32 R4, RZ, RZ, RZ ;  /* 0x000000ffff047224 */ /* 0x001fd800078e00ff */
[----:B------:R-:W-:-:S04]  /*17e0*/  @P1 IADD3 R6, P2, R31, UR4, RZ ;  /* 0x000000041f061c10 */ /* 0x000fc8000ff5e0ff */
[----:B------:R-:W-:-:S05]  /*17f0*/  @P1 IADD3.X R7, R30, UR5, RZ, P2, !PT ;  /* 0x000000051e071c10 */ /* 0x000fca00097fe4ff */
[----:B------:R0:W5:Y:S01]  /*1800*/  @P1 LDG.E R121, desc[UR60][R6.64] ;  /* 0x0000003c06791981 */ /* 0x000162000c1e1900 */
[----:B--2---:R-:W-:Y:S02]  /*1810*/  @P0 IMAD.IADD R2, R9, 0x1, -R0 ;  /* 0x0000000109020824 */ /* 0x004fe400078e0a00 */
[----:B------:R-:W-:-:S03]  /*1820*/  IMAD.MOV R0, RZ, RZ, -R3 ;  /* 0x000000ffff007224 */ /* 0x000fc600078e0a03 */
[----:B------:R-:W-:Y:S02]  /*1830*/  IADD3 R138, R3, R2, RZ ;  /* 0x00000002038a7210 */ /* 0x000fe40007ffe0ff */
[----:B------:R-:W-:-:S03]  /*1840*/  VIMNMX R0, RZ, R0, !PT ;  /* 0x00000000ff007248 */ /* 0x000fc60007fe0100 */
[----:B------:R-:W-:Y:S01]  /*1850*/  VIADD R5, R138, 0xdf ;  /* 0x000000df8a057836 */ /* 0x000fe20000000000 */
[----:B------:R-:W-:-:S03]  /*1860*/  SHF.R.U32.HI R24, RZ, 0x5, R0 ;  /* 0x00000005ff187819 */ /* 0x000fc60000011600 */
[----:B------:R-:W-:-:S04]  /*1870*/  IMAD.HI R4, R5, -0x6db6db6d, R4 ;  /* 0x9249249305047827 */ /* 0x000fc800078e0204 */
[----:B------:R-:W-:Y:S01]  /*1880*/  IMAD.WIDE.U32 R24, R24, 0x24924925, RZ ;  /* 0x2492492518187825 */ /* 0x000fe200078e00ff */
[----:B------:R-:W-:-:S03]  /*1890*/  SHF.R.U32.HI R139, RZ, 0x1f, R4 ;  /* 0x0000001fff8b7819 */ /* 0x000fc60000011604 */
[----:B------:R-:W-:Y:S01]  /*18a0*/  IMAD.MOV.U32 R24, RZ, RZ, R25 ;  /* 0x000000ffff187224 */ /* 0x000fe200078e0019 */
[----:B------:R-:W-:-:S03]  /*18b0*/  LEA.HI.SX32 R139, R4, R139, 0x19 ;  /* 0x0000008b048b7211 */ /* 0x000fc600078fcaff */
[----:B------:R-:W-:Y:S02]  /*18c0*/  IMAD.MOV.U32 R25, RZ, RZ, R24 ;  /* 0x000000ffff197224 */ /* 0x000fe400078e0018 */
[----:B------:R-:W-:-:S05]  /*18d0*/  IMAD R3, R139, 0xe0, -R3 ;  /* 0x000000e08b037824 */ /* 0x000fca00078e0a03 */
[----:B------:R-:W-:-:S04]  /*18e0*/  VIMNMX R3, R3, R2, PT ;  /* 0x0000000203037248 */ /* 0x000fc80003fe0100 */
[----:B------:R-:W-:-:S13]  /*18f0*/  ISETP.GT.AND P0, PT, R3, R0, PT ;  /* 0x000000000300720c */ /* 0x000fda0003f04270 */
[----:B------:R-:W-:Y:S01]  /*1900*/  @P0 IADD3 R5, R3, 0xdf, RZ ;  /* 0x000000df03050810 */ /* 0x000fe20007ffe0ff */
[----:B------:R-:W-:-:S04]  /*1910*/  @P0 IMAD.MOV.U32 R4, RZ, RZ, RZ ;  /* 0x000000ffff040224 */ /* 0x000fc800078e00ff */
[----:B------:R-:W-:-:S05]  /*1920*/  @P0 IMAD.HI R4, R5, -0x6db6db6d, R4 ;  /* 0x9249249305040827 */ /* 0x000fca00078e0204 */
[----:B------:R-:W-:-:S04]  /*1930*/  @P0 SHF.R.U32.HI R3, RZ, 0x1f, R4 ;  /* 0x0000001fff030819 */ /* 0x000fc80000011604 */
[----:B------:R-:W-:Y:S02]  /*1940*/  @P0 LEA.HI.SX32 R25, R4, R3, 0x19 ;  /* 0x0000000304190211 */ /* 0x000fe400078fcaff */
[----:B------:R-:W-:Y:S02]  /*1950*/  PLOP3.LUT P0, PT, PT, PT, PT, 0x80, 0x0 ;  /* 0x000000000000781c */ /* 0x000fe40003f0f070 */
[----:B------:R-:W-:-:S13]  /*1960*/  ISETP.GT.AND P1, PT, R25, R24, PT ;  /* 0x000000181900720c */ /* 0x000fda0003f24270 */
[----:B0-----:R-:W-:Y:S05]  /*1970*/  @!P1 BRA `(.L_x_339) ;  /* 0x000000a800e49947 */ /* 0x001fea0003800000 */
[----:B------:R-:W-:Y:S01]  /*1980*/  IADD3 R0, R16, 0x20400, RZ ;  /* 0x0002040010007810 */ /* 0x000fe20007ffe0ff */
[----:B------:R-:W-:Y:S03]  /*1990*/  BSSY B6, `(.L_x_340) ;  /* 0x0000013000067945 */ /* 0x000fe60003800000 */
[----:B------:R-:W-:-:S13]  /*19a0*/  LOP3.LUT P0, RZ, R0, 0x3ff, RZ, 0xc0, !PT ;  /* 0x000003ff00ff7812 */ /* 0x000fda000780c0ff */
[----:B------:R-:W-:Y:S05]  /*19b0*/  @!P0 BRA `(.L_x_341) ;  /* 0x0000000000408947 */ /* 0x000fea0003800000 */
        /* <DEDUP_REMOVED lines=9> */
[----:B------:R-:W-:Y:S01]  /*1a50*/  IMAD.U32 R6, RZ, RZ, UR4 ;  /* 0x00000004ff067e24 */ /* 0x000fe2000f8e00ff */
[----:B------:R-:W-:Y:S01]  /*1a60*/  MOV R12, 0x1 ;  /* 0x00000001000c7802 */ /* 0x000fe20000000f00 */
[----:B------:R-:W-:-:S02]  /*1a70*/  IMAD.U32 R11, RZ, RZ, UR7 ;  /* 0x00000007ff0b7e24 */ /* 0x000fc4000f8e00ff */
[----:B------:R-:W-:Y:S02]  /*1a80*/  IMAD.MOV.U32 R8, RZ, RZ, 0x70 ;  /* 0x00000070ff087424 */ /* 0x000fe400078e00ff */
[----:B0-----:R-:W-:-:S07]  /*1a90*/  IMAD.MOV.U32 R13, RZ, RZ, RZ ;  /* 0x000000ffff0d7224 */ /* 0x001fce00078e00ff */
[----:B------:R-:W-:-:S07]  /*1aa0*/  LEPC R20, `(.L_x_341) ;  /* 0x000000001014794e */ /* 0x000fce0000000000 */
[----:B-1---5:R-:W-:Y:S05]  /*1ab0*/  CALL.ABS.NOINC R14 ;  /* 0x000000000e007343 */ /* 0x022fea0003c00000 */
.L_x_341:
[----:B------:R-:W-:Y:S05]  /*1ac0*/  BSYNC B6 ;  /* 0x0000000000067941 */ /* 0x000fea0003800000 */
.L_x_340:
[----:B------:R-:W-:Y:S01]  /*1ad0*/  VIADD R0, R16, 0xe400 ;  /* 0x0000e40010007836 */ /* 0x000fe20000000000 */
[----:B------:R-:W-:Y:S04]  /*1ae0*/  BSSY B6, `(.L_x_342) ;  /* 0x0000013000067945 */ /* 0x000fe80003800000 */
[----:B------:R-:W-:-:S13]  /*1af0*/  LOP3.LUT P0, RZ, R0, 0x3ff, RZ, 0xc0, !PT ;  /* 0x000003ff00ff7812 */ /* 0x000fda000780c0ff */
[----:B------:R-:W-:Y:S05]  /*1b00*/  @!P0 BRA `(.L_x_343) ;  /* 0x0000000000408947 */ /* 0x000fea0003800000 */
[----:B------:R-:W-:Y:S01]  /*1b10*/  MOV R0, 0x0 ;  /* 0x0000000000007802 */ /* 0x000fe20000000f00 */
[----:B------:R-:W-:Y:S01]  /*1b20*/  ULDC.64 UR4, c[0x4][0xc0] ;  /* 0x0100300000047ab9 */ /* 0x000fe20000000a00 */
[----:B------:R-:W-:Y:S01]  /*1b30*/  ULDC.64 UR6, c[0x4][0x20] ;  /* 0x0100080000067ab9 */ /* 0x000fe20000000a00 */
[----:B------:R-:W-:Y:S01]  /*1b40*/  IMAD.U32 R4, RZ, RZ, UR4 ;  /* 0x00000004ff047e24 */ /* 0x000fe2000f8e00ff */
[----:B------:R0:W1:Y:S01]  /*1b50*/  LDC.64 R14, c[0x4][R0] ;  /* 0x01000000000e7b82 */ /* 0x0000620000000a00 */
[----:B------:R-:W-:Y:S01]  /*1b60*/  MOV R5, UR5 ;  /* 0x0000000500057c02 */ /* 0x000fe20008000f00 */
        /* <DEDUP_REMOVED lines=9> */
[----:B-1---5:R-:W-:Y:S05]  /*1c00*/  CALL.ABS.NOINC R14 ;  /* 0x000000000e007343 */ /* 0x022fea0003c00000 */
.L_x_343:
[----:B------:R-:W-:Y:S05]  /*1c10*/  BSYNC B6 ;  /* 0x0000000000067941 */ /* 0x000fea0003800000 */
.L_x_342:
[----:B------:R-:W-:Y:S01]  /*1c20*/  ULDC.64 UR4, c[0x0][0x9f8] ;  /* 0x00027e0000047ab9 */ /* 0x000fe20000000a00 */
[----:B------:R-:W2:Y:S01]  /*1c30*/  LDL R56, [R1+0x68] ;  /* 0x0000680001387983 */ /* 0x000ea20000100800 */
[----:B------:R-:W-:Y:S01]  /*1c40*/  ISETP.NE.U32.AND P0, PT, RZ, UR4, PT ;  /* 0x00000004ff007c0c */ /* 0x000fe2000bf05070 */
[----:B------:R-:W0:Y:S01]  /*1c50*/  LDC.64 R44, c[0x0][0x300] ;  /* 0x0000c000ff2c7b82 */ /* 0x000e220000000a00 */
[----:B------:R-:W-:Y:S01]  /*1c60*/  IADD3 R103, R29, R26, RZ ;  /* 0x0000001a1d677210 */ /* 0x000fe20007ffe0ff */
[----:B------:R-:W3:Y:S01]  /*1c70*/  LDL R54, [R1+0x70] ;  /* 0x0000700001367983 */ /* 0x000ee20000100800 */
[----:B------:R-:W-:Y:S01]  /*1c80*/  ISETP.NE.AND.EX P0, PT, RZ, UR5, PT, P0 ;  /* 0x00000005ff007c0c */ /* 0x000fe2000bf05300 */
[----:B------:R-:W-:Y:S02]  /*1c90*/  ULDC.64 UR6, c[0x0][0xa08] ;  /* 0x0002820000067ab9 */ /* 0x000fe40000000a00 */
[----:B------:R-:W4:Y:S01]  /*1ca0*/  LDL R52, [R1+0x6c] ;  /* 0x00006c0001347983 */ /* 0x000f220000100800 */
[----:B------:R-:W-:Y:S01]  /*1cb0*/  SHF.R.S32.HI R8, RZ, 0x1f, R28 ;  /* 0x0000001fff087819 */ /* 0x000fe2000001141c */
[----:B------:R-:W1:Y:S08]  /*1cc0*/  LDC.64 R38, c[0x0][0x3f8] ;  /* 0x0000fe00ff267b82 */ /* 0x000e700000000a00 */
[----:B------:R-:W-:-:S04]  /*1cd0*/  @P0 IADD3 R4, P1, R31, UR4, RZ ;  /* 0x000000041f040c10 */ /* 0x000fc8000ff3e0ff */
[----:B------:R-:W-:Y:S01]  /*1ce0*/  @P0 IADD3.X R5, R30, UR5, RZ, P1, !PT ;  /* 0x000000051e050c10 */ /* 0x000fe20008ffe4ff */
[----:B------:R-:W1:Y:S01]  /*1cf0*/  S2R R20, SR_TID.X ;  /* 0x0000000000147919 */ /* 0x000e620000002100 */
[----:B------:R-:W-:Y:S01]  /*1d00*/  SHF.R.S32.HI R33, RZ, 0x1f, R103 ;  /* 0x0000001fff217819 */ /* 0x000fe20000011467 */
[----:B------:R-:W-:Y:S02]  /*1d10*/  ULDC.64 UR4, c[0x0][0x308] ;  /* 0x0000c20000047ab9 */ /* 0x000fe40000000a00 */
[----:B------:R1:W2:Y:S01]  /*1d20*/  @P0 LDG.E R27, desc[UR60][R4.64] ;  /* 0x0000003c041b0981 */ /* 0x0002a2000c1e1900 */
[-C--:B0-----:R-:W-:Y:S01]  /*1d30*/  IMAD.WIDE.U32 R6, R103, R44.reuse, RZ ;  /* 0x0000002c67067225 */ /* 0x081fe200078e00ff */
[----:B------:R-:W-:Y:S02]  /*1d40*/  ISETP.NE.U32.AND P0, PT, RZ, UR6, PT ;  /* 0x00000006ff007c0c */ /* 0x000fe4000bf05070 */
[----:B------:R-:W-:Y:S01]  /*1d50*/  SHF.L.U64.HI R107, R44, 0x6, R45 ;  /* 0x000000062c6b7819 */ /* 0x000fe2000001022d */
[----:B------:R-:W-:Y:S01]  /*1d60*/  IMAD R0, R33, R44, RZ ;  /* 0x0000002c21007224 */ /* 0x000fe200078e02ff */
[----:B------:R-:W-:Y:S01]  /*1d70*/  ISETP.NE.AND.EX P0, PT, RZ, UR7, PT, P0 ;  /* 0x00000007ff007c0c */ /* 0x000fe2000bf05300 */
[C---:B------:R-:W-:Y:S01]  /*1d80*/  VIADD R15, R228.reuse, 0x80 ;  /* 0x00000080e40f7836 */ /* 0x040fe20000000000 */
[----:B------:R-:W-:Y:S01]  /*1d90*/  IADD3 R13, R228, 0xc0, RZ ;  /* 0x000000c0e40d7810 */ /* 0x000fe20007ffe0ff */
[----:B------:R-:W-:Y:S01]  /*1da0*/  IMAD R3, R103, R45, R0 ;  /* 0x0000002d67037224 */ /* 0x000fe200078e0200 */
[----:B-1----:R-:W-:Y:S01]  /*1db0*/  SHF.L.U64.HI R12, R38, 0x6, R39 ;  /* 0x00000006260c7819 */ /* 0x002fe20000010227 */
[----:B------:R-:W-:Y:S01]  /*1dc0*/  IMAD R0, R8, UR4, RZ ;  /* 0x0000000408007c24 */ /* 0x000fe2000f8e02ff */
[----:B------:R-:W-:Y:S01]  /*1dd0*/  SHF.R.S32.HI R123, RZ, 0x1f, R15 ;  /* 0x0000001fff7b7819 */ /* 0x000fe2000001140f */
[----:B------:R-:W-:Y:S01]  /*1de0*/  IMAD.IADD R7, R7, 0x1, R3 ;  /* 0x0000000107077824 */ /* 0x000fe200078e0203 */
[----:B------:R-:W-:Y:S01]  /*1df0*/  SHF.R.S32.HI R122, RZ, 0x1f, R13 ;  /* 0x0000001fff7a7819 */ /* 0x000fe2000001140d */
[----:B------:R-:W-:-:S02]  /*1e00*/  IMAD R3, R28, UR5, R0 ;  /* 0x000000051c037c24 */ /* 0x000fc4000f8e0200 */
[----:B------:R-:W-:Y:S01]  /*1e10*/  IMAD.WIDE.U32 R4, R28, UR4, R6 ;  /* 0x000000041c047c25 */ /* 0x000fe2000f8e0006 */
[----:B------:R-:W-:-:S03]  /*1e20*/  ULDC.64 UR4, c[0x0][0x310] ;  /* 0x0000c40000047ab9 */ /* 0x000fc60000000a00 */
[----:B------:R-:W-:Y:S02]  /*1e30*/  IMAD.IADD R5, R5, 0x1, R3 ;  /* 0x0000000105057824 */ /* 0x000fe400078e0203 */
[----:B------:R-:W-:Y:S02]  /*1e40*/  IMAD.SHL.U32 R106, R44, 0x40, RZ ;  /* 0x000000402c6a7824 */ /* 0x000fe400078e00ff */
[C---:B------:R-:W-:Y:S02]  /*1e50*/  VIADD R59, R228.reuse, 0xc0 ;  /* 0x000000c0e43b7836 */ /* 0x040fe40000000000 */
[C---:B------:R-:W-:Y:S01]  /*1e60*/  IMAD.WIDE.U32 R132, R228.reuse, R44, R106 ;  /* 0x0000002ce4847225 */ /* 0x040fe200078e006a */
[----:B------:R-:W-:Y:S02]  /*1e70*/  SHF.R.U32.HI R30, RZ, 0x7, R20 ;  /* 0x00000007ff1e7819 */ /* 0x000fe40000011614 */
[----:B------:R-:W0:Y:S01]  /*1e80*/  LDC.64 R20, c[0x0][0x408] ;  /* 0x00010200ff147b82 */ /* 0x000e220000000a00 */
[----:B------:R-:W-:Y:S01]  /*1e90*/  VIADD R26, R228, 0x80 ;  /* 0x00000080e41a7836 */ /* 0x000fe20000000000 */
[----:B------:R-:W-:Y:S01]  /*1ea0*/  ISETP.NE.AND P6, PT, R30, 0x1, PT ;  /* 0x000000011e00780c */ /* 0x000fe20003fc5270 */
[----:B------:R-:W-:-:S02]  /*1eb0*/  VIADD R58, R228, 0x40 ;  /* 0x00000040e43a7836 */ /* 0x000fc40000000000 */
[----:B------:R-:W-:Y:S01]  /*1ec0*/  IMAD.SHL.U32 R59, R59, 0x80, RZ ;  /* 0x000000803b3b7824 */ /* 0x000fe200078e00ff */
[----:B------:R-:W-:Y:S01]  /*1ed0*/  SHF.L.U32 R26, R26, 0x7, RZ ;  /* 0x000000071a1a7819 */ /* 0x000fe200000006ff */
[----:B------:R-:W-:-:S03]  /*1ee0*/  IMAD.WIDE.U32 R94, R38, 0xe0, RZ ;  /* 0x000000e0265e7825 */ /* 0x000fc600078e00ff */
[----:B------:R-:W-:Y:S01]  /*1ef0*/  LOP3.LUT R59, R59, 0x380, RZ, 0xc0, !PT ;  /* 0x000003803b3b7812 */ /* 0x000fe200078ec0ff */
[----:B------:R-:W-:Y:S01]  /*1f00*/  IMAD.WIDE.U32 R104, R228, R44, R18 ;  /* 0x0000002ce4687225 */ /* 0x000fe200078e0012 */
[----:B------:R-:W-:Y:S02]  /*1f10*/  LOP3.LUT R26, R26, 0x380, RZ, 0xc0, !PT ;  /* 0x000003801a1a7812 */ /* 0x000fe400078ec0ff */
[----:B------:R-:W-:Y:S01]  /*1f20*/  SHF.R.U32.HI R140, RZ, 0x3, R59 ;  /* 0x00000003ff8c7819 */ /* 0x000fe2000001163b */
[----:B------:R-:W-:Y:S01]  /*1f30*/  IMAD R13, R45, 0xe0, RZ ;  /* 0x000000e02d0d7824 */ /* 0x000fe200078e02ff */
[----:B------:R-:W-:Y:S01]  /*1f40*/  SHF.R.U32.HI R141, RZ, 0x3, R26 ;  /* 0x00000003ff8d7819 */ /* 0x000fe2000001161a */
[----:B------:R-:W-:-:S04]  /*1f50*/  IMAD.WIDE.U32 R126, R44, 0xe0, RZ ;  /* 0x000000e02c7e7825 */ /* 0x000fc800078e00ff */
[----:B------:R-:W-:Y:S02]  /*1f60*/  VIADD R32, R228, 0x40 ;  /* 0x00000040e4207836 */ /* 0x000fe40000000000 */
[----:B------:R-:W-:Y:S02]  /*1f70*/  VIADD R135, R30, 0x8 ;  /* 0x000000081e877836 */ /* 0x000fe40000000000 */
[----:B0-----:R-:W-:Y:S01]  /*1f80*/  IMAD.WIDE.U32 R10, R228, R20, R18 ;  /* 0x00000014e40a7225 */ /* 0x001fe200078e0012 */
[----:B------:R-:W-:-:S03]  /*1f90*/  SHF.R.S32.HI R124, RZ, 0x1f, R32 ;  /* 0x0000001fff7c7819 */ /* 0x000fc60000011420 */
[----:B------:R-:W-:Y:S01]  /*1fa0*/  IMAD.WIDE.U32 R100, R20, 0xe0, RZ ;  /* 0x000000e014647825 */ /* 0x000fe200078e00ff */
[----:B------:R-:W-:-:S03]  /*1fb0*/  MOV R98, R10 ;  /* 0x0000000a00627202 */ /* 0x000fc60000000f00 */
[----:B------:R-:W-:Y:S02]  /*1fc0*/  IMAD.SHL.U32 R58, R58, 0x80, RZ ;  /* 0x000000803a3a7824 */ /* 0x000fe400078e00ff */
[----:B------:R-:W-:-:S03]  /*1fd0*/  IMAD.SHL.U32 R10, R38, 0x40, RZ ;  /* 0x00000040260a7824 */ /* 0x000fc600078e00ff */
[----:B------:R-:W-:Y:S01]  /*1fe0*/  LOP3.LUT R58, R58, 0x380, RZ, 0xc0, !PT ;  /* 0x000003803a3a7812 */ /* 0x000fe200078ec0ff */
[----:B------:R-:W-:-:S03]  /*1ff0*/  IMAD.IADD R40, R127, 0x1, R13 ;  /* 0x000000017f287824 */ /* 0x000fc600078e020d */
[----:B------:R-:W-:Y:S02]  /*2000*/  SHF.R.U32.HI R58, RZ, 0x3, R58 ;  /* 0x00000003ff3a7819 */ /* 0x000fe4000001163a */
[----:B--2---:R-:W-:Y:S02]  /*2010*/  SHF.R.S32.HI R0, RZ, 0x1f, R27 ;  /* 0x0000001fff007819 */ /* 0x004fe4000001141b */
[----:B------:R-:W-:Y:S02]  /*2020*/  SEL R7, R27, RZ, !P0 ;  /* 0x000000ff1b077207 */ /* 0x000fe40004000000 */
[----:B------:R-:W-:Y:S01]  /*2030*/  SEL R6, R0, RZ, !P0 ;  /* 0x000000ff00067207 */ /* 0x000fe20004000000 */
[----:B------:R-:W0:Y:S01]  /*2040*/  LDC R27, c[0x0][0x3f4] ;  /* 0x0000fd00ff1b7b82 */ /* 0x000e220000000800 */
[----:B------:R-:W-:Y:S01]  /*2050*/  IADD3 R102, P0, R228, R103, RZ ;  /* 0x00000067e4667210 */ /* 0x000fe20007f1e0ff */
[----:B------:R-:W-:-:S04]  /*2060*/  IMAD.WIDE.U32 R46, R7, UR4, R4 ;  /* 0x00000004072e7c25 */ /* 0x000fc8000f8e0004 */
[----:B------:R-:W-:-:S04]  /*2070*/  IMAD R0, R6, UR4, RZ ;  /* 0x0000000406007c24 */ /* 0x000fc8000f8e02ff */
[----:B------:R-:W-:Y:S01]  /*2080*/  IMAD R53, R7, UR5, R0 ;  /* 0x0000000507357c24 */ /* 0x000fe2000f8e0200 */
[----:B------:R-:W-:Y:S05]  /*2090*/  @!P6 WARPSYNC.ALL ;  /* 0x000000000000e948 */ /* 0x000fea0003800000 */
[----:B------:R-:W-:Y:S02]  /*20a0*/  ULDC.64 UR4, c[0x0][0x330] ;  /* 0x0000cc0000047ab9 */ /* 0x000fe40000000a00 */
[----:B------:R-:W-:Y:S02]  /*20b0*/  IMAD R0, R8, UR4, RZ ;  /* 0x0000000408007c24 */ /* 0x000fe4000f8e02ff */
[----:B------:R-:W-:-:S04]  /*20c0*/  IMAD.WIDE.U32 R4, R28, UR4, R18 ;  /* 0x000000041c047c25 */ /* 0x000fc8000f8e0012 */
[----:B------:R-:W-:Y:S01]  /*20d0*/  IMAD R49, R28, UR5, R0 ;  /* 0x000000051c317c24 */ /* 0x000fe2000f8e0200 */
[----:B------:R-:W-:Y:S01]  /*20e0*/  SHF.R.S32.HI R28, RZ, 0x1f, R228 ;  /* 0x0000001fff1c7819 */ /* 0x000fe200000114e4 */
[----:B------:R-:W-:Y:S01]  /*20f0*/  ULDC.64 UR4, c[0x0][0x338] ;  /* 0x0000ce0000047ab9 */ /* 0x000fe20000000a00 */
[----:B------:R-:W-:Y:S01]  /*2100*/  MOV R48, R4 ;  /* 0x0000000400307202 */ /* 0x000fe20000000f00 */
[----:B------:R-:W-:Y:S01]  /*2110*/  IMAD R3, R6, UR4, RZ ;  /* 0x0000000406037c24 */ /* 0x000fe2000f8e02ff */
[----:B0-----:R-:W-:Y:S01]  /*2120*/  ISETP.GE.AND P2, PT, R18, R27, PT ;  /* 0x0000001b1200720c */ /* 0x001fe20003f46270 */
[C---:B------:R-:W-:Y:S01]  /*2130*/  IMAD R0, R28.reuse, R38, RZ ;  /* 0x000000261c007224 */ /* 0x040fe200078e02ff */
[----:B------:R-:W-:Y:S01]  /*2140*/  SHF.L.U32 R120, R27, 0x1, RZ ;  /* 0x000000011b787819 */ /* 0x000fe200000006ff */
[----:B------:R-:W-:Y:S02]  /*2150*/  IMAD R15, R28, R44, RZ ;  /* 0x0000002c1c0f7224 */ /* 0x000fe400078e02ff */
[----:B------:R-:W-:-:S02]  /*2160*/  IMAD R93, R228, R39, R0 ;  /* 0x00000027e45d7224 */ /* 0x000fc400078e0200 */
[C---:B------:R-:W-:Y:S02]  /*2170*/  IMAD R0, R28.reuse, R20, RZ ;  /* 0x000000141c007224 */ /* 0x040fe400078e02ff */
[----:B------:R-:W-:Y:S02]  /*2180*/  IMAD.X R103, R28, 0x1, R33, P0 ;  /* 0x000000011c677824 */ /* 0x000fe400000e0621 */
[----:B------:R-:W0:Y:S01]  /*2190*/  S2R R28, SR_TID.X ;  /* 0x00000000001c7919 */ /* 0x000e220000002100 */
[----:B------:R-:W-:Y:S02]  /*21a0*/  IMAD.IADD R49, R5, 0x1, R49 ;  /* 0x0000000105317824 */ /* 0x000fe400078e0231 */
[----:B------:R-:W-:Y:S01]  /*21b0*/  IMAD R55, R7, UR5, R3 ;  /* 0x0000000507377c24 */ /* 0x000fe2000f8e0203 */
[----:B------:R-:W-:Y:S01]  /*21c0*/  SEL R3, R27, RZ, P2 ;  /* 0x000000ff1b037207 */ /* 0x000fe20001000000 */
[----:B------:R-:W-:-:S04]  /*21d0*/  IMAD.WIDE.U32 R48, R7, UR4, R48 ;  /* 0x0000000407307c25 */ /* 0x000fc8000f8e0030 */
[----:B------:R-:W-:Y:S01]  /*21e0*/  IMAD R99, R228, R21, R0 ;  /* 0x00000015e4637224 */ /* 0x000fe200078e0200 */
[----:B------:R-:W-:Y:S01]  /*21f0*/  IADD3 R3, R18, R3, RZ ;  /* 0x0000000312037210 */ /* 0x000fe20007ffe0ff */
[----:B------:R-:W-:-:S04]  /*2200*/  IMAD.WIDE.U32 R6, R228, R20, R22 ;  /* 0x00000014e4067225 */ /* 0x000fc800078e0016 */
[----:B------:R-:W-:Y:S01]  /*2210*/  IMAD.WIDE.U32 R8, R228, R38, R18 ;  /* 0x00000026e4087225 */ /* 0x000fe200078e0012 */
[----:B------:R-:W-:Y:S01]  /*2220*/  IADD3 R41, P0, R106, R132, RZ ;  /* 0x000000846a297210 */ /* 0x000fe20007f1e0ff */
[----:B------:R-:W-:Y:S01]  /*2230*/  ULDC UR4, c[0x0][0x2f4] ;  /* 0x0000bd0000047ab9 */ /* 0x000fe20000000800 */
[----:B------:R-:W-:Y:S01]  /*2240*/  P2R R0, PR, RZ, 0x4 ;  /* 0x00000004ff007803 */ /* 0x000fe20000000000 */
[----:B------:R-:W-:Y:S01]  /*2250*/  IMAD.IADD R97, R7, 0x1, R99 ;  /* 0x0000000107617824 */ /* 0x000fe200078e0263 */
[----:B-----5:R-:W-:Y:S01]  /*2260*/  SHF.R.S32.HI R7, RZ, 0x1f, R121 ;  /* 0x0000001fff077819 */ /* 0x020fe20000011479 */
[----:B------:R-:W-:Y:S01]  /*2270*/  IMAD.MOV.U32 R92, RZ, RZ, R8 ;  /* 0x000000ffff5c7224 */ /* 0x000fe200078e0008 */
[----:B------:R-:W-:Y:S01]  /*2280*/  SHF.R.S32.HI R8, RZ, 0x1f, R3 ;  /* 0x0000001fff087819 */ /* 0x000fe20000011403 */
[----:B------:R-:W-:Y:S02]  /*2290*/  IMAD.MOV.U32 R96, RZ, RZ, R6 ;  /* 0x000000ffff607224 */ /* 0x000fe400078e0006 */
[-C--:B------:R-:W-:Y:S01]  /*22a0*/  IMAD R6, R7, R38.reuse, RZ ;  /* 0x0000002607067224 */ /* 0x080fe200078e02ff */
[----:B------:R-:W-:Y:S01]  /*22b0*/  LEA.HI R14, R8, R3, RZ, 0x4 ;  /* 0x00000003080e7211 */ /* 0x000fe200078f20ff */
[----:B------:R-:W-:Y:S01]  /*22c0*/  IMAD.WIDE.U32 R4, R228, R38, R22 ;  /* 0x00000026e4047225 */ /* 0x000fe200078e0016 */
[----:B------:R-:W-:-:S03]  /*22d0*/  SHF.L.U64.HI R8, R20, 0x6, R21 ;  /* 0x0000000614087819 */ /* 0x000fc60000010215 */
[----:B------:R-:W-:Y:S01]  /*22e0*/  IMAD.SHL.U32 R3, R229, 0x80, RZ ;  /* 0x00000080e5037824 */ /* 0x000fe200078e00ff */
[----:B0-----:R-:W-:Y:S01]  /*22f0*/  IADD3 R28, R28, -0x80, RZ ;  /* 0xffffff801c1c7810 */ /* 0x001fe20007ffe0ff */
[----:B------:R-:W-:Y:S02]  /*2300*/  IMAD R31, R121, R39, R6 ;  /* 0x00000027791f7224 */ /* 0x000fe400078e0206 */
[----:B------:R-:W-:Y:S01]  /*2310*/  IMAD.IADD R5, R5, 0x1, R93 ;  /* 0x0000000105057824 */ /* 0x000fe200078e025d */
[----:B------:R-:W-:Y:S01]  /*2320*/  SHF.R.S32.HI R57, RZ, 0x1f, R28 ;  /* 0x0000001fff397819 */ /* 0x000fe2000001141c */
[----:B------:R-:W-:Y:S01]  /*2330*/  IMAD R6, R7, R20, RZ ;  /* 0x0000001407067224 */ /* 0x000fe200078e02ff */
[----:B------:R-:W-:Y:S01]  /*2340*/  LOP3.LUT R3, R3, 0x380, RZ, 0xc0, !PT ;  /* 0x0000038003037812 */ /* 0x000fe200078ec0ff */
[----:B------:R-:W-:Y:S01]  /*2350*/  IMAD.IADD R99, R99, 0x1, R11 ;  /* 0x0000000163637824 */ /* 0x000fe200078e020b */
[----:B------:R-:W-:Y:S01]  /*2360*/  LEA.HI R57, R57, R28, RZ, 0x5 ;  /* 0x0000001c39397211 */ /* 0x000fe200078f28ff */
[----:B------:R-:W-:Y:S01]  /*2370*/  IMAD.WIDE.U32 R50, R121, R38, R4 ;  /* 0x0000002679327225 */ /* 0x000fe200078e0004 */
[----:B------:R-:W-:-:S02]  /*2380*/  SHF.L.U64.HI R7, R20, 0x7, R21 ;  /* 0x0000000714077819 */ /* 0x000fc40000010215 */
[C---:B------:R-:W-:Y:S01]  /*2390*/  SHF.L.U32 R5, R20.reuse, 0x7, RZ ;  /* 0x0000000714057819 */ /* 0x040fe200000006ff */
[C---:B------:R-:W-:Y:S01]  /*23a0*/  IMAD R29, R121.reuse, R21, R6 ;  /* 0x00000015791d7224 */ /* 0x040fe200078e0206 */
[----:B------:R-:W-:Y:S01]  /*23b0*/  SHF.R.U32.HI R43, RZ, 0x3, R3 ;  /* 0x00000003ff2b7819 */ /* 0x000fe20000011603 */
[----:B------:R-:W-:Y:S01]  /*23c0*/  IMAD.SHL.U32 R6, R20, 0x40, RZ ;  /* 0x0000004014067824 */ /* 0x000fe200078e00ff */
[----:B------:R-:W-:Y:S01]  /*23d0*/  SHF.L.U64.HI R11, R38, 0x7, R39 ;  /* 0x00000007260b7819 */ /* 0x000fe20000010227 */
[----:B------:R-:W-:-:S04]  /*23e0*/  IMAD.WIDE.U32 R96, R121, R20, R96 ;  /* 0x0000001479607225 */ /* 0x000fc800078e0060 */
[----:B------:R-:W-:Y:S01]  /*23f0*/  IMAD.WIDE.U32 R98, R121, R20, R98 ;  /* 0x0000001479627225 */ /* 0x000fe200078e0062 */
[----:B------:R-:W-:-:S03]  /*2400*/  LOP3.LUT R20, R3, 0x30, R18, 0xf8, !PT ;  /* 0x0000003003147812 */ /* 0x000fc600078ef812 */
[----:B------:R-:W-:Y:S01]  /*2410*/  IMAD.SHL.U32 R57, R57, 0x20, RZ ;  /* 0x0000002039397824 */ /* 0x000fe200078e00ff */
[----:B------:R-:W-:Y:S01]  /*2420*/  LOP3.LUT R20, R20, R43, RZ, 0x3c, !PT ;  /* 0x0000002b14147212 */ /* 0x000fe200078e3cff */
[C---:B------:R-:W-:Y:S02]  /*2430*/  IMAD R15, R228.reuse, R45, R15 ;  /* 0x0000002de40f7224 */ /* 0x040fe400078e020f */
[----:B------:R-:W-:Y:S01]  /*2440*/  VIADD R28, R228, 0x40 ;  /* 0x00000040e41c7836 */ /* 0x000fe20000000000 */
[----:B------:R-:W-:Y:S01]  /*2450*/  LOP3.LUT R57, R57, 0xfffffc00, RZ, 0xc0, !PT ;  /* 0xfffffc0039397812 */ /* 0x000fe200078ec0ff */
[----:B------:R-:W-:Y:S02]  /*2460*/  IMAD.IADD R93, R93, 0x1, R9 ;  /* 0x000000015d5d7824 */ /* 0x000fe400078e0209 */
[----:B------:R-:W-:Y:S01]  /*2470*/  IMAD R21, R21, 0xe0, RZ ;  /* 0x000000e015157824 */ /* 0x000fe200078e02ff */
[----:B------:R-:W-:Y:S01]  /*2480*/  LOP3.LUT R26, R26, 0x70, R14, 0xf8, !PT ;  /* 0x000000701a1a7812 */ /* 0x000fe200078ef80e */
[----:B------:R-:W-:Y:S01]  /*2490*/  IMAD.IADD R42, R15, 0x1, R133 ;  /* 0x000000010f2a7824 */ /* 0x000fe200078e0285 */
[----:B------:R-:W-:Y:S01]  /*24a0*/  LOP3.LUT R27, R14, 0xfffffff0, RZ, 0xc0, !PT ;  /* 0xfffffff00e1b7812 */ /* 0x000fe200078ec0ff */
[----:B------:R-:W-:Y:S01]  /*24b0*/  IMAD.IADD R34, R57, 0x1, R20 ;  /* 0x0000000139227824 */ /* 0x000fe200078e0214 */
[----:B------:R-:W-:Y:S01]  /*24c0*/  LOP3.LUT R20, R3, 0x70, R14, 0xf8, !PT ;  /* 0x0000007003147812 */ /* 0x000fe200078ef80e */
[----:B------:R-:W-:-:S02]  /*24d0*/  IMAD.SHL.U32 R28, R28, 0x80, RZ ;  /* 0x000000801c1c7824 */ /* 0x000fc400078e00ff */
[----:B------:R-:W-:Y:S02]  /*24e0*/  VIADD R4, R18, 0x40 ;  /* 0x0000004012047836 */ /* 0x000fe40000000000 */
[----:B------:R-:W-:Y:S01]  /*24f0*/  IMAD R39, R39, 0xe0, RZ ;  /* 0x000000e027277824 */ /* 0x000fe200078e02ff */
[----:B------:R-:W-:Y:S01]  /*2500*/  IADD3 R32, R51, R31, RZ ;  /* 0x0000001f33207210 */ /* 0x000fe20007ffe0ff */
[----:B------:R-:W-:Y:S01]  /*2510*/  IMAD.SHL.U32 R9, R38, 0x80, RZ ;  /* 0x0000008026097824 */ /* 0x000fe200078e00ff */
[----:B------:R-:W-:Y:S01]  /*2520*/  IADD3 R30, R97, R29, RZ ;  /* 0x0000001d611e7210 */ /* 0x000fe20007ffe0ff */
[----:B------:R-:W-:Y:S01]  /*2530*/  IMAD.WIDE.U32 R92, R121, R38, R92 ;  /* 0x00000026795c7225 */ /* 0x000fe200078e005c */
[----:B------:R-:W-:Y:S02]  /*2540*/  LOP3.LUT R28, R28, 0x380, RZ, 0xc0, !PT ;  /* 0x000003801c1c7812 */ /* 0x000fe400078ec0ff */
[----:B------:R-:W-:Y:S01]  /*2550*/  SHF.L.U64.HI R45, R44, 0x7, R45 ;  /* 0x000000072c2d7819 */ /* 0x000fe2000001022d */
[----:B------:R-:W-:Y:S01]  /*2560*/  IMAD.X R38, R42, 0x1, R107, P0 ;  /* 0x000000012a267824 */ /* 0x000fe200000e066b */
[----:B------:R-:W-:-:S02]  /*2570*/  IADD3 R37, P0, R41, R106, RZ ;  /* 0x0000006a29257210 */ /* 0x000fc40007f1e0ff */
[----:B------:R-:W-:Y:S01]  /*2580*/  LOP3.LUT R20, R20, R43, RZ, 0x3c, !PT ;  /* 0x0000002b14147212 */ /* 0x000fe200078e3cff */
[----:B------:R-:W-:Y:S01]  /*2590*/  IMAD.IADD R35, R105, 0x1, R15 ;  /* 0x0000000169237824 */ /* 0x000fe200078e020f */
[----:B------:R-:W-:Y:S01]  /*25a0*/  IADD3 R36, R101, R21, RZ ;  /* 0x0000001565247210 */ /* 0x000fe20007ffe0ff */
[----:B------:R-:W-:Y:S01]  /*25b0*/  IMAD.X R33, R38, 0x1, R107, P0 ;  /* 0x0000000126217824 */ /* 0x000fe200000e066b */
[--C-:B------:R-:W-:Y:S02]  /*25c0*/  LOP3.LUT R15, R59, 0x70, R14.reuse, 0xf8, !PT ;  /* 0x000000703b0f7812 */ /* 0x100fe400078ef80e */
[--C-:B------:R-:W-:Y:S02]  /*25d0*/  LOP3.LUT R13, R28, 0x70, R14.reuse, 0xf8, !PT ;  /* 0x000000701c0d7812 */ /* 0x100fe400078ef80e */
[----:B------:R-:W-:Y:S02]  /*25e0*/  IADD3 R21, P0, R46, R104, RZ ;  /* 0x000000682e157210 */ /* 0x000fe40007f1e0ff */
[----:B------:R-:W-:Y:S01]  /*25f0*/  IADD3 R116, R57, R20, RZ ;  /* 0x0000001439747210 */ /* 0x000fe20007ffe0ff */
[----:B------:R-:W-:Y:S01]  /*2600*/  IMAD.IADD R20, R47, 0x1, R53 ;  /* 0x000000012f147824 */ /* 0x000fe200078e0235 */
[----:B------:R-:W-:-:S02]  /*2610*/  SHF.R.S32.HI R28, RZ, 0x4, R14 ;  /* 0x00000004ff1c7819 */ /* 0x000fc4000001140e */
[----:B------:R-:W-:Y:S02]  /*2620*/  LOP3.LUT R113, R15, R140, RZ, 0x3c, !PT ;  /* 0x0000008c0f717212 */ /* 0x000fe400078e3cff */
[----:B------:R-:W-:Y:S01]  /*2630*/  LOP3.LUT R115, R13, R58, RZ, 0x3c, !PT ;  /* 0x0000003a0d737212 */ /* 0x000fe200078e3cff */
[--C-:B------:R-:W-:Y:S01]  /*2640*/  IMAD.X R13, R35, 0x1, R20.reuse, P0 ;  /* 0x00000001230d7824 */ /* 0x100fe200000e0614 */
[----:B------:R-:W-:Y:S02]  /*2650*/  IADD3 R15, P3, R46, 0x40, RZ ;  /* 0x000000402e0f7810 */ /* 0x000fe40007f7e0ff */
[----:B------:R-:W-:Y:S02]  /*2660*/  IADD3 R14, P2, R21, 0x40, RZ ;  /* 0x00000040150e7810 */ /* 0x000fe40007f5e0ff */
[----:B------:R-:W-:Y:S01]  /*2670*/  LOP3.LUT R114, R26, R141, RZ, 0x3c, !PT ;  /* 0x0000008d1a727212 */ /* 0x000fe200078e3cff */
[----:B------:R-:W-:Y:S01]  /*2680*/  IMAD.IADD R39, R95, 0x1, R39 ;  /* 0x000000015f277824 */ /* 0x000fe200078e0227 */
[----:B------:R-:W-:Y:S01]  /*2690*/  SHF.R.S32.HI R26, RZ, 0x1f, R27 ;  /* 0x0000001fff1a7819 */ /* 0x000fe2000001141b */
[----:B------:R-:W-:Y:S01]  /*26a0*/  IMAD.IADD R31, R31, 0x1, R93 ;  /* 0x000000011f1f7824 */ /* 0x000fe200078e025d */
[----:B------:R-:W-:Y:S01]  /*26b0*/  ISETP.GE.AND P0, PT, R18, UR4, PT ;  /* 0x0000000412007c0c */ /* 0x000fe2000bf06270 */
[----:B------:R-:W-:Y:S01]  /*26c0*/  IMAD.IADD R29, R29, 0x1, R99 ;  /* 0x000000011d1d7824 */ /* 0x000fe200078e0263 */
[----:B------:R-:W-:Y:S01]  /*26d0*/  @!P6 BAR.SYNC.DEFER_BLOCKING 0x9, 0x100 ;  /* 0x024400000000eb1d */ /* 0x000fe20000010000 */
[----:B------:R-:W-:Y:S01]  /*26e0*/  ISETP.GE.AND P1, PT, R4, UR4, PT ;  /* 0x0000000404007c0c */ /* 0x000fe2000bf26270 */
[----:B------:R-:W-:Y:S01]  /*26f0*/  IMAD.IADD R115, R56, 0x1, R115 ;  /* 0x0000000138737824 */ /* 0x000fe200078e0273 */
[----:B---3--:R-:W-:Y:S01]  /*2700*/  IADD3 R114, R54, R114, RZ ;  /* 0x0000007236727210 */ /* 0x008fe20007ffe0ff */
[----:B----4-:R-:W-:Y:S01]  /*2710*/  IMAD.IADD R113, R52, 0x1, R113 ;  /* 0x0000000134717824 */ /* 0x010fe200078e0271 */
[----:B------:R-:W-:Y:S01]  /*2720*/  IADD3 R110, R49, R55, RZ ;  /* 0x00000037316e7210 */ /* 0x000fe20007ffe0ff */
[----:B------:R-:W-:-:S02]  /*2730*/  IMAD.X R108, RZ, RZ, R20, P3 ;  /* 0x000000ffff6c7224 */ /* 0x000fc400018e0614 */
[----:B------:R-:W-:-:S07]  /*2740*/  IMAD.X R109, RZ, RZ, R13, P2 ;  /* 0x000000ffff6d7224 */ /* 0x000fce00010e060d */
.L_x_427:
[----:B------:R-:W0:Y:S01]  /*2750*/  LDC R130, c[0x0][0x3f4] ;  /* 0x0000fd00ff827b82 */ /* 0x000e220000000800 */
[----:B------:R-:W-:Y:S01]  /*2760*/  VIADD R25, R25, 0xffffffff ;  /* 0xffffffff19197836 */ /* 0x000fe20000000000 */
[----:B------:R-:W-:Y:S05]  /*2770*/  YIELD ;  /* 0x0000000000007946 */ /* 0x000fea0003800000 */
[----:B------:R-:W-:Y:S01]  /*2780*/  IMAD R117, R17, 0x7000, R34 ;  /* 0x0000700011757824 */ /* 0x000fe200078e0222 */
[----:B------:R-:W-:Y:S01]  /*2790*/  ISETP.GT.AND P3, PT, R25, R24, PT ;  /* 0x000000181900720c */ /* 0x000fe20003f64270 */
[----:B------:R-:W-:Y:S02]  /*27a0*/  BSSY B0, `(.L_x_344) ;  /* 0x000093e000007945 */ /* 0x000fe40003800000 */
[----:B------:R-:W-:Y:S01]  /*27b0*/  IMAD.IADD R118, R16, 0x1, R117 ;  /* 0x0000000110767824 */ /* 0x000fe200078e0275 */
[----:B------:R-:W-:-:S02]  /*27c0*/  P2R R112, PR, RZ, 0x8 ;  /* 0x00000008ff707803 */ /* 0x000fc40000000000 */
[----:B0-----:R-:W-:-:S13]  /*27d0*/  ISETP.GE.AND P2, PT, R130, 0x1, PT ;  /* 0x000000018200780c */ /* 0x001fda0003f46270 */
[----:B------:R-:W-:Y:S05]  /*27e0*/  @!P2 BRA `(.L_x_345) ;  /* 0x0000008c002ca947 */ /* 0x000fea0003800000 */
[----:B------:R-:W-:Y:S01]  /*27f0*/  ULDC.U8 UR4, c[0x0][0x410] ;  /* 0x0001040000047ab9 */ /* 0x000fe20000000000 */
[----:B------:R-:W-:Y:S01]  /*2800*/  SHF.R.S32.HI R53, RZ, 0x1f, R25 ;  /* 0x0000001fff357819 */ /* 0x000fe20000011419 */
[-C--:B------:R-:W-:Y:S01]  /*2810*/  IMAD R52, R40, R25.reuse, RZ ;  /* 0x0000001928347224 */ /* 0x080fe200078e02ff */
[----:B------:R-:W-:Y:S01]  /*2820*/  ISETP.NE.AND P2, PT, RZ, UR4, PT ;  /* 0x00000004ff007c0c */ /* 0x000fe2000bf45270 */
[-C--:B------:R-:W-:Y:S02]  /*2830*/  IMAD R54, R39, R25.reuse, RZ ;  /* 0x0000001927367224 */ /* 0x080fe400078e02ff */
[----:B------:R-:W-:Y:S02]  /*2840*/  IMAD R55, R36, R25, RZ ;  /* 0x0000001924377224 */ /* 0x000fe400078e02ff */
[C---:B------:R-:W-:Y:S02]  /*2850*/  IMAD R131, R53.reuse, R126, R52 ;  /* 0x0000007e35837224 */ /* 0x040fe400078e0234 */
[----:B------:R-:W-:-:S02]  /*2860*/  IMAD R125, R53, R94, R54 ;  /* 0x0000005e357d7224 */ /* 0x000fc400078e0236 */
[----:B------:R-:W-:Y:S02]  /*2870*/  IMAD R111, R53, R100, R55 ;  /* 0x00000064356f7224 */ /* 0x000fe400078e0237 */
[----:B------:R-:W-:Y:S02]  /*2880*/  IMAD R119, R25, -0xe0, R2 ;  /* 0xffffff2019777824 */ /* 0x000fe400078e0202 */
[----:B------:R-:W-:-:S03]  /*2890*/  IMAD.WIDE.U32 R52, R94, R25, RZ ;  /* 0x000000195e347225 */ /* 0x000fc600078e00ff */
[----:B------:R-:W-:Y:S01]  /*28a0*/  VIMNMX R119, R119, 0xe0, PT ;  /* 0x000000e077777848 */ /* 0x000fe20003fe0100 */
[----:B------:R-:W-:Y:S01]  /*28b0*/  IMAD.WIDE.U32 R128, R126, R25, RZ ;  /* 0x000000197e807225 */ /* 0x000fe200078e00ff */
[----:B------:R-:W-:-:S03]  /*28c0*/  IADD3 R125, R53, R125, RZ ;  /* 0x0000007d357d7210 */ /* 0x000fc60007ffe0ff */
[----:B------:R-:W-:-:S04]  /*28d0*/  IMAD.WIDE.U32 R54, R100, R25, RZ ;  /* 0x0000001964367225 */ /* 0x000fc800078e00ff */
[----:B------:R-:W-:Y:S02]  /*28e0*/  IMAD.IADD R131, R129, 0x1, R131 ;  /* 0x0000000181837824 */ /* 0x000fe400078e0283 */
[----:B------:R-:W-:Y:S01]  /*28f0*/  IMAD.IADD R111, R55, 0x1, R111 ;  /* 0x00000001376f7824 */ /* 0x000fe200078e026f */
[----:B------:R-:W-:Y:S06]  /*2900*/  @!P2 BRA `(.L_x_346) ;  /* 0x00000044002ca947 */ /* 0x000fec0003800000 */
[----:B------:R-:W-:Y:S01]  /*2910*/  ISETP.GE.AND P2, PT, R228, R119, PT ;  /* 0x00000077e400720c */ /* 0x000fe20003f46270 */
[----:B------:R-:W-:Y:S01]  /*2920*/  BSSY B1, `(.L_x_347) ;  /* 0x0000017000017945 */ /* 0x000fe20003800000 */
[----:B------:R-:W-:Y:S02]  /*2930*/  CS2R R72, SRZ ;  /* 0x0000000000487805 */ /* 0x000fe4000001ff00 */
[----:B------:R-:W-:Y:S02]  /*2940*/  CS2R R80, SRZ ;  /* 0x0000000000507805 */ /* 0x000fe4000001ff00 */
[----:B------:R-:W-:Y:S02]  /*2950*/  CS2R R84, SRZ ;  /* 0x0000000000547805 */ /* 0x000fe4000001ff00 */
[----:B------:R-:W-:Y:S02]  /*2960*/  CS2R R82, SRZ ;  /* 0x0000000000527805 */ /* 0x000fe4000001ff00 */
[----:B------:R-:W-:-:S03]  /*2970*/  CS2R R86, SRZ ;  /* 0x0000000000567805 */ /* 0x000fc6000001ff00 */
[----:B------:R-:W-:Y:S05]  /*2980*/  @P2 BRA `(.L_x_348) ;  /* 0x0000000000402947 */ /* 0x000fea0003800000 */
[----:B------:R-:W-:Y:S01]  /*2990*/  ULDC.64 UR4, c[0x0][0x3e8] ;  /* 0x0000fa0000047ab9 */ /* 0x000fe20000000a00 */
[----:B------:R-:W-:Y:S02]  /*29a0*/  CS2R R84, SRZ ;  /* 0x0000000000547805 */ /* 0x000fe4000001ff00 */
[----:B------:R-:W-:Y:S02]  /*29b0*/  IADD3 R56, P3, P4, R50, UR4, R52 ;  /* 0x0000000432387c10 */ /* 0x000fe4000fc7e034 */
[----:B------:R-:W-:Y:S02]  /*29c0*/  CS2R R86, SRZ ;  /* 0x0000000000567805 */ /* 0x000fe4000001ff00 */
[----:B------:R-:W-:Y:S01]  /*29d0*/  IADD3.X R57, R32, UR5, R125, P3, P4 ;  /* 0x0000000520397c10 */ /* 0x000fe20009fe847d */
[----:B------:R-:W-:Y:S02]  /*29e0*/  ULDC.64 UR4, c[0x0][0x400] ;  /* 0x0001000000047ab9 */ /* 0x000fe40000000a00 */
[----:B------:R-:W-:-:S04]  /*29f0*/  IADD3 R58, P3, P4, R96, UR4, R54 ;  /* 0x00000004603a7c10 */ /* 0x000fc8000fc7e036 */
[----:B------:R-:W-:Y:S02]  /*2a00*/  IADD3.X R59, R30, UR5, R111, P3, P4 ;  /* 0x000000051e3b7c10 */ /* 0x000fe40009fe846f */
[----:B------:R-:W-:Y:S02]  /*2a10*/  ISETP.GE.AND P3, PT, R22, R130, PT ;  /* 0x000000821600720c */ /* 0x000fe40003f66270 */
[----:B------:R-:W-:Y:S02]  /*2a20*/  CS2R R80, SRZ ;  /* 0x0000000000507805 */ /* 0x000fe4000001ff00 */
[----:B------:R-:W-:-:S09]  /*2a30*/  CS2R R82, SRZ ;  /* 0x0000000000527805 */ /* 0x000fd2000001ff00 */
[----:B------:R0:W5:Y:S04]  /*2a40*/  @!P3 LDG.E.64 R84, desc[UR60][R56.64] ;  /* 0x0000003c3854b981 */ /* 0x000168000c1e1b00 */
[----:B------:R0:W5:Y:S01]  /*2a50*/  @!P3 LDG.E.64 R86, desc[UR60][R58.64] ;  /* 0x0000003c3a56b981 */ /* 0x000162000c1e1b00 */
[----:B------:R-:W-:-:S13]  /*2a60*/  ISETP.GE.AND P3, PT, R230, R130, PT ;  /* 0x00000082e600720c */ /* 0x000fda0003f66270 */
[----:B------:R0:W5:Y:S04]  /*2a70*/  @!P3 LDG.E.64 R80, desc[UR60][R56.64+0x20] ;  /* 0x0000203c3850b981 */ /* 0x000168000c1e1b00 */
[----:B------:R0:W5:Y:S02]  /*2a80*/  @!P3 LDG.E.64 R82, desc[UR60][R58.64+0x20] ;  /* 0x0000203c3a52b981 */ /* 0x000164000c1e1b00 */
.L_x_348:
[----:B------:R-:W-:Y:S05]  /*2a90*/  BSYNC B1 ;  /* 0x0000000000017941 */ /* 0x000fea0003800000 */
.L_x_347:
[----:B0-----:R-:W-:Y:S01]  /*2aa0*/  VIADD R56, R228, 0x40 ;  /* 0x00000040e4387836 */ /* 0x001fe20000000000 */
[----:B------:R-:W-:Y:S01]  /*2ab0*/  BSSY B1, `(.L_x_349) ;  /* 0x0000024000017945 */ /* 0x000fe20003800000 */
[----:B------:R-:W-:Y:S02]  /*2ac0*/  CS2R R76, SRZ ;  /* 0x00000000004c7805 */ /* 0x000fe4000001ff00 */
[----:B------:R-:W-:Y:S02]  /*2ad0*/  CS2R R74, SRZ ;  /* 0x00000000004a7805 */ /* 0x000fe4000001ff00 */
[----:B------:R-:W-:Y:S02]  /*2ae0*/  CS2R R64, SRZ ;  /* 0x0000000000407805 */ /* 0x000fe4000001ff00 */
[----:B------:R-:W-:Y:S02]  /*2af0*/  ISETP.GE.AND P3, PT, R56, R119, PT ;  /* 0x000000773800720c */ /* 0x000fe40003f66270 */
[----:B------:R-:W-:-:S02]  /*2b00*/  CS2R R56, SRZ ;  /* 0x0000000000387805 */ /* 0x000fc4000001ff00 */
[----:B------:R-:W-:Y:S02]  /*2b10*/  CS2R R68, SRZ ;  /* 0x0000000000447805 */ /* 0x000fe4000001ff00 */
[----:B------:R-:W-:Y:S02]  /*2b20*/  CS2R R66, SRZ ;  /* 0x0000000000427805 */ /* 0x000fe4000001ff00 */
[----:B------:R-:W-:Y:S02]  /*2b30*/  CS2R R70, SRZ ;  /* 0x0000000000467805 */ /* 0x000fe4000001ff00 */
[----:B------:R-:W-:Y:S02]  /*2b40*/  CS2R R60, SRZ ;  /* 0x00000000003c7805 */ /* 0x000fe4000001ff00 */
[----:B------:R-:W-:Y:S02]  /*2b50*/  CS2R R58, SRZ ;  /* 0x00000000003a7805 */ /* 0x000fe4000001ff00 */
[----:B------:R-:W-:Y:S01]  /*2b60*/  CS2R R62, SRZ ;  /* 0x00000000003e7805 */ /* 0x000fe2000001ff00 */
[----:B-----5:R-:W-:Y:S01]  /*2b70*/  IMAD.MOV.U32 R136, RZ, RZ, R80 ;  /* 0x000000ffff887224 */ /* 0x020fe200078e0050 */
[----:B------:R-:W-:-:S02]  /*2b80*/  MOV R150, R84 ;  /* 0x0000005400967202 */ /* 0x000fc40000000f00 */
[----:B------:R-:W-:Y:S01]  /*2b90*/  CS2R R78, SRZ ;  /* 0x00000000004e7805 */ /* 0x000fe2000001ff00 */
[----:B------:R-:W-:Y:S06]  /*2ba0*/  @P3 BRA `(.L_x_350) ;  /* 0x0000000000503947 */ /* 0x000fec0003800000 */
[----:B------:R-:W-:Y:S01]  /*2bb0*/  IADD3 R88, P4, P5, R50, R52, R10 ;  /* 0x0000003432587210 */ /* 0x000fe20007d9e00a */
[----:B------:R-:W-:Y:S01]  /*2bc0*/  ULDC.64 UR4, c[0x0][0x3e8] ;  /* 0x0000fa0000047ab9 */ /* 0x000fe20000000a00 */
[----:B------:R-:W-:Y:S02]  /*2bd0*/  CS2R R76, SRZ ;  /* 0x00000000004c7805 */ /* 0x000fe4000001ff00 */
[----:B------:R-:W-:Y:S02]  /*2be0*/  CS2R R78, SRZ ;  /* 0x00000000004e7805 */ /* 0x000fe4000001ff00 */
[----:B------:R-:W-:Y:S02]  /*2bf0*/  IADD3.X R73, R32, R125, R12, P4, P5 ;  /* 0x0000007d20497210 */ /* 0x000fe400027ea40c */
[----:B------:R-:W-:-:S04]  /*2c00*/  IADD3 R90, P4, P5, R96, R54, R6 ;  /* 0x00000036605a7210 */ /* 0x000fc80007d9e006 */
[----:B------:R-:W-:Y:S02]  /*2c10*/  IADD3.X R72, R30, R111, R8, P4, P5 ;  /* 0x0000006f1e487210 */ /* 0x000fe400027ea408 */
[----:B------:R-:W-:-:S04]  /*2c20*/  IADD3 R88, P4, R88, UR4, RZ ;  /* 0x0000000458587c10 */ /* 0x000fc8000ff9e0ff */
[----:B------:R-:W-:Y:S01]  /*2c30*/  IADD3.X R89, R73, UR5, RZ, P4, !PT ;  /* 0x0000000549597c10 */ /* 0x000fe2000a7fe4ff */
[----:B------:R-:W-:Y:S02]  /*2c40*/  ULDC.64 UR4, c[0x0][0x400] ;  /* 0x0001000000047ab9 */ /* 0x000fe40000000a00 */
[----:B------:R-:W-:-:S04]  /*2c50*/  IADD3 R90, P4, R90, UR4, RZ ;  /* 0x000000045a5a7c10 */ /* 0x000fc8000ff9e0ff */
[----:B------:R-:W-:Y:S02]  /*2c60*/  IADD3.X R91, R72, UR5, RZ, P4, !PT ;  /* 0x00000005485b7c10 */ /* 0x000fe4000a7fe4ff */
        /* <DEDUP_REMOVED lines=8> */
.L_x_350:
[----:B------:R-:W-:Y:S05]  /*2cf0*/  BSYNC B1 ;  /* 0x0000000000017941 */ /* 0x000fea0003800000 */
.L_x_349:
[----:B0-----:R-:W-:Y:S01]  /*2d00*/  VIADD R88, R228, 0x80 ;  /* 0x00000080e4587836 */ /* 0x001fe20000000000 */
[----:B------:R-:W-:Y:S04]  /*2d10*/  BSSY B1, `(.L_x_351) ;  /* 0x0000018000017945 */ /* 0x000fe80003800000 */
[----:B------:R-:W-:-:S04]  /*2d20*/  ISETP.GE.AND P4, PT, R88, R119, PT ;  /* 0x000000775800720c */ /* 0x000fc80003f86270 */
[----:B------:R-:W-:-:S09]  /*2d30*/  P2R R145, PR, RZ, 0x10 ;  /* 0x00000010ff917803 */ /* 0x000fd20000000000 */
[----:B------:R-:W-:Y:S05]  /*2d40*/  @P4 BRA `(.L_x_352) ;  /* 0x0000000000504947 */ /* 0x000fea0003800000 */
        /* <DEDUP_REMOVED lines=20> */
.L_x_352:
[----:B------:R-:W-:Y:S05]  /*2e90*/  BSYNC B1 ;  /* 0x0000000000017941 */ /* 0x000fea0003800000 */
.L_x_351:
[----:B0-----:R-:W-:Y:S01]  /*2ea0*/  VIADD R88, R228, 0xc0 ;  /* 0x000000c0e4587836 */ /* 0x001fe20000000000 */
[----:B------:R-:W-:Y:S04]  /*2eb0*/  BSSY B1, `(.L_x_353) ;  /* 0x000001d000017945 */ /* 0x000fe80003800000 */
[----:B------:R-:W-:-:S13]  /*2ec0*/  ISETP.GE.AND P4, PT, R88, R119, PT ;  /* 0x000000775800720c */ /* 0x000fda0003f86270 */
[----:B------:R-:W-:Y:S05]  /*2ed0*/  @P4 BRA `(.L_x_354) ;  /* 0x0000000000684947 */ /* 0x000fea0003800000 */
[----:B------:R-:W0:Y:S01]  /*2ee0*/  LDC.64 R56, c[0x0][0x3f8] ;  /* 0x0000fe00ff387b82 */ /* 0x000e220000000a00 */
[----:B------:R-:W-:Y:S01]  /*2ef0*/  IMAD.MOV.U32 R53, RZ, RZ, R125 ;  /* 0x000000ffff357224 */ /* 0x000fe200078e007d */
[----:B------:R-:W-:Y:S01]  /*2f00*/  ULDC.64 UR4, c[0x0][0x3e8] ;  /* 0x0000fa0000047ab9 */ /* 0x000fe20000000a00 */
[----:B------:R-:W-:Y:S01]  /*2f10*/  IMAD.MOV.U32 R55, RZ, RZ, R111 ;  /* 0x000000ffff377224 */ /* 0x000fe200078e006f */
[----:B------:R-:W-:Y:S02]  /*2f20*/  CS2R R60, SRZ ;  /* 0x00000000003c7805 */ /* 0x000fe4000001ff00 */
[----:B------:R-:W-:Y:S01]  /*2f30*/  CS2R R62, SRZ ;  /* 0x00000000003e7805 */ /* 0x000fe2000001ff00 */
[----:B0-----:R-:W-:-:S04]  /*2f40*/  IMAD.WIDE.U32 R52, R56, 0xc0, R52 ;  /* 0x000000c038347825 */ /* 0x001fc800078e0034 */
[----:B------:R-:W-:Y:S01]  /*2f50*/  IMAD R57, R57, 0xc0, RZ ;  /* 0x000000c039397824 */ /* 0x000fe200078e02ff */
[----:B------:R-:W-:-:S04]  /*2f60*/  IADD3 R52, P5, P6, R50, UR4, R52 ;  /* 0x0000000432347c10 */ /* 0x000fc8000febe034 */
[----:B------:R-:W-:Y:S02]  /*2f70*/  IADD3 R53, R53, R57, RZ ;  /* 0x0000003935357210 */ /* 0x000fe40007ffe0ff */
[----:B------:R-:W0:Y:S02]  /*2f80*/  LDC.64 R56, c[0x0][0x408] ;  /* 0x00010200ff387b82 */ /* 0x000e240000000a00 */
[----:B------:R-:W-:Y:S01]  /*2f90*/  IADD3.X R53, R32, UR5, R53, P5, P6 ;  /* 0x0000000520357c10 */ /* 0x000fe2000afec435 */
[----:B------:R-:W-:Y:S01]  /*2fa0*/  ULDC.64 UR4, c[0x0][0x400] ;  /* 0x0001000000047ab9 */ /* 0x000fe20000000a00 */
[----:B0-----:R-:W-:-:S04]  /*2fb0*/  IMAD.WIDE.U32 R54, R56, 0xc0, R54 ;  /* 0x000000c038367825 */ /* 0x001fc800078e0036 */
[----:B------:R-:W-:Y:S01]  /*2fc0*/  IMAD R57, R57, 0xc0, RZ ;  /* 0x000000c039397824 */ /* 0x000fe200078e02ff */
[----:B------:R-:W-:-:S03]  /*2fd0*/  IADD3 R54, P5, P6, R96, UR4, R54 ;  /* 0x0000000460367c10 */ /* 0x000fc6000febe036 */
[----:B------:R-:W-:-:S05]  /*2fe0*/  IMAD.IADD R55, R55, 0x1, R57 ;  /* 0x0000000137377824 */ /* 0x000fca00078e0239 */
        /* <DEDUP_REMOVED lines=9> */
.L_x_354:
[----:B------:R-:W-:Y:S05]  /*3080*/  BSYNC B1 ;  /* 0x0000000000017941 */ /* 0x000fea0003800000 */
.L_x_353:
[----:B0-----:R-:W2:Y:S01]  /*3090*/  LDL R52, [R1+0x44] ;  /* 0x0000440001347983 */ /* 0x001ea20000100800 */
[----:B------:R-:W-:Y:S01]  /*30a0*/  IMAD.MOV.U32 R154, RZ, RZ, R82 ;  /* 0x000000ffff9a7224 */ /* 0x000fe200078e0052 */
[----:B------:R-:W-:Y:S01]  /*30b0*/  MOV R155, R86 ;  /* 0x00000056009b7202 */ /* 0x000fe20000000f00 */
[----:B-----5:R-:W-:Y:S01]  /*30c0*/  IMAD.MOV.U32 R146, RZ, RZ, R72 ;  /* 0x000000ffff927224 */ /* 0x020fe200078e0048 */
[----:B------:R-:W-:Y:S01]  /*30d0*/  MOV R148, R78 ;  /* 0x0000004e00947202 */ /* 0x000fe20000000f00 */
[----:B------:R-:W-:Y:S01]  /*30e0*/  IMAD.MOV.U32 R149, RZ, RZ, R76 ;  /* 0x000000ffff957224 */ /* 0x000fe200078e004c */
[----:B------:R-:W-:Y:S01]  /*30f0*/  MOV R144, R70 ;  /* 0x0000004600907202 */ /* 0x000fe20000000f00 */
[----:B------:R-:W-:Y:S01]  /*3100*/  IMAD.MOV.U32 R147, RZ, RZ, R74 ;  /* 0x000000ffff937224 */ /* 0x000fe200078e004a */
[----:B------:R-:W-:Y:S01]  /*3110*/  MOV R91, R62 ;  /* 0x0000003e005b7202 */ /* 0x000fe20000000f00 */
[----:B------:R-:W-:Y:S02]  /*3120*/  IMAD.MOV.U32 R137, RZ, RZ, R64 ;  /* 0x000000ffff897224 */ /* 0x000fe400078e0040 */
[----:B------:R-:W-:-:S02]  /*3130*/  IMAD.MOV.U32 R143, RZ, RZ, R68 ;  /* 0x000000ffff8f7224 */ /* 0x000fc400078e0044 */
[----:B------:R-:W-:Y:S02]  /*3140*/  IMAD.MOV.U32 R142, RZ, RZ, R66 ;  /* 0x000000ffff8e7224 */ /* 0x000fe400078e0042 */
[----:B------:R-:W-:Y:S02]  /*3150*/  IMAD.MOV.U32 R88, RZ, RZ, R56 ;  /* 0x000000ffff587224 */ /* 0x000fe400078e0038 */
[----:B------:R-:W-:Y:S02]  /*3160*/  IMAD.MOV.U32 R90, RZ, RZ, R60 ;  /* 0x000000ffff5a7224 */ /* 0x000fe400078e003c */
[----:B------:R-:W-:Y:S01]  /*3170*/  IMAD.MOV.U32 R89, RZ, RZ, R58 ;  /* 0x000000ffff597224 */ /* 0x000fe200078e003a */
[----:B--2---:R-:W-:-:S13]  /*3180*/  R2UR UR4, R52 ;  /* 0x00000000340472ca */ /* 0x004fda00000e0000 */
[----:B------:R-:W-:-:S06]  /*3190*/  UISETP.NE.AND UP0, UPT, UR4, 0x3, UPT ;  /* 0x000000030400788c */ /* 0x000fcc000bf05270 */
[----:B------:R-:W-:-:S13]  /*31a0*/  PLOP3.LUT P5, PT, PT, PT, UP0, 0x80, 0x0 ;  /* 0x000000000000781c */ /* 0x000fda0003faf008 */
[----:B------:R-:W-:Y:S05]  /*31b0*/  @!P5 BRA `(.L_x_355) ;  /* 0x000000000004d947 */ /* 0x000fea0003800000 */
[----:B------:R-:W-:Y:S01]  /*31c0*/  BPT.TRAP 0x1 ;  /* 0x000000040000795c */ /* 0x000fe20000300000 */
.L_x_355:
[----:B------:R-:W-:Y:S01]  /*31d0*/  IMAD R111, R17, 0x8, R16 ;  /* 0x00000008116f7824 */ /* 0x000fe200078e0210 */
[----:B------:R-:W-:Y:S01]  /*31e0*/  SHF.L.U32 R125, R231, 0x1f, RZ ;  /* 0x0000001fe77d7819 */ /* 0x000fe200000006ff */
[----:B------:R-:W-:Y:S03]  /*31f0*/  BSSY B1, `(.L_x_356) ;  /* 0x0000003000017945 */ /* 0x000fe60003800000 */
[----:B------:R-:W0:Y:S02]  /*3200*/  SYNCS.PHASECHK.TRANS64.TRYWAIT P6, [R111+URZ+0x2e890], R125 ;  /* 0x02e8907d6f0075a7 */ /* 0x000e2400080c017f */
[----:B0-----:R-:W-:Y:S05]  /*3210*/  @!P6 BRA `(.L_x_357) ;  /* 0x00000218007ce947 */ /* 0x001fea0003800000 */
.L_x_633:
[----:B------:R-:W-:Y:S05]  /*3220*/  BSYNC B1 ;  /* 0x0000000000017941 */ /* 0x000fea0003800000 */
.L_x_356:
[----:B------:R-:W-:Y:S01]  /*3230*/  BSSY B1, `(.L_x_358) ;  /* 0x00000ed000017945 */ /* 0x000fe20003800000 */
[----:B------:R-:W-:-:S03]  /*3240*/  IMAD R151, R17, 0x7000, R34 ;  /* 0x0000700011977824 */ /* 0x000fc600078e0222 */
[----:B------:R-:W-:Y:S05]  /*3250*/  @P2 BRA `(.L_x_359) ;  /* 0x0000000c00a82947 */ /* 0x000fea0003800000 */
[----:B------:R-:W-:Y:S01]  /*3260*/  IADD3 R152, P2, R104, R128, RZ ;  /* 0x0000008068987210 */ /* 0x000fe20007f5e0ff */
[----:B------:R-:W-:Y:S04]  /*3270*/  BSSY B2, `(.L_x_360) ;  /* 0x0000073000027945 */ /* 0x000fe80003800000 */
[----:B------:R-:W-:Y:S01]  /*3280*/  IMAD.X R153, R131, 0x1, R35, P2 ;  /* 0x0000000183997824 */ /* 0x000fe200010e0623 */
[----:B------:R-:W-:Y:S07]  /*3290*/  @P0 BRA `(.L_x_361) ;  /* 0x0000000400c00947 */ /* 0x000fee0003800000 */
[----:B------:R1:W2:Y:S01]  /*32a0*/  LDS.128 R52, [R118+0x20400] ;  /* 0x0204000076347984 */ /* 0x0002a20000000c00 */
[----:B------:R-:W-:Y:S01]  /*32b0*/  ISETP.GE.AND P2, PT, R22, R130, PT ;  /* 0x000000821600720c */ /* 0x000fe20003f46270 */
[----:B------:R-:W-:-:S12]  /*32c0*/  BSSY B3, `(.L_x_362) ;  /* 0x0000069000037945 */ /* 0x000fd80003800000 */
[----:B-1----:R-:W-:Y:S05]  /*32d0*/  @P2 BRA `(.L_x_363) ;  /* 0x00000004009c2947 */ /* 0x002fea0003800000 */
[----:B------:R-:W-:Y:S02]  /*32e0*/  SHF.R.U32.HI R84, RZ, 0x8, R85 ;  /* 0x00000008ff547819 */ /* 0x000fe40000011655 */
[----:B------:R-:W-:Y:S02]  /*32f0*/  SHF.R.U32.HI R86, RZ, 0x8, R87 ;  /* 0x00000008ff567819 */ /* 0x000fe40000011657 */
[----:B------:R-:W-:Y:S01]  /*3300*/  SHF.R.U32.HI R159, RZ, 0x10, R85 ;  /* 0x00000010ff9f7819 */ /* 0x000fe20000011655 */
[----:B------:R-:W-:Y:S01]  /*3310*/  IMAD.SHL.U32 R84, R84, 0x100, RZ ;  /* 0x0000010054547824 */ /* 0x000fe200078e00ff */
[----:B------:R-:W-:Y:S02]  /*3320*/  LOP3.LUT R85, R85, 0xff0000ff, RZ, 0xc0, !PT ;  /* 0xff0000ff55557812 */ /* 0x000fe400078ec0ff */
[----:B------:R-:W-:Y:S02]  /*3330*/  SHF.R.U32.HI R157, RZ, 0x10, R87 ;  /* 0x00000010ff9d7819 */ /* 0x000fe40000011657 */
[----:B------:R-:W-:-:S02]  /*3340*/  LOP3.LUT R156, R87, 0xff0000ff, RZ, 0xc0, !PT ;  /* 0xff0000ff579c7812 */ /* 0x000fc400078ec0ff */
[----:B------:R-:W-:Y:S01]  /*3350*/  SHF.L.U32 R87, R86, 0x8, RZ ;  /* 0x0000000856577819 */ /* 0x000fe200000006ff */
[----:B--2---:R-:W-:Y:S01]  /*3360*/  IMAD.MOV.U32 R86, RZ, RZ, R52 ;  /* 0x000000ffff567224 */ /* 0x004fe200078e0034 */
[----:B------:R-:W-:Y:S01]  /*3370*/  LOP3.LUT R85, R85, 0xff00, R84, 0xf8, !PT ;  /* 0x0000ff0055557812 */ /* 0x000fe200078ef854 */
[----:B------:R-:W-:Y:S01]  /*3380*/  IMAD.U32 R84, R159, 0x10000, RZ ;  /* 0x000100009f547824 */ /* 0x000fe200078e00ff */
[----:B------:R-:W-:Y:S01]  /*3390*/  LOP3.LUT R158, R156, 0xff00, R87, 0xf8, !PT ;  /* 0x0000ff009c9e7812 */ /* 0x000fe200078ef857 */
[----:B------:R-:W-:Y:S01]  /*33a0*/  IMAD.U32 R87, R157, 0x10000, RZ ;  /* 0x000100009d577824 */ /* 0x000fe200078e00ff */
[----:B------:R-:W-:Y:S02]  /*33b0*/  F2FP.F16.E4M3.UNPACK_B R156, R155.H1 ;  /* 0x0000009bff9c723e */ /* 0x000fe400030006ff */
[-C--:B------:R-:W-:Y:S02]  /*33c0*/  F2FP.F16.E4M3.UNPACK_B R52, R53.reuse ;  /* 0x00000035ff34723e */ /* 0x080fe400020006ff */
[----:B------:R-:W-:Y:S01]  /*33d0*/  LOP3.LUT R84, R85, 0xff0000, R84, 0xf8, !PT ;  /* 0x00ff000055547812 */ /* 0x000fe200078ef854 */
[----:B------:R-:W-:Y:S01]  /*33e0*/  HADD2.F32 R160, -RZ, R156.H0_H0 ;  /* 0x2000009cffa07230 */ /* 0x000fe20000004100 */
[----:B------:R-:W-:Y:S01]  /*33f0*/  LOP3.LUT R85, R158, 0xff0000, R87, 0xf8, !PT ;  /* 0x00ff00009e557812 */ /* 0x000fe200078ef857 */
[--C-:B------:R-:W-:Y:S01]  /*3400*/  HADD2.F32 R87, -RZ, R52.reuse.H1_H1 ;  /* 0x30000034ff577230 */ /* 0x100fe20000004100 */
[----:B------:R-:W-:Y:S01]  /*3410*/  F2FP.F16.E4M3.UNPACK_B R158, R150.H1 ;  /* 0x00000096ff9e723e */ /* 0x000fe200030006ff */
[----:B------:R-:W-:Y:S01]  /*3420*/  HADD2.F32 R52, -RZ, R52.H0_H0 ;  /* 0x20000034ff347230 */ /* 0x000fe20000004100 */
[----:B------:R-:W-:Y:S01]  /*3430*/  F2FP.F16.E4M3.UNPACK_B R53, R53.H1 ;  /* 0x00000035ff35723e */ /* 0x000fe200030006ff */
[----:B------:R-:W-:-:S02]  /*3440*/  HADD2.F32 R161, -RZ, R156.H1_H1 ;  /* 0x3000009cffa17230 */ /* 0x000fc40000004100 */
[-C--:B------:R-:W-:Y:S01]  /*3450*/  FMUL.FTZ R163, R87, R160.reuse ;  /* 0x000000a057a37220 */ /* 0x080fe20000410000 */
[--C-:B------:R-:W-:Y:S02]  /*3460*/  HADD2.F32 R159, -RZ, R158.reuse.H0_H0 ;  /* 0x2000009eff9f7230 */ /* 0x100fe40000004100 */
[C---:B------:R-:W-:Y:S01]  /*3470*/  FMUL.FTZ R160, R52.reuse, R160 ;  /* 0x000000a034a07220 */ /* 0x040fe20000410000 */
[--C-:B------:R-:W-:Y:S01]  /*3480*/  HADD2.F32 R157, -RZ, R53.reuse.H1_H1 ;  /* 0x30000035ff9d7230 */ /* 0x100fe20000004100 */
[----:B------:R-:W-:Y:S01]  /*3490*/  F2FP.F16.E4M3.UNPACK_B R155, R155 ;  /* 0x0000009bff9b723e */ /* 0x000fe200020006ff */
[----:B------:R-:W-:Y:S02]  /*34a0*/  HADD2.F32 R156, -RZ, R53.H0_H0 ;  /* 0x20000035ff9c7230 */ /* 0x000fe40000004100 */
[----:B------:R-:W-:Y:S01]  /*34b0*/  FFMA.FTZ R52, R52, R159, -R163 ;  /* 0x0000009f34347223 */ /* 0x000fe200000108a3 */
[----:B------:R-:W-:Y:S02]  /*34c0*/  HADD2.F32 R158, -RZ, R158.H1_H1 ;  /* 0x3000009eff9e7230 */ /* 0x000fe40000004100 */
[----:B------:R-:W-:Y:S01]  /*34d0*/  FMUL.FTZ R163, R157, R161 ;  /* 0x000000a19da37220 */ /* 0x000fe20000410000 */
[----:B------:R-:W-:Y:S01]  /*34e0*/  FFMA.FTZ R53, R87, R159, R160 ;  /* 0x0000009f57357223 */ /* 0x000fe200000100a0 */
[C---:B------:R-:W-:Y:S01]  /*34f0*/  FMUL.FTZ R162, R156.reuse, R161 ;  /* 0x000000a19ca27220 */ /* 0x040fe20000410000 */
[----:B------:R-:W-:Y:S01]  /*3500*/  F2FP.F16.E4M3.UNPACK_B R87, R86.H1 ;  /* 0x00000056ff57723e */ /* 0x000fe200030006ff */
[----:B------:R-:W-:Y:S01]  /*3510*/  FFMA.FTZ R163, R156, R158, -R163 ;  /* 0x0000009e9ca37223 */ /* 0x000fe200000108a3 */
[----:B------:R-:W-:Y:S01]  /*3520*/  F2FP.F16.E4M3.UNPACK_B R86, R86 ;  /* 0x00000056ff56723e */ /* 0x000fe200020006ff */
[----:B------:R-:W-:Y:S01]  /*3530*/  FFMA.FTZ R164, R157, R158, R162 ;  /* 0x0000009e9da47223 */ /* 0x000fe200000100a2 */
[--C-:B------:R-:W-:Y:S01]  /*3540*/  HADD2.F32 R159, -RZ, R155.reuse.H1_H1 ;  /* 0x3000009bff9f7230 */ /* 0x100fe20000004100 */
[----:B------:R-:W-:Y:S01]  /*3550*/  F2FP.F16.E4M3.UNPACK_B R157, R150 ;  /* 0x00000096ff9d723e */ /* 0x000fe200020006ff */
[----:B------:R-:W-:-:S02]  /*3560*/  HADD2.F32 R158, -RZ, R155.H0_H0 ;  /* 0x2000009bff9e7230 */ /* 0x000fc40000004100 */
[--C-:B------:R-:W-:Y:S02]  /*3570*/  HADD2.F32 R155, -RZ, R87.reuse.H0_H0 ;  /* 0x20000057ff9b7230 */ /* 0x100fe40000004100 */
[----:B------:R-:W-:Y:S02]  /*3580*/  HADD2.F32 R156, -RZ, R87.H1_H1 ;  /* 0x30000057ff9c7230 */ /* 0x000fe40000004100 */
[--C-:B------:R-:W-:Y:S02]  /*3590*/  HADD2.F32 R150, -RZ, R86.reuse.H1_H1 ;  /* 0x30000056ff967230 */ /* 0x100fe40000004100 */
[-C--:B------:R-:W-:Y:S01]  /*35a0*/  FMUL.FTZ R161, R155, R159.reuse ;  /* 0x0000009f9ba17220 */ /* 0x080fe20000410000 */
[----:B------:R-:W-:Y:S02]  /*35b0*/  HADD2.F32 R87, -RZ, R86.H0_H0 ;  /* 0x20000056ff577230 */ /* 0x000fe40000004100 */
[----:B------:R-:W-:Y:S01]  /*35c0*/  FMUL.FTZ R162, R156, R159 ;  /* 0x0000009f9ca27220 */ /* 0x000fe20000410000 */
[----:B------:R-:W-:-:S02]  /*35d0*/  HADD2.F32 R86, -RZ, R157.H1_H1 ;  /* 0x3000009dff567230 */ /* 0x000fc40000004100 */
[-C--:B------:R-:W-:Y:S01]  /*35e0*/  FMUL.FTZ R160, R150, R158.reuse ;  /* 0x0000009e96a07220 */ /* 0x080fe20000410000 */
[----:B------:R-:W-:Y:S02]  /*35f0*/  HADD2.F32 R157, -RZ, R157.H0_H0 ;  /* 0x2000009dff9d7230 */ /* 0x000fe40000004100 */
[----:B------:R-:W-:Y:S01]  /*3600*/  FMUL.FTZ R159, R87, R158 ;  /* 0x0000009e579f7220 */ /* 0x000fe20000410000 */
[-C--:B------:R-:W-:Y:S01]  /*3610*/  FFMA.FTZ R155, R155, R86.reuse, -R162 ;  /* 0x000000569b9b7223 */ /* 0x080fe200000108a2 */
[----:B------:R-:W-:Y:S01]  /*3620*/  FFMA.FTZ R156, R156, R86, R161 ;  /* 0x000000569c9c7223 */ /* 0x000fe200000100a1 */
[-C--:B------:R-:W-:Y:S01]  /*3630*/  FFMA.FTZ R86, R87, R157.reuse, -R160 ;  /* 0x0000009d57567223 */ /* 0x080fe200000108a0 */
[----:B------:R-:W-:Y:S01]  /*3640*/  FFMA.FTZ R87, R150, R157, R159 ;  /* 0x0000009d96577223 */ /* 0x000fe2000001009f */
[----:B------:R-:W-:Y:S02]  /*3650*/  F2FP.F16.E4M3.UNPACK_B R157, R55.H1 ;  /* 0x00000037ff9d723e */ /* 0x000fe400030006ff */
[----:B------:R-:W-:-:S02]  /*3660*/  F2FP.SATFINITE.E4M3.F32.PACK_AB_MERGE_C R150, R164, R163, RZ ;  /* 0x000000a3a496723e */ /* 0x000fc400048070ff */
[----:B------:R-:W-:Y:S01]  /*3670*/  F2FP.SATFINITE.E4M3.F32.PACK_AB_MERGE_C R155, R156, R155, RZ ;  /* 0x0000009b9c9b723e */ /* 0x000fe200048070ff */
[--C-:B------:R-:W-:Y:S01]  /*3680*/  HADD2.F32 R158, -RZ, R157.reuse.H0_H0 ;  /* 0x2000009dff9e7230 */ /* 0x100fe20000004100 */
[-C--:B------:R-:W-:Y:S01]  /*3690*/  F2FP.F16.E4M3.UNPACK_B R163, R85.reuse.H1 ;  /* 0x00000055ffa3723e */ /* 0x080fe200030006ff */
[----:B------:R-:W-:Y:S01]  /*36a0*/  HADD2.F32 R157, -RZ, R157.H1_H1 ;  /* 0x3000009dff9d7230 */ /* 0x000fe20000004100 */
[----:B------:R-:W-:Y:S02]  /*36b0*/  F2FP.F16.E4M3.UNPACK_B R156, R54.H1 ;  /* 0x00000036ff9c723e */ /* 0x000fe400030006ff */
[----:B------:R-:W-:Y:S01]  /*36c0*/  F2FP.F16.E4M3.UNPACK_B R162, R85 ;  /* 0x00000055ffa2723e */ /* 0x000fe200020006ff */
[----:B------:R-:W-:Y:S01]  /*36d0*/  HADD2.F32 R165, -RZ, R163.H1_H1 ;  /* 0x300000a3ffa57230 */ /* 0x000fe20000004100 */
[-C--:B------:R-:W-:Y:S01]  /*36e0*/  F2FP.F16.E4M3.UNPACK_B R159, R84.reuse ;  /* 0x00000054ff9f723e */ /* 0x080fe200020006ff */
[----:B------:R-:W-:Y:S01]  /*36f0*/  HADD2.F32 R85, -RZ, R156.H1_H1 ;  /* 0x3000009cff557230 */ /* 0x000fe20000004100 */
[----:B------:R-:W-:Y:S01]  /*3700*/  F2FP.F16.E4M3.UNPACK_B R160, R84.H1 ;  /* 0x00000054ffa0723e */ /* 0x000fe200030006ff */
[----:B------:R-:W-:-:S02]  /*3710*/  HADD2.F32 R164, -RZ, R162.H1_H1 ;  /* 0x300000a2ffa47230 */ /* 0x000fc40000004100 */
[-C--:B------:R-:W-:Y:S01]  /*3720*/  FMUL.FTZ R167, R157, R165.reuse ;  /* 0x000000a59da77220 */ /* 0x080fe20000410000 */
[----:B------:R-:W-:Y:S02]  /*3730*/  HADD2.F32 R156, -RZ, R156.H0_H0 ;  /* 0x2000009cff9c7230 */ /* 0x000fe40000004100 */
[----:B------:R-:W-:Y:S01]  /*3740*/  FMUL.FTZ R166, R158, R165 ;  /* 0x000000a59ea67220 */ /* 0x000fe20000410000 */
[----:B------:R-:W-:Y:S02]  /*3750*/  HADD2.F32 R84, -RZ, R159.H1_H1 ;  /* 0x3000009fff547230 */ /* 0x000fe40000004100 */
[-C--:B------:R-:W-:Y:S01]  /*3760*/  FMUL.FTZ R165, R85, R164.reuse ;  /* 0x000000a455a57220 */ /* 0x080fe20000410000 */
[----:B------:R-:W-:Y:S01]  /*3770*/  F2FP.F16.E4M3.UNPACK_B R55, R55 ;  /* 0x00000037ff37723e */ /* 0x000fe200020006ff */
[C---:B------:R-:W-:Y:S01]  /*3780*/  FMUL.FTZ R164, R156.reuse, R164 ;  /* 0x000000a49ca47220 */ /* 0x040fe20000410000 */
[----:B------:R-:W-:Y:S01]  /*3790*/  F2FP.F16.E4M3.UNPACK_B R54, R54 ;  /* 0x00000036ff36723e */ /* 0x000fe200020006ff */
[----:B------:R-:W-:Y:S01]  /*37a0*/  FFMA.FTZ R165, R156, R84, -R165 ;  /* 0x000000549ca57223 */ /* 0x000fe200000108a5 */
[----:B------:R-:W-:-:S02]  /*37b0*/  HADD2.F32 R161, -RZ, R160.H1_H1 ;  /* 0x300000a0ffa17230 */ /* 0x000fc40000004100 */
[----:B------:R-:W-:Y:S01]  /*37c0*/  FFMA.FTZ R164, R85, R84, R164 ;  /* 0x0000005455a47223 */ /* 0x000fe200000100a4 */
[--C-:B------:R-:W-:Y:S01]  /*37d0*/  HADD2.F32 R84, -RZ, R55.reuse.H0_H0 ;  /* 0x20000037ff547230 */ /* 0x100fe20000004100 */
[----:B------:R-:W-:Y:S01]  /*37e0*/  F2FP.SATFINITE.E4M3.F32.PACK_AB_MERGE_C R53, R53, R52, R150 ;  /* 0x000000343535723e */ /* 0x000fe20004807096 */
[----:B------:R-:W-:Y:S02]  /*37f0*/  HADD2.F32 R85, -RZ, R55.H1_H1 ;  /* 0x30000037ff557230 */ /* 0x000fe40000004100 */
[-C--:B------:R-:W-:Y:S01]  /*3800*/  FFMA.FTZ R167, R158, R161.reuse, -R167 ;  /* 0x000000a19ea77223 */ /* 0x080fe200000108a7 */
[--C-:B------:R-:W-:Y:S02]  /*3810*/  HADD2.F32 R55, -RZ, R54.reuse.H0_H0 ;  /* 0x20000036ff377230 */ /* 0x100fe40000004100 */
[----:B------:R-:W-:Y:S01]  /*3820*/  FFMA.FTZ R166, R157, R161, R166 ;  /* 0x000000a19da67223 */ /* 0x000fe200000100a6 */
[----:B------:R-:W-:Y:S01]  /*3830*/  HADD2.F32 R163, -RZ, R163.H0_H0 ;  /* 0x200000a3ffa37230 */ /* 0x000fe20000004100 */
[----:B------:R-:W-:Y:S01]  /*3840*/  F2FP.SATFINITE.E4M3.F32.PACK_AB_MERGE_C R164, R164, R165, RZ ;  /* 0x000000a5a4a4723e */ /* 0x000fe200048070ff */
[----:B------:R-:W-:Y:S01]  /*3850*/  HADD2.F32 R54, -RZ, R54.H1_H1 ;  /* 0x30000036ff367230 */ /* 0x000fe20000004100 */
[----:B------:R-:W-:Y:S01]  /*3860*/  F2FP.SATFINITE.E4M3.F32.PACK_AB_MERGE_C R52, R87, R86, R155 ;  /* 0x000000565734723e */ /* 0x000fe2000480709b */
[----:B------:R-:W-:-:S02]  /*3870*/  HADD2.F32 R162, -RZ, R162.H0_H0 ;  /* 0x200000a2ffa27230 */ /* 0x000fc40000004100 */
[-C--:B------:R-:W-:Y:S01]  /*3880*/  FMUL.FTZ R161, R85, R163.reuse ;  /* 0x000000a355a17220 */ /* 0x080fe20000410000 */
[----:B------:R-:W-:Y:S02]  /*3890*/  HADD2.F32 R160, -RZ, R160.H0_H0 ;  /* 0x200000a0ffa07230 */ /* 0x000fe40000004100 */
[----:B------:R-:W-:Y:S01]  /*38a0*/  FMUL.FTZ R158, R84, R163 ;  /* 0x000000a3549e7220 */ /* 0x000fe20000410000 */
[----:B------:R-:W-:Y:S02]  /*38b0*/  HADD2.F32 R159, -RZ, R159.H0_H0 ;  /* 0x2000009fff9f7230 */ /* 0x000fe40000004100 */
[-C--:B------:R-:W-:Y:S01]  /*38c0*/  FMUL.FTZ R156, R54, R162.reuse ;  /* 0x000000a2369c7220 */ /* 0x080fe20000410000 */
[----:B------:R-:W-:Y:S01]  /*38d0*/  FMUL.FTZ R157, R55, R162 ;  /* 0x000000a2379d7220 */ /* 0x000fe20000410000 */
[-C--:B------:R-:W-:Y:S01]  /*38e0*/  FFMA.FTZ R161, R84, R160.reuse, -R161 ;  /* 0x000000a054a17223 */ /* 0x080fe200000108a1 */
[----:B------:R-:W-:Y:S01]  /*38f0*/  FFMA.FTZ R158, R85, R160, R158 ;  /* 0x000000a0559e7223 */ /* 0x000fe2000001009e */
[-C--:B------:R-:W-:Y:S01]  /*3900*/  FFMA.FTZ R156, R55, R159.reuse, -R156 ;  /* 0x0000009f379c7223 */ /* 0x080fe2000001089c */
[----:B------:R-:W-:Y:S01]  /*3910*/  FFMA.FTZ R157, R54, R159, R157 ;  /* 0x0000009f369d7223 */ /* 0x000fe2000001009d */
[----:B------:R-:W-:-:S04]  /*3920*/  F2FP.SATFINITE.E4M3.F32.PACK_AB_MERGE_C R166, R166, R167, RZ ;  /* 0x000000a7a6a6723e */ /* 0x000fc800048070ff */
[----:B------:R-:W-:Y:S02]  /*3930*/  F2FP.SATFINITE.E4M3.F32.PACK_AB_MERGE_C R54, R157, R156, R164 ;  /* 0x0000009c9d36723e */ /* 0x000fe400048070a4 */
[----:B------:R-:W-:-:S07]  /*3940*/  F2FP.SATFINITE.E4M3.F32.PACK_AB_MERGE_C R55, R158, R161, R166 ;  /* 0x000000a19e37723e */ /* 0x000fce00048070a6 */
.L_x_363:
[----:B------:R-:W-:Y:S05]  /*3950*/  BSYNC B3 ;  /* 0x0000000000037941 */ /* 0x000fea0003800000 */
.L_x_362:
[----:B------:R-:W-:Y:S02]  /*3960*/  ULDC.64 UR4, c[0x0][0x2e8] ;  /* 0x0000ba0000047ab9 */ /* 0x000fe40000000a00 */
[----:B------:R-:W-:-:S04]  /*3970*/  IADD3 R84, P2, P6, R152, UR4, R46 ;  /* 0x0000000498547c10 */ /* 0x000fc8000fe5e02e */
[----:B------:R-:W-:-:S05]  /*3980*/  IADD3.X R85, R153, UR5, R20, P2, P6 ;  /* 0x0000000599557c10 */ /* 0x000fca00097ec414 */
[----:B--2---:R1:W-:Y:S04]  /*3990*/  STG.E.128 desc[UR60][R84.64], R52 ;  /* 0x0000003454007986 */ /* 0x0043e8000c101d3c */
.L_x_361:
[----:B------:R-:W-:Y:S05]  /*39a0*/  BSYNC B2 ;  /* 0x0000000000027941 */ /* 0x000fea0003800000 */
.L_x_360:
[----:B------:R-:W-:Y:S05]  /*39b0*/  @P1 BRA `(.L_x_359) ;  /* 0x0000000400d01947 */ /* 0x000fea0003800000 */
[----:B------:R-:W-:Y:S01]  /*39c0*/  LOP3.LUT P2, RZ, R229, 0x4, RZ, 0xc0, !PT ;  /* 0x00000004e5ff7812 */ /* 0x000fe2000784c0ff */
[----:B------:R-:W-:Y:S01]  /*39d0*/  BSSY B2, `(.L_x_364) ;  /* 0x000006e000027945 */ /* 0x000fe20003800000 */
[----:B-1----:R-:W-:-:S11]  /*39e0*/  IADD3 R53, R151, 0x40, RZ ;  /* 0x0000004097357810 */ /* 0x002fd60007ffe0ff */
[----:B------:R-:W-:Y:S01]  /*39f0*/  @P2 VIADD R53, R151, 0xffffffc0 ;  /* 0xffffffc097352836 */ /* 0x000fe20000000000 */
[----:B------:R-:W-:-:S03]  /*3a00*/  ISETP.GE.AND P2, PT, R230, R130, PT ;  /* 0x00000082e600720c */ /* 0x000fc60003f46270 */
[----:B------:R-:W-:-:S06]  /*3a10*/  IMAD.IADD R53, R16, 0x1, R53 ;  /* 0x0000000110357824 */ /* 0x000fcc00078e0235 */
[----:B------:R-:W1:Y:S04]  /*3a20*/  LDS.128 R52, [R53+0x20400] ;  /* 0x0204000035347984 */ /* 0x000e680000000c00 */
[----:B------:R-:W-:Y:S05]  /*3a30*/  @P2 BRA `(.L_x_365) ;  /* 0x00000004009c2947 */ /* 0x000fea0003800000 */
[--C-:B------:R-:W-:Y:S02]  /*3a40*/  SHF.R.U32.HI R87, RZ, 0x8, R81.reuse ;  /* 0x00000008ff577819 */ /* 0x100fe40000011651 */
[----:B------:R-:W-:Y:S02]  /*3a50*/  LOP3.LUT R80, R81, 0xff0000ff, RZ, 0xc0, !PT ;  /* 0xff0000ff51507812 */ /* 0x000fe400078ec0ff */
[----:B------:R-:W-:Y:S01]  /*3a60*/  SHF.R.U32.HI R85, RZ, 0x10, R81 ;  /* 0x00000010ff557819 */ /* 0x000fe20000011651 */
[----:B------:R-:W-:Y:S01]  /*3a70*/  IMAD.SHL.U32 R81, R87, 0x100, RZ ;  /* 0x0000010057517824 */ /* 0x000fe200078e00ff */
[--C-:B------:R-:W-:Y:S02]  /*3a80*/  SHF.R.U32.HI R82, RZ, 0x8, R83.reuse ;  /* 0x00000008ff527819 */ /* 0x100fe40000011653 */
[----:B------:R-:W-:Y:S02]  /*3a90*/  LOP3.LUT R84, R83, 0xff0000ff, RZ, 0xc0, !PT ;  /* 0xff0000ff53547812 */ /* 0x000fe400078ec0ff */
[----:B------:R-:W-:-:S02]  /*3aa0*/  SHF.R.U32.HI R86, RZ, 0x10, R83 ;  /* 0x00000010ff567819 */ /* 0x000fc40000011653 */
[----:B------:R-:W-:Y:S01]  /*3ab0*/  SHF.L.U32 R83, R82, 0x8, RZ ;  /* 0x0000000852537819 */ /* 0x000fe200000006ff */
[----:B-1----:R-:W-:Y:S01]  /*3ac0*/  IMAD.MOV.U32 R82, RZ, RZ, R52 ;  /* 0x000000ffff527224 */ /* 0x002fe200078e0034 */
        /* <DEDUP_REMOVED lines=14> */
[CC--:B------:R-:W-:Y:S01]  /*3bb0*/  FMUL.FTZ R157, R83.reuse, R150.reuse ;  /* 0x00000096539d7220 */ /* 0x0c0fe20000410000 */
[--C-:B------:R-:W-:Y:S02]  /*3bc0*/  HADD2.F32 R87, -RZ, R86.reuse.H0_H0 ;  /* 0x20000056ff577230 */ /* 0x100fe40000004100 */
[C---:B------:R-:W-:Y:S01]  /*3bd0*/  FMUL.FTZ R150, R52.reuse, R150 ;  /* 0x0000009634967220 */ /* 0x040fe20000410000 */
[--C-:B------:R-:W-:Y:S01]  /*3be0*/  HADD2.F32 R85, -RZ, R53.reuse.H1_H1 ;  /* 0x30000035ff557230 */ /* 0x100fe20000004100 */
[----:B------:R-:W-:Y:S01]  /*3bf0*/  F2FP.F16.E4M3.UNPACK_B R154, R154 ;  /* 0x0000009aff9a723e */ /* 0x000fe200020006ff */
[----:B------:R-:W-:Y:S02]  /*3c00*/  HADD2.F32 R84, -RZ, R53.H0_H0 ;  /* 0x20000035ff547230 */ /* 0x000fe40000004100 */
[-C--:B------:R-:W-:Y:S01]  /*3c10*/  FFMA.FTZ R52, R52, R87.reuse, -R157 ;  /* 0x0000005734347223 */ /* 0x080fe2000001089d */
[----:B------:R-:W-:Y:S02]  /*3c20*/  HADD2.F32 R86, -RZ, R86.H1_H1 ;  /* 0x30000056ff567230 */ /* 0x000fe40000004100 */
[----:B------:R-:W-:Y:S01]  /*3c30*/  FFMA.FTZ R53, R83, R87, R150 ;  /* 0x0000005753357223 */ /* 0x000fe20000010096 */
[CC--:B------:R-:W-:Y:S01]  /*3c40*/  FMUL.FTZ R157, R85.reuse, R155.reuse ;  /* 0x0000009b559d7220 */ /* 0x0c0fe20000410000 */
[C---:B------:R-:W-:Y:S01]  /*3c50*/  FMUL.FTZ R156, R84.reuse, R155 ;  /* 0x0000009b549c7220 */ /* 0x040fe20000410000 */
[-C--:B------:R-:W-:Y:S01]  /*3c60*/  F2FP.F16.E4M3.UNPACK_B R83, R82.reuse.H1 ;  /* 0x00000052ff53723e */ /* 0x080fe200030006ff */
[----:B------:R-:W-:Y:S01]  /*3c70*/  HADD2.F32 R87, -RZ, R154.H1_H1 ;  /* 0x3000009aff577230 */ /* 0x000fe20000004100 */
[----:B------:R-:W-:Y:S01]  /*3c80*/  F2FP.F16.E4M3.UNPACK_B R82, R82 ;  /* 0x00000052ff52723e */ /* 0x000fe200020006ff */
[-C--:B------:R-:W-:Y:S01]  /*3c90*/  FFMA.FTZ R157, R84, R86.reuse, -R157 ;  /* 0x00000056549d7223 */ /* 0x080fe2000001089d */
[----:B------:R-:W-:Y:S01]  /*3ca0*/  FFMA.FTZ R158, R85, R86, R156 ;  /* 0x00000056559e7223 */ /* 0x000fe2000001009c */
[----:B------:R-:W-:Y:S01]  /*3cb0*/  F2FP.F16.E4M3.UNPACK_B R136, R136 ;  /* 0x00000088ff88723e */ /* 0x000fe200020006ff */
[----:B------:R-:W-:-:S02]  /*3cc0*/  HADD2.F32 R85, -RZ, R83.H0_H0 ;  /* 0x20000053ff557230 */ /* 0x000fc40000004100 */
[----:B------:R-:W-:Y:S02]  /*3cd0*/  HADD2.F32 R86, -RZ, R83.H1_H1 ;  /* 0x30000053ff567230 */ /* 0x000fe40000004100 */
[----:B------:R-:W-:Y:S02]  /*3ce0*/  HADD2.F32 R154, -RZ, R154.H0_H0 ;  /* 0x2000009aff9a7230 */ /* 0x000fe40000004100 */
[-C--:B------:R-:W-:Y:S01]  /*3cf0*/  FMUL.FTZ R155, R85, R87.reuse ;  /* 0x00000057559b7220 */ /* 0x080fe20000410000 */
[--C-:B------:R-:W-:Y:S02]  /*3d00*/  HADD2.F32 R84, -RZ, R82.reuse.H1_H1 ;  /* 0x30000052ff547230 */ /* 0x100fe40000004100 */
[----:B------:R-:W-:Y:S01]  /*3d10*/  FMUL.FTZ R156, R86, R87 ;  /* 0x00000057569c7220 */ /* 0x000fe20000410000 */
[----:B------:R-:W-:Y:S02]  /*3d20*/  HADD2.F32 R83, -RZ, R82.H0_H0 ;  /* 0x20000052ff537230 */ /* 0x000fe40000004100 */
[----:B------:R-:W-:-:S02]  /*3d30*/  HADD2.F32 R82, -RZ, R136.H1_H1 ;  /* 0x30000088ff527230 */ /* 0x000fc40000004100 */
[-C--:B------:R-:W-:Y:S01]  /*3d40*/  FMUL.FTZ R150, R84, R154.reuse ;  /* 0x0000009a54967220 */ /* 0x080fe20000410000 */
[----:B------:R-:W-:Y:S02]  /*3d50*/  HADD2.F32 R136, -RZ, R136.H0_H0 ;  /* 0x20000088ff887230 */ /* 0x000fe40000004100 */
[----:B------:R-:W-:Y:S01]  /*3d60*/  FMUL.FTZ R87, R83, R154 ;  /* 0x0000009a53577220 */ /* 0x000fe20000410000 */
[----:B------:R-:W-:Y:S01]  /*3d70*/  F2FP.F16.E4M3.UNPACK_B R154, R80.H1 ;  /* 0x00000050ff9a723e */ /* 0x000fe200030006ff */
[-C--:B------:R-:W-:Y:S01]  /*3d80*/  FFMA.FTZ R85, R85, R82.reuse, -R156 ;  /* 0x0000005255557223 */ /* 0x080fe2000001089c */
[----:B------:R-:W-:Y:S01]  /*3d90*/  FFMA.FTZ R86, R86, R82, R155 ;  /* 0x0000005256567223 */ /* 0x000fe2000001009b */
[-C--:B------:R-:W-:Y:S01]  /*3da0*/  FFMA.FTZ R82, R83, R136.reuse, -R150 ;  /* 0x0000008853527223 */ /* 0x080fe20000010896 */
[----:B------:R-:W-:Y:S01]  /*3db0*/  FFMA.FTZ R83, R84, R136, R87 ;  /* 0x0000008854537223 */ /* 0x000fe20000010057 */
[----:B------:R-:W-:Y:S01]  /*3dc0*/  F2FP.F16.E4M3.UNPACK_B R87, R55.H1 ;  /* 0x00000037ff57723e */ /* 0x000fe200030006ff */
[--C-:B------:R-:W-:Y:S01]  /*3dd0*/  HADD2.F32 R155, -RZ, R154.reuse.H1_H1 ;  /* 0x3000009aff9b7230 */ /* 0x100fe20000004100 */
[----:B------:R-:W-:Y:S01]  /*3de0*/  F2FP.SATFINITE.E4M3.F32.PACK_AB_MERGE_C R84, R158, R157, RZ ;  /* 0x0000009d9e54723e */ /* 0x000fe200048070ff */
[----:B------:R-:W-:Y:S01]  /*3df0*/  HADD2.F32 R154, -RZ, R154.H0_H0 ;  /* 0x2000009aff9a7230 */ /* 0x000fe20000004100 */
[----:B------:R-:W-:Y:S01]  /*3e00*/  F2FP.SATFINITE.E4M3.F32.PACK_AB_MERGE_C R85, R86, R85, RZ ;  /* 0x000000555655723e */ /* 0x000fe200048070ff */
[--C-:B------:R-:W-:Y:S01]  /*3e10*/  HADD2.F32 R136, -RZ, R87.reuse.H0_H0 ;  /* 0x20000057ff887230 */ /* 0x100fe20000004100 */
[----:B------:R-:W-:Y:S01]  /*3e20*/  F2FP.F16.E4M3.UNPACK_B R157, R81.H1 ;  /* 0x00000051ff9d723e */ /* 0x000fe200030006ff */
[----:B------:R-:W-:Y:S01]  /*3e30*/  HADD2.F32 R87, -RZ, R87.H1_H1 ;  /* 0x30000057ff577230 */ /* 0x000fe20000004100 */
[----:B------:R-:W-:-:S02]  /*3e40*/  F2FP.F16.E4M3.UNPACK_B R86, R54.H1 ;  /* 0x00000036ff56723e */ /* 0x000fc400030006ff */
[----:B------:R-:W-:Y:S01]  /*3e50*/  F2FP.F16.E4M3.UNPACK_B R156, R81 ;  /* 0x00000051ff9c723e */ /* 0x000fe200020006ff */
[----:B------:R-:W-:Y:S01]  /*3e60*/  HADD2.F32 R159, -RZ, R157.H1_H1 ;  /* 0x3000009dff9f7230 */ /* 0x000fe20000004100 */
[----:B------:R-:W-:Y:S01]  /*3e70*/  F2FP.F16.E4M3.UNPACK_B R150, R80 ;  /* 0x00000050ff96723e */ /* 0x000fe200020006ff */
[----:B------:R-:W-:Y:S01]  /*3e80*/  HADD2.F32 R81, -RZ, R86.H1_H1 ;  /* 0x30000056ff517230 */ /* 0x000fe20000004100 */
[----:B------:R-:W-:Y:S01]  /*3e90*/  F2FP.F16.E4M3.UNPACK_B R55, R55 ;  /* 0x00000037ff37723e */ /* 0x000fe200020006ff */
[----:B------:R-:W-:Y:S02]  /*3ea0*/  HADD2.F32 R158, -RZ, R156.H1_H1 ;  /* 0x3000009cff9e7230 */ /* 0x000fe40000004100 */
[-C--:B------:R-:W-:Y:S01]  /*3eb0*/  FMUL.FTZ R161, R87, R159.reuse ;  /* 0x0000009f57a17220 */ /* 0x080fe20000410000 */
[----:B------:R-:W-:Y:S02]  /*3ec0*/  HADD2.F32 R86, -RZ, R86.H0_H0 ;  /* 0x20000056ff567230 */ /* 0x000fe40000004100 */
[----:B------:R-:W-:Y:S01]  /*3ed0*/  FMUL.FTZ R160, R136, R159 ;  /* 0x0000009f88a07220 */ /* 0x000fe20000410000 */
[----:B------:R-:W-:-:S02]  /*3ee0*/  HADD2.F32 R80, -RZ, R150.H1_H1 ;  /* 0x30000096ff507230 */ /* 0x000fc40000004100 */
[C---:B------:R-:W-:Y:S01]  /*3ef0*/  FMUL.FTZ R159, R81.reuse, R158 ;  /* 0x0000009e519f7220 */ /* 0x040fe20000410000 */
[----:B------:R-:W-:Y:S01]  /*3f00*/  F2FP.F16.E4M3.UNPACK_B R54, R54 ;  /* 0x00000036ff36723e */ /* 0x000fe200020006ff */
[C---:B------:R-:W-:Y:S01]  /*3f10*/  FMUL.FTZ R158, R86.reuse, R158 ;  /* 0x0000009e569e7220 */ /* 0x040fe20000410000 */
[----:B------:R-:W-:Y:S02]  /*3f20*/  HADD2.F32 R157, -RZ, R157.H0_H0 ;  /* 0x2000009dff9d7230 */ /* 0x000fe40000004100 */
[-C--:B------:R-:W-:Y:S01]  /*3f30*/  FFMA.FTZ R159, R86, R80.reuse, -R159 ;  /* 0x00000050569f7223 */ /* 0x080fe2000001089f */
[----:B------:R-:W-:Y:S02]  /*3f40*/  HADD2.F32 R156, -RZ, R156.H0_H0 ;  /* 0x2000009cff9c7230 */ /* 0x000fe40000004100 */
[----:B------:R-:W-:Y:S01]  /*3f50*/  FFMA.FTZ R158, R81, R80, R158 ;  /* 0x00000050519e7223 */ /* 0x000fe2000001009e */
[--C-:B------:R-:W-:Y:S02]  /*3f60*/  HADD2.F32 R80, -RZ, R55.reuse.H0_H0 ;  /* 0x20000037ff507230 */ /* 0x100fe40000004100 */
[----:B------:R-:W-:Y:S01]  /*3f70*/  FFMA.FTZ R161, R136, R155, -R161 ;  /* 0x0000009b88a17223 */ /* 0x000fe200000108a1 */
[----:B------:R-:W-:-:S02]  /*3f80*/  HADD2.F32 R81, -RZ, R55.H1_H1 ;  /* 0x30000037ff517230 */ /* 0x000fc40000004100 */
[----:B------:R-:W-:Y:S01]  /*3f90*/  FFMA.FTZ R160, R87, R155, R160 ;  /* 0x0000009b57a07223 */ /* 0x000fe200000100a0 */
[--C-:B------:R-:W-:Y:S02]  /*3fa0*/  HADD2.F32 R55, -RZ, R54.reuse.H0_H0 ;  /* 0x20000036ff377230 */ /* 0x100fe40000004100 */
[-C--:B------:R-:W-:Y:S01]  /*3fb0*/  FMUL.FTZ R136, R80, R157.reuse ;  /* 0x0000009d50887220 */ /* 0x080fe20000410000 */
[----:B------:R-:W-:Y:S02]  /*3fc0*/  HADD2.F32 R54, -RZ, R54.H1_H1 ;  /* 0x30000036ff367230 */ /* 0x000fe40000004100 */
[----:B------:R-:W-:Y:S01]  /*3fd0*/  FMUL.FTZ R155, R81, R157 ;  /* 0x0000009d519b7220 */ /* 0x000fe20000410000 */
[----:B------:R-:W-:Y:S02]  /*3fe0*/  HADD2.F32 R150, -RZ, R150.H0_H0 ;  /* 0x20000096ff967230 */ /* 0x000fe40000004100 */
[----:B------:R-:W-:Y:S01]  /*3ff0*/  FMUL.FTZ R87, R55, R156 ;  /* 0x0000009c37577220 */ /* 0x000fe20000410000 */
[----:B------:R-:W-:Y:S01]  /*4000*/  FFMA.FTZ R136, R81, R154, R136 ;  /* 0x0000009a51887223 */ /* 0x000fe20000010088 */
[----:B------:R-:W-:Y:S01]  /*4010*/  FMUL.FTZ R86, R54, R156 ;  /* 0x0000009c36567220 */ /* 0x000fe20000410000 */
[----:B------:R-:W-:Y:S01]  /*4020*/  FFMA.FTZ R155, R80, R154, -R155 ;  /* 0x0000009a509b7223 */ /* 0x000fe2000001089b */
[-C--:B------:R-:W-:Y:S01]  /*4030*/  FFMA.FTZ R87, R54, R150.reuse, R87 ;  /* 0x0000009636577223 */ /* 0x080fe20000010057 */
[----:B------:R-:W-:Y:S01]  /*4040*/  F2FP.SATFINITE.E4M3.F32.PACK_AB_MERGE_C R158, R158, R159, RZ ;  /* 0x0000009f9e9e723e */ /* 0x000fe200048070ff */
[----:B------:R-:W-:Y:S01]  /*4050*/  FFMA.FTZ R86, R55, R150, -R86 ;  /* 0x0000009637567223 */ /* 0x000fe20000010856 */
[----:B------:R-:W-:-:S02]  /*4060*/  F2FP.SATFINITE.E4M3.F32.PACK_AB_MERGE_C R160, R160, R161, RZ ;  /* 0x000000a1a0a0723e */ /* 0x000fc400048070ff */
[----:B------:R-:W-:Y:S02]  /*4070*/  F2FP.SATFINITE.E4M3.F32.PACK_AB_MERGE_C R53, R53, R52, R84 ;  /* 0x000000343535723e */ /* 0x000fe40004807054 */
[----:B------:R-:W-:Y:S02]  /*4080*/  F2FP.SATFINITE.E4M3.F32.PACK_AB_MERGE_C R52, R83, R82, R85 ;  /* 0x000000525334723e */ /* 0x000fe40004807055 */
[----:B------:R-:W-:Y:S02]  /*4090*/  F2FP.SATFINITE.E4M3.F32.PACK_AB_MERGE_C R54, R87, R86, R158 ;  /* 0x000000565736723e */ /* 0x000fe4000480709e */
[----:B------:R-:W-:-:S07]  /*40a0*/  F2FP.SATFINITE.E4M3.F32.PACK_AB_MERGE_C R55, R136, R155, R160 ;  /* 0x0000009b8837723e */ /* 0x000fce00048070a0 */
.L_x_365:
[----:B------:R-:W-:Y:S05]  /*40b0*/  BSYNC B2 ;  /* 0x0000000000027941 */ /* 0x000fea0003800000 */
.L_x_364:
[----:B------:R-:W-:Y:S02]  /*40c0*/  ULDC.64 UR4, c[0x0][0x2e8] ;  /* 0x0000ba0000047ab9 */ /* 0x000fe40000000a00 */
[----:B------:R-:W-:-:S04]  /*40d0*/  IADD3 R80, P2, P6, R15, UR4, R152 ;  /* 0x000000040f507c10 */ /* 0x000fc8000fe5e098 */
[----:B------:R-:W-:-:S05]  /*40e0*/  IADD3.X R81, R108, UR5, R153, P2, P6 ;  /* 0x000000056c517c10 */ /* 0x000fca00097ec499 */
[----:B-1----:R2:W-:Y:S04]  /*40f0*/  STG.E.128 desc[UR60][R80.64], R52 ;  /* 0x0000003450007986 */ /* 0x0025e8000c101d3c */
.L_x_359:
[----:B------:R-:W-:Y:S05]  /*4100*/  BSYNC B1 ;  /* 0x0000000000017941 */ /* 0x000fea0003800000 */
.L_x_358:
[----:B------:R-:W-:Y:S04]  /*4110*/  BSSY B1, `(.L_x_366) ;  /* 0x00000ed000017945 */ /* 0x000fe80003800000 */
[----:B------:R-:W-:Y:S05]  /*4120*/  @P3 BRA `(.L_x_367) ;  /* 0x0000000c00ac3947 */ /* 0x000fea0003800000 */
[----:B--2---:R-:W-:Y:S01]  /*4130*/  IADD3 R80, P2, P3, R132, R128, R18 ;  /* 0x0000008084507210 */ /* 0x004fe20007b5e012 */
[----:B------:R-:W-:Y:S03]  /*4140*/  BSSY B2, `(.L_x_368) ;  /* 0x0000074000027945 */ /* 0x000fe60003800000 */
[----:B------:R-:W-:Y:S01]  /*4150*/  IADD3.X R81, R42, R131, R19, P2, P3 ;  /* 0x000000832a517210 */ /* 0x000fe200017e6413 */
[----:B------:R-:W-:Y:S08]  /*4160*/  @P0 BRA `(.L_x_369) ;  /* 0x0000000400c40947 */ /* 0x000ff00003800000 */
[----:B-1----:R1:W2:Y:S01]  /*4170*/  LDS.128 R52, [R118+0x22400] ;  /* 0x0224000076347984 */ /* 0x0022a20000000c00 */
[----:B------:R-:W-:Y:S01]  /*4180*/  ISETP.GE.AND P2, PT, R22, R130, PT ;  /* 0x000000821600720c */ /* 0x000fe20003f46270 */
[----:B------:R-:W-:-:S12]  /*4190*/  BSSY B3, `(.L_x_370) ;  /* 0x000006a000037945 */ /* 0x000fd80003800000 */
[----:B-1----:R-:W-:Y:S05]  /*41a0*/  @P2 BRA `(.L_x_371) ;  /* 0x0000000400a02947 */ /* 0x002fea0003800000 */
[----:B------:R-:W-:Y:S02]  /*41b0*/  SHF.R.U32.HI R83, RZ, 0x8, R79 ;  /* 0x00000008ff537819 */ /* 0x000fe4000001164f */
[----:B------:R-:W-:Y:S02]  /*41c0*/  SHF.R.U32.HI R78, RZ, 0x8, R77 ;  /* 0x00000008ff4e7819 */ /* 0x000fe4000001164d */
[----:B------:R-:W-:Y:S01]  /*41d0*/  LOP3.LUT R82, R79, 0xff0000ff, RZ, 0xc0, !PT ;  /* 0xff0000ff4f527812 */ /* 0x000fe200078ec0ff */
[----:B------:R-:W-:Y:S01]  /*41e0*/  IMAD.SHL.U32 R83, R83, 0x100, RZ ;  /* 0x0000010053537824 */ /* 0x000fe200078e00ff */
[----:B------:R-:W-:Y:S02]  /*41f0*/  SHF.R.U32.HI R84, RZ, 0x10, R79 ;  /* 0x00000010ff547819 */ /* 0x000fe4000001164f */
[----:B------:R-:W-:Y:S02]  /*4200*/  LOP3.LUT R76, R77, 0xff0000ff, RZ, 0xc0, !PT ;  /* 0xff0000ff4d4c7812 */ /* 0x000fe400078ec0ff */
[----:B------:R-:W-:Y:S01]  /*4210*/  SHF.R.U32.HI R85, RZ, 0x10, R77 ;  /* 0x00000010ff557819 */ /* 0x000fe2000001164d */
[----:B--2---:R-:W-:Y:S01]  /*4220*/  IMAD.MOV.U32 R77, RZ, RZ, R53 ;  /* 0x000000ffff4d7224 */ /* 0x004fe200078e0035 */
[----:B------:R-:W-:Y:S01]  /*4230*/  SHF.L.U32 R79, R78, 0x8, RZ ;  /* 0x000000084e4f7819 */ /* 0x000fe200000006ff */
[----:B------:R-:W-:Y:S01]  /*4240*/  IMAD.MOV.U32 R78, RZ, RZ, R52 ;  /* 0x000000ffff4e7224 */ /* 0x000fe200078e0034 */
[----:B------:R-:W-:Y:S01]  /*4250*/  LOP3.LUT R83, R82, 0xff00, R83, 0xf8, !PT ;  /* 0x0000ff0052537812 */ /* 0x000fe200078ef853 */
[----:B------:R-:W-:Y:S01]  /*4260*/  IMAD.U32 R84, R84, 0x10000, RZ ;  /* 0x0001000054547824 */ /* 0x000fe200078e00ff */
[----:B------:R-:W-:-:S02]  /*4270*/  LOP3.LUT R53, R76, 0xff00, R79, 0xf8, !PT ;  /* 0x0000ff004c357812 */ /* 0x000fc400078ef84f */
[----:B------:R-:W-:Y:S02]  /*4280*/  SHF.L.U32 R76, R85, 0x10, RZ ;  /* 0x00000010554c7819 */ /* 0x000fe400000006ff */
[----:B------:R-:W-:Y:S02]  /*4290*/  F2FP.F16.E4M3.UNPACK_B R82, R148.H1 ;  /* 0x00000094ff52723e */ /* 0x000fe400030006ff */
[----:B------:R-:W-:Y:S02]  /*42a0*/  F2FP.F16.E4M3.UNPACK_B R52, R77 ;  /* 0x0000004dff34723e */ /* 0x000fe400020006ff */
        /* <DEDUP_REMOVED lines=25> */
[----:B------:R-:W-:-:S02]  /*4440*/  HADD2.F32 R84, -RZ, R79.H1_H1 ;  /* 0x3000004fff547230 */ /* 0x000fc40000004100 */
[----:B------:R-:W-:Y:S01]  /*4450*/  HADD2.F32 R83, -RZ, R79.H0_H0 ;  /* 0x2000004fff537230 */ /* 0x000fe20000004100 */
[----:B------:R-:W-:Y:S01]  /*4460*/  F2FP.SATFINITE.E4M3.F32.PACK_AB_MERGE_C R156, R150, R153, RZ ;  /* 0x00000099969c723e */ /* 0x000fe200048070ff */
[--C-:B------:R-:W-:Y:S02]  /*4470*/  HADD2.F32 R79, -RZ, R78.reuse.H0_H0 ;  /* 0x2000004eff4f7230 */ /* 0x100fe40000004100 */
[-C--:B------:R-:W-:Y:S01]  /*4480*/  FMUL.FTZ R136, R84, R85.reuse ;  /* 0x0000005554887220 */ /* 0x080fe20000410000 */
[----:B------:R-:W-:Y:S02]  /*4490*/  HADD2.F32 R82, -RZ, R78.H1_H1 ;  /* 0x3000004eff527230 */ /* 0x000fe40000004100 */
[----:B------:R-:W-:Y:S01]  /*44a0*/  FMUL.FTZ R87, R83, R85 ;  /* 0x0000005553577220 */ /* 0x000fe20000410000 */
[----:B------:R-:W-:Y:S02]  /*44b0*/  HADD2.F32 R78, -RZ, R149.H1_H1 ;  /* 0x30000095ff4e7230 */ /* 0x000fe40000004100 */
[----:B------:R-:W-:-:S02]  /*44c0*/  HADD2.F32 R148, -RZ, R148.H0_H0 ;  /* 0x20000094ff947230 */ /* 0x000fc40000004100 */
[----:B------:R-:W-:Y:S02]  /*44d0*/  HADD2.F32 R149, -RZ, R149.H0_H0 ;  /* 0x20000095ff957230 */ /* 0x000fe40000004100 */
[-C--:B------:R-:W-:Y:S01]  /*44e0*/  FFMA.FTZ R136, R83, R78.reuse, -R136 ;  /* 0x0000004e53887223 */ /* 0x080fe20000010888 */
[----:B------:R-:W-:Y:S01]  /*44f0*/  FFMA.FTZ R87, R84, R78, R87 ;  /* 0x0000004e54577223 */ /* 0x000fe20000010057 */
[CC--:B------:R-:W-:Y:S01]  /*4500*/  FMUL.FTZ R86, R82.reuse, R148.reuse ;  /* 0x0000009452567220 */ /* 0x0c0fe20000410000 */
[C---:B------:R-:W-:Y:S01]  /*4510*/  FMUL.FTZ R85, R79.reuse, R148 ;  /* 0x000000944f557220 */ /* 0x040fe20000410000 */
[----:B------:R-:W-:Y:S02]  /*4520*/  F2FP.F16.E4M3.UNPACK_B R83, R55.H1 ;  /* 0x00000037ff53723e */ /* 0x000fe400030006ff */
[----:B------:R-:W-:Y:S01]  /*4530*/  F2FP.F16.E4M3.UNPACK_B R148, R76.H1 ;  /* 0x0000004cff94723e */ /* 0x000fe200030006ff */
[-C--:B------:R-:W-:Y:S01]  /*4540*/  FFMA.FTZ R78, R79, R149.reuse, -R86 ;  /* 0x000000954f4e7223 */ /* 0x080fe20000010856 */
[----:B------:R-:W-:Y:S01]  /*4550*/  FFMA.FTZ R79, R82, R149, R85 ;  /* 0x00000095524f7223 */ /* 0x000fe20000010055 */
[----:B------:R-:W-:Y:S01]  /*4560*/  F2FP.SATFINITE.E4M3.F32.PACK_AB_MERGE_C R154, R87, R136, RZ ;  /* 0x00000088579a723e */ /* 0x000fe200048070ff */
[--C-:B------:R-:W-:Y:S01]  /*4570*/  HADD2.F32 R84, -RZ, R83.reuse.H0_H0 ;  /* 0x20000053ff547230 */ /* 0x100fe20000004100 */
[-C--:B------:R-:W-:Y:S01]  /*4580*/  F2FP.F16.E4M3.UNPACK_B R86, R53.reuse.H1 ;  /* 0x00000035ff56723e */ /* 0x080fe200030006ff */
[----:B------:R-:W-:Y:S01]  /*4590*/  HADD2.F32 R83, -RZ, R83.H1_H1 ;  /* 0x30000053ff537230 */ /* 0x000fe20000004100 */
[----:B------:R-:W-:Y:S01]  /*45a0*/  F2FP.F16.E4M3.UNPACK_B R82, R54.H1 ;  /* 0x00000036ff52723e */ /* 0x000fe200030006ff */
[----:B------:R-:W-:Y:S01]  /*45b0*/  HADD2.F32 R150, -RZ, R148.H1_H1 ;  /* 0x30000094ff967230 */ /* 0x000fe20000004100 */
[----:B------:R-:W-:Y:S01]  /*45c0*/  F2FP.F16.E4M3.UNPACK_B R136, R76 ;  /* 0x0000004cff88723e */ /* 0x000fe200020006ff */
[----:B------:R-:W-:Y:S01]  /*45d0*/  HADD2.F32 R87, -RZ, R86.H1_H1 ;  /* 0x30000056ff577230 */ /* 0x000fe20000004100 */
[----:B------:R-:W-:Y:S01]  /*45e0*/  F2FP.F16.E4M3.UNPACK_B R85, R53 ;  /* 0x00000035ff55723e */ /* 0x000fe200020006ff */
[----:B------:R-:W-:-:S02]  /*45f0*/  HADD2.F32 R76, -RZ, R82.H1_H1 ;  /* 0x30000052ff4c7230 */ /* 0x000fc40000004100 */
[-C--:B------:R-:W-:Y:S01]  /*4600*/  FMUL.FTZ R53, R83, R150.reuse ;  /* 0x0000009653357220 */ /* 0x080fe20000410000 */
[----:B------:R-:W-:Y:S02]  /*4610*/  HADD2.F32 R149, -RZ, R136.H1_H1 ;  /* 0x30000088ff957230 */ /* 0x000fe40000004100 */
[C---:B------:R-:W-:Y:S01]  /*4620*/  FMUL.FTZ R152, R84.reuse, R150 ;  /* 0x0000009654987220 */ /* 0x040fe20000410000 */
[----:B------:R-:W-:Y:S02]  /*4630*/  HADD2.F32 R82, -RZ, R82.H0_H0 ;  /* 0x20000052ff527230 */ /* 0x000fe40000004100 */
[----:B------:R-:W-:Y:S01]  /*4640*/  FFMA.FTZ R150, R84, R87, -R53 ;  /* 0x0000005754967223 */ /* 0x000fe20000010835 */
[----:B------:R-:W-:Y:S02]  /*4650*/  HADD2.F32 R53, -RZ, R85.H1_H1 ;  /* 0x30000055ff357230 */ /* 0x000fe40000004100 */
[----:B------:R-:W-:Y:S01]  /*4660*/  FMUL.FTZ R153, R76, R149 ;  /* 0x000000954c997220 */ /* 0x000fe20000410000 */
[----:B------:R-:W-:Y:S01]  /*4670*/  F2FP.F16.E4M3.UNPACK_B R55, R55 ;  /* 0x00000037ff37723e */ /* 0x000fe200020006ff */
[C---:B------:R-:W-:Y:S01]  /*4680*/  FMUL.FTZ R149, R82.reuse, R149 ;  /* 0x0000009552957220 */ /* 0x040fe20000410000 */
[----:B------:R-:W-:Y:S01]  /*4690*/  F2FP.F16.E4M3.UNPACK_B R54, R54 ;  /* 0x00000036ff36723e */ /* 0x000fe200020006ff */
[----:B------:R-:W-:Y:S01]  /*46a0*/  FFMA.FTZ R153, R82, R53, -R153 ;  /* 0x0000003552997223 */ /* 0x000fe20000010899 */
[----:B------:R-:W-:-:S02]  /*46b0*/  HADD2.F32 R148, -RZ, R148.H0_H0 ;  /* 0x20000094ff947230 */ /* 0x000fc40000004100 */
[----:B------:R-:W-:Y:S01]  /*46c0*/  FFMA.FTZ R84, R76, R53, R149 ;  /* 0x000000354c547223 */ /* 0x000fe20000010095 */
[--C-:B------:R-:W-:Y:S02]  /*46d0*/  HADD2.F32 R76, -RZ, R55.reuse.H0_H0 ;  /* 0x20000037ff4c7230 */ /* 0x100fe40000004100 */
[----:B------:R-:W-:Y:S01]  /*46e0*/  FFMA.FTZ R155, R83, R87, R152 ;  /* 0x00000057539b7223 */ /* 0x000fe20000010098 */
[----:B------:R-:W-:Y:S02]  /*46f0*/  HADD2.F32 R55, -RZ, R55.H1_H1 ;  /* 0x30000037ff377230 */ /* 0x000fe40000004100 */
[--C-:B------:R-:W-:Y:S01]  /*4700*/  HADD2.F32 R53, -RZ, R54.reuse.H0_H0 ;  /* 0x20000036ff357230 */ /* 0x100fe20000004100 */
[----:B------:R-:W-:Y:S01]  /*4710*/  F2FP.SATFINITE.E4M3.F32.PACK_AB_MERGE_C R84, R84, R153, RZ ;  /* 0x000000995454723e */ /* 0x000fe200048070ff */
[----:B------:R-:W-:Y:S02]  /*4720*/  HADD2.F32 R54, -RZ, R54.H1_H1 ;  /* 0x30000036ff367230 */ /* 0x000fe40000004100 */
[----:B------:R-:W-:Y:S01]  /*4730*/  FMUL.FTZ R87, R55, R148 ;  /* 0x0000009437577220 */ /* 0x000fe20000410000 */
[----:B------:R-:W-:-:S02]  /*4740*/  HADD2.F32 R136, -RZ, R136.H0_H0 ;  /* 0x20000088ff887230 */ /* 0x000fc40000004100 */
[----:B------:R-:W-:Y:S01]  /*4750*/  FMUL.FTZ R148, R76, R148 ;  /* 0x000000944c947220 */ /* 0x000fe20000410000 */
[----:B------:R-:W-:Y:S01]  /*4760*/  HADD2.F32 R86, -RZ, R86.H0_H0 ;  /* 0x20000056ff567230 */ /* 0x000fe20000004100 */
[----:B------:R-:W-:Y:S01]  /*4770*/  F2FP.SATFINITE.E4M3.F32.PACK_AB_MERGE_C R150, R155, R150, RZ ;  /* 0x000000969b96723e */ /* 0x000fe200048070ff */
[----:B------:R-:W-:Y:S02]  /*4780*/  HADD2.F32 R85, -RZ, R85.H0_H0 ;  /* 0x20000055ff557230 */ /* 0x000fe40000004100 */
[-C--:B------:R-:W-:Y:S01]  /*4790*/  FMUL.FTZ R82, R54, R136.reuse ;  /* 0x0000008836527220 */ /* 0x080fe20000410000 */
[----:B------:R-:W-:Y:S01]  /*47a0*/  FMUL.FTZ R83, R53, R136 ;  /* 0x0000008835537220 */ /* 0x000fe20000410000 */
[-C--:B------:R-:W-:Y:S01]  /*47b0*/  FFMA.FTZ R87, R76, R86.reuse, -R87 ;  /* 0x000000564c577223 */ /* 0x080fe20000010857 */
[----:B------:R-:W-:Y:S01]  /*47c0*/  FFMA.FTZ R148, R55, R86, R148 ;  /* 0x0000005637947223 */ /* 0x000fe20000010094 */
[-C--:B------:R-:W-:Y:S01]  /*47d0*/  FFMA.FTZ R82, R53, R85.reuse, -R82 ;  /* 0x0000005535527223 */ /* 0x080fe20000010852 */
[----:B------:R-:W-:Y:S01]  /*47e0*/  FFMA.FTZ R83, R54, R85, R83 ;  /* 0x0000005536537223 */ /* 0x000fe20000010053 */
[----:B------:R-:W-:-:S02]  /*47f0*/  F2FP.SATFINITE.E4M3.F32.PACK_AB_MERGE_C R53, R77, R52, R156 ;  /* 0x000000344d35723e */ /* 0x000fc4000480709c */
[----:B------:R-:W-:Y:S02]  /*4800*/  F2FP.SATFINITE.E4M3.F32.PACK_AB_MERGE_C R52, R79, R78, R154 ;  /* 0x0000004e4f34723e */ /* 0x000fe4000480709a */
[----:B------:R-:W-:Y:S02]  /*4810*/  F2FP.SATFINITE.E4M3.F32.PACK_AB_MERGE_C R54, R83, R82, R84 ;  /* 0x000000525336723e */ /* 0x000fe40004807054 */
[----:B------:R-:W-:-:S07]  /*4820*/  F2FP.SATFINITE.E4M3.F32.PACK_AB_MERGE_C R55, R148, R87, R150 ;  /* 0x000000579437723e */ /* 0x000fce0004807096 */
.L_x_371:
[----:B------:R-:W-:Y:S05]  /*4830*/  BSYNC B3 ;  /* 0x0000000000037941 */ /* 0x000fea0003800000 */
.L_x_370:
[----:B------:R-:W-:Y:S02]  /*4840*/  ULDC.64 UR4, c[0x0][0x2e8] ;  /* 0x0000ba0000047ab9 */ /* 0x000fe40000000a00 */
[----:B------:R-:W-:-:S04]  /*4850*/  IADD3 R76, P2, P3, R80, UR4, R46 ;  /* 0x00000004504c7c10 */ /* 0x000fc8000fb5e02e */
[----:B------:R-:W-:-:S05]  /*4860*/  IADD3.X R77, R81, UR5, R20, P2, P3 ;  /* 0x00000005514d7c10 */ /* 0x000fca00097e6414 */
[----:B--2---:R2:W-:Y:S04]  /*4870*/  STG.E.128 desc[UR60][R76.64], R52 ;  /* 0x000000344c007986 */ /* 0x0045e8000c101d3c */
.L_x_369:
[----:B------:R-:W-:Y:S05]  /*4880*/  BSYNC B2 ;  /* 0x0000000000027941 */ /* 0x000fea0003800000 */
.L_x_368:
[----:B------:R-:W-:Y:S05]  /*4890*/  @P1 BRA `(.L_x_367) ;  /* 0x0000000400d01947 */ /* 0x000fea0003800000 */
[----:B------:R-:W-:Y:S01]  /*48a0*/  LOP3.LUT P2, RZ, R229, 0x4, RZ, 0xc0, !PT ;  /* 0x00000004e5ff7812 */ /* 0x000fe2000784c0ff */
[C---:B-12---:R-:W-:Y:S01]  /*48b0*/  VIADD R53, R151.reuse, 0x40 ;  /* 0x0000004097357836 */ /* 0x046fe20000000000 */
[----:B------:R-:W-:Y:S11]  /*48c0*/  BSSY B2, `(.L_x_372) ;  /* 0x000006d000027945 */ /* 0x000ff60003800000 */
[----:B------:R-:W-:Y:S01]  /*48d0*/  @P2 VIADD R53, R151, 0xffffffc0 ;  /* 0xffffffc097352836 */ /* 0x000fe20000000000 */
[----:B------:R-:W-:-:S04]  /*48e0*/  ISETP.GE.AND P2, PT, R230, R130, PT ;  /* 0x00000082e600720c */ /* 0x000fc80003f46270 */
[----:B------:R-:W-:-:S06]  /*48f0*/  IADD3 R53, R16, R53, RZ ;  /* 0x0000003510357210 */ /* 0x000fcc0007ffe0ff */
[----:B------:R-:W1:Y:S03]  /*4900*/  LDS.128 R52, [R53+0x22400] ;  /* 0x0224000035347984 */ /* 0x000e660000000c00 */
[----:B------:R-:W-:Y:S05]  /*4910*/  @P2 BRA `(.L_x_373) ;  /* 0x00000004009c2947 */ /* 0x000fea0003800000 */
[----:B------:R-:W-:Y:S02]  /*4920*/  SHF.R.U32.HI R72, RZ, 0x8, R75 ;  /* 0x00000008ff487819 */ /* 0x000fe4000001164b */
[----:B------:R-:W-:Y:S02]  /*4930*/  SHF.R.U32.HI R77, RZ, 0x8, R73 ;  /* 0x00000008ff4d7819 */ /* 0x000fe40000011649 */
[----:B------:R-:W-:Y:S02]  /*4940*/  SHF.R.U32.HI R78, RZ, 0x10, R75 ;  /* 0x00000010ff4e7819 */ /* 0x000fe4000001164b */
[----:B------:R-:W-:Y:S01]  /*4950*/  LOP3.LUT R76, R75, 0xff0000ff, RZ, 0xc0, !PT ;  /* 0xff0000ff4b4c7812 */ /* 0x000fe200078ec0ff */
[----:B------:R-:W-:Y:S01]  /*4960*/  IMAD.SHL.U32 R75, R72, 0x100, RZ ;  /* 0x00000100484b7824 */ /* 0x000fe200078e00ff */
[----:B------:R-:W-:Y:S01]  /*4970*/  SHF.R.U32.HI R79, RZ, 0x10, R73 ;  /* 0x00000010ff4f7819 */ /* 0x000fe20000011649 */
[----:B-1----:R-:W-:Y:S01]  /*4980*/  IMAD.MOV.U32 R72, RZ, RZ, R52 ;  /* 0x000000ffff487224 */ /* 0x002fe200078e0034 */
[----:B------:R-:W-:Y:S01]  /*4990*/  LOP3.LUT R74, R73, 0xff0000ff, RZ, 0xc0, !PT ;  /* 0xff0000ff494a7812 */ /* 0x000fe200078ec0ff */
[----:B------:R-:W-:Y:S01]  /*49a0*/  IMAD.SHL.U32 R73, R77, 0x100, RZ ;  /* 0x000001004d497824 */ /* 0x000fe200078e00ff */
[----:B------:R-:W-:Y:S01]  /*49b0*/  LOP3.LUT R77, R76, 0xff00, R75, 0xf8, !PT ;  /* 0x0000ff004c4d7812 */ /* 0x000fe200078ef84b */
[----:B------:R-:W-:Y:S01]  /*49c0*/  IMAD.U32 R76, R78, 0x10000, RZ ;  /* 0x000100004e4c7824 */ /* 0x000fe200078e00ff */
[----:B------:R-:W-:-:S02]  /*49d0*/  F2FP.F16.E4M3.UNPACK_B R52, R53 ;  /* 0x00000035ff34723e */ /* 0x000fc400020006ff */
[----:B------:R-:W-:Y:S02]  /*49e0*/  LOP3.LUT R74, R74, 0xff00, R73, 0xf8, !PT ;  /* 0x0000ff004a4a7812 */ /* 0x000fe400078ef849 */
[----:B------:R-:W-:Y:S02]  /*49f0*/  SHF.L.U32 R73, R79, 0x10, RZ ;  /* 0x000000104f497819 */ /* 0x000fe400000006ff */
[----:B------:R-:W-:Y:S02]  /*4a00*/  F2FP.F16.E4M3.UNPACK_B R75, R147.H1 ;  /* 0x00000093ff4b723e */ /* 0x000fe400030006ff */
[----:B------:R-:W-:Y:S01]  /*4a10*/  LOP3.LUT R78, R74, 0xff0000, R73, 0xf8, !PT ;  /* 0x00ff00004a4e7812 */ /* 0x000fe200078ef849 */
[--C-:B------:R-:W-:Y:S01]  /*4a20*/  HADD2.F32 R73, -RZ, R52.reuse.H1_H1 ;  /* 0x30000034ff497230 */ /* 0x100fe20000004100 */
[----:B------:R-:W-:Y:S01]  /*4a30*/  LOP3.LUT R83, R77, 0xff0000, R76, 0xf8, !PT ;  /* 0x00ff00004d537812 */ /* 0x000fe200078ef84c */
[--C-:B------:R-:W-:Y:S01]  /*4a40*/  HADD2.F32 R79, -RZ, R75.reuse.H0_H0 ;  /* 0x2000004bff4f7230 */ /* 0x100fe20000004100 */
[----:B------:R-:W-:Y:S01]  /*4a50*/  F2FP.F16.E4M3.UNPACK_B R76, R146.H1 ;  /* 0x00000092ff4c723e */ /* 0x000fe200030006ff */
[----:B------:R-:W-:Y:S01]  /*4a60*/  HADD2.F32 R52, -RZ, R52.H0_H0 ;  /* 0x20000034ff347230 */ /* 0x000fe20000004100 */
[----:B------:R-:W-:Y:S01]  /*4a70*/  F2FP.F16.E4M3.UNPACK_B R53, R53.H1 ;  /* 0x00000035ff35723e */ /* 0x000fe200030006ff */
[----:B------:R-:W-:-:S02]  /*4a80*/  HADD2.F32 R82, -RZ, R75.H1_H1 ;  /* 0x3000004bff527230 */ /* 0x000fc40000004100 */
[CC--:B------:R-:W-:Y:S01]  /*4a90*/  FMUL.FTZ R85, R73.reuse, R79.reuse ;  /* 0x0000004f49557220 */ /* 0x0c0fe20000410000 */
[--C-:B------:R-:W-:Y:S02]  /*4aa0*/  HADD2.F32 R77, -RZ, R76.reuse.H0_H0 ;  /* 0x2000004cff4d7230 */ /* 0x100fe40000004100 */
[----:B------:R-:W-:Y:S01]  /*4ab0*/  FMUL.FTZ R84, R52, R79 ;  /* 0x0000004f34547220 */ /* 0x000fe20000410000 */
[--C-:B------:R-:W-:Y:S01]  /*4ac0*/  HADD2.F32 R75, -RZ, R53.reuse.H1_H1 ;  /* 0x30000035ff4b7230 */ /* 0x100fe20000004100 */
[----:B------:R-:W-:Y:S01]  /*4ad0*/  F2FP.F16.E4M3.UNPACK_B R147, R147 ;  /* 0x00000093ff93723e */ /* 0x000fe200020006ff */
[----:B------:R-:W-:Y:S02]  /*4ae0*/  HADD2.F32 R74, -RZ, R53.H0_H0 ;  /* 0x20000035ff4a7230 */ /* 0x000fe40000004100 */
[-C--:B------:R-:W-:Y:S01]  /*4af0*/  FFMA.FTZ R53, R73, R77.reuse, R84 ;  /* 0x0000004d49357223 */ /* 0x080fe20000010054 */
[----:B------:R-:W-:Y:S02]  /*4b00*/  HADD2.F32 R76, -RZ, R76.H1_H1 ;  /* 0x3000004cff4c7230 */ /* 0x000fe40000004100 */
[C---:B------:R-:W-:Y:S01]  /*4b10*/  FMUL.FTZ R79, R75.reuse, R82 ;  /* 0x000000524b4f7220 */ /* 0x040fe20000410000 */
[----:B------:R-:W-:Y:S01]  /*4b20*/  F2FP.F16.E4M3.UNPACK_B R73, R72.H1 ;  /* 0x00000048ff49723e */ /* 0x000fe200030006ff */
[----:B------:R-:W-:Y:S01]  /*4b30*/  FMUL.FTZ R82, R74, R82 ;  /* 0x000000524a527220 */ /* 0x000fe20000410000 */
[----:B------:R-:W-:Y:S01]  /*4b40*/  FFMA.FTZ R52, R52, R77, -R85 ;  /* 0x0000004d34347223 */ /* 0x000fe20000010855 */
[----:B------:R-:W-:Y:S01]  /*4b50*/  FFMA.FTZ R86, R74, R76, -R79 ;  /* 0x0000004c4a567223 */ /* 0x000fe2000001084f */
[----:B------:R-:W-:Y:S01]  /*4b60*/  F2FP.F16.E4M3.UNPACK_B R72, R72 ;  /* 0x00000048ff48723e */ /* 0x000fe200020006ff */
[----:B------:R-:W-:Y:S01]  /*4b70*/  FFMA.FTZ R87, R75, R76, R82 ;  /* 0x0000004c4b577223 */ /* 0x000fe20000010052 */
[----:B------:R-:W-:Y:S01]  /*4b80*/  F2FP.F16.E4M3.UNPACK_B R146, R146 ;  /* 0x00000092ff92723e */ /* 0x000fe200020006ff */
[----:B------:R-:W-:-:S02]  /*4b90*/  HADD2.F32 R77, -RZ, R147.H1_H1 ;  /* 0x30000093ff4d7230 */ /* 0x000fc40000004100 */
[--C-:B------:R-:W-:Y:S02]  /*4ba0*/  HADD2.F32 R74, -RZ, R73.reuse.H0_H0 ;  /* 0x20000049ff4a7230 */ /* 0x100fe40000004100 */
[----:B------:R-:W-:Y:S02]  /*4bb0*/  HADD2.F32 R75, -RZ, R73.H1_H1 ;  /* 0x30000049ff4b7230 */ /* 0x000fe40000004100 */
[----:B------:R-:W-:Y:S02]  /*4bc0*/  HADD2.F32 R73, -RZ, R72.H0_H0 ;  /* 0x20000048ff497230 */ /* 0x000fe40000004100 */
[-C--:B------:R-:W-:Y:S01]  /*4bd0*/  FMUL.FTZ R84, R74, R77.reuse ;  /* 0x0000004d4a547220 */ /* 0x080fe20000410000 */
[----:B------:R-:W-:Y:S02]  /*4be0*/  HADD2.F32 R76, -RZ, R146.H1_H1 ;  /* 0x30000092ff4c7230 */ /* 0x000fe40000004100 */
[----:B------:R-:W-:Y:S01]  /*4bf0*/  FMUL.FTZ R79, R75, R77 ;  /* 0x0000004d4b4f7220 */ /* 0x000fe20000410000 */
[----:B------:R-:W-:-:S02]  /*4c00*/  HADD2.F32 R147, -RZ, R147.H0_H0 ;  /* 0x20000093ff937230 */ /* 0x000fc40000004100 */
[----:B------:R-:W-:Y:S02]  /*4c10*/  HADD2.F32 R72, -RZ, R72.H1_H1 ;  /* 0x30000048ff487230 */ /* 0x000fe40000004100 */
[-C--:B------:R-:W-:Y:S01]  /*4c20*/  FFMA.FTZ R79, R74, R76.reuse, -R79 ;  /* 0x0000004c4a4f7223 */ /* 0x080fe2000001084f */
[----:B------:R-:W-:Y:S02]  /*4c30*/  HADD2.F32 R146, -RZ, R146.H0_H0 ;  /* 0x20000092ff927230 */ /* 0x000fe40000004100 */
[----:B------:R-:W-:Y:S01]  /*4c40*/  FFMA.FTZ R84, R75, R76, R84 ;  /* 0x0000004c4b547223 */ /* 0x000fe20000010054 */
[-C--:B------:R-:W-:Y:S01]  /*4c50*/  F2FP.F16.E4M3.UNPACK_B R76, R78.reuse.H1 ;  /* 0x0000004eff4c723e */ /* 0x080fe200030006ff */
[-C--:B------:R-:W-:Y:S01]  /*4c60*/  FMUL.FTZ R82, R72, R147.reuse ;  /* 0x0000009348527220 */ /* 0x080fe20000410000 */
[C---:B------:R-:W-:Y:S01]  /*4c70*/  FMUL.FTZ R147, R73.reuse, R147 ;  /* 0x0000009349937220 */ /* 0x040fe20000410000 */
[----:B------:R-:W-:Y:S02]  /*4c80*/  F2FP.F16.E4M3.UNPACK_B R78, R78 ;  /* 0x0000004eff4e723e */ /* 0x000fe400020006ff */
[-C--:B------:R-:W-:Y:S01]  /*4c90*/  FFMA.FTZ R85, R73, R146.reuse, -R82 ;  /* 0x0000009249557223 */ /* 0x080fe20000010852 */
[----:B------:R-:W-:Y:S01]  /*4ca0*/  F2FP.SATFINITE.E4M3.F32.PACK_AB_MERGE_C R136, R84, R79, RZ ;  /* 0x0000004f5488723e */ /* 0x000fe200048070ff */
[----:B------:R-:W-:Y:S01]  /*4cb0*/  FFMA.FTZ R146, R72, R146, R147 ;  /* 0x0000009248927223 */ /* 0x000fe20000010093 */
[----:B------:R-:W-:Y:S01]  /*4cc0*/  F2FP.F16.E4M3.UNPACK_B R73, R55.H1 ;  /* 0x00000037ff49723e */ /* 0x000fe200030006ff */
[--C-:B------:R-:W-:Y:S01]  /*4cd0*/  HADD2.F32 R77, -RZ, R76.reuse.H1_H1 ;  /* 0x3000004cff4d7230 */ /* 0x100fe20000004100 */
[-C--:B------:R-:W-:Y:S01]  /*4ce0*/  F2FP.F16.E4M3.UNPACK_B R79, R83.reuse.H1 ;  /* 0x00000053ff4f723e */ /* 0x080fe200030006ff */
[----:B------:R-:W-:Y:S01]  /*4cf0*/  HADD2.F32 R76, -RZ, R76.H0_H0 ;  /* 0x2000004cff4c7230 */ /* 0x000fe20000004100 */
[----:B------:R-:W-:Y:S01]  /*4d00*/  F2FP.F16.E4M3.UNPACK_B R72, R54.H1 ;  /* 0x00000036ff48723e */ /* 0x000fe200030006ff */
[----:B------:R-:W-:Y:S01]  /*4d10*/  HADD2.F32 R75, -RZ, R73.H1_H1 ;  /* 0x30000049ff4b7230 */ /* 0x000fe20000004100 */
[----:B------:R-:W-:Y:S01]  /*4d20*/  F2FP.F16.E4M3.UNPACK_B R83, R83 ;  /* 0x00000053ff53723e */ /* 0x000fe200020006ff */
[----:B------:R-:W-:Y:S01]  /*4d30*/  HADD2.F32 R84, -RZ, R79.H1_H1 ;  /* 0x3000004fff547230 */ /* 0x000fe20000004100 */
[----:B------:R-:W-:Y:S01]  /*4d40*/  F2FP.SATFINITE.E4M3.F32.PACK_AB_MERGE_C R147, R87, R86, RZ ;  /* 0x000000565793723e */ /* 0x000fe200048070ff */
[----:B------:R-:W-:Y:S01]  /*4d50*/  HADD2.F32 R74, -RZ, R73.H0_H0 ;  /* 0x20000049ff4a7230 */ /* 0x000fe20000004100 */
[----:B------:R-:W-:Y:S01]  /*4d60*/  F2FP.F16.E4M3.UNPACK_B R55, R55 ;  /* 0x00000037ff37723e */ /* 0x000fe200020006ff */
[----:B------:R-:W-:-:S02]  /*4d70*/  HADD2.F32 R73, -RZ, R72.H1_H1 ;  /* 0x30000048ff497230 */ /* 0x000fc40000004100 */
[-C--:B------:R-:W-:Y:S01]  /*4d80*/  FMUL.FTZ R87, R75, R84.reuse ;  /* 0x000000544b577220 */ /* 0x080fe20000410000 */
[--C-:B------:R-:W-:Y:S02]  /*4d90*/  HADD2.F32 R82, -RZ, R83.reuse.H1_H1 ;  /* 0x30000053ff527230 */ /* 0x100fe40000004100 */
[C---:B------:R-:W-:Y:S01]  /*4da0*/  FMUL.FTZ R84, R74.reuse, R84 ;  /* 0x000000544a547220 */ /* 0x040fe20000410000 */
[----:B------:R-:W-:Y:S02]  /*4db0*/  HADD2.F32 R72, -RZ, R72.H0_H0 ;  /* 0x20000048ff487230 */ /* 0x000fe40000004100 */
[----:B------:R-:W-:Y:S01]  /*4dc0*/  FFMA.FTZ R86, R74, R77, -R87 ;  /* 0x0000004d4a567223 */ /* 0x000fe20000010857 */
[----:B------:R-:W-:Y:S02]  /*4dd0*/  HADD2.F32 R74, -RZ, R78.H1_H1 ;  /* 0x3000004eff4a7230 */ /* 0x000fe40000004100 */
[----:B------:R-:W-:Y:S01]  /*4de0*/  FMUL.FTZ R87, R73, R82 ;  /* 0x0000005249577220 */ /* 0x000fe20000410000 */
[----:B------:R-:W-:Y:S01]  /*4df0*/  F2FP.F16.E4M3.UNPACK_B R54, R54 ;  /* 0x00000036ff36723e */ /* 0x000fe200020006ff */
[----:B------:R-:W-:Y:S01]  /*4e00*/  FMUL.FTZ R82, R72, R82 ;  /* 0x0000005248527220 */ /* 0x000fe20000410000 */
[----:B------:R-:W-:-:S02]  /*4e10*/  HADD2.F32 R83, -RZ, R83.H0_H0 ;  /* 0x20000053ff537230 */ /* 0x000fc40000004100 */
[-C--:B------:R-:W-:Y:S01]  /*4e20*/  FFMA.FTZ R87, R72, R74.reuse, -R87 ;  /* 0x0000004a48577223 */ /* 0x080fe20000010857 */
[--C-:B------:R-:W-:Y:S02]  /*4e30*/  HADD2.F32 R72, -RZ, R55.reuse.H0_H0 ;  /* 0x20000037ff487230 */ /* 0x100fe40000004100 */
[----:B------:R-:W-:Y:S01]  /*4e40*/  FFMA.FTZ R82, R73, R74, R82 ;  /* 0x0000004a49527223 */ /* 0x000fe20000010052 */
[----:B------:R-:W-:Y:S02]  /*4e50*/  HADD2.F32 R73, -RZ, R55.H1_H1 ;  /* 0x30000037ff497230 */ /* 0x000fe40000004100 */
[----:B------:R-:W-:Y:S01]  /*4e60*/  FFMA.FTZ R77, R75, R77, R84 ;  /* 0x0000004d4b4d7223 */ /* 0x000fe20000010054 */
[--C-:B------:R-:W-:Y:S01]  /*4e70*/  HADD2.F32 R55, -RZ, R54.reuse.H0_H0 ;  /* 0x20000036ff377230 */ /* 0x100fe20000004100 */
[----:B------:R-:W-:Y:S01]  /*4e80*/  F2FP.SATFINITE.E4M3.F32.PACK_AB_MERGE_C R53, R53, R52, R147 ;  /* 0x000000343535723e */ /* 0x000fe20004807093 */
[----:B------:R-:W-:Y:S01]  /*4e90*/  HADD2.F32 R54, -RZ, R54.H1_H1 ;  /* 0x30000036ff367230 */ /* 0x000fe20000004100 */
[----:B------:R-:W-:Y:S01]  /*4ea0*/  F2FP.SATFINITE.E4M3.F32.PACK_AB_MERGE_C R82, R82, R87, RZ ;  /* 0x000000575252723e */ /* 0x000fe200048070ff */
[----:B------:R-:W-:Y:S01]  /*4eb0*/  HADD2.F32 R79, -RZ, R79.H0_H0 ;  /* 0x2000004fff4f7230 */ /* 0x000fe20000004100 */
[----:B------:R-:W-:Y:S01]  /*4ec0*/  F2FP.SATFINITE.E4M3.F32.PACK_AB_MERGE_C R77, R77, R86, RZ ;  /* 0x000000564d4d723e */ /* 0x000fe200048070ff */
[----:B------:R-:W-:-:S02]  /*4ed0*/  HADD2.F32 R78, -RZ, R78.H0_H0 ;  /* 0x2000004eff4e7230 */ /* 0x000fc40000004100 */
[-C--:B------:R-:W-:Y:S01]  /*4ee0*/  FMUL.FTZ R74, R54, R83.reuse ;  /* 0x00000053364a7220 */ /* 0x080fe20000410000 */
[----:B------:R-:W-:Y:S01]  /*4ef0*/  FMUL.FTZ R83, R55, R83 ;  /* 0x0000005337537220 */ /* 0x000fe20000410000 */
[-C--:B------:R-:W-:Y:S01]  /*4f00*/  FMUL.FTZ R75, R73, R79.reuse ;  /* 0x0000004f494b7220 */ /* 0x080fe20000410000 */
[----:B------:R-:W-:Y:S01]  /*4f10*/  FMUL.FTZ R84, R72, R79 ;  /* 0x0000004f48547220 */ /* 0x000fe20000410000 */
[-C--:B------:R-:W-:Y:S01]  /*4f20*/  FFMA.FTZ R74, R55, R78.reuse, -R74 ;  /* 0x0000004e374a7223 */ /* 0x080fe2000001084a */
[----:B------:R-:W-:Y:S01]  /*4f30*/  FFMA.FTZ R83, R54, R78, R83 ;  /* 0x0000004e36537223 */ /* 0x000fe20000010053 */
[-C--:B------:R-:W-:Y:S01]  /*4f40*/  FFMA.FTZ R75, R72, R76.reuse, -R75 ;  /* 0x0000004c484b7223 */ /* 0x080fe2000001084b */
[----:B------:R-:W-:Y:S01]  /*4f50*/  FFMA.FTZ R84, R73, R76, R84 ;  /* 0x0000004c49547223 */ /* 0x000fe20000010054 */
[----:B------:R-:W-:Y:S02]  /*4f60*/  F2FP.SATFINITE.E4M3.F32.PACK_AB_MERGE_C R52, R146, R85, R136 ;  /* 0x000000559234723e */ /* 0x000fe40004807088 */
[----:B------:R-:W-:-:S02]  /*4f70*/  F2FP.SATFINITE.E4M3.F32.PACK_AB_MERGE_C R54, R83, R74, R82 ;  /* 0x0000004a5336723e */ /* 0x000fc40004807052 */
[----:B------:R-:W-:-:S07]  /*4f80*/  F2FP.SATFINITE.E4M3.F32.PACK_AB_MERGE_C R55, R84, R75, R77 ;  /* 0x0000004b5437723e */ /* 0x000fce000480704d */
.L_x_373:
[----:B------:R-:W-:Y:S05]  /*4f90*/  BSYNC B2 ;  /* 0x0000000000027941 */ /* 0x000fea0003800000 */
.L_x_372:
[----:B------:R-:W-:Y:S02]  /*4fa0*/  ULDC.64 UR4, c[0x0][0x2e8] ;  /* 0x0000ba0000047ab9 */ /* 0x000fe40000000a00 */
[----:B------:R-:W-:-:S04]  /*4fb0*/  IADD3 R72, P2, P3, R15, UR4, R80 ;  /* 0x000000040f487c10 */ /* 0x000fc8000fb5e050 */
[----:B------:R-:W-:-:S05]  /*4fc0*/  IADD3.X R73, R108, UR5, R81, P2, P3 ;  /* 0x000000056c497c10 */ /* 0x000fca00097e6451 */
[----:B-1----:R3:W-:Y:S04]  /*4fd0*/  STG.E.128 desc[UR60][R72.64], R52 ;  /* 0x0000003448007986 */ /* 0x0027e8000c101d3c */
.L_x_367:
[----:B------:R-:W-:Y:S05]  /*4fe0*/  BSYNC B1 ;  /* 0x0000000000017941 */ /* 0x000fea0003800000 */
.L_x_366:
[----:B------:R-:W-:Y:S01]  /*4ff0*/  ISETP.NE.AND P2, PT, R145, RZ, PT ;  /* 0x000000ff9100720c */ /* 0x000fe20003f45270 */
[----:B------:R-:W-:-:S12]  /*5000*/  BSSY B1, `(.L_x_374) ;  /* 0x00000ec000017945 */ /* 0x000fd80003800000 */
[----:B------:R-:W-:Y:S05]  /*5010*/  @P2 BRA `(.L_x_375) ;  /* 0x0000000c00a82947 */ /* 0x000fea0003800000 */
[----:B---3--:R-:W-:Y:S01]  /*5020*/  IADD3 R72, P2, P3, R41, R128, R18 ;  /* 0x0000008029487210 */ /* 0x008fe20007b5e012 */
[----:B------:R-:W-:Y:S03]  /*5030*/  BSSY B2, `(.L_x_376) ;  /* 0x0000073000027945 */ /* 0x000fe60003800000 */
[----:B------:R-:W-:Y:S01]  /*5040*/  IADD3.X R73, R38, R131, R19, P2, P3 ;  /* 0x0000008326497210 */ /* 0x000fe200017e6413 */
[----:B------:R-:W-:Y:S08]  /*5050*/  @P0 BRA `(.L_x_377) ;  /* 0x0000000400c00947 */ /* 0x000ff00003800000 */
[----:B-12---:R1:W2:Y:S01]  /*5060*/  LDS.128 R52, [R118+0x24400] ;  /* 0x0244000076347984 */ /* 0x0062a20000000c00 */
[----:B------:R-:W-:Y:S01]  /*5070*/  ISETP.GE.AND P2, PT, R22, R130, PT ;  /* 0x000000821600720c */ /* 0x000fe20003f46270 */
[----:B------:R-:W-:-:S12]  /*5080*/  BSSY B3, `(.L_x_378) ;  /* 0x0000069000037945 */ /* 0x000fd80003800000 */
[----:B-1----:R-:W-:Y:S05]  /*5090*/  @P2 BRA `(.L_x_379) ;  /* 0x00000004009c2947 */ /* 0x002fea0003800000 */
[----:B------:R-:W-:Y:S02]  /*50a0*/  SHF.R.U32.HI R75, RZ, 0x8, R69 ;  /* 0x00000008ff4b7819 */ /* 0x000fe40000011645 */
[----:B------:R-:W-:Y:S02]  /*50b0*/  SHF.R.U32.HI R68, RZ, 0x8, R71 ;  /* 0x00000008ff447819 */ /* 0x000fe40000011647 */
[----:B------:R-:W-:Y:S02]  /*50c0*/  SHF.R.U32.HI R77, RZ, 0x10, R69 ;  /* 0x00000010ff4d7819 */ /* 0x000fe40000011645 */
[----:B------:R-:W-:Y:S01]  /*50d0*/  LOP3.LUT R70, R69, 0xff0000ff, RZ, 0xc0, !PT ;  /* 0xff0000ff45467812 */ /* 0x000fe200078ec0ff */
[----:B------:R-:W-:Y:S01]  /*50e0*/  IMAD.SHL.U32 R69, R75, 0x100, RZ ;  /* 0x000001004b457824 */ /* 0x000fe200078e00ff */
[----:B------:R-:W-:Y:S02]  /*50f0*/  SHF.R.U32.HI R76, RZ, 0x10, R71 ;  /* 0x00000010ff4c7819 */ /* 0x000fe40000011647 */
[----:B------:R-:W-:Y:S01]  /*5100*/  LOP3.LUT R74, R71, 0xff0000ff, RZ, 0xc0, !PT ;  /* 0xff0000ff474a7812 */ /* 0x000fe200078ec0ff */
[----:B------:R-:W-:Y:S01]  /*5110*/  IMAD.SHL.U32 R71, R68, 0x100, RZ ;  /* 0x0000010044477824 */ /* 0x000fe200078e00ff */
[----:B------:R-:W-:Y:S01]  /*5120*/  LOP3.LUT R70, R70, 0xff00, R69, 0xf8, !PT ;  /* 0x0000ff0046467812 */ /* 0x000fe200078ef845 */
[----:B------:R-:W-:Y:S01]  /*5130*/  IMAD.U32 R69, R77, 0x10000, RZ ;  /* 0x000100004d457824 */ /* 0x000fe200078e00ff */
[----:B--2---:R-:W-:-:S02]  /*5140*/  MOV R68, R52 ;  /* 0x0000003400447202 */ /* 0x004fc40000000f00 */
[----:B------:R-:W-:Y:S01]  /*5150*/  LOP3.LUT R75, R74, 0xff00, R71, 0xf8, !PT ;  /* 0x0000ff004a4b7812 */ /* 0x000fe200078ef847 */
[----:B------:R-:W-:Y:S01]  /*5160*/  IMAD.U32 R74, R76, 0x10000, RZ ;  /* 0x000100004c4a7824 */ /* 0x000fe200078e00ff */
[----:B------:R-:W-:Y:S02]  /*5170*/  F2FP.F16.E4M3.UNPACK_B R52, R53 ;  /* 0x00000035ff34723e */ /* 0x000fe400020006ff */
        /* <DEDUP_REMOVED lines=26> */
[--C-:B------:R-:W-:Y:S01]  /*5320*/  HADD2.F32 R70, -RZ, R69.reuse.H0_H0 ;  /* 0x20000045ff467230 */ /* 0x100fe20000004100 */
[----:B------:R-:W-:Y:S01]  /*5330*/  F2FP.SATFINITE.E4M3.F32.PACK_AB_MERGE_C R86, R84, R83, RZ ;  /* 0x000000535456723e */ /* 0x000fe200048070ff */
[----:B------:R-:W-:Y:S02]  /*5340*/  HADD2.F32 R71, -RZ, R69.H1_H1 ;  /* 0x30000045ff477230 */ /* 0x000fe40000004100 */
[----:B------:R-:W-:Y:S02]  /*5350*/  HADD2.F32 R69, -RZ, R68.H0_H0 ;  /* 0x20000044ff457230 */ /* 0x000fe40000004100 */
[-C--:B------:R-:W-:Y:S01]  /*5360*/  FMUL.FTZ R80, R70, R75.reuse ;  /* 0x0000004b46507220 */ /* 0x080fe20000410000 */
[----:B------:R-:W-:Y:S02]  /*5370*/  HADD2.F32 R74, -RZ, R143.H1_H1 ;  /* 0x3000008fff4a7230 */ /* 0x000fe40000004100 */
[----:B------:R-:W-:Y:S01]  /*5380*/  FMUL.FTZ R77, R71, R75 ;  /* 0x0000004b474d7220 */ /* 0x000fe20000410000 */
[----:B------:R-:W-:Y:S01]  /*5390*/  HADD2.F32 R144, -RZ, R144.H0_H0 ;  /* 0x20000090ff907230 */ /* 0x000fe20000004100 */
[----:B------:R-:W-:Y:S01]  /*53a0*/  F2FP.SATFINITE.E4M3.F32.PACK_AB_MERGE_C R53, R53, R52, R86 ;  /* 0x000000343535723e */ /* 0x000fe20004807056 */
[----:B------:R-:W-:-:S02]  /*53b0*/  HADD2.F32 R68, -RZ, R68.H1_H1 ;  /* 0x30000044ff447230 */ /* 0x000fc40000004100 */
[-C--:B------:R-:W-:Y:S01]  /*53c0*/  FFMA.FTZ R77, R70, R74.reuse, -R77 ;  /* 0x0000004a464d7223 */ /* 0x080fe2000001084d */
[----:B------:R-:W-:Y:S02]  /*53d0*/  HADD2.F32 R143, -RZ, R143.H0_H0 ;  /* 0x2000008fff8f7230 */ /* 0x000fe40000004100 */
[----:B------:R-:W-:Y:S01]  /*53e0*/  FFMA.FTZ R80, R71, R74, R80 ;  /* 0x0000004a47507223 */ /* 0x000fe20000010050 */
[CC--:B------:R-:W-:Y:S01]  /*53f0*/  FMUL.FTZ R75, R69.reuse, R144.reuse ;  /* 0x00000090454b7220 */ /* 0x0c0fe20000410000 */
[----:B------:R-:W-:Y:S01]  /*5400*/  FMUL.FTZ R78, R68, R144 ;  /* 0x00000090444e7220 */ /* 0x000fe20000410000 */
[----:B------:R-:W-:Y:S02]  /*5410*/  F2FP.F16.E4M3.UNPACK_B R74, R76.H1 ;  /* 0x0000004cff4a723e */ /* 0x000fe400030006ff */
[----:B------:R-:W-:Y:S01]  /*5420*/  F2FP.SATFINITE.E4M3.F32.PACK_AB_MERGE_C R85, R80, R77, RZ ;  /* 0x0000004d5055723e */ /* 0x000fe200048070ff */
[----:B------:R-:W-:Y:S01]  /*5430*/  FFMA.FTZ R81, R69, R143, -R78 ;  /* 0x0000008f45517223 */ /* 0x000fe2000001084e */
[----:B------:R-:W-:Y:S01]  /*5440*/  F2FP.F16.E4M3.UNPACK_B R69, R55.H1 ;  /* 0x00000037ff45723e */ /* 0x000fe200030006ff */
[----:B------:R-:W-:Y:S01]  /*5450*/  FFMA.FTZ R82, R68, R143, R75 ;  /* 0x0000008f44527223 */ /* 0x000fe2000001004b */
[-C--:B------:R-:W-:Y:S01]  /*5460*/  F2FP.F16.E4M3.UNPACK_B R77, R79.reuse.H1 ;  /* 0x0000004fff4d723e */ /* 0x080fe200030006ff */
[----:B------:R-:W-:Y:S01]  /*5470*/  HADD2.F32 R75, -RZ, R74.H1_H1 ;  /* 0x3000004aff4b7230 */ /* 0x000fe20000004100 */
[----:B------:R-:W-:Y:S01]  /*5480*/  F2FP.F16.E4M3.UNPACK_B R68, R54.H1 ;  /* 0x00000036ff44723e */ /* 0x000fe200030006ff */
[----:B------:R-:W-:Y:S01]  /*5490*/  HADD2.F32 R71, -RZ, R69.H1_H1 ;  /* 0x30000045ff477230 */ /* 0x000fe20000004100 */
[----:B------:R-:W-:Y:S01]  /*54a0*/  F2FP.F16.E4M3.UNPACK_B R79, R79 ;  /* 0x0000004fff4f723e */ /* 0x000fe200020006ff */
[----:B------:R-:W-:Y:S01]  /*54b0*/  HADD2.F32 R80, -RZ, R77.H1_H1 ;  /* 0x3000004dff507230 */ /* 0x000fe20000004100 */
[----:B------:R-:W-:Y:S01]  /*54c0*/  F2FP.F16.E4M3.UNPACK_B R76, R76 ;  /* 0x0000004cff4c723e */ /* 0x000fe200020006ff */
        /* <DEDUP_REMOVED lines=25> */
[----:B------:R-:W-:Y:S01]  /*5660*/  FMUL.FTZ R70, R54, R79 ;  /* 0x0000004f36467220 */ /* 0x000fe20000410000 */
[----:B------:R-:W-:Y:S02]  /*5670*/  HADD2.F32 R76, -RZ, R76.H0_H0 ;  /* 0x2000004cff4c7230 */ /* 0x000fe40000004100 */
[-C--:B------:R-:W-:Y:S01]  /*5680*/  FMUL.FTZ R71, R69, R77.reuse ;  /* 0x0000004d45477220 */ /* 0x080fe20000410000 */
[C---:B------:R-:W-:Y:S01]  /*5690*/  FMUL.FTZ R80, R68.reuse, R77 ;  /* 0x0000004d44507220 */ /* 0x040fe20000410000 */
[----:B------:R-:W-:Y:S02]  /*56a0*/  FMUL.FTZ R79, R55, R79 ;  /* 0x0000004f374f7220 */ /* 0x000fe40000410000 */
[-C--:B------:R-:W-:Y:S01]  /*56b0*/  FFMA.FTZ R71, R68, R74.reuse, -R71 ;  /* 0x0000004a44477223 */ /* 0x080fe20000010847 */
[----:B------:R-:W-:Y:S01]  /*56c0*/  FFMA.FTZ R80, R69, R74, R80 ;  /* 0x0000004a45507223 */ /* 0x000fe20000010050 */
[-C--:B------:R-:W-:Y:S01]  /*56d0*/  FFMA.FTZ R70, R55, R76.reuse, -R70 ;  /* 0x0000004c37467223 */ /* 0x080fe20000010846 */
[----:B------:R-:W-:-:S03]  /*56e0*/  FFMA.FTZ R79, R54, R76, R79 ;  /* 0x0000004c364f7223 */ /* 0x000fc6000001004f */
[----:B------:R-:W-:Y:S02]  /*56f0*/  F2FP.SATFINITE.E4M3.F32.PACK_AB_MERGE_C R55, R80, R71, R75 ;  /* 0x000000475037723e */ /* 0x000fe4000480704b */
[----:B------:R-:W-:-:S07]  /*5700*/  F2FP.SATFINITE.E4M3.F32.PACK_AB_MERGE_C R54, R79, R70, R78 ;  /* 0x000000464f36723e */ /* 0x000fce000480704e */
.L_x_379:
[----:B------:R-:W-:Y:S05]  /*5710*/  BSYNC B3 ;  /* 0x0000000000037941 */ /* 0x000fea0003800000 */
.L_x_378:
[----:B------:R-:W-:Y:S02]  /*5720*/  ULDC.64 UR4, c[0x0][0x2e8] ;  /* 0x0000ba0000047ab9 */ /* 0x000fe40000000a00 */
[----:B------:R-:W-:-:S04]  /*5730*/  IADD3 R68, P2, P3, R72, UR4, R46 ;  /* 0x0000000448447c10 */ /* 0x000fc8000fb5e02e */
[----:B------:R-:W-:-:S05]  /*5740*/  IADD3.X R69, R73, UR5, R20, P2, P3 ;  /* 0x0000000549457c10 */ /* 0x000fca00097e6414 */
[----:B--2---:R3:W-:Y:S04]  /*5750*/  STG.E.128 desc[UR60][R68.64], R52 ;  /* 0x0000003444007986 */ /* 0x0047e8000c101d3c */
.L_x_377:
[----:B------:R-:W-:Y:S05]  /*5760*/  BSYNC B2 ;  /* 0x0000000000027941 */ /* 0x000fea0003800000 */
.L_x_376:
[----:B------:R-:W-:Y:S05]  /*5770*/  @P1 BRA `(.L_x_375) ;  /* 0x0000000400d01947 */ /* 0x000fea0003800000 */
[----:B------:R-:W-:Y:S01]  /*5780*/  LOP3.LUT P2, RZ, R229, 0x4, RZ, 0xc0, !PT ;  /* 0x00000004e5ff7812 */ /* 0x000fe2000784c0ff */
[C---:B-123--:R-:W-:Y:S01]  /*5790*/  VIADD R53, R151.reuse, 0x40 ;  /* 0x0000004097357836 */ /* 0x04efe20000000000 */
[----:B------:R-:W-:Y:S11]  /*57a0*/  BSSY B2, `(.L_x_380) ;  /* 0x000006d000027945 */ /* 0x000ff60003800000 */
[----:B------:R-:W-:-:S02]  /*57b0*/  @P2 IADD3 R53, R151, -0x40, RZ ;  /* 0xffffffc097352810 */ /* 0x000fc40007ffe0ff */
[----:B------:R-:W-:-:S03]  /*57c0*/  ISETP.GE.AND P2, PT, R230, R130, PT ;  /* 0x00000082e600720c */ /* 0x000fc60003f46270 */
[----:B------:R-:W-:-:S06]  /*57d0*/  IMAD.IADD R53, R16, 0x1, R53 ;  /* 0x0000000110357824 */ /* 0x000fcc00078e0235 */
[----:B------:R-:W1:Y:S04]  /*57e0*/  LDS.128 R52, [R53+0x24400] ;  /* 0x0244000035347984 */ /* 0x000e680000000c00 */
[----:B------:R-:W-:Y:S05]  /*57f0*/  @P2 BRA `(.L_x_381) ;  /* 0x00000004009c2947 */ /* 0x000fea0003800000 */
[----:B------:R-:W-:Y:S02]  /*5800*/  SHF.R.U32.HI R71, RZ, 0x8, R65 ;  /* 0x00000008ff477819 */ /* 0x000fe40000011641 */
[----:B------:R-:W-:Y:S02]  /*5810*/  SHF.R.U32.HI R64, RZ, 0x8, R67 ;  /* 0x00000008ff407819 */ /* 0x000fe40000011643 */
[----:B------:R-:W-:Y:S02]  /*5820*/  LOP3.LUT R66, R65, 0xff0000ff, RZ, 0xc0, !PT ;  /* 0xff0000ff41427812 */ /* 0x000fe400078ec0ff */
[----:B------:R-:W-:Y:S01]  /*5830*/  SHF.R.U32.HI R70, RZ, 0x10, R65 ;  /* 0x00000010ff467819 */ /* 0x000fe20000011641 */
[----:B------:R-:W-:Y:S01]  /*5840*/  IMAD.SHL.U32 R65, R71, 0x100, RZ ;  /* 0x0000010047417824 */ /* 0x000fe200078e00ff */
[----:B------:R-:W-:Y:S02]  /*5850*/  LOP3.LUT R68, R67, 0xff0000ff, RZ, 0xc0, !PT ;  /* 0xff0000ff43447812 */ /* 0x000fe400078ec0ff */
[----:B------:R-:W-:Y:S01]  /*5860*/  SHF.R.U32.HI R69, RZ, 0x10, R67 ;  /* 0x00000010ff457819 */ /* 0x000fe20000011643 */
[----:B------:R-:W-:Y:S01]  /*5870*/  IMAD.SHL.U32 R67, R64, 0x100, RZ ;  /* 0x0000010040437824 */ /* 0x000fe200078e00ff */
[----:B------:R-:W-:Y:S01]  /*5880*/  LOP3.LUT R65, R66, 0xff00, R65, 0xf8, !PT ;  /* 0x0000ff0042417812 */ /* 0x000fe200078ef841 */
[----:B------:R-:W-:Y:S01]  /*5890*/  IMAD.U32 R66, R70, 0x10000, RZ ;  /* 0x0001000046427824 */ /* 0x000fe200078e00ff */
[----:B-1----:R-:W-:Y:S01]  /*58a0*/  MOV R64, R52 ;  /* 0x0000003400407202 */ /* 0x002fe20000000f00 */
[----:B------:R-:W-:Y:S01]  /*58b0*/  IMAD.U32 R69, R69, 0x10000, RZ ;  /* 0x0001000045457824 */ /* 0x000fe200078e00ff */
[----:B------:R-:W-:-:S02]  /*58c0*/  LOP3.LUT R68, R68, 0xff00, R67, 0xf8, !PT ;  /* 0x0000ff0044447812 */ /* 0x000fc400078ef843 */
        /* <DEDUP_REMOVED lines=90> */
.L_x_381:
[----:B------:R-:W-:Y:S05]  /*5e70*/  BSYNC B2 ;  /* 0x0000000000027941 */ /* 0x000fea0003800000 */
.L_x_380:
[----:B------:R-:W-:Y:S02]  /*5e80*/  ULDC.64 UR4, c[0x0][0x2e8] ;  /* 0x0000ba0000047ab9 */ /* 0x000fe40000000a00 */
[----:B------:R-:W-:-:S04]  /*5e90*/  IADD3 R64, P2, P3, R15, UR4, R72 ;  /* 0x000000040f407c10 */ /* 0x000fc8000fb5e048 */
[----:B------:R-:W-:-:S05]  /*5ea0*/  IADD3.X R65, R108, UR5, R73, P2, P3 ;  /* 0x000000056c417c10 */ /* 0x000fca00097e6449 */
[----:B-1----:R4:W-:Y:S04]  /*5eb0*/  STG.E.128 desc[UR60][R64.64], R52 ;  /* 0x0000003440007986 */ /* 0x0029e8000c101d3c */
.L_x_375:
[----:B------:R-:W-:Y:S05]  /*5ec0*/  BSYNC B1 ;  /* 0x0000000000017941 */ /* 0x000fea0003800000 */
.L_x_374:
[----:B------:R-:W-:Y:S05]  /*5ed0*/  @P4 BRA `(.L_x_382) ;  /* 0x0000005c00284947 */ /* 0x000fea0003800000 */
[----:B------:R-:W-:Y:S01]  /*5ee0*/  IADD3 R128, P2, P3, R37, R128, R18 ;  /* 0x0000008025807210 */ /* 0x000fe20007b5e012 */
[----:B------:R-:W-:Y:S03]  /*5ef0*/  BSSY B1, `(.L_x_383) ;  /* 0x0000074000017945 */ /* 0x000fe60003800000 */
[----:B------:R-:W-:Y:S01]  /*5f00*/  IADD3.X R131, R33, R131, R19, P2, P3 ;  /* 0x0000008321837210 */ /* 0x000fe200017e6413 */
[----:B------:R-:W-:Y:S08]  /*5f10*/  @P0 BRA `(.L_x_384) ;  /* 0x0000000400c40947 */ /* 0x000ff00003800000 */
[----:B-1234-:R1:W2:Y:S01]  /*5f20*/  LDS.128 R52, [R118+0x26400] ;  /* 0x0264000076347984 */ /* 0x01e2a20000000c00 */
[----:B------:R-:W-:Y:S01]  /*5f30*/  ISETP.GE.AND P2, PT, R22, R130, PT ;  /* 0x000000821600720c */ /* 0x000fe20003f46270 */
[----:B------:R-:W-:-:S12]  /*5f40*/  BSSY B2, `(.L_x_385) ;  /* 0x000006a000027945 */ /* 0x000fd80003800000 */
[----:B-1----:R-:W-:Y:S05]  /*5f50*/  @P2 BRA `(.L_x_386) ;  /* 0x0000000400a02947 */ /* 0x002fea0003800000 */
[----:B------:R-:W-:Y:S01]  /*5f60*/  SHF.R.U32.HI R65, RZ, 0x8, R63 ;  /* 0x00000008ff417819 */ /* 0x000fe2000001163f */
[----:B--2---:R-:W-:Y:S01]  /*5f70*/  IMAD.MOV.U32 R62, RZ, RZ, R55 ;  /* 0x000000ffff3e7224 */ /* 0x004fe200078e0037 */
[--C-:B------:R-:W-:Y:S01]  /*5f80*/  SHF.R.U32.HI R67, RZ, 0x8, R61.reuse ;  /* 0x00000008ff437819 */ /* 0x100fe2000001163d */
[----:B------:R-:W-:Y:S01]  /*5f90*/  IMAD.MOV.U32 R55, RZ, RZ, R52 ;  /* 0x000000ffff377224 */ /* 0x000fe200078e0034 */
[----:B------:R-:W-:Y:S02]  /*5fa0*/  LOP3.LUT R60, R61, 0xff0000ff, RZ, 0xc0, !PT ;  /* 0xff0000ff3d3c7812 */ /* 0x000fe400078ec0ff */
[----:B------:R-:W-:Y:S02]  /*5fb0*/  SHF.R.U32.HI R66, RZ, 0x10, R61 ;  /* 0x00000010ff427819 */ /* 0x000fe4000001163d */
[----:B------:R-:W-:Y:S02]  /*5fc0*/  LOP3.LUT R64, R63, 0xff0000ff, RZ, 0xc0, !PT ;  /* 0xff0000ff3f407812 */ /* 0x000fe400078ec0ff */
[----:B------:R-:W-:Y:S01]  /*5fd0*/  SHF.R.U32.HI R68, RZ, 0x10, R63 ;  /* 0x00000010ff447819 */ /* 0x000fe2000001163f */
[----:B------:R-:W-:Y:S01]  /*5fe0*/  IMAD.SHL.U32 R63, R65, 0x100, RZ ;  /* 0x00000100413f7824 */ /* 0x000fe200078e00ff */
[----:B------:R-:W-:-:S02]  /*5ff0*/  SHF.L.U32 R61, R67, 0x8, RZ ;  /* 0x00000008433d7819 */ /* 0x000fc400000006ff */
[----:B------:R-:W-:Y:S02]  /*6000*/  SHF.L.U32 R68, R68, 0x10, RZ ;  /* 0x0000001044447819 */ /* 0x000fe400000006ff */
[----:B------:R-:W-:Y:S01]  /*6010*/  LOP3.LUT R60, R60, 0xff00, R61, 0xf8, !PT ;  /* 0x0000ff003c3c7812 */ /* 0x000fe200078ef83d */
[----:B------:R-:W-:Y:S01]  /*6020*/  IMAD.U32 R61, R66, 0x10000, RZ ;  /* 0x00010000423d7824 */ /* 0x000fe200078e00ff */
[----:B------:R-:W-:Y:S02]  /*6030*/  LOP3.LUT R63, R64, 0xff00, R63, 0xf8, !PT ;  /* 0x0000ff00403f7812 */ /* 0x000fe400078ef83f */
[----:B------:R-:W-:Y:S02]  /*6040*/  F2FP.F16.E4M3.UNPACK_B R52, R53 ;  /* 0x00000035ff34723e */ /* 0x000fe400020006ff */
[----:B------:R-:W-:Y:S02]  /*6050*/  F2FP.F16.E4M3.UNPACK_B R64, R91.H1 ;  /* 0x0000005bff40723e */ /* 0x000fe400030006ff */
[----:B------:R-:W-:-:S02]  /*6060*/  F2FP.F16.E4M3.UNPACK_B R53, R53.H1 ;  /* 0x00000035ff35723e */ /* 0x000fc400030006ff */
[----:B------:R-:W-:Y:S01]  /*6070*/  LOP3.LUT R69, R63, 0xff0000, R68, 0xf8, !PT ;  /* 0x00ff00003f457812 */ /* 0x000fe200078ef844 */
[--C-:B------:R-:W-:Y:S01]  /*6080*/  HADD2.F32 R68, -RZ, R64.reuse.H1_H1 ;  /* 0x30000040ff447230 */ /* 0x100fe20000004100 */
[----:B------:R-:W-:Y:S01]  /*6090*/  LOP3.LUT R66, R60, 0xff0000, R61, 0xf8, !PT ;  /* 0x00ff00003c427812 */ /* 0x000fe200078ef83d */
[--C-:B------:R-:W-:Y:S01]  /*60a0*/  HADD2.F32 R61, -RZ, R53.reuse.H1_H1 ;  /* 0x30000035ff3d7230 */ /* 0x100fe20000004100 */
[----:B------:R-:W-:Y:S01]  /*60b0*/  F2FP.F16.E4M3.UNPACK_B R63, R90.H1 ;  /* 0x0000005aff3f723e */ /* 0x000fe200030006ff */
[----:B------:R-:W-:Y:S01]  /*60c0*/  HADD2.F32 R67, -RZ, R64.H0_H0 ;  /* 0x20000040ff437230 */ /* 0x000fe20000004100 */
[----:B------:R-:W-:Y:S01]  /*60d0*/  F2FP.F16.E4M3.UNPACK_B R91, R91 ;  /* 0x0000005bff5b723e */ /* 0x000fe200020006ff */
[----:B------:R-:W-:Y:S02]  /*60e0*/  HADD2.F32 R60, -RZ, R52.H1_H1 ;  /* 0x30000034ff3c7230 */ /* 0x000fe40000004100 */
[----:B------:R-:W-:Y:S01]  /*60f0*/  FMUL.FTZ R70, R61, R68 ;  /* 0x000000443d467220 */ /* 0x000fe20000410000 */
[----:B------:R-:W-:Y:S01]  /*6100*/  HADD2.F32 R53, -RZ, R53.H0_H0 ;  /* 0x20000035ff357230 */ /* 0x000fe20000004100 */
[----:B------:R-:W-:Y:S01]  /*6110*/  F2FP.F16.E4M3.UNPACK_B R90, R90 ;  /* 0x0000005aff5a723e */ /* 0x000fe200020006ff */
[----:B------:R-:W-:-:S02]  /*6120*/  HADD2.F32 R64, -RZ, R63.H1_H1 ;  /* 0x3000003fff407230 */ /* 0x000fc40000004100 */
[----:B------:R-:W-:Y:S01]  /*6130*/  FMUL.FTZ R71, R60, R67 ;  /* 0x000000433c477220 */ /* 0x000fe20000410000 */
[----:B------:R-:W-:Y:S02]  /*6140*/  HADD2.F32 R52, -RZ, R52.H0_H0 ;  /* 0x20000034ff347230 */ /* 0x000fe40000004100 */
[C---:B------:R-:W-:Y:S01]  /*6150*/  FMUL.FTZ R68, R53.reuse, R68 ;  /* 0x0000004435447220 */ /* 0x040fe20000410000 */
[----:B------:R-:W-:Y:S02]  /*6160*/  HADD2.F32 R65, -RZ, R63.H0_H0 ;  /* 0x2000003fff417230 */ /* 0x000fe40000004100 */
[-C--:B------:R-:W-:Y:S01]  /*6170*/  FFMA.FTZ R72, R53, R64.reuse, -R70 ;  /* 0x0000004035487223 */ /* 0x080fe20000010846 */
[----:B------:R-:W-:Y:S01]  /*6180*/  F2FP.F16.E4M3.UNPACK_B R53, R55.H1 ;  /* 0x00000037ff35723e */ /* 0x000fe200030006ff */
[C---:B------:R-:W-:Y:S01]  /*6190*/  FMUL.FTZ R67, R52.reuse, R67 ;  /* 0x0000004334437220 */ /* 0x040fe20000410000 */
[----:B------:R-:W-:Y:S01]  /*61a0*/  F2FP.F16.E4M3.UNPACK_B R55, R55 ;  /* 0x00000037ff37723e */ /* 0x000fe200020006ff */
[----:B------:R-:W-:Y:S01]  /*61b0*/  FFMA.FTZ R75, R61, R64, R68 ;  /* 0x000000403d4b7223 */ /* 0x000fe20000010044 */
[-C--:B------:R-:W-:Y:S01]  /*61c0*/  FFMA.FTZ R52, R52, R65.reuse, -R71 ;  /* 0x0000004134347223 */ /* 0x080fe20000010847 */
[----:B------:R-:W-:Y:S01]  /*61d0*/  FFMA.FTZ R73, R60, R65, R67 ;  /* 0x000000413c497223 */ /* 0x000fe20000010043 */
[----:B------:R-:W-:-:S02]  /*61e0*/  HADD2.F32 R60, -RZ, R53.H0_H0 ;  /* 0x20000035ff3c7230 */ /* 0x000fc40000004100 */
[----:B------:R-:W-:Y:S01]  /*61f0*/  HADD2.F32 R61, -RZ, R53.H1_H1 ;  /* 0x30000035ff3d7230 */ /* 0x000fe20000004100 */
[----:B------:R-:W-:Y:S01]  /*6200*/  F2FP.SATFINITE.E4M3.F32.PACK_AB_MERGE_C R77, R75, R72, RZ ;  /* 0x000000484b4d723e */ /* 0x000fe200048070ff */
[----:B------:R-:W-:Y:S02]  /*6210*/  HADD2.F32 R53, -RZ, R55.H0_H0 ;  /* 0x20000037ff357230 */ /* 0x000fe40000004100 */
[--C-:B------:R-:W-:Y:S02]  /*6220*/  HADD2.F32 R65, -RZ, R91.reuse.H1_H1 ;  /* 0x3000005bff417230 */ /* 0x100fe40000004100 */
[----:B------:R-:W-:Y:S02]  /*6230*/  HADD2.F32 R64, -RZ, R91.H0_H0 ;  /* 0x2000005bff407230 */ /* 0x000fe40000004100 */
[----:B------:R-:W-:Y:S02]  /*6240*/  HADD2.F32 R55, -RZ, R55.H1_H1 ;  /* 0x30000037ff377230 */ /* 0x000fe40000004100 */
[----:B------:R-:W-:Y:S01]  /*6250*/  FMUL.FTZ R67, R61, R65 ;  /* 0x000000413d437220 */ /* 0x000fe20000410000 */
[----:B------:R-:W-:-:S02]  /*6260*/  HADD2.F32 R63, -RZ, R90.H1_H1 ;  /* 0x3000005aff3f7230 */ /* 0x000fc40000004100 */
[C---:B------:R-:W-:Y:S01]  /*6270*/  FMUL.FTZ R70, R60.reuse, R65 ;  /* 0x000000413c467220 */ /* 0x040fe20000410000 */
[----:B------:R-:W-:Y:S02]  /*6280*/  HADD2.F32 R90, -RZ, R90.H0_H0 ;  /* 0x2000005aff5a7230 */ /* 0x000fe40000004100 */
[-C--:B------:R-:W-:Y:S01]  /*6290*/  FMUL.FTZ R68, R55, R64.reuse ;  /* 0x0000004037447220 */ /* 0x080fe20000410000 */
[----:B------:R-:W-:Y:S01]  /*62a0*/  FMUL.FTZ R64, R53, R64 ;  /* 0x0000004035407220 */ /* 0x000fe20000410000 */
[-C--:B------:R-:W-:Y:S01]  /*62b0*/  FFMA.FTZ R67, R60, R63.reuse, -R67 ;  /* 0x0000003f3c437223 */ /* 0x080fe20000010843 */
[----:B------:R-:W-:Y:S01]  /*62c0*/  FFMA.FTZ R60, R61, R63, R70 ;  /* 0x0000003f3d3c7223 */ /* 0x000fe20000010046 */
[----:B------:R-:W-:Y:S01]  /*62d0*/  F2FP.F16.E4M3.UNPACK_B R65, R69.H1 ;  /* 0x00000045ff41723e */ /* 0x000fe200030006ff */
[----:B------:R-:W-:Y:S01]  /*62e0*/  FFMA.FTZ R71, R55, R90, R64 ;  /* 0x0000005a37477223 */ /* 0x000fe20000010040 */
[----:B------:R-:W-:Y:S01]  /*62f0*/  F2FP.F16.E4M3.UNPACK_B R55, R62.H1 ;  /* 0x0000003eff37723e */ /* 0x000fe200030006ff */
[----:B------:R-:W-:Y:S01]  /*6300*/  FFMA.FTZ R70, R53, R90, -R68 ;  /* 0x0000005a35467223 */ /* 0x000fe20000010844 */
[----:B------:R-:W-:Y:S01]  /*6310*/  F2FP.SATFINITE.E4M3.F32.PACK_AB_MERGE_C R76, R60, R67, RZ ;  /* 0x000000433c4c723e */ /* 0x000fe200048070ff */
[----:B------:R-:W-:Y:S01]  /*6320*/  HADD2.F32 R67, -RZ, R65.H1_H1 ;  /* 0x30000041ff437230 */ /* 0x000fe20000004100 */
[----:B------:R-:W-:Y:S01]  /*6330*/  F2FP.F16.E4M3.UNPACK_B R63, R66.H1 ;  /* 0x00000042ff3f723e */ /* 0x000fe200030006ff */
[--C-:B------:R-:W-:Y:S01]  /*6340*/  HADD2.F32 R61, -RZ, R55.reuse.H1_H1 ;  /* 0x30000037ff3d7230 */ /* 0x100fe20000004100 */
[----:B------:R-:W-:Y:S01]  /*6350*/  F2FP.F16.E4M3.UNPACK_B R53, R54.H1 ;  /* 0x00000036ff35723e */ /* 0x000fe200030006ff */
[----:B------:R-:W-:Y:S01]  /*6360*/  HADD2.F32 R60, -RZ, R55.H0_H0 ;  /* 0x20000037ff3c7230 */ /* 0x000fe20000004100 */
        /* <DEDUP_REMOVED lines=12> */
[----:B------:R-:W-:Y:S01]  /*6430*/  FMUL.FTZ R68, R53, R68 ;  /* 0x0000004435447220 */ /* 0x000fe20000410000 */
[----:B------:R-:W-:Y:S01]  /*6440*/  F2FP.F16.E4M3.UNPACK_B R54, R54 ;  /* 0x00000036ff36723e */ /* 0x000fe200020006ff */
[----:B------:R-:W-:Y:S01]  /*6450*/  FFMA.FTZ R74, R61, R64, R74 ;  /* 0x000000403d4a7223 */ /* 0x000fe2000001004a */
[-C--:B------:R-:W-:Y:S01]  /*6460*/  FFMA.FTZ R72, R53, R60.reuse, -R72 ;  /* 0x0000003c35487223 */ /* 0x080fe20000010848 */
[----:B------:R-:W-:Y:S01]  /*6470*/  FFMA.FTZ R61, R55, R60, R68 ;  /* 0x0000003c373d7223 */ /* 0x000fe20000010044 */
[----:B------:R-:W-:-:S02]  /*6480*/  HADD2.F32 R55, -RZ, R62.H0_H0 ;  /* 0x2000003eff377230 */ /* 0x000fc40000004100 */
[----:B------:R-:W-:Y:S01]  /*6490*/  HADD2.F32 R53, -RZ, R54.H0_H0 ;  /* 0x20000036ff357230 */ /* 0x000fe20000004100 */
[----:B------:R-:W-:Y:S01]  /*64a0*/  F2FP.SATFINITE.E4M3.F32.PACK_AB_MERGE_C R74, R74, R75, RZ ;  /* 0x0000004b4a4a723e */ /* 0x000fe200048070ff */
[----:B------:R-:W-:Y:S01]  /*64b0*/  HADD2.F32 R62, -RZ, R62.H1_H1 ;  /* 0x3000003eff3e7230 */ /* 0x000fe20000004100 */
[----:B------:R-:W-:Y:S01]  /*64c0*/  F2FP.SATFINITE.E4M3.F32.PACK_AB_MERGE_C R61, R61, R72, RZ ;  /* 0x000000483d3d723e */ /* 0x000fe200048070ff */
[----:B------:R-:W-:Y:S02]  /*64d0*/  HADD2.F32 R65, -RZ, R65.H0_H0 ;  /* 0x20000041ff417230 */ /* 0x000fe40000004100 */
[----:B------:R-:W-:Y:S02]  /*64e0*/  HADD2.F32 R54, -RZ, R54.H1_H1 ;  /* 0x30000036ff367230 */ /* 0x000fe40000004100 */
[----:B------:R-:W-:Y:S02]  /*64f0*/  HADD2.F32 R69, -RZ, R69.H0_H0 ;  /* 0x20000045ff457230 */ /* 0x000fe40000004100 */
[----:B------:R-:W-:Y:S01]  /*6500*/  FMUL.FTZ R64, R62, R65 ;  /* 0x000000413e407220 */ /* 0x000fe20000410000 */
[----:B------:R-:W-:-:S02]  /*6510*/  HADD2.F32 R63, -RZ, R63.H0_H0 ;  /* 0x2000003fff3f7230 */ /* 0x000fc40000004100 */
        /* <DEDUP_REMOVED lines=10> */
[----:B------:R-:W-:Y:S02]  /*65c0*/  F2FP.SATFINITE.E4M3.F32.PACK_AB_MERGE_C R54, R69, R60, R61 ;  /* 0x0000003c4536723e */ /* 0x000fe4000480703d */
[----:B------:R-:W-:-:S07]  /*65d0*/  F2FP.SATFINITE.E4M3.F32.PACK_AB_MERGE_C R55, R65, R64, R74 ;  /* 0x000000404137723e */ /* 0x000fce000480704a */
.L_x_386:
[----:B------:R-:W-:Y:S05]  /*65e0*/  BSYNC B2 ;  /* 0x0000000000027941 */ /* 0x000fea0003800000 */
.L_x_385:
[----:B------:R-:W-:Y:S02]  /*65f0*/  ULDC.64 UR4, c[0x0][0x2e8] ;  /* 0x0000ba0000047ab9 */ /* 0x000fe40000000a00 */
[----:B------:R-:W-:-:S04]  /*6600*/  IADD3 R60, P2, P3, R128, UR4, R46 ;  /* 0x00000004803c7c10 */ /* 0x000fc8000fb5e02e */
[----:B------:R-:W-:-:S05]  /*6610*/  IADD3.X R61, R131, UR5, R20, P2, P3 ;  /* 0x00000005833d7c10 */ /* 0x000fca00097e6414 */
[----:B--2---:R1:W-:Y:S04]  /*6620*/  STG.E.128 desc[UR60][R60.64], R52 ;  /* 0x000000343c007986 */ /* 0x0043e8000c101d3c */
.L_x_384:
[----:B------:R-:W-:Y:S05]  /*6630*/  BSYNC B1 ;  /* 0x0000000000017941 */ /* 0x000fea0003800000 */
.L_x_383:
[----:B------:R-:W-:Y:S05]  /*6640*/  @P1 BRA `(.L_x_382) ;  /* 0x00000054004c1947 */ /* 0x000fea0003800000 */
[----:B------:R-:W-:Y:S01]  /*6650*/  LOP3.LUT P2, RZ, R229, 0x4, RZ, 0xc0, !PT ;  /* 0x00000004e5ff7812 */ /* 0x000fe2000784c0ff */
[C---:B-1234-:R-:W-:Y:S01]  /*6660*/  VIADD R53, R151.reuse, 0x40 ;  /* 0x0000004097357836 */ /* 0x05efe20000000000 */
[----:B------:R-:W-:Y:S11]  /*6670*/  BSSY B1, `(.L_x_387) ;  /* 0x000006f000017945 */ /* 0x000ff60003800000 */
[----:B------:R-:W-:Y:S01]  /*6680*/  @P2 VIADD R53, R151, 0xffffffc0 ;  /* 0xffffffc097352836 */ /* 0x000fe20000000000 */
[----:B------:R-:W-:-:S03]  /*6690*/  ISETP.GE.AND P2, PT, R230, R130, PT ;  /* 0x00000082e600720c */ /* 0x000fc60003f46270 */
[----:B------:R-:W-:-:S06]  /*66a0*/  IMAD.IADD R53, R16, 0x1, R53 ;  /* 0x0000000110357824 */ /* 0x000fcc00078e0235 */
[----:B------:R-:W1:Y:S04]  /*66b0*/  LDS.128 R52, [R53+0x26400] ;  /* 0x0264000035347984 */ /* 0x000e680000000c00 */
[----:B------:R-:W-:Y:S05]  /*66c0*/  @P2 BRA `(.L_x_388) ;  /* 0x0000000400a42947 */ /* 0x000fea0003800000 */
[----:B------:R-:W-:Y:S02]  /*66d0*/  SHF.R.U32.HI R62, RZ, 0x8, R57 ;  /* 0x00000008ff3e7819 */ /* 0x000fe40000011639 */
[----:B------:R-:W-:Y:S02]  /*66e0*/  SHF.R.U32.HI R56, RZ, 0x8, R59 ;  /* 0x00000008ff387819 */ /* 0x000fe4000001163b */
[----:B------:R-:W-:Y:S02]  /*66f0*/  SHF.R.U32.HI R64, RZ, 0x10, R57 ;  /* 0x00000010ff407819 */ /* 0x000fe40000011639 */
[----:B------:R-:W-:Y:S01]  /*6700*/  LOP3.LUT R61, R57, 0xff0000ff, RZ, 0xc0, !PT ;  /* 0xff0000ff393d7812 */ /* 0x000fe200078ec0ff */
[----:B-1----:R-:W-:Y:S01]  /*6710*/  IMAD.MOV.U32 R57, RZ, RZ, R54 ;  /* 0x000000ffff397224 */ /* 0x002fe200078e0036 */
[----:B------:R-:W-:Y:S01]  /*6720*/  SHF.R.U32.HI R63, RZ, 0x10, R59 ;  /* 0x00000010ff3f7819 */ /* 0x000fe2000001163b */
[----:B------:R-:W-:Y:S01]  /*6730*/  IMAD.SHL.U32 R54, R62, 0x100, RZ ;  /* 0x000001003e367824 */ /* 0x000fe200078e00ff */
[----:B------:R-:W-:Y:S01]  /*6740*/  MOV R58, R55 ;  /* 0x00000037003a7202 */ /* 0x000fe20000000f00 */
[----:B------:R-:W-:Y:S01]  /*6750*/  IMAD.SHL.U32 R55, R56, 0x100, RZ ;  /* 0x0000010038377824 */ /* 0x000fe200078e00ff */
[----:B------:R-:W-:Y:S01]  /*6760*/  LOP3.LUT R60, R59, 0xff0000ff, RZ, 0xc0, !PT ;  /* 0xff0000ff3b3c7812 */ /* 0x000fe200078ec0ff */
[----:B------:R-:W-:Y:S01]  /*6770*/  IMAD.U32 R59, R63, 0x10000, RZ ;  /* 0x000100003f3b7824 */ /* 0x000fe200078e00ff */
[----:B------:R-:W-:-:S02]  /*6780*/  LOP3.LUT R56, R61, 0xff00, R54, 0xf8, !PT ;  /* 0x0000ff003d387812 */ /* 0x000fc400078ef836 */
[----:B------:R-:W-:Y:S02]  /*6790*/  LOP3.LUT R62, R60, 0xff00, R55, 0xf8, !PT ;  /* 0x0000ff003c3e7812 */ /* 0x000fe400078ef837 */
[----:B------:R-:W-:Y:S02]  /*67a0*/  SHF.L.U32 R55, R64, 0x10, RZ ;  /* 0x0000001040377819 */ /* 0x000fe400000006ff */
[----:B------:R-:W-:Y:S02]  /*67b0*/  F2FP.F16.E4M3.UNPACK_B R60, R89.H1 ;  /* 0x00000059ff3c723e */ /* 0x000fe400030006ff */
[-C--:B------:R-:W-:Y:S02]  /*67c0*/  F2FP.F16.E4M3.UNPACK_B R54, R53.reuse ;  /* 0x00000035ff36723e */ /* 0x080fe400020006ff */
[----:B------:R-:W-:Y:S01]  /*67d0*/  LOP3.LUT R64, R62, 0xff0000, R59, 0xf8, !PT ;  /* 0x00ff00003e407812 */ /* 0x000fe200078ef83b */
[----:B------:R-:W-:Y:S01]  /*67e0*/  HADD2.F32 R62, -RZ, R60.H0_H0 ;  /* 0x2000003cff3e7230 */ /* 0x000fe20000004100 */
[----:B------:R-:W-:Y:S01]  /*67f0*/  LOP3.LUT R61, R56, 0xff0000, R55, 0xf8, !PT ;  /* 0x00ff0000383d7812 */ /* 0x000fe200078ef837 */
[----:B------:R-:W-:Y:S01]  /*6800*/  HADD2.F32 R55, -RZ, R54.H1_H1 ;  /* 0x30000036ff377230 */ /* 0x000fe20000004100 */
[----:B------:R-:W-:Y:S01]  /*6810*/  F2FP.F16.E4M3.UNPACK_B R59, R88.H1 ;  /* 0x00000058ff3b723e */ /* 0x000fe200030006ff */
[----:B------:R-:W-:Y:S01]  /*6820*/  HADD2.F32 R63, -RZ, R60.H1_H1 ;  /* 0x3000003cff3f7230 */ /* 0x000fe20000004100 */
[----:B------:R-:W-:Y:S01]  /*6830*/  F2FP.F16.E4M3.UNPACK_B R53, R53.H1 ;  /* 0x00000035ff35723e */ /* 0x000fe200030006ff */
[----:B------:R-:W-:-:S02]  /*6840*/  HADD2.F32 R54, -RZ, R54.H0_H0 ;  /* 0x20000036ff367230 */ /* 0x000fc40000004100 */
[CC--:B------:R-:W-:Y:S01]  /*6850*/  FMUL.FTZ R65, R55.reuse, R62.reuse ;  /* 0x0000003e37417220 */ /* 0x0c0fe20000410000 */
[----:B------:R-:W-:Y:S01]  /*6860*/  HADD2.F32 R60, -RZ, R59.H0_H0 ;  /* 0x2000003bff3c7230 */ /* 0x000fe20000004100 */
[----:B------:R-:W-:Y:S01]  /*6870*/  F2FP.F16.E4M3.UNPACK_B R89, R89 ;  /* 0x00000059ff59723e */ /* 0x000fe200020006ff */
[--C-:B------:R-:W-:Y:S02]  /*6880*/  HADD2.F32 R56, -RZ, R53.reuse.H1_H1 ;  /* 0x30000035ff387230 */ /* 0x100fe40000004100 */
[C---:B------:R-:W-:Y:S01]  /*6890*/  FMUL.FTZ R62, R54.reuse, R62 ;  /* 0x0000003e363e7220 */ /* 0x040fe20000410000 */
[----:B------:R-:W-:Y:S02]  /*68a0*/  HADD2.F32 R53, -RZ, R53.H0_H0 ;  /* 0x20000035ff357230 */ /* 0x000fe40000004100 */
[-C--:B------:R-:W-:Y:S01]  /*68b0*/  FFMA.FTZ R66, R54, R60.reuse, -R65 ;  /* 0x0000003c36427223 */ /* 0x080fe20000010841 */
[----:B------:R-:W-:Y:S02]  /*68c0*/  HADD2.F32 R59, -RZ, R59.H1_H1 ;  /* 0x3000003bff3b7230 */ /* 0x000fe40000004100 */
[CC--:B------:R-:W-:Y:S01]  /*68d0*/  FMUL.FTZ R54, R56.reuse, R63.reuse ;  /* 0x0000003f38367220 */ /* 0x0c0fe20000410000 */
[----:B------:R-:W-:Y:S01]  /*68e0*/  FFMA.FTZ R67, R55, R60, R62 ;  /* 0x0000003c37437223 */ /* 0x000fe2000001003e */
[C---:B------:R-:W-:Y:S01]  /*68f0*/  FMUL.FTZ R63, R53.reuse, R63 ;  /* 0x0000003f353f7220 */ /* 0x040fe20000410000 */
[----:B------:R-:W-:Y:S01]  /*6900*/  F2FP.F16.E4M3.UNPACK_B R88, R88 ;  /* 0x00000058ff58723e */ /* 0x000fe200020006ff */
[-C--:B------:R-:W-:Y:S01]  /*6910*/  FFMA.FTZ R68, R53, R59.reuse, -R54 ;  /* 0x0000003b35447223 */ /* 0x080fe20000010836 */
[-C--:B------:R-:W-:Y:S01]  /*6920*/  F2FP.F16.E4M3.UNPACK_B R53, R52.reuse.H1 ;  /* 0x00000034ff35723e */ /* 0x080fe200030006ff */
[----:B------:R-:W-:Y:S01]  /*6930*/  FFMA.FTZ R69, R56, R59, R63 ;  /* 0x0000003b38457223 */ /* 0x000fe2000001003f */
[----:B------:R-:W-:Y:S01]  /*6940*/  F2FP.F16.E4M3.UNPACK_B R52, R52 ;  /* 0x00000034ff34723e */ /* 0x000fe200020006ff */
[----:B------:R-:W-:-:S02]  /*6950*/  HADD2.F32 R59, -RZ, R89.H1_H1 ;  /* 0x30000059ff3b7230 */ /* 0x000fc40000004100 */
[--C-:B------:R-:W-:Y:S01]  /*6960*/  HADD2.F32 R54, -RZ, R53.reuse.H0_H0 ;  /* 0x20000035ff367230 */ /* 0x100fe20000004100 */
[----:B------:R-:W-:Y:S01]  /*6970*/  F2FP.SATFINITE.E4M3.F32.PACK_AB_MERGE_C R71, R69, R68, RZ ;  /* 0x000000444547723e */ /* 0x000fe200048070ff */
[----:B------:R-:W-:Y:S02]  /*6980*/  HADD2.F32 R55, -RZ, R53.H1_H1 ;  /* 0x30000035ff377230 */ /* 0x000fe40000004100 */
[--C-:B------:R-:W-:Y:S02]  /*6990*/  HADD2.F32 R53, -RZ, R52.reuse.H0_H0 ;  /* 0x20000034ff357230 */ /* 0x100fe40000004100 */
[-C--:B------:R-:W-:Y:S01]  /*69a0*/  FMUL.FTZ R62, R54, R59.reuse ;  /* 0x0000003b363e7220 */ /* 0x080fe20000410000 */
[----:B------:R-:W-:Y:S02]  /*69b0*/  HADD2.F32 R89, -RZ, R89.H0_H0 ;  /* 0x20000059ff597230 */ /* 0x000fe40000004100 */
[----:B------:R-:W-:Y:S01]  /*69c0*/  FMUL.FTZ R63, R55, R59 ;  /* 0x0000003b373f7220 */ /* 0x000fe20000410000 */
[----:B------:R-:W-:-:S02]  /*69d0*/  HADD2.F32 R52, -RZ, R52.H1_H1 ;  /* 0x30000034ff347230 */ /* 0x000fc40000004100 */
[--C-:B------:R-:W-:Y:S02]  /*69e0*/  HADD2.F32 R56, -RZ, R88.reuse.H1_H1 ;  /* 0x30000058ff387230 */ /* 0x100fe40000004100 */
[----:B------:R-:W-:Y:S02]  /*69f0*/  HADD2.F32 R88, -RZ, R88.H0_H0 ;  /* 0x20000058ff587230 */ /* 0x000fe40000004100 */
[-C--:B------:R-:W-:Y:S01]  /*6a00*/  FMUL.FTZ R60, R52, R89.reuse ;  /* 0x00000059343c7220 */ /* 0x080fe20000410000 */
[----:B------:R-:W-:Y:S01]  /*6a10*/  FMUL.FTZ R89, R53, R89 ;  /* 0x0000005935597220 */ /* 0x000fe20000410000 */
[-C--:B------:R-:W-:Y:S01]  /*6a20*/  FFMA.FTZ R63, R54, R56.reuse, -R63 ;  /* 0x00000038363f7223 */ /* 0x080fe2000001083f */
[----:B------:R-:W-:Y:S01]  /*6a30*/  FFMA.FTZ R62, R55, R56, R62 ;  /* 0x00000038373e7223 */ /* 0x000fe2000001003e */
[----:B------:R-:W-:Y:S01]  /*6a40*/  FFMA.FTZ R65, R53, R88, -R60 ;  /* 0x0000005835417223 */ /* 0x000fe2000001083c */
[----:B------:R-:W-:Y:S01]  /*6a50*/  F2FP.F16.E4M3.UNPACK_B R53, R58.H1 ;  /* 0x0000003aff35723e */ /* 0x000fe200030006ff */
[----:B------:R-:W-:Y:S01]  /*6a60*/  FFMA.FTZ R88, R52, R88, R89 ;  /* 0x0000005834587223 */ /* 0x000fe20000010059 */
[----:B------:R-:W-:-:S02]  /*6a70*/  F2FP.F16.E4M3.UNPACK_B R60, R64.H1 ;  /* 0x00000040ff3c723e */ /* 0x000fc400030006ff */
[----:B------:R-:W-:Y:S01]  /*6a80*/  F2FP.SATFINITE.E4M3.F32.PACK_AB_MERGE_C R70, R62, R63, RZ ;  /* 0x0000003f3e46723e */ /* 0x000fe200048070ff */
[--C-:B------:R-:W-:Y:S01]  /*6a90*/  HADD2.F32 R55, -RZ, R53.reuse.H1_H1 ;  /* 0x30000035ff377230 */ /* 0x100fe20000004100 */
[----:B------:R-:W-:Y:S01]  /*6aa0*/  F2FP.F16.E4M3.UNPACK_B R56, R61.H1 ;  /* 0x0000003dff38723e */ /* 0x000fe200030006ff */
[----:B------:R-:W-:Y:S01]  /*6ab0*/  HADD2.F32 R63, -RZ, R60.H1_H1 ;  /* 0x3000003cff3f7230 */ /* 0x000fe20000004100 */
[----:B------:R-:W-:Y:S01]  /*6ac0*/  F2FP.F16.E4M3.UNPACK_B R52, R57.H1 ;  /* 0x00000039ff34723e */ /* 0x000fe200030006ff */
[----:B------:R-:W-:Y:S01]  /*6ad0*/  HADD2.F32 R54, -RZ, R53.H0_H0 ;  /* 0x20000035ff367230 */ /* 0x000fe20000004100 */
[----:B------:R-:W-:Y:S01]  /*6ae0*/  F2FP.F16.E4M3.UNPACK_B R64, R64 ;  /* 0x00000040ff40723e */ /* 0x000fe200020006ff */
[----:B------:R-:W-:Y:S01]  /*6af0*/  HADD2.F32 R59, -RZ, R56.H1_H1 ;  /* 0x30000038ff3b7230 */ /* 0x000fe20000004100 */
[----:B------:R-:W-:Y:S01]  /*6b00*/  F2FP.F16.E4M3.UNPACK_B R61, R61 ;  /* 0x0000003dff3d723e */ /* 0x000fe200020006ff */
[----:B------:R-:W-:Y:S01]  /*6b10*/  FMUL.FTZ R69, R55, R63 ;  /* 0x0000003f37457220 */ /* 0x000fe20000410000 */
[----:B------:R-:W-:-:S02]  /*6b20*/  HADD2.F32 R53, -RZ, R52.H1_H1 ;  /* 0x30000034ff357230 */ /* 0x000fc40000004100 */
[C---:B------:R-:W-:Y:S01]  /*6b30*/  FMUL.FTZ R68, R54.reuse, R63 ;  /* 0x0000003f36447220 */ /* 0x040fe20000410000 */
[----:B------:R-:W-:Y:S02]  /*6b40*/  HADD2.F32 R62, -RZ, R64.H1_H1 ;  /* 0x30000040ff3e7230 */ /* 0x000fe40000004100 */
[----:B------:R-:W-:Y:S01]  /*6b50*/  FFMA.FTZ R69, R54, R59, -R69 ;  /* 0x0000003b36457223 */ /* 0x000fe20000010845 */
[----:B------:R-:W-:Y:S01]  /*6b60*/  HADD2.F32 R52, -RZ, R52.H0_H0 ;  /* 0x20000034ff347230 */ /* 0x000fe20000004100 */
[----:B------:R-:W-:Y:S01]  /*6b70*/  F2FP.F16.E4M3.UNPACK_B R57, R57 ;  /* 0x00000039ff39723e */ /* 0x000fe200020006ff */
        /* <DEDUP_REMOVED lines=10> */
[--C-:B------:R-:W-:Y:S02]  /*6c20*/  HADD2.F32 R53, -RZ, R58.reuse.H0_H0 ;  /* 0x2000003aff357230 */ /* 0x100fe40000004100 */
        /* <DEDUP_REMOVED lines=13> */
[----:B------:R-:W-:-:S02]  /*6d00*/  F2FP.SATFINITE.E4M3.F32.PACK_AB_MERGE_C R68, R68, R69, RZ ;  /* 0x000000454444723e */ /* 0x000fc400048070ff */
[----:B------:R-:W-:Y:S02]  /*6d10*/  F2FP.SATFINITE.E4M3.F32.PACK_AB_MERGE_C R62, R64, R55, R62 ;  /* 0x00000037403e723e */ /* 0x000fe4000480703e */
[----:B------:R-:W-:Y:S02]  /*6d20*/  F2FP.SATFINITE.E4M3.F32.PACK_AB_MERGE_C R55, R59, R54, R68 ;  /* 0x000000363b37723e */ /* 0x000fe40004807044 */
[----:B------:R-:W-:Y:S01]  /*6d30*/  F2FP.SATFINITE.E4M3.F32.PACK_AB_MERGE_C R53, R67, R66, R71 ;  /* 0x000000424335723e */ /* 0x000fe20004807047 */
[----:B------:R-:W-:Y:S01]  /*6d40*/  IMAD.MOV.U32 R54, RZ, RZ, R62 ;  /* 0x000000ffff367224 */ /* 0x000fe200078e003e */
[----:B------:R-:W-:-:S07]  /*6d50*/  F2FP.SATFINITE.E4M3.F32.PACK_AB_MERGE_C R52, R88, R65, R70 ;  /* 0x000000415834723e */ /* 0x000fce0004807046 */
.L_x_388:
[----:B------:R-:W-:Y:S05]  /*6d60*/  BSYNC B1 ;  /* 0x0000000000017941 */ /* 0x000fea0003800000 */
.L_x_387:
[----:B------:R-:W-:Y:S02]  /*6d70*/  ULDC.64 UR4, c[0x0][0x2e8] ;  /* 0x0000ba0000047ab9 */ /* 0x000fe40000000a00 */
[----:B------:R-:W-:-:S04]  /*6d80*/  IADD3 R56, P2, P3, R15, UR4, R128 ;  /* 0x000000040f387c10 */ /* 0x000fc8000fb5e080 */
[----:B------:R-:W-:-:S05]  /*6d90*/  IADD3.X R57, R108, UR5, R131, P2, P3 ;  /* 0x000000056c397c10 */ /* 0x000fca00097e6483 */
[----:B-1----:R1:W-:Y:S01]  /*6da0*/  STG.E.128 desc[UR60][R56.64], R52 ;  /* 0x0000003438007986 */ /* 0x0023e2000c101d3c */
[----:B------:R-:W-:Y:S05]  /*6db0*/  BRA `(.L_x_382) ;  /* 0x0000004c00707947 */ /* 0x000fea0003800000 */
.L_x_346:
[----:B------:R-:W2:Y:S01]  /*6dc0*/  LDL R56, [R1+0x44] ;  /* 0x0000440001387983 */ /* 0x000ea20000100800 */
[C---:B------:R-:W-:Y:S01]  /*6dd0*/  ISETP.GE.AND P5, PT, R228.reuse, R119, PT ;  /* 0x00000077e400720c */ /* 0x040fe20003fa6270 */
[C---:B------:R-:W-:Y:S01]  /*6de0*/  VIADD R66, R228.reuse, 0x80 ;  /* 0x00000080e4427836 */ /* 0x040fe20000000000 */
[----:B------:R-:W-:Y:S02]  /*6df0*/  IADD3 R64, R228, 0x40, RZ ;  /* 0x00000040e4407810 */ /* 0x000fe40007ffe0ff */
[----:B------:R-:W-:Y:S02]  /*6e00*/  ISETP.GE.OR P5, PT, R18, R130, P5 ;  /* 0x000000821200720c */ /* 0x000fe40002fa6670 */
[----:B------:R-:W-:-:S11]  /*6e10*/  P2R R65, PR, RZ, 0x1 ;  /* 0x00000001ff417803 */ /* 0x000fd60000000000 */
[----:B------:R-:W0:Y:S08]  /*6e20*/  @!P5 LDC.64 R60, c[0x0][0x3e8] ;  /* 0x0000fa00ff3cdb82 */ /* 0x000e300000000a00 */
[----:B------:R-:W1:Y:S01]  /*6e30*/  @!P5 LDC.64 R62, c[0x0][0x400] ;  /* 0x00010000ff3edb82 */ /* 0x000e620000000a00 */
[----:B0-----:R-:W-:-:S04]  /*6e40*/  @!P5 IADD3 R60, P2, P3, R92, R60, R52 ;  /* 0x0000003c5c3cd210 */ /* 0x001fc80007b5e034 */
[----:B------:R-:W-:Y:S02]  /*6e50*/  @!P5 IADD3.X R61, R31, R61, R125, P2, P3 ;  /* 0x0000003d1f3dd210 */ /* 0x000fe400017e647d */
[----:B------:R-:W-:Y:S02]  /*6e60*/  CS2R R74, SRZ ;  /* 0x00000000004a7805 */ /* 0x000fe4000001ff00 */
[----:B------:R-:W-:Y:S02]  /*6e70*/  CS2R R76, SRZ ;  /* 0x00000000004c7805 */ /* 0x000fe4000001ff00 */
[----:B------:R-:W-:Y:S02]  /*6e80*/  CS2R R78, SRZ ;  /* 0x00000000004e7805 */ /* 0x000fe4000001ff00 */
[----:B------:R-:W-:Y:S02]  /*6e90*/  CS2R R80, SRZ ;  /* 0x0000000000507805 */ /* 0x000fe4000001ff00 */
[----:B------:R-:W-:-:S02]  /*6ea0*/  CS2R R82, SRZ ;  /* 0x0000000000527805 */ /* 0x000fc4000001ff00 */
[----:B--2---:R-:W-:Y:S01]  /*6eb0*/  R2UR UR4, R56 ;  /* 0x00000000380472ca */ /* 0x004fe200000e0000 */
[----:B------:R-:W-:-:S05]  /*6ec0*/  VIADD R56, R228, 0xc0 ;  /* 0x000000c0e4387836 */ /* 0x000fca0000000000 */
[----:B------:R-:W-:-:S04]  /*6ed0*/  ISETP.GE.AND P2, PT, R56, R119, PT ;  /* 0x000000773800720c */ /* 0x000fc80003f46270 */
[----:B------:R-:W-:-:S13]  /*6ee0*/  ISETP.GE.OR P2, PT, R18, R130, P2 ;  /* 0x000000821200720c */ /* 0x000fda0001746670 */
[----:B------:R-:W0:Y:S01]  /*6ef0*/  @!P2 LDC.64 R56, c[0x0][0x3f8] ;  /* 0x0000fe00ff38ab82 */ /* 0x000e220000000a00 */
[----:B------:R-:W-:Y:S01]  /*6f00*/  @!P2 MOV R53, R125 ;  /* 0x0000007d0035a202 */ /* 0x000fe20000000f00 */
[----:B------:R-:W-:-:S06]  /*6f10*/  @!P2 IMAD.MOV.U32 R55, RZ, RZ, R111 ;  /* 0x000000ffff37a224 */ /* 0x000fcc00078e006f */
[----:B------:R-:W2:Y:S08]  /*6f20*/  @!P2 LDC.64 R84, c[0x0][0x3e8] ;  /* 0x0000fa00ff54ab82 */ /* 0x000eb00000000a00 */
[----:B------:R-:W3:Y:S01]  /*6f30*/  @!P2 LDC.64 R86, c[0x0][0x400] ;  /* 0x00010000ff56ab82 */ /* 0x000ee20000000a00 */
[----:B0-----:R-:W-:-:S04]  /*6f40*/  @!P2 IMAD.WIDE.U32 R58, R56, 0xc0, R52 ;  /* 0x000000c0383aa825 */ /* 0x001fc800078e0034 */
[----:B------:R-:W-:-:S04]  /*6f50*/  @!P2 IMAD R57, R57, 0xc0, RZ ;  /* 0x000000c03939a824 */ /* 0x000fc800078e02ff */
[----:B------:R-:W-:Y:S01]  /*6f60*/  @!P2 IMAD.IADD R56, R59, 0x1, R57 ;  /* 0x000000013b38a824 */ /* 0x000fe200078e0239 */
[----:B--2---:R-:W-:-:S04]  /*6f70*/  @!P2 IADD3 R84, P3, P4, R92, R84, R58 ;  /* 0x000000545c54a210 */ /* 0x004fc80007c7e03a */
[----:B------:R-:W-:Y:S02]  /*6f80*/  @!P2 IADD3.X R85, R31, R85, R56, P3, P4 ;  /* 0x000000551f55a210 */ /* 0x000fe40001fe8438 */
[----:B------:R-:W0:Y:S03]  /*6f90*/  @!P2 LDC.64 R56, c[0x0][0x408] ;  /* 0x00010200ff38ab82 */ /* 0x000e260000000a00 */
[----:B------:R-:W2:Y:S01]  /*6fa0*/  @!P2 LDG.E.128 R76, desc[UR60][R84.64] ;  /* 0x0000003c544ca981 */ /* 0x000ea2000c1e1d00 */
[----:B0-----:R-:W-:-:S04]  /*6fb0*/  @!P2 IMAD.WIDE.U32 R58, R56, 0xc0, R54 ;  /* 0x000000c0383aa825 */ /* 0x001fc800078e0036 */
[----:B------:R-:W-:Y:S01]  /*6fc0*/  @!P2 IMAD R57, R57, 0xc0, RZ ;  /* 0x000000c03939a824 */ /* 0x000fe200078e02ff */
[----:B---3--:R-:W-:-:S03]  /*6fd0*/  @!P2 IADD3 R86, P3, P4, R98, R86, R58 ;  /* 0x000000566256a210 */ /* 0x008fc60007c7e03a */
[----:B------:R-:W-:-:S05]  /*6fe0*/  @!P2 IMAD.IADD R56, R59, 0x1, R57 ;  /* 0x000000013b38a824 */ /* 0x000fca00078e0239 */
[----:B------:R-:W-:Y:S02]  /*6ff0*/  @!P2 IADD3.X R87, R29, R87, R56, P3, P4 ;  /* 0x000000571d57a210 */ /* 0x000fe40001fe8438 */
[----:B-1----:R-:W-:-:S03]  /*7000*/  @!P5 IADD3 R62, P3, P4, R98, R62, R54 ;  /* 0x0000003e623ed210 */ /* 0x002fc60007c7e036 */
[----:B------:R-:W3:Y:S01]  /*7010*/  @!P2 LDG.E.128 R80, desc[UR60][R86.64] ;  /* 0x0000003c5650a981 */ /* 0x000ee2000c1e1d00 */
[----:B------:R-:W-:Y:S02]  /*7020*/  @!P5 IADD3.X R63, R29, R63, R111, P3, P4 ;  /* 0x0000003f1d3fd210 */ /* 0x000fe40001fe846f */
[----:B------:R-:W-:-:S04]  /*7030*/  ISETP.GE.AND P4, PT, R64, R119, PT ;  /* 0x000000774000720c */ /* 0x000fc80003f86270 */
[----:B------:R-:W-:-:S13]  /*7040*/  ISETP.GE.OR P4, PT, R18, R130, P4 ;  /* 0x000000821200720c */ /* 0x000fda0002786670 */
[----:B------:R-:W-:Y:S01]  /*7050*/  @!P4 IADD3 R59, P3, P6, R92, R52, R10 ;  /* 0x000000345c3bc210 */ /* 0x000fe20007e7e00a */
[----:B------:R-:W0:Y:S03]  /*7060*/  @!P4 LDC.64 R68, c[0x0][0x3e8] ;  /* 0x0000fa00ff44cb82 */ /* 0x000e260000000a00 */
[----:B------:R-:W-:Y:S02]  /*7070*/  @!P4 IADD3.X R64, R31, R125, R12, P3, P6 ;  /* 0x0000007d1f40c210 */ /* 0x000fe40001fec40c */
[----:B------:R-:W-:-:S03]  /*7080*/  ISETP.GE.AND P3, PT, R66, R119, PT ;  /* 0x000000774200720c */ /* 0x000fc60003f66270 */
[----:B------:R-:W1:Y:S01]  /*7090*/  @!P4 LDC.64 R70, c[0x0][0x400] ;  /* 0x00010000ff46cb82 */ /* 0x000e620000000a00 */
[----:B------:R-:W-:-:S13]  /*70a0*/  ISETP.GE.OR P3, PT, R18, R130, P3 ;  /* 0x000000821200720c */ /* 0x000fda0001f66670 */
[----:B------:R-:W-:Y:S01]  /*70b0*/  @!P3 IADD3 R53, P0, P6, R92, R9, R52 ;  /* 0x000000095c35b210 */ /* 0x000fe20007e1e034 */
[----:B------:R-:W4:Y:S03]  /*70c0*/  @!P3 LDC.64 R72, c[0x0][0x3e8] ;  /* 0x0000fa00ff48bb82 */ /* 0x000f260000000a00 */
[----:B------:R-:W-:Y:S02]  /*70d0*/  @!P3 IADD3.X R56, R31, R11, R125, P0, P6 ;  /* 0x0000000b1f38b210 */ /* 0x000fe400007ec47d */
[----:B------:R-:W-:-:S03]  /*70e0*/  @!P4 IADD3 R57, P0, P6, R98, R54, R6 ;  /* 0x000000366239c210 */ /* 0x000fc60007e1e006 */
[----:B------:R-:W5:Y:S01]  /*70f0*/  @!P3 LDC.64 R88, c[0x0][0x400] ;  /* 0x00010000ff58bb82 */ /* 0x000f620000000a00 */
[----:B------:R-:W-:Y:S02]  /*7100*/  @!P4 IADD3.X R58, R29, R111, R8, P0, P6 ;  /* 0x0000006f1d3ac210 */ /* 0x000fe400007ec408 */
[----:B------:R-:W-:-:S04]  /*7110*/  @!P3 IADD3 R55, P0, P6, R98, R5, R54 ;  /* 0x000000056237b210 */ /* 0x000fc80007e1e036 */
[----:B------:R-:W-:Y:S02]  /*7120*/  @!P3 IADD3.X R52, R29, R7, R111, P0, P6 ;  /* 0x000000071d34b210 */ /* 0x000fe400007ec46f */
[----:B0-----:R-:W-:Y:S02]  /*7130*/  @!P4 IADD3 R68, P6, R59, R68, RZ ;  /* 0x000000443b44c210 */ /* 0x001fe40007fde0ff */
[----:B------:R-:W-:Y:S02]  /*7140*/  CS2R R66, SRZ ;  /* 0x0000000000427805 */ /* 0x000fe4000001ff00 */
[----:B------:R-:W-:Y:S01]  /*7150*/  ISETP.NE.AND P0, PT, R65, RZ, PT ;  /* 0x000000ff4100720c */ /* 0x000fe20003f05270 */
[----:B------:R-:W-:Y:S01]  /*7160*/  @!P4 IMAD.X R69, R64, 0x1, R69, P6 ;  /* 0x000000014045c824 */ /* 0x000fe200030e0645 */
[----:B-1----:R-:W-:-:S05]  /*7170*/  @!P4 IADD3 R70, P6, R57, R70, RZ ;  /* 0x000000463946c210 */ /* 0x002fca0007fde0ff */
[----:B------:R-:W-:Y:S01]  /*7180*/  @!P4 IMAD.X R71, R58, 0x1, R71, P6 ;  /* 0x000000013a47c824 */ /* 0x000fe200030e0647 */
[----:B----4-:R-:W-:Y:S02]  /*7190*/  @!P3 IADD3 R72, P6, R53, R72, RZ ;  /* 0x000000483548b210 */ /* 0x010fe40007fde0ff */
[----:B------:R-:W-:Y:S02]  /*71a0*/  CS2R R58, SRZ ;  /* 0x00000000003a7805 */ /* 0x000fe4000001ff00 */
[----:B------:R-:W-:Y:S02]  /*71b0*/  @!P3 IADD3.X R73, R56, R73, RZ, P6, !PT ;  /* 0x000000493849b210 */ /* 0x000fe400037fe4ff */
[----:B------:R-:W-:Y:S02]  /*71c0*/  CS2R R56, SRZ ;  /* 0x0000000000387805 */ /* 0x000fe4000001ff00 */
[----:B-----5:R-:W-:Y:S02]  /*71d0*/  @!P3 IADD3 R88, P6, R55, R88, RZ ;  /* 0x000000583758b210 */ /* 0x020fe40007fde0ff */
[----:B------:R-:W-:-:S03]  /*71e0*/  CS2R R54, SRZ ;  /* 0x0000000000367805 */ /* 0x000fc6000001ff00 */
[----:B------:R-:W-:Y:S01]  /*71f0*/  @!P3 IMAD.X R89, R52, 0x1, R89, P6 ;  /* 0x000000013459b824 */ /* 0x000fe200030e0659 */
[----:B------:R-:W-:Y:S01]  /*7200*/  CS2R R52, SRZ ;  /* 0x0000000000347805 */ /* 0x000fe2000001ff00 */
[----:B------:R0:W4:Y:S01]  /*7210*/  @!P5 LDG.E.128 R56, desc[UR60][R62.64] ;  /* 0x0000003c3e38d981 */ /* 0x000122000c1e1d00 */
[----:B------:R-:W-:-:S04]  /*7220*/  CS2R R64, SRZ ;  /* 0x0000000000407805 */ /* 0x000fc8000001ff00 */
[----:B------:R1:W5:Y:S04]  /*7230*/  @!P5 LDG.E.128 R52, desc[UR60][R60.64] ;  /* 0x0000003c3c34d981 */ /* 0x000368000c1e1d00 */
[----:B------:R1:W5:Y:S01]  /*7240*/  @!P4 LDG.E.128 R64, desc[UR60][R70.64] ;  /* 0x0000003c4640c981 */ /* 0x000362000c1e1d00 */
[----:B0-----:R-:W-:Y:S02]  /*7250*/  CS2R R62, SRZ ;  /* 0x00000000003e7805 */ /* 0x001fe4000001ff00 */
[----:B-1----:R-:W-:Y:S02]  /*7260*/  CS2R R60, SRZ ;  /* 0x00000000003c7805 */ /* 0x002fe4000001ff00 */
[----:B------:R-:W-:-:S04]  /*7270*/  CS2R R70, SRZ ;  /* 0x0000000000467805 */ /* 0x000fc8000001ff00 */
[----:B------:R0:W5:Y:S02]  /*7280*/  @!P4 LDG.E.128 R60, desc[UR60][R68.64] ;  /* 0x0000003c443cc981 */ /* 0x000164000c1e1d00 */
[----:B0-----:R-:W-:-:S06]  /*7290*/  CS2R R68, SRZ ;  /* 0x0000000000447805 */ /* 0x001fcc000001ff00 */
[----:B------:R0:W5:Y:S02]  /*72a0*/  @!P3 LDG.E.128 R68, desc[UR60][R72.64] ;  /* 0x0000003c4844b981 */ /* 0x000164000c1e1d00 */
[----:B0-----:R-:W-:-:S06]  /*72b0*/  CS2R R72, SRZ ;  /* 0x0000000000487805 */ /* 0x001fcc000001ff00 */
[----:B------:R-:W5:Y:S01]  /*72c0*/  @!P3 LDG.E.128 R72, desc[UR60][R88.64] ;  /* 0x0000003c5848b981 */ /* 0x000f62000c1e1d00 */
[----:B------:R-:W-:-:S06]  /*72d0*/  UISETP.NE.AND UP0, UPT, UR4, 0x3, UPT ;  /* 0x000000030400788c */ /* 0x000fcc000bf05270 */
[----:B------:R-:W-:Y:S02]  /*72e0*/  PLOP3.LUT P5, PT, PT, PT, UP0, 0x80, 0x0 ;  /* 0x000000000000781c */ /* 0x000fe40003faf008 */
[----:B------:R-:W-:Y:S01]  /*72f0*/  ISETP.GE.AND P2, PT, R18, R130, PT ;  /* 0x000000821200720c */ /* 0x000fe20003f46270 */
[----:B--2---:R-:W-:Y:S02]  /*7300*/  IMAD.MOV.U32 R142, RZ, RZ, R76 ;  /* 0x000000ffff8e7224 */ /* 0x004fe400078e004c */
[----:B------:R-:W-:Y:S01]  /*7310*/  IMAD.MOV.U32 R143, RZ, RZ, R78 ;  /* 0x000000ffff8f7224 */ /* 0x000fe200078e004e */
[----:B---3--:R-:W-:Y:S01]  /*7320*/  MOV R144, R80 ;  /* 0x0000005000907202 */ /* 0x008fe20000000f00 */
[----:B------:R-:W-:Y:S01]  /*7330*/  IMAD.MOV.U32 R145, RZ, RZ, R82 ;  /* 0x000000ffff917224 */ /* 0x000fe200078e0052 */
[----:B----4-:R-:W-:Y:S01]  /*7340*/  MOV R162, R56 ;  /* 0x0000003800a27202 */ /* 0x010fe20000000f00 */
[----:B------:R-:W-:Y:S02]  /*7350*/  IMAD.MOV.U32 R160, RZ, RZ, R58 ;  /* 0x000000ffffa07224 */ /* 0x000fe400078e003a */
[----:B-----5:R-:W-:-:S02]  /*7360*/  IMAD.MOV.U32 R161, RZ, RZ, R52 ;  /* 0x000000ffffa17224 */ /* 0x020fc400078e0034 */
[----:B------:R-:W-:Y:S01]  /*7370*/  IMAD.MOV.U32 R158, RZ, RZ, R54 ;  /* 0x000000ffff9e7224 */ /* 0x000fe200078e0036 */
[----:B------:R-:W-:Y:S01]  /*7380*/  MOV R154, R64 ;  /* 0x00000040009a7202 */ /* 0x000fe20000000f00 */
[----:B------:R-:W-:Y:S02]  /*7390*/  IMAD.MOV.U32 R155, RZ, RZ, R66 ;  /* 0x000000ffff9b7224 */ /* 0x000fe400078e0042 */
[----:B------:R-:W-:Y:S02]  /*73a0*/  IMAD.MOV.U32 R152, RZ, RZ, R60 ;  /* 0x000000ffff987224 */ /* 0x000fe400078e003c */
[----:B------:R-:W-:Y:S02]  /*73b0*/  IMAD.MOV.U32 R153, RZ, RZ, R62 ;  /* 0x000000ffff997224 */ /* 0x000fe400078e003e */
[----:B------:R-:W-:Y:S02]  /*73c0*/  IMAD.MOV.U32 R148, RZ, RZ, R68 ;  /* 0x000000ffff947224 */ /* 0x000fe400078e0044 */
[----:B------:R-:W-:Y:S01]  /*73d0*/  IMAD.MOV.U32 R149, RZ, RZ, R70 ;  /* 0x000000ffff957224 */ /* 0x000fe200078e0046 */
[----:B------:R-:W-:Y:S01]  /*73e0*/  MOV R150, R72 ;  /* 0x0000004800967202 */ /* 0x000fe20000000f00 */
[----:B------:R-:W-:Y:S01]  /*73f0*/  IMAD.MOV.U32 R151, RZ, RZ, R74 ;  /* 0x000000ffff977224 */ /* 0x000fe200078e004a */
[----:B------:R-:W-:Y:S06]  /*7400*/  @!P5 BRA `(.L_x_389) ;  /* 0x000000000004d947 */ /* 0x000fec0003800000 */
[----:B------:R-:W-:Y:S01]  /*7410*/  BPT.TRAP 0x1 ;  /* 0x000000040000795c */ /* 0x000fe20000300000 */
.L_x_389:
[----:B------:R-:W-:Y:S01]  /*7420*/  IMAD R111, R17, 0x8, R16 ;  /* 0x00000008116f7824 */ /* 0x000fe200078e0210 */
[----:B------:R-:W-:Y:S01]  /*7430*/  SHF.L.U32 R125, R231, 0x1f, RZ ;  /* 0x0000001fe77d7819 */ /* 0x000fe200000006ff */
[----:B------:R-:W0:Y:S01]  /*7440*/  LDC R146, c[0x0][0x2f4] ;  /* 0x0000bd00ff927b82 */ /* 0x000e220000000800 */
[----:B------:R-:W-:Y:S01]  /*7450*/  IMAD.MOV.U32 R129, RZ, RZ, R131 ;  /* 0x000000ffff817224 */ /* 0x000fe200078e0083 */
[----:B------:R-:W-:Y:S01]  /*7460*/  BSSY B1, `(.L_x_390) ;  /* 0x0000005000017945 */ /* 0x000fe20003800000 */
[----:B------:R-:W1:Y:S05]  /*7470*/  SYNCS.PHASECHK.TRANS64.TRYWAIT P3, [R111+URZ+0x2e890], R125 ;  /* 0x02e8907d6f0075a7 */ /* 0x000e6a000806017f */
[----:B------:R-:W2:Y:S01]  /*7480*/  LDC.64 R130, c[0x0][0x300] ;  /* 0x0000c000ff827b82 */ /* 0x000ea20000000a00 */
[----:B0-----:R-:W-:Y:S01]  /*7490*/  IADD3 R147, -R120, R146, RZ ;  /* 0x0000009278937210 */ /* 0x001fe20007ffe1ff */
[----:B-1----:R-:W-:Y:S06]  /*74a0*/  @!P3 BRA `(.L_x_391) ;  /* 0x000001d400ecb947 */ /* 0x002fec0003800000 */
.L_x_634:
[----:B------:R-:W-:Y:S05]  /*74b0*/  BSYNC B1 ;  /* 0x0000000000017941 */ /* 0x000fea0003800000 */
.L_x_390:
[----:B------:R-:W-:Y:S01]  /*74c0*/  ISETP.GE.OR P3, PT, R228, R119, P0 ;  /* 0x00000077e400720c */ /* 0x000fe20000766670 */
[----:B------:R-:W-:-:S12]  /*74d0*/  BSSY B1, `(.L_x_392) ;  /* 0x00000f8000017945 */ /* 0x000fd80003800000 */
[----:B------:R-:W-:Y:S05]  /*74e0*/  @P3 BRA `(.L_x_393) ;  /* 0x0000000c00d83947 */ /* 0x000fea0003800000 */
[----:B------:R-:W1:Y:S01]  /*74f0*/  S2R R85, SR_TID.X ;  /* 0x0000000000557919 */ /* 0x000e620000002100 */
[----:B------:R-:W-:Y:S01]  /*7500*/  SHF.R.S32.HI R84, RZ, 0x1f, R228 ;  /* 0x0000001fff547819 */ /* 0x000fe200000114e4 */
[-C--:B--2---:R-:W-:Y:S01]  /*7510*/  IMAD.WIDE.U32 R136, R228, R130.reuse, R128 ;  /* 0x00000082e4887225 */ /* 0x084fe200078e0080 */
[----:B------:R-:W-:Y:S01]  /*7520*/  ISETP.NE.AND P6, PT, R0, RZ, PT ;  /* 0x000000ff0000720c */ /* 0x000fe20003fc5270 */
[----:B------:R-:W-:Y:S02]  /*7530*/  BSSY B2, `(.L_x_394) ;  /* 0x00000e6000027945 */ /* 0x000fe40003800000 */
[----:B------:R-:W-:Y:S01]  /*7540*/  IMAD R84, R84, R130, RZ ;  /* 0x0000008254547224 */ /* 0x000fe200078e02ff */
[----:B------:R-:W-:-:S03]  /*7550*/  IADD3 R156, P3, P4, R46, R136, R27 ;  /* 0x000000882e9c7210 */ /* 0x000fc60007c7e01b */
[----:B------:R-:W-:Y:S01]  /*7560*/  IMAD R157, R228, R131, R84 ;  /* 0x00000083e49d7224 */ /* 0x000fe200078e0254 */
[----:B------:R-:W-:-:S03]  /*7570*/  SEL R84, R120, R147, !P6 ;  /* 0x0000009378547207 */ /* 0x000fc60007000000 */
[----:B------:R-:W-:-:S05]  /*7580*/  IMAD.IADD R157, R157, 0x1, R137 ;  /* 0x000000019d9d7824 */ /* 0x000fca00078e0289 */
[----:B------:R-:W-:Y:S01]  /*7590*/  IADD3.X R163, R20, R157, R26, P3, P4 ;  /* 0x0000009d14a37210 */ /* 0x000fe20001fe841a */
[----:B-1----:R-:W-:Y:S01]  /*75a0*/  VIADD R87, R85, 0xffffff80 ;  /* 0xffffff8055577836 */ /* 0x002fe20000000000 */
[----:B------:R-:W-:-:S04]  /*75b0*/  SHF.R.S32.HI R85, RZ, 0x1f, R84 ;  /* 0x0000001fff557819 */ /* 0x000fc80000011454 */
[----:B------:R-:W-:Y:S02]  /*75c0*/  LEA.HI R85, R85, R84, RZ, 0x5 ;  /* 0x0000005455557211 */ /* 0x000fe400078f28ff */
[----:B------:R-:W-:Y:S02]  /*75d0*/  SHF.R.S32.HI R86, RZ, 0x1f, R87 ;  /* 0x0000001fff567819 */ /* 0x000fe40000011457 */
[----:B------:R-:W-:Y:S02]  /*75e0*/  LEA.HI.SX32 R85, R85, R28, 0x1b ;  /* 0x0000001c55557211 */ /* 0x000fe400078fdaff */
[----:B------:R-:W-:Y:S02]  /*75f0*/  LEA.HI R86, R86, R87, RZ, 0x5 ;  /* 0x0000005756567211 */ /* 0x000fe400078f28ff */
[----:B------:R-:W-:Y:S01]  /*7600*/  SHF.L.U32 R159, R85, 0x4, RZ ;  /* 0x00000004559f7819 */ /* 0x000fe200000006ff */
[----:B------:R-:W-:Y:S02]  /*7610*/  IMAD R85, R17, 0x7000, R116 ;  /* 0x0000700011557824 */ /* 0x000fe400078e0274 */
[----:B------:R-:W-:Y:S01]  /*7620*/  IMAD.SHL.U32 R86, R86, 0x20, RZ ;  /* 0x0000002056567824 */ /* 0x000fe200078e00ff */
[----:B------:R-:W-:Y:S01]  /*7630*/  LOP3.LUT R84, R3, 0x70, R159, 0xf8, !PT ;  /* 0x0000007003547812 */ /* 0x000fe200078ef89f */
[----:B------:R-:W-:-:S03]  /*7640*/  IMAD.IADD R85, R16, 0x1, R85 ;  /* 0x0000000110557824 */ /* 0x000fc600078e0255 */
[----:B------:R-:W-:Y:S02]  /*7650*/  LOP3.LUT R86, R86, 0xfffffc00, RZ, 0xc0, !PT ;  /* 0xfffffc0056567812 */ /* 0x000fe400078ec0ff */
[----:B------:R-:W-:-:S05]  /*7660*/  LOP3.LUT R84, R84, R43, RZ, 0x3c, !PT ;  /* 0x0000002b54547212 */ /* 0x000fca00078e3cff */
[----:B------:R-:W-:-:S04]  /*7670*/  IMAD.IADD R84, R86, 0x1, R84 ;  /* 0x0000000156547824 */ /* 0x000fc800078e0254 */
[----:B------:R-:W-:-:S04]  /*7680*/  IMAD R87, R17, 0x7000, R84 ;  /* 0x0000700011577824 */ /* 0x000fc800078e0254 */
[----:B------:R-:W-:Y:S02]  /*7690*/  IMAD.IADD R88, R16, 0x1, R87 ;  /* 0x0000000110587824 */ /* 0x000fe400078e0257 */
[----:B------:R-:W1:Y:S04]  /*76a0*/  LDS.128 R84, [R85+0x20400] ;  /* 0x0204000055547984 */ /* 0x000e680000000c00 */
[----:B------:R-:W2:Y:S01]  /*76b0*/  LDS.128 R88, [R88+0x20400] ;  /* 0x0204000058587984 */ /* 0x000ea20000000c00 */
[----:B------:R-:W-:Y:S05]  /*76c0*/  @P2 BRA `(.L_x_395) ;  /* 0x0000000c00302947 */ /* 0x000fea0003800000 */
[--C-:B------:R-:W-:Y:S02]  /*76d0*/  SHF.R.U32.HI R169, RZ, 0x8, R53.reuse ;  /* 0x00000008ffa97819 */ /* 0x100fe40000011635 */
[----:B------:R-:W-:Y:S02]  /*76e0*/  LOP3.LUT R52, R53, 0xff0000ff, RZ, 0xc0, !PT ;  /* 0xff0000ff35347812 */ /* 0x000fe400078ec0ff */
[----:B------:R-:W-:Y:S02]  /*76f0*/  SHF.R.U32.HI R168, RZ, 0x10, R53 ;  /* 0x00000010ffa87819 */ /* 0x000fe40000011635 */
[----:B------:R-:W-:Y:S02]  /*7700*/  SHF.R.U32.HI R56, RZ, 0x8, R55 ;  /* 0x00000008ff387819 */ /* 0x000fe40000011637 */
[----:B------:R-:W-:Y:S02]  /*7710*/  SHF.R.U32.HI R165, RZ, 0x8, R57 ;  /* 0x00000008ffa57819 */ /* 0x000fe40000011639 */
[----:B------:R-:W-:-:S02]  /*7720*/  LOP3.LUT R58, R57, 0xff0000ff, RZ, 0xc0, !PT ;  /* 0xff0000ff393a7812 */ /* 0x000fc400078ec0ff */
[----:B------:R-:W-:Y:S01]  /*7730*/  SHF.R.U32.HI R53, RZ, 0x10, R57 ;  /* 0x00000010ff357819 */ /* 0x000fe20000011639 */
[----:B------:R-:W-:Y:S01]  /*7740*/  IMAD.SHL.U32 R165, R165, 0x100, RZ ;  /* 0x00000100a5a57824 */ /* 0x000fe200078e00ff */
[----:B------:R-:W-:Y:S02]  /*7750*/  SHF.L.U32 R57, R169, 0x8, RZ ;  /* 0x00000008a9397819 */ /* 0x000fe400000006ff */
[----:B------:R-:W-:Y:S01]  /*7760*/  LOP3.LUT R54, R55, 0xff0000ff, RZ, 0xc0, !PT ;  /* 0xff0000ff37367812 */ /* 0x000fe200078ec0ff */
[----:B------:R-:W-:Y:S01]  /*7770*/  IMAD.U32 R53, R53, 0x10000, RZ ;  /* 0x0001000035357824 */ /* 0x000fe200078e00ff */
[----:B------:R-:W-:Y:S02]  /*7780*/  SHF.R.U32.HI R166, RZ, 0x10, R55 ;  /* 0x00000010ffa67819 */ /* 0x000fe40000011637 */
[----:B------:R-:W-:Y:S02]  /*7790*/  SHF.R.U32.HI R167, RZ, 0x8, R59 ;  /* 0x00000008ffa77819 */ /* 0x000fe4000001163b */
[----:B------:R-:W-:-:S02]  /*77a0*/  LOP3.LUT R164, R59, 0xff0000ff, RZ, 0xc0, !PT ;  /* 0xff0000ff3ba47812 */ /* 0x000fc400078ec0ff */
[----:B------:R-:W-:Y:S01]  /*77b0*/  SHF.R.U32.HI R55, RZ, 0x10, R59 ;  /* 0x00000010ff377819 */ /* 0x000fe2000001163b */
[----:B------:R-:W-:Y:S01]  /*77c0*/  IMAD.SHL.U32 R59, R56, 0x100, RZ ;  /* 0x00000100383b7824 */ /* 0x000fe200078e00ff */
[----:B------:R-:W-:Y:S01]  /*77d0*/  LOP3.LUT R52, R52, 0xff00, R57, 0xf8, !PT ;  /* 0x0000ff0034347812 */ /* 0x000fe200078ef839 */
[----:B------:R-:W-:Y:S01]  /*77e0*/  IMAD.SHL.U32 R167, R167, 0x100, RZ ;  /* 0x00000100a7a77824 */ /* 0x000fe200078e00ff */
[----:B------:R-:W-:Y:S01]  /*77f0*/  SHF.L.U32 R57, R168, 0x10, RZ ;  /* 0x00000010a8397819 */ /* 0x000fe200000006ff */
[----:B------:R-:W-:Y:S01]  /*7800*/  IMAD.U32 R170, R55, 0x10000, RZ ;  /* 0x0001000037aa7824 */ /* 0x000fe200078e00ff */
[----:B------:R-:W-:Y:S02]  /*7810*/  LOP3.LUT R56, R54, 0xff00, R59, 0xf8, !PT ;  /* 0x0000ff0036387812 */ /* 0x000fe400078ef83b */
[----:B------:R-:W-:Y:S01]  /*7820*/  LOP3.LUT R54, R52, 0xff0000, R57, 0xf8, !PT ;  /* 0x00ff000034367812 */ /* 0x000fe200078ef839 */
[----:B------:R-:W-:Y:S01]  /*7830*/  IMAD.U32 R57, R166, 0x10000, RZ ;  /* 0x00010000a6397824 */ /* 0x000fe200078e00ff */
[----:B------:R-:W-:-:S02]  /*7840*/  LOP3.LUT R168, R58, 0xff00, R165, 0xf8, !PT ;  /* 0x0000ff003aa87812 */ /* 0x000fc400078ef8a5 */
[----:B------:R-:W-:Y:S02]  /*7850*/  F2FP.F16.E4M3.UNPACK_B R166, R162.H1 ;  /* 0x000000a2ffa6723e */ /* 0x000fe400030006ff */
[----:B--2---:R-:W-:Y:S02]  /*7860*/  F2FP.F16.E4M3.UNPACK_B R59, R88.H1 ;  /* 0x00000058ff3b723e */ /* 0x004fe400030006ff */
[----:B-1----:R-:W-:Y:S02]  /*7870*/  F2FP.F16.E4M3.UNPACK_B R58, R84.H1 ;  /* 0x00000054ff3a723e */ /* 0x002fe400030006ff */
[----:B------:R-:W-:Y:S01]  /*7880*/  LOP3.LUT R169, R164, 0xff00, R167, 0xf8, !PT ;  /* 0x0000ff00a4a97812 */ /* 0x000fe200078ef8a7 */
[----:B------:R-:W-:Y:S01]  /*7890*/  HADD2.F32 R167, -RZ, R166.H0_H0 ;  /* 0x200000a6ffa77230 */ /* 0x000fe20000004100 */
[----:B------:R-:W-:Y:S01]  /*78a0*/  LOP3.LUT R52, R56, 0xff0000, R57, 0xf8, !PT ;  /* 0x00ff000038347812 */ /* 0x000fe200078ef839 */
[----:B------:R-:W-:Y:S01]  /*78b0*/  HADD2.F32 R57, -RZ, R59.H0_H0 ;  /* 0x2000003bff397230 */ /* 0x000fe20000004100 */
[----:B------:R-:W-:Y:S01]  /*78c0*/  F2FP.F16.E4M3.UNPACK_B R164, R161.H1 ;  /* 0x000000a1ffa4723e */ /* 0x000fe200030006ff */
[--C-:B------:R-:W-:Y:S01]  /*78d0*/  HADD2.F32 R56, -RZ, R58.reuse.H0_H0 ;  /* 0x2000003aff387230 */ /* 0x100fe20000004100 */
[----:B------:R-:W-:Y:S01]  /*78e0*/  F2FP.F16.E4M3.UNPACK_B R88, R88 ;  /* 0x00000058ff58723e */ /* 0x000fe200020006ff */
[----:B------:R-:W-:-:S02]  /*78f0*/  HADD2.F32 R58, -RZ, R58.H1_H1 ;  /* 0x3000003aff3a7230 */ /* 0x000fc40000004100 */
[CC--:B------:R-:W-:Y:S01]  /*7900*/  FMUL.FTZ R171, R57.reuse, R167.reuse ;  /* 0x000000a739ab7220 */ /* 0x0c0fe20000410000 */
[--C-:B------:R-:W-:Y:S02]  /*7910*/  HADD2.F32 R165, -RZ, R164.reuse.H0_H0 ;  /* 0x200000a4ffa57230 */ /* 0x100fe40000004100 */
[----:B------:R-:W-:Y:S01]  /*7920*/  FMUL.FTZ R172, R56, R167 ;  /* 0x000000a738ac7220 */ /* 0x000fe20000410000 */
[----:B------:R-:W-:Y:S01]  /*7930*/  HADD2.F32 R167, -RZ, R164.H1_H1 ;  /* 0x300000a4ffa77230 */ /* 0x000fe20000004100 */
[----:B------:R-:W-:Y:S01]  /*7940*/  LOP3.LUT R55, R168, 0xff0000, R53, 0xf8, !PT ;  /* 0x00ff0000a8377812 */ /* 0x000fe200078ef835 */
[----:B------:R-:W-:Y:S02]  /*7950*/  HADD2.F32 R164, -RZ, R59.H1_H1 ;  /* 0x3000003bffa47230 */ /* 0x000fe40000004100 */
[-C--:B------:R-:W-:Y:S01]  /*7960*/  FFMA.FTZ R56, R56, R165.reuse, -R171 ;  /* 0x000000a538387223 */ /* 0x080fe200000108ab */
[----:B------:R-:W-:Y:S01]  /*7970*/  FFMA.FTZ R57, R57, R165, R172 ;  /* 0x000000a539397223 */ /* 0x000fe200000100ac */
[----:B------:R-:W-:Y:S01]  /*7980*/  HADD2.F32 R171, -RZ, R166.H1_H1 ;  /* 0x300000a6ffab7230 */ /* 0x000fe20000004100 */
[----:B------:R-:W-:Y:S01]  /*7990*/  F2FP.F16.E4M3.UNPACK_B R166, R162 ;  /* 0x000000a2ffa6723e */ /* 0x000fe200020006ff */
[----:B------:R-:W-:Y:S01]  /*79a0*/  HADD2.F32 R162, -RZ, R88.H0_H0 ;  /* 0x20000058ffa27230 */ /* 0x000fe20000004100 */
[----:B------:R-:W-:-:S02]  /*79b0*/  F2FP.F16.E4M3.UNPACK_B R165, R161 ;  /* 0x000000a1ffa5723e */ /* 0x000fc400020006ff */
[----:B------:R-:W-:Y:S01]  /*79c0*/  F2FP.F16.E4M3.UNPACK_B R161, R84 ;  /* 0x00000054ffa1723e */ /* 0x000fe200020006ff */
[-C--:B------:R-:W-:Y:S01]  /*79d0*/  FMUL.FTZ R59, R164, R171.reuse ;  /* 0x000000aba43b7220 */ /* 0x080fe20000410000 */
[----:B------:R-:W-:Y:S01]  /*79e0*/  LOP3.LUT R53, R169, 0xff0000, R170, 0xf8, !PT ;  /* 0x00ff0000a9357812 */ /* 0x000fe200078ef8aa */
[--C-:B------:R-:W-:Y:S02]  /*79f0*/  HADD2.F32 R169, -RZ, R166.reuse.H0_H0 ;  /* 0x200000a6ffa97230 */ /* 0x100fe40000004100 */
[C---:B------:R-:W-:Y:S01]  /*7a00*/  FMUL.FTZ R171, R58.reuse, R171 ;  /* 0x000000ab3aab7220 */ /* 0x040fe20000410000 */
[----:B------:R-:W-:Y:S02]  /*7a10*/  HADD2.F32 R84, -RZ, R161.H0_H0 ;  /* 0x200000a1ff547230 */ /* 0x000fe40000004100 */
[-C--:B------:R-:W-:Y:S01]  /*7a20*/  FFMA.FTZ R59, R58, R167.reuse, -R59 ;  /* 0x000000a73a3b7223 */ /* 0x080fe2000001083b */
[----:B------:R-:W-:Y:S02]  /*7a30*/  HADD2.F32 R168, -RZ, R166.H1_H1 ;  /* 0x300000a6ffa87230 */ /* 0x000fe40000004100 */
[----:B------:R-:W-:Y:S01]  /*7a40*/  FFMA.FTZ R58, R164, R167, R171 ;  /* 0x000000a7a43a7223 */ /* 0x000fe200000100ab */
[----:B------:R-:W-:-:S02]  /*7a50*/  HADD2.F32 R167, -RZ, R165.H0_H0 ;  /* 0x200000a5ffa77230 */ /* 0x000fc40000004100 */
[-C--:B------:R-:W-:Y:S01]  /*7a60*/  FMUL.FTZ R171, R162, R169.reuse ;  /* 0x000000a9a2ab7220 */ /* 0x080fe20000410000 */
[C---:B------:R-:W-:Y:S01]  /*7a70*/  FMUL.FTZ R169, R84.reuse, R169 ;  /* 0x000000a954a97220 */ /* 0x040fe20000410000 */
[----:B------:R-:W-:Y:S01]  /*7a80*/  HADD2.F32 R164, -RZ, R88.H1_H1 ;  /* 0x30000058ffa47230 */ /* 0x000fe20000004100 */
[----:B------:R-:W-:Y:S01]  /*7a90*/  F2FP.F16.E4M3.UNPACK_B R170, R160.H1 ;  /* 0x000000a0ffaa723e */ /* 0x000fe200030006ff */
[-C--:B------:R-:W-:Y:S01]  /*7aa0*/  FFMA.FTZ R84, R84, R167.reuse, -R171 ;  /* 0x000000a754547223 */ /* 0x080fe200000108ab */
[----:B------:R-:W-:Y:S01]  /*7ab0*/  FFMA.FTZ R88, R162, R167, R169 ;  /* 0x000000a7a2587223 */ /* 0x000fe200000100a9 */
[----:B------:R-:W-:Y:S02]  /*7ac0*/  HADD2.F32 R161, -RZ, R161.H1_H1 ;  /* 0x300000a1ffa17230 */ /* 0x000fe40000004100 */
[----:B------:R-:W-:Y:S01]  /*7ad0*/  FMUL.FTZ R162, R164, R168 ;  /* 0x000000a8a4a27220 */ /* 0x000fe20000410000 */
[----:B------:R-:W-:Y:S01]  /*7ae0*/  HADD2.F32 R167, -RZ, R165.H1_H1 ;  /* 0x300000a5ffa77230 */ /* 0x000fe20000004100 */
[----:B------:R-:W-:Y:S01]  /*7af0*/  F2FP.F16.E4M3.UNPACK_B R166, R90.H1 ;  /* 0x0000005affa6723e */ /* 0x000fe200030006ff */
[----:B------:R-:W-:-:S02]  /*7b00*/  HADD2.F32 R173, -RZ, R170.H0_H0 ;  /* 0x200000aaffad7230 */ /* 0x000fc40000004100 */
[C---:B------:R-:W-:Y:S01]  /*7b10*/  FMUL.FTZ R171, R161.reuse, R168 ;  /* 0x000000a8a1ab7220 */ /* 0x040fe20000410000 */
[----:B------:R-:W-:Y:S01]  /*7b20*/  F2FP.F16.E4M3.UNPACK_B R169, R158.H1 ;  /* 0x0000009effa9723e */ /* 0x000fe200030006ff */
[-C--:B------:R-:W-:Y:S01]  /*7b30*/  FFMA.FTZ R165, R161, R167.reuse, -R162 ;  /* 0x000000a7a1a57223 */ /* 0x080fe200000108a2 */
[-C--:B------:R-:W-:Y:S01]  /*7b40*/  F2FP.F16.E4M3.UNPACK_B R162, R86.reuse.H1 ;  /* 0x00000056ffa2723e */ /* 0x080fe200030006ff */
[----:B------:R-:W-:Y:S02]  /*7b50*/  HADD2.F32 R168, -RZ, R166.H0_H0 ;  /* 0x200000a6ffa87230 */ /* 0x000fe40000004100 */
[----:B------:R-:W-:Y:S01]  /*7b60*/  FFMA.FTZ R161, R164, R167, R171 ;  /* 0x000000a7a4a17223 */ /* 0x000fe200000100ab */
[----:B------:R-:W-:Y:S01]  /*7b70*/  HADD2.F32 R171, -RZ, R169.H0_H0 ;  /* 0x200000a9ffab7230 */ /* 0x000fe20000004100 */
[----:B------:R-:W-:Y:S01]  /*7b80*/  F2FP.F16.E4M3.UNPACK_B R86, R86 ;  /* 0x00000056ff56723e */ /* 0x000fe200020006ff */
[----:B------:R-:W-:Y:S02]  /*7b90*/  HADD2.F32 R164, -RZ, R162.H0_H0 ;  /* 0x200000a2ffa47230 */ /* 0x000fe40000004100 */
[----:B------:R-:W-:Y:S01]  /*7ba0*/  FMUL.FTZ R175, R168, R173 ;  /* 0x000000ada8af7220 */ /* 0x000fe20000410000 */
[----:B------:R-:W-:Y:S01]  /*7bb0*/  HADD2.F32 R170, -RZ, R170.H1_H1 ;  /* 0x300000aaffaa7230 */ /* 0x000fe20000004100 */
[----:B------:R-:W-:Y:S01]  /*7bc0*/  F2FP.SATFINITE.E4M3.F32.PACK_AB_MERGE_C R57, R58, R57, RZ ;  /* 0x000000393a39723e */ /* 0x000fe200048070ff */
[----:B------:R-:W-:-:S02]  /*7bd0*/  HADD2.F32 R167, -RZ, R162.H1_H1 ;  /* 0x300000a2ffa77230 */ /* 0x000fc40000004100 */
[C---:B------:R-:W-:Y:S01]  /*7be0*/  FMUL.FTZ R173, R164.reuse, R173 ;  /* 0x000000ada4ad7220 */ /* 0x040fe20000410000 */
[-C--:B------:R-:W-:Y:S01]  /*7bf0*/  FFMA.FTZ R162, R164, R171.reuse, -R175 ;  /* 0x000000aba4a27223 */ /* 0x080fe200000108af */
[----:B------:R-:W-:Y:S01]  /*7c00*/  HADD2.F32 R166, -RZ, R166.H1_H1 ;  /* 0x300000a6ffa67230 */ /* 0x000fe20000004100 */
[----:B------:R-:W-:Y:S01]  /*7c10*/  F2FP.SATFINITE.E4M3.F32.PACK_AB_MERGE_C R56, R59, R56, RZ ;  /* 0x000000383b38723e */ /* 0x000fe200048070ff */
[----:B------:R-:W-:Y:S02]  /*7c20*/  HADD2.F32 R169, -RZ, R169.H1_H1 ;  /* 0x300000a9ffa97230 */ /* 0x000fe40000004100 */
[----:B------:R-:W-:Y:S01]  /*7c30*/  FFMA.FTZ R164, R168, R171, R173 ;  /* 0x000000aba8a47223 */ /* 0x000fe200000100ad */
[----:B------:R-:W-:Y:S01]  /*7c40*/  FMUL.FTZ R175, R167, R170 ;  /* 0x000000aaa7af7220 */ /* 0x000fe20000410000 */
[----:B------:R-:W-:Y:S01]  /*7c50*/  F2FP.F16.E4M3.UNPACK_B R168, R160 ;  /* 0x000000a0ffa8723e */ /* 0x000fe200020006ff */
[C---:B------:R-:W-:Y:S01]  /*7c60*/  FMUL.FTZ R172, R166.reuse, R170 ;  /* 0x000000aaa6ac7220 */ /* 0x040fe20000410000 */
[----:B------:R-:W-:Y:S01]  /*7c70*/  F2FP.F16.E4M3.UNPACK_B R160, R90 ;  /* 0x0000005affa0723e */ /* 0x000fe200020006ff */
[----:B------:R-:W-:Y:S01]  /*7c80*/  FFMA.FTZ R181, R166, R169, R175 ;  /* 0x000000a9a6b57223 */ /* 0x000fe200000100af */
[----:B------:R-:W-:Y:S01]  /*7c90*/  F2FP.F16.E4M3.UNPACK_B R166, R158 ;  /* 0x0000009effa6723e */ /* 0x000fe200020006ff */
[----:B------:R-:W-:-:S02]  /*7ca0*/  HADD2.F32 R173, -RZ, R168.H0_H0 ;  /* 0x200000a8ffad7230 */ /* 0x000fc40000004100 */
[----:B------:R-:W-:Y:S01]  /*7cb0*/  FFMA.FTZ R167, R167, R169, -R172 ;  /* 0x000000a9a7a77223 */ /* 0x000fe200000108ac */
[----:B------:R-:W-:Y:S01]  /*7cc0*/  HADD2.F32 R158, -RZ, R160.H0_H0 ;  /* 0x200000a0ff9e7230 */ /* 0x000fe20000004100 */
[----:B------:R-:W-:Y:S01]  /*7cd0*/  F2FP.F16.E4M3.UNPACK_B R58, R89 ;  /* 0x00000059ff3a723e */ /* 0x000fe200020006ff */
[----:B------:R-:W-:Y:S01]  /*7ce0*/  HADD2.F32 R175, -RZ, R168.H1_H1 ;  /* 0x300000a8ffaf7230 */ /* 0x000fe20000004100 */
[----:B------:R-:W-:Y:S01]  /*7cf0*/  F2FP.F16.E4M3.UNPACK_B R59, R55 ;  /* 0x00000037ff3b723e */ /* 0x000fe200020006ff */
[----:B------:R-:W-:Y:S02]  /*7d00*/  HADD2.F32 R90, -RZ, R86.H0_H0 ;  /* 0x20000056ff5a7230 */ /* 0x000fe40000004100 */
[----:B------:R-:W-:Y:S01]  /*7d10*/  FMUL.FTZ R177, R158, R173 ;  /* 0x000000ad9eb17220 */ /* 0x000fe20000410000 */
[----:B------:R-:W-:Y:S01]  /*7d20*/  HADD2.F32 R160, -RZ, R160.H1_H1 ;  /* 0x300000a0ffa07230 */ /* 0x000fe20000004100 */
[----:B------:R-:W-:Y:S01]  /*7d30*/  F2FP.SATFINITE.E4M3.F32.PACK_AB_MERGE_C R88, R161, R88, R57 ;  /* 0x00000058a158723e */ /* 0x000fe20004807039 */
[----:B------:R-:W-:-:S02]  /*7d40*/  HADD2.F32 R86, -RZ, R86.H1_H1 ;  /* 0x30000056ff567230 */ /* 0x000fc40000004100 */
[----:B------:R-:W-:Y:S01]  /*7d50*/  FMUL.FTZ R173, R90, R173 ;  /* 0x000000ad5aad7220 */ /* 0x000fe20000410000 */
[--C-:B------:R-:W-:Y:S02]  /*7d60*/  HADD2.F32 R169, -RZ, R166.reuse.H0_H0 ;  /* 0x200000a6ffa97230 */ /* 0x100fe40000004100 */
[-C--:B------:R-:W-:Y:S01]  /*7d70*/  FMUL.FTZ R179, R160, R175.reuse ;  /* 0x000000afa0b37220 */ /* 0x080fe20000410000 */
[----:B------:R-:W-:Y:S02]  /*7d80*/  HADD2.F32 R171, -RZ, R166.H1_H1 ;  /* 0x300000a6ffab7230 */ /* 0x000fe40000004100 */
[----:B------:R-:W-:Y:S01]  /*7d90*/  FMUL.FTZ R175, R86, R175 ;  /* 0x000000af56af7220 */ /* 0x000fe20000410000 */
[----:B------:R-:W-:Y:S01]  /*7da0*/  F2FP.F16.E4M3.UNPACK_B R57, R85 ;  /* 0x00000055ff39723e */ /* 0x000fe200020006ff */
[-C--:B------:R-:W-:Y:S01]  /*7db0*/  FFMA.FTZ R177, R90, R169.reuse, -R177 ;  /* 0x000000a95ab17223 */ /* 0x080fe200000108b1 */
[----:B------:R-:W-:Y:S01]  /*7dc0*/  FFMA.FTZ R90, R158, R169, R173 ;  /* 0x000000a99e5a7223 */ /* 0x000fe200000100ad */
[-C--:B------:R-:W-:Y:S01]  /*7dd0*/  FFMA.FTZ R175, R160, R171.reuse, R175 ;  /* 0x000000aba0af7223 */ /* 0x080fe200000100af */
[----:B------:R-:W-:Y:S01]  /*7de0*/  F2FP.SATFINITE.E4M3.F32.PACK_AB_MERGE_C R84, R165, R84, R56 ;  /* 0x00000054a554723e */ /* 0x000fe20004807038 */
[----:B------:R-:W-:Y:S01]  /*7df0*/  FFMA.FTZ R86, R86, R171, -R179 ;  /* 0x000000ab56567223 */ /* 0x000fe200000108b3 */
[----:B------:R-:W-:Y:S01]  /*7e00*/  HADD2.F32 R158, -RZ, R58.H0_H0 ;  /* 0x2000003aff9e7230 */ /* 0x000fe20000004100 */
[----:B------:R-:W-:Y:S01]  /*7e10*/  F2FP.F16.E4M3.UNPACK_B R160, R54 ;  /* 0x00000036ffa0723e */ /* 0x000fe200020006ff */
[----:B------:R-:W-:Y:S01]  /*7e20*/  HADD2.F32 R165, -RZ, R59.H0_H0 ;  /* 0x2000003bffa57230 */ /* 0x000fe20000004100 */
[----:B------:R-:W-:Y:S01]  /*7e30*/  F2FP.SATFINITE.E4M3.F32.PACK_AB_MERGE_C R162, R167, R162, RZ ;  /* 0x000000a2a7a2723e */ /* 0x000fe200048070ff */
[----:B------:R-:W-:Y:S01]  /*7e40*/  HADD2.F32 R56, -RZ, R57.H0_H0 ;  /* 0x20000039ff387230 */ /* 0x000fe20000004100 */
[----:B------:R-:W-:Y:S01]  /*7e50*/  F2FP.F16.E4M3.UNPACK_B R89, R89.H1 ;  /* 0x00000059ff59723e */ /* 0x000fe200030006ff */
[----:B------:R-:W-:Y:S01]  /*7e60*/  HADD2.F32 R161, -RZ, R160.H0_H0 ;  /* 0x200000a0ffa17230 */ /* 0x000fe20000004100 */
[----:B------:R-:W-:Y:S01]  /*7e70*/  F2FP.SATFINITE.E4M3.F32.PACK_AB_MERGE_C R86, R86, R177, R162 ;  /* 0x000000b15656723e */ /* 0x000fe200048070a2 */
[----:B------:R-:W-:Y:S01]  /*7e80*/  FMUL.FTZ R167, R158, R165 ;  /* 0x000000a59ea77220 */ /* 0x000fe20000410000 */
[----:B------:R-:W-:-:S02]  /*7e90*/  HADD2.F32 R58, -RZ, R58.H1_H1 ;  /* 0x3000003aff3a7230 */ /* 0x000fc40000004100 */
[C---:B------:R-:W-:Y:S01]  /*7ea0*/  FMUL.FTZ R165, R56.reuse, R165 ;  /* 0x000000a538a57220 */ /* 0x040fe20000410000 */
[----:B------:R-:W-:Y:S02]  /*7eb0*/  HADD2.F32 R162, -RZ, R59.H1_H1 ;  /* 0x3000003bffa27230 */ /* 0x000fe40000004100 */
[-C--:B------:R-:W-:Y:S01]  /*7ec0*/  FFMA.FTZ R56, R56, R161.reuse, -R167 ;  /* 0x000000a138387223 */ /* 0x080fe200000108a7 */
[----:B------:R-:W-:Y:S02]  /*7ed0*/  HADD2.F32 R59, -RZ, R57.H1_H1 ;  /* 0x30000039ff3b7230 */ /* 0x000fe40000004100 */
[----:B------:R-:W-:Y:S01]  /*7ee0*/  FFMA.FTZ R57, R158, R161, R165 ;  /* 0x000000a19e397223 */ /* 0x000fe200000100a5 */
[----:B------:R-:W-:Y:S02]  /*7ef0*/  HADD2.F32 R160, -RZ, R160.H1_H1 ;  /* 0x300000a0ffa07230 */ /* 0x000fe40000004100 */
[-C--:B------:R-:W-:Y:S01]  /*7f00*/  FMUL.FTZ R158, R58, R162.reuse ;  /* 0x000000a23a9e7220 */ /* 0x080fe20000410000 */
[----:B------:R-:W-:Y:S01]  /*7f10*/  F2FP.F16.E4M3.UNPACK_B R161, R55.H1 ;  /* 0x00000037ffa1723e */ /* 0x000fe200030006ff */
[C---:B------:R-:W-:Y:S01]  /*7f20*/  FMUL.FTZ R165, R59.reuse, R162 ;  /* 0x000000a23ba57220 */ /* 0x040fe20000410000 */
[----:B------:R-:W-:Y:S01]  /*7f30*/  F2FP.F16.E4M3.UNPACK_B R85, R85.H1 ;  /* 0x00000055ff55723e */ /* 0x000fe200030006ff */
[----:B------:R-:W-:Y:S01]  /*7f40*/  FFMA.FTZ R59, R59, R160, -R158 ;  /* 0x000000a03b3b7223 */ /* 0x000fe2000001089e */
[----:B------:R-:W-:Y:S01]  /*7f50*/  F2FP.F16.E4M3.UNPACK_B R54, R54.H1 ;  /* 0x00000036ff36723e */ /* 0x000fe200030006ff */
[----:B------:R-:W-:Y:S01]  /*7f60*/  HADD2.F32 R158, -RZ, R89.H0_H0 ;  /* 0x20000059ff9e7230 */ /* 0x000fe20000004100 */
[----:B------:R-:W-:Y:S01]  /*7f70*/  F2FP.SATFINITE.E4M3.F32.PACK_AB_MERGE_C R164, R181, R164, RZ ;  /* 0x000000a4b5a4723e */ /* 0x000fe200048070ff */
[----:B------:R-:W-:-:S02]  /*7f80*/  HADD2.F32 R162, -RZ, R161.H0_H0 ;  /* 0x200000a1ffa27230 */ /* 0x000fc40000004100 */
[----:B------:R-:W-:Y:S01]  /*7f90*/  FFMA.FTZ R58, R58, R160, R165 ;  /* 0x000000a03a3a7223 */ /* 0x000fe200000100a5 */
[----:B------:R-:W-:Y:S01]  /*7fa0*/  HADD2.F32 R55, -RZ, R85.H0_H0 ;  /* 0x20000055ff377230 */ /* 0x000fe20000004100 */
[----:B------:R-:W-:Y:S01]  /*7fb0*/  F2FP.SATFINITE.E4M3.F32.PACK_AB_MERGE_C R90, R175, R90, R164 ;  /* 0x0000005aaf5a723e */ /* 0x000fe200048070a4 */
[----:B------:R-:W-:Y:S02]  /*7fc0*/  HADD2.F32 R160, -RZ, R89.H1_H1 ;  /* 0x30000059ffa07230 */ /* 0x000fe40000004100 */
[-C--:B------:R-:W-:Y:S01]  /*7fd0*/  FMUL.FTZ R164, R158, R162.reuse ;  /* 0x000000a29ea47220 */ /* 0x080fe20000410000 */
[--C-:B------:R-:W-:Y:S02]  /*7fe0*/  HADD2.F32 R89, -RZ, R54.reuse.H0_H0 ;  /* 0x20000036ff597230 */ /* 0x100fe40000004100 */
[----:B------:R-:W-:Y:S01]  /*7ff0*/  FMUL.FTZ R165, R55, R162 ;  /* 0x000000a237a57220 */ /* 0x000fe20000410000 */
[----:B------:R-:W-:Y:S01]  /*8000*/  HADD2.F32 R85, -RZ, R85.H1_H1 ;  /* 0x30000055ff557230 */ /* 0x000fe20000004100 */
[-C--:B------:R-:W-:Y:S01]  /*8010*/  F2FP.F16.E4M3.UNPACK_B R170, R53.reuse.H1 ;  /* 0x00000035ffaa723e */ /* 0x080fe200030006ff */
[----:B------:R-:W-:Y:S01]  /*8020*/  HADD2.F32 R161, -RZ, R161.H1_H1 ;  /* 0x300000a1ffa17230 */ /* 0x000fe20000004100 */
[----:B------:R-:W-:Y:S01]  /*8030*/  F2FP.F16.E4M3.UNPACK_B R169, R53 ;  /* 0x00000035ffa9723e */ /* 0x000fe200020006ff */
[----:B------:R-:W-:-:S02]  /*8040*/  HADD2.F32 R162, -RZ, R54.H1_H1 ;  /* 0x30000036ffa27230 */ /* 0x000fc40000004100 */
[-C--:B------:R-:W-:Y:S01]  /*8050*/  FFMA.FTZ R54, R55, R89.reuse, -R164 ;  /* 0x0000005937367223 */ /* 0x080fe200000108a4 */
[----:B------:R-:W-:Y:S01]  /*8060*/  FFMA.FTZ R55, R158, R89, R165 ;  /* 0x000000599e377223 */ /* 0x000fe200000100a5 */
[CC--:B------:R-:W-:Y:S01]  /*8070*/  FMUL.FTZ R166, R160.reuse, R161.reuse ;  /* 0x000000a1a0a67220 */ /* 0x0c0fe20000410000 */
[C---:B------:R-:W-:Y:S01]  /*8080*/  FMUL.FTZ R165, R85.reuse, R161 ;  /* 0x000000a155a57220 */ /* 0x040fe20000410000 */
[----:B------:R-:W-:Y:S01]  /*8090*/  F2FP.F16.E4M3.UNPACK_B R89, R87 ;  /* 0x00000057ff59723e */ /* 0x000fe200020006ff */
[--C-:B------:R-:W-:Y:S02]  /*80a0*/  HADD2.F32 R171, -RZ, R170.reuse.H0_H0 ;  /* 0x200000aaffab7230 */ /* 0x100fe40000004100 */
[-C--:B------:R-:W-:Y:S01]  /*80b0*/  FFMA.FTZ R85, R85, R162.reuse, -R166 ;  /* 0x000000a255557223 */ /* 0x080fe200000108a6 */
[----:B------:R-:W-:Y:S01]  /*80c0*/  FFMA.FTZ R158, R160, R162, R165 ;  /* 0x000000a2a09e7223 */ /* 0x000fe200000100a5 */
[----:B------:R-:W-:Y:S01]  /*80d0*/  F2FP.F16.E4M3.UNPACK_B R162, R91.H1 ;  /* 0x0000005bffa2723e */ /* 0x000fe200030006ff */
[----:B------:R-:W-:Y:S01]  /*80e0*/  HADD2.F32 R170, -RZ, R170.H1_H1 ;  /* 0x300000aaffaa7230 */ /* 0x000fe20000004100 */
[----:B------:R-:W-:-:S02]  /*80f0*/  F2FP.F16.E4M3.UNPACK_B R87, R87.H1 ;  /* 0x00000057ff57723e */ /* 0x000fc400030006ff */
[----:B------:R-:W-:Y:S01]  /*8100*/  F2FP.F16.E4M3.UNPACK_B R161, R91 ;  /* 0x0000005bffa1723e */ /* 0x000fe200020006ff */
[----:B------:R-:W-:Y:S01]  /*8110*/  HADD2.F32 R165, -RZ, R162.H0_H0 ;  /* 0x200000a2ffa57230 */ /* 0x000fe20000004100 */
[-C--:B------:R-:W-:Y:S01]  /*8120*/  F2FP.F16.E4M3.UNPACK_B R167, R52.reuse.H1 ;  /* 0x00000034ffa7723e */ /* 0x080fe200030006ff */
[----:B------:R-:W-:Y:S01]  /*8130*/  HADD2.F32 R160, -RZ, R87.H0_H0 ;  /* 0x20000057ffa07230 */ /* 0x000fe20000004100 */
[----:B------:R-:W-:Y:S01]  /*8140*/  F2FP.F16.E4M3.UNPACK_B R166, R52 ;  /* 0x00000034ffa6723e */ /* 0x000fe200020006ff */
[----:B------:R-:W-:Y:S02]  /*8150*/  HADD2.F32 R164, -RZ, R161.H0_H0 ;  /* 0x200000a1ffa47230 */ /* 0x000fe40000004100 */
[-C--:B------:R-:W-:Y:S01]  /*8160*/  FMUL.FTZ R175, R165, R171.reuse ;  /* 0x000000aba5af7220 */ /* 0x080fe20000410000 */
[----:B------:R-:W-:Y:S02]  /*8170*/  HADD2.F32 R52, -RZ, R169.H0_H0 ;  /* 0x200000a9ff347230 */ /* 0x000fe40000004100 */
[----:B------:R-:W-:Y:S01]  /*8180*/  FMUL.FTZ R174, R160, R171 ;  /* 0x000000aba0ae7220 */ /* 0x000fe20000410000 */
[----:B------:R-:W-:Y:S01]  /*8190*/  HADD2.F32 R168, -RZ, R167.H0_H0 ;  /* 0x200000a7ffa87230 */ /* 0x000fe20000004100 */
[----:B------:R-:W-:Y:S01]  /*81a0*/  F2FP.SATFINITE.E4M3.F32.PACK_AB_MERGE_C R54, R85, R54, RZ ;  /* 0x000000365536723e */ /* 0x000fe200048070ff */
[----:B------:R-:W-:-:S02]  /*81b0*/  HADD2.F32 R91, -RZ, R89.H0_H0 ;  /* 0x20000059ff5b7230 */ /* 0x000fc40000004100 */
[----:B------:R-:W-:Y:S01]  /*81c0*/  FMUL.FTZ R172, R164, R52 ;  /* 0x00000034a4ac7220 */ /* 0x000fe20000410000 */
[----:B------:R-:W-:Y:S02]  /*81d0*/  HADD2.F32 R53, -RZ, R166.H0_H0 ;  /* 0x200000a6ff357230 */ /* 0x000fe40000004100 */
[----:B------:R-:W-:Y:S01]  /*81e0*/  FFMA.FTZ R175, R160, R168, -R175 ;  /* 0x000000a8a0af7223 */ /* 0x000fe200000108af */
[----:B------:R-:W-:Y:S02]  /*81f0*/  HADD2.F32 R162, -RZ, R162.H1_H1 ;  /* 0x300000a2ffa27230 */ /* 0x000fe40000004100 */
[----:B------:R-:W-:Y:S01]  /*8200*/  FMUL.FTZ R173, R91, R52 ;  /* 0x000000345bad7220 */ /* 0x000fe20000410000 */
[----:B------:R-:W-:Y:S02]  /*8210*/  HADD2.F32 R87, -RZ, R87.H1_H1 ;  /* 0x30000057ff577230 */ /* 0x000fe40000004100 */
[----:B------:R-:W-:Y:S01]  /*8220*/  FFMA.FTZ R174, R165, R168, R174 ;  /* 0x000000a8a5ae7223 */ /* 0x000fe200000100ae */
[----:B------:R-:W-:-:S02]  /*8230*/  HADD2.F32 R161, -RZ, R161.H1_H1 ;  /* 0x300000a1ffa17230 */ /* 0x000fc40000004100 */
[-C--:B------:R-:W-:Y:S01]  /*8240*/  FFMA.FTZ R52, R91, R53.reuse, -R172 ;  /* 0x000000355b347223 */ /* 0x080fe200000108ac */
[----:B------:R-:W-:Y:S02]  /*8250*/  HADD2.F32 R160, -RZ, R169.H1_H1 ;  /* 0x300000a9ffa07230 */ /* 0x000fe40000004100 */
[-C--:B------:R-:W-:Y:S01]  /*8260*/  FMUL.FTZ R168, R162, R170.reuse ;  /* 0x000000aaa2a87220 */ /* 0x080fe20000410000 */
[----:B------:R-:W-:Y:S02]  /*8270*/  HADD2.F32 R167, -RZ, R167.H1_H1 ;  /* 0x300000a7ffa77230 */ /* 0x000fe40000004100 */
[----:B------:R-:W-:Y:S01]  /*8280*/  FMUL.FTZ R91, R87, R170 ;  /* 0x000000aa575b7220 */ /* 0x000fe20000410000 */
[----:B------:R-:W-:Y:S02]  /*8290*/  HADD2.F32 R89, -RZ, R89.H1_H1 ;  /* 0x30000059ff597230 */ /* 0x000fe40000004100 */
[----:B------:R-:W-:Y:S01]  /*82a0*/  FFMA.FTZ R53, R164, R53, R173 ;  /* 0x00000035a4357223 */ /* 0x000fe200000100ad */
[----:B------:R-:W-:-:S02]  /*82b0*/  HADD2.F32 R166, -RZ, R166.H1_H1 ;  /* 0x300000a6ffa67230 */ /* 0x000fc40000004100 */
[-C--:B------:R-:W-:Y:S01]  /*82c0*/  FMUL.FTZ R164, R161, R160.reuse ;  /* 0x000000a0a1a47220 */ /* 0x080fe20000410000 */
[-C--:B------:R-:W-:Y:S01]  /*82d0*/  FFMA.FTZ R168, R87, R167.reuse, -R168 ;  /* 0x000000a757a87223 */ /* 0x080fe200000108a8 */
[C---:B------:R-:W-:Y:S01]  /*82e0*/  FMUL.FTZ R160, R89.reuse, R160 ;  /* 0x000000a059a07220 */ /* 0x040fe20000410000 */
[----:B------:R-:W-:Y:S01]  /*82f0*/  FFMA.FTZ R91, R162, R167, R91 ;  /* 0x000000a7a25b7223 */ /* 0x000fe2000001005b */
[-C--:B------:R-:W-:Y:S01]  /*8300*/  FFMA.FTZ R89, R89, R166.reuse, -R164 ;  /* 0x000000a659597223 */ /* 0x080fe200000108a4 */
[----:B------:R-:W-:Y:S01]  /*8310*/  F2FP.SATFINITE.E4M3.F32.PACK_AB_MERGE_C R55, R158, R55, RZ ;  /* 0x000000379e37723e */ /* 0x000fe200048070ff */
[----:B------:R-:W-:Y:S01]  /*8320*/  FFMA.FTZ R160, R161, R166, R160 ;  /* 0x000000a6a1a07223 */ /* 0x000fe200000100a0 */
[----:B------:R-:W-:Y:S02]  /*8330*/  F2FP.SATFINITE.E4M3.F32.PACK_AB_MERGE_C R168, R168, R175, RZ ;  /* 0x000000afa8a8723e */ /* 0x000fe400048070ff */
[----:B------:R-:W-:Y:S02]  /*8340*/  F2FP.SATFINITE.E4M3.F32.PACK_AB_MERGE_C R91, R91, R174, RZ ;  /* 0x000000ae5b5b723e */ /* 0x000fe400048070ff */
[----:B------:R-:W-:-:S02]  /*8350*/  F2FP.SATFINITE.E4M3.F32.PACK_AB_MERGE_C R87, R89, R52, R168 ;  /* 0x000000345957723e */ /* 0x000fc400048070a8 */
[----:B------:R-:W-:Y:S02]  /*8360*/  F2FP.SATFINITE.E4M3.F32.PACK_AB_MERGE_C R85, R59, R56, R54 ;  /* 0x000000383b55723e */ /* 0x000fe40004807036 */
[----:B------:R-:W-:Y:S02]  /*8370*/  F2FP.SATFINITE.E4M3.F32.PACK_AB_MERGE_C R89, R58, R57, R55 ;  /* 0x000000393a59723e */ /* 0x000fe40004807037 */
[----:B------:R-:W-:-:S07]  /*8380*/  F2FP.SATFINITE.E4M3.F32.PACK_AB_MERGE_C R91, R160, R53, R91 ;  /* 0x00000035a05b723e */ /* 0x000fce000480705b */
.L_x_395:
[----:B------:R-:W-:Y:S05]  /*8390*/  BSYNC B2 ;  /* 0x0000000000027941 */ /* 0x000fea0003800000 */
.L_x_394:
[----:B------:R-:W-:Y:S01]  /*83a0*/  ISETP.GE.AND P3, PT, R159, R146, PT ;  /* 0x000000929f00720c */ /* 0x000fe20003f66270 */
[----:B------:R-:W-:-:S12]  /*83b0*/  ULDC.64 UR4, c[0x0][0x2e8] ;  /* 0x0000ba0000047ab9 */ /* 0x000fd80000000a00 */
[--C-:B------:R-:W-:Y:S02]  /*83c0*/  @!P3 SHF.R.S32.HI R52, RZ, 0x1f, R159.reuse ;  /* 0x0000001fff34b819 */ /* 0x100fe4000001149f */
[----:B------:R-:W-:-:S04]  /*83d0*/  @!P3 IADD3 R54, P4, P6, R46, R136, R159 ;  /* 0x000000882e36b210 */ /* 0x000fc80007e9e09f */
[----:B------:R-:W-:Y:S02]  /*83e0*/  @!P3 IADD3.X R157, R20, R157, R52, P4, P6 ;  /* 0x0000009d149db210 */ /* 0x000fe400027ec434 */
[----:B------:R-:W-:-:S04]  /*83f0*/  IADD3 R52, P4, R156, UR4, RZ ;  /* 0x000000049c347c10 */ /* 0x000fc8000ff9e0ff */
[----:B------:R-:W-:Y:S02]  /*8400*/  IADD3.X R53, R163, UR5, RZ, P4, !PT ;  /* 0x00000005a3357c10 */ /* 0x000fe4000a7fe4ff */
[----:B------:R-:W-:-:S03]  /*8410*/  @!P3 IADD3 R54, P4, R54, UR4, RZ ;  /* 0x000000043636bc10 */ /* 0x000fc6000ff9e0ff */
[----:B-1----:R1:W-:Y:S01]  /*8420*/  STG.E.128 desc[UR60][R52.64], R84 ;  /* 0x0000005434007986 */ /* 0x0023e2000c101d3c */
[----:B------:R-:W-:-:S05]  /*8430*/  @!P3 IADD3.X R55, R157, UR5, RZ, P4, !PT ;  /* 0x000000059d37bc10 */ /* 0x000fca000a7fe4ff */
[----:B--2---:R1:W-:Y:S04]  /*8440*/  @!P3 STG.E.128 desc[UR60][R54.64], R88 ;  /* 0x000000583600b986 */ /* 0x0043e8000c101d3c */
.L_x_393:
[----:B------:R-:W-:Y:S05]  /*8450*/  BSYNC B1 ;  /* 0x0000000000017941 */ /* 0x000fea0003800000 */
.L_x_392:
[----:B-1----:R-:W-:Y:S01]  /*8460*/  IADD3 R53, R228, 0x40, RZ ;  /* 0x00000040e4357810 */ /* 0x002fe20007ffe0ff */
[----:B------:R-:W-:Y:S03]  /*8470*/  BSSY B1, `(.L_x_396) ;  /* 0x0000102000017945 */ /* 0x000fe60003800000 */
[----:B------:R-:W-:-:S13]  /*8480*/  ISETP.GE.OR P3, PT, R53, R119, P0 ;  /* 0x000000773500720c */ /* 0x000fda0000766670 */
[----:B------:R-:W-:Y:S05]  /*8490*/  @P3 BRA `(.L_x_397) ;  /* 0x0000000c00fc3947 */ /* 0x000fea0003800000 */
[----:B------:R-:W3:Y:S01]  /*84a0*/  LDL R54, [R1+0x68] ;  /* 0x0000680001367983 */ /* 0x000ee20000100800 */
[-C--:B--2---:R-:W-:Y:S01]  /*84b0*/  IMAD R52, R124, R130.reuse, RZ ;  /* 0x000000827c347224 */ /* 0x084fe200078e02ff */
[----:B------:R-:W-:Y:S01]  /*84c0*/  ISETP.NE.AND P6, PT, R0, RZ, PT ;  /* 0x000000ff0000720c */ /* 0x000fe20003fc5270 */
[C---:B------:R-:W-:Y:S01]  /*84d0*/  IMAD.WIDE.U32 R84, R53.reuse, R130, R128 ;  /* 0x0000008235547225 */ /* 0x040fe200078e0080 */
[----:B------:R-:W-:Y:S01]  /*84e0*/  IADD3 R56, R228, 0x40, RZ ;  /* 0x00000040e4387810 */ /* 0x000fe20007ffe0ff */
[----:B------:R-:W-:Y:S02]  /*84f0*/  BSSY B2, `(.L_x_398) ;  /* 0x00000ee000027945 */ /* 0x000fe40003800000 */
[----:B------:R-:W-:Y:S01]  /*8500*/  IMAD R87, R53, R131, R52 ;  /* 0x0000008335577224 */ /* 0x000fe200078e0234 */
[----:B------:R-:W-:Y:S01]  /*8510*/  SEL R52, R120, R147, !P6 ;  /* 0x0000009378347207 */ /* 0x000fe20007000000 */
[----:B------:R-:W-:Y:S01]  /*8520*/  VIADD R55, R228, 0x40 ;  /* 0x00000040e4377836 */ /* 0x000fe20000000000 */
[----:B------:R-:W-:Y:S01]  /*8530*/  IADD3 R86, P3, P4, R46, R84, R27 ;  /* 0x000000542e567210 */ /* 0x000fe20007c7e01b */
[----:B------:R-:W-:Y:S01]  /*8540*/  IMAD.SHL.U32 R56, R56, 0x80, RZ ;  /* 0x0000008038387824 */ /* 0x000fe200078e00ff */
[----:B------:R-:W-:Y:S01]  /*8550*/  SHF.R.S32.HI R53, RZ, 0x1f, R52 ;  /* 0x0000001fff357819 */ /* 0x000fe20000011434 */
[----:B------:R-:W-:-:S02]  /*8560*/  IMAD.SHL.U32 R55, R55, 0x80, RZ ;  /* 0x0000008037377824 */ /* 0x000fc400078e00ff */
[----:B------:R-:W-:Y:S01]  /*8570*/  IMAD.IADD R87, R85, 0x1, R87 ;  /* 0x0000000155577824 */ /* 0x000fe200078e0257 */
[----:B------:R-:W-:Y:S02]  /*8580*/  LEA.HI R53, R53, R52, RZ, 0x5 ;  /* 0x0000003435357211 */ /* 0x000fe400078f28ff */
[----:B------:R-:W-:Y:S02]  /*8590*/  LOP3.LUT R55, R55, 0x380, RZ, 0xc0, !PT ;  /* 0x0000038037377812 */ /* 0x000fe400078ec0ff */
[----:B------:R-:W-:Y:S02]  /*85a0*/  LEA.HI.SX32 R53, R53, R28, 0x1b ;  /* 0x0000001c35357211 */ /* 0x000fe400078fdaff */
[----:B------:R-:W-:Y:S02]  /*85b0*/  LOP3.LUT R56, R56, 0x380, RZ, 0xc0, !PT ;  /* 0x0000038038387812 */ /* 0x000fe400078ec0ff */
[----:B------:R-:W-:Y:S01]  /*85c0*/  SHF.R.U32.HI R55, RZ, 0x3, R55 ;  /* 0x00000003ff377819 */ /* 0x000fe20000011637 */
[----:B------:R-:W-:Y:S01]  /*85d0*/  IMAD.SHL.U32 R89, R53, 0x10, RZ ;  /* 0x0000001035597824 */ /* 0x000fe200078e00ff */
[----:B------:R-:W-:Y:S01]  /*85e0*/  IADD3.X R90, R20, R87, R26, P3, P4 ;  /* 0x00000057145a7210 */ /* 0x000fe20001fe841a */
[----:B------:R-:W-:-:S03]  /*85f0*/  IMAD R53, R17, 0x7000, R115 ;  /* 0x0000700011357824 */ /* 0x000fc600078e0273 */
[----:B------:R-:W-:Y:S02]  /*8600*/  LOP3.LUT R52, R56, 0x70, R89, 0xf8, !PT ;  /* 0x0000007038347812 */ /* 0x000fe400078ef859 */
[----:B------:R-:W-:Y:S02]  /*8610*/  IADD3 R53, R16, R53, RZ ;  /* 0x0000003510357210 */ /* 0x000fe40007ffe0ff */
[----:B------:R-:W-:-:S05]  /*8620*/  LOP3.LUT R52, R52, R55, RZ, 0x3c, !PT ;  /* 0x0000003734347212 */ /* 0x000fca00078e3cff */
[----:B---3--:R-:W-:-:S04]  /*8630*/  IMAD.IADD R52, R54, 0x1, R52 ;  /* 0x0000000136347824 */ /* 0x008fc800078e0234 */
[----:B------:R-:W-:-:S04]  /*8640*/  IMAD R55, R17, 0x7000, R52 ;  /* 0x0000700011377824 */ /* 0x000fc800078e0234 */
[----:B------:R-:W-:Y:S02]  /*8650*/  IMAD.IADD R56, R16, 0x1, R55 ;  /* 0x0000000110387824 */ /* 0x000fe400078e0237 */
[----:B------:R-:W1:Y:S04]  /*8660*/  LDS.128 R52, [R53+0x20400] ;  /* 0x0204000035347984 */ /* 0x000e680000000c00 */
[----:B------:R-:W2:Y:S01]  /*8670*/  LDS.128 R56, [R56+0x20400] ;  /* 0x0204000038387984 */ /* 0x000ea20000000c00 */
[----:B------:R-:W-:Y:S05]  /*8680*/  @P2 BRA `(.L_x_399) ;  /* 0x0000000c00502947 */ /* 0x000fea0003800000 */
[----:B------:R-:W-:Y:S01]  /*8690*/  SHF.R.U32.HI R62, RZ, 0x8, R61 ;  /* 0x00000008ff3e7819 */ /* 0x000fe2000001163d */
[----:B-1----:R-:W-:Y:S01]  /*86a0*/  IMAD.MOV.U32 R64, RZ, RZ, R52 ;  /* 0x000000ffff407224 */ /* 0x002fe200078e0034 */
[----:B------:R-:W-:Y:S01]  /*86b0*/  SHF.R.U32.HI R136, RZ, 0x8, R65 ;  /* 0x00000008ff887819 */ /* 0x000fe20000011641 */
[----:B------:R-:W-:Y:S01]  /*86c0*/  IMAD.MOV.U32 R60, RZ, RZ, R53 ;  /* 0x000000ffff3c7224 */ /* 0x000fe200078e0035 */
[----:B------:R-:W-:Y:S01]  /*86d0*/  LOP3.LUT R91, R61, 0xff0000ff, RZ, 0xc0, !PT ;  /* 0xff0000ff3d5b7812 */ /* 0x000fe200078ec0ff */
[----:B------:R-:W-:Y:S01]  /*86e0*/  IMAD.SHL.U32 R52, R62, 0x100, RZ ;  /* 0x000001003e347824 */ /* 0x000fe200078e00ff */
[----:B------:R-:W-:Y:S01]  /*86f0*/  SHF.R.U32.HI R137, RZ, 0x8, R63 ;  /* 0x00000008ff897819 */ /* 0x000fe2000001163f */
[----:B------:R-:W-:Y:S01]  /*8700*/  IMAD.SHL.U32 R53, R136, 0x100, RZ ;  /* 0x0000010088357824 */ /* 0x000fe200078e00ff */
[----:B------:R-:W-:Y:S01]  /*8710*/  SHF.R.U32.HI R88, RZ, 0x8, R67 ;  /* 0x00000008ff587819 */ /* 0x000fe20000011643 */
[----:B--2---:R-:W-:Y:S01]  /*8720*/  IMAD.MOV.U32 R62, RZ, RZ, R58 ;  /* 0x000000ffff3e7224 */ /* 0x004fe200078e003a */
[----:B------:R-:W-:-:S02]  /*8730*/  SHF.R.U32.HI R159, RZ, 0x10, R63 ;  /* 0x00000010ff9f7819 */ /* 0x000fc4000001163f */
[----:B------:R-:W-:Y:S02]  /*8740*/  SHF.R.U32.HI R158, RZ, 0x10, R65 ;  /* 0x00000010ff9e7819 */ /* 0x000fe40000011641 */
[----:B------:R-:W-:Y:S02]  /*8750*/  LOP3.LUT R66, R65, 0xff0000ff, RZ, 0xc0, !PT ;  /* 0xff0000ff41427812 */ /* 0x000fe400078ec0ff */
[----:B------:R-:W-:Y:S02]  /*8760*/  LOP3.LUT R91, R91, 0xff00, R52, 0xf8, !PT ;  /* 0x0000ff005b5b7812 */ /* 0x000fe400078ef834 */
[----:B------:R-:W-:Y:S02]  /*8770*/  LOP3.LUT R63, R63, 0xff0000ff, RZ, 0xc0, !PT ;  /* 0xff0000ff3f3f7812 */ /* 0x000fe400078ec0ff */
[----:B------:R-:W-:Y:S01]  /*8780*/  MOV R65, R56 ;  /* 0x0000003800417202 */ /* 0x000fe20000000f00 */
[----:B------:R-:W-:Y:S01]  /*8790*/  IMAD.SHL.U32 R56, R88, 0x100, RZ ;  /* 0x0000010058387824 */ /* 0x000fe200078e00ff */
[----:B------:R-:W-:-:S02]  /*87a0*/  SHF.L.U32 R52, R137, 0x8, RZ ;  /* 0x0000000889347819 */ /* 0x000fc400000006ff */
[----:B------:R-:W-:Y:S01]  /*87b0*/  SHF.R.U32.HI R157, RZ, 0x10, R61 ;  /* 0x00000010ff9d7819 */ /* 0x000fe2000001163d */
[----:B------:R-:W-:Y:S01]  /*87c0*/  IMAD.MOV.U32 R61, RZ, RZ, R54 ;  /* 0x000000ffff3d7224 */ /* 0x000fe200078e0036 */
[----:B------:R-:W-:Y:S02]  /*87d0*/  SHF.R.U32.HI R156, RZ, 0x10, R67 ;  /* 0x00000010ff9c7819 */ /* 0x000fe40000011643 */
[----:B------:R-:W-:Y:S01]  /*87e0*/  LOP3.LUT R67, R67, 0xff0000ff, RZ, 0xc0, !PT ;  /* 0xff0000ff43437812 */ /* 0x000fe200078ec0ff */
[----:B------:R-:W-:Y:S01]  /*87f0*/  IMAD.U32 R54, R157, 0x10000, RZ ;  /* 0x000100009d367824 */ /* 0x000fe200078e00ff */
[----:B------:R-:W-:Y:S01]  /*8800*/  LOP3.LUT R137, R66, 0xff00, R53, 0xf8, !PT ;  /* 0x0000ff0042897812 */ /* 0x000fe200078ef835 */
[----:B------:R-:W-:Y:S01]  /*8810*/  IMAD.U32 R156, R156, 0x10000, RZ ;  /* 0x000100009c9c7824 */ /* 0x000fe200078e00ff */
[----:B------:R-:W-:Y:S02]  /*8820*/  LOP3.LUT R52, R63, 0xff00, R52, 0xf8, !PT ;  /* 0x0000ff003f347812 */ /* 0x000fe400078ef834 */
[----:B------:R-:W-:-:S02]  /*8830*/  SHF.L.U32 R53, R159, 0x10, RZ ;  /* 0x000000109f357819 */ /* 0x000fc400000006ff */
[----:B------:R-:W-:Y:S02]  /*8840*/  F2FP.F16.E4M3.UNPACK_B R136, R154.H1 ;  /* 0x0000009aff88723e */ /* 0x000fe400030006ff */
[----:B------:R-:W-:Y:S02]  /*8850*/  F2FP.F16.E4M3.UNPACK_B R88, R65.H1 ;  /* 0x00000041ff58723e */ /* 0x000fe400030006ff */
[----:B------:R-:W-:Y:S02]  /*8860*/  F2FP.F16.E4M3.UNPACK_B R66, R64.H1 ;  /* 0x00000040ff42723e */ /* 0x000fe400030006ff */
[----:B------:R-:W-:Y:S01]  /*8870*/  LOP3.LUT R157, R67, 0xff00, R56, 0xf8, !PT ;  /* 0x0000ff00439d7812 */ /* 0x000fe200078ef838 */
[----:B------:R-:W-:Y:S01]  /*8880*/  HADD2.F32 R63, -RZ, R88.H0_H0 ;  /* 0x20000058ff3f7230 */ /* 0x000fe20000004100 */
[----:B------:R-:W-:Y:S01]  /*8890*/  LOP3.LUT R53, R52, 0xff0000, R53, 0xf8, !PT ;  /* 0x00ff000034357812 */ /* 0x000fe200078ef835 */
[----:B------:R-:W-:Y:S01]  /*88a0*/  HADD2.F32 R52, -RZ, R136.H0_H0 ;  /* 0x20000088ff347230 */ /* 0x000fe20000004100 */
[----:B------:R-:W-:Y:S01]  /*88b0*/  F2FP.F16.E4M3.UNPACK_B R67, R152.H1 ;  /* 0x00000098ff43723e */ /* 0x000fe200030006ff */
[----:B------:R-:W-:Y:S01]  /*88c0*/  HADD2.F32 R58, -RZ, R66.H0_H0 ;  /* 0x20000042ff3a7230 */ /* 0x000fe20000004100 */
[----:B------:R-:W-:Y:S01]  /*88d0*/  LOP3.LUT R54, R91, 0xff0000, R54, 0xf8, !PT ;  /* 0x00ff00005b367812 */ /* 0x000fe200078ef836 */
[----:B------:R-:W-:-:S02]  /*88e0*/  IMAD.U32 R56, R158, 0x10000, RZ ;  /* 0x000100009e387824 */ /* 0x000fc400078e00ff */
[-C--:B------:R-:W-:Y:S01]  /*88f0*/  FMUL.FTZ R159, R63, R52.reuse ;  /* 0x000000343f9f7220 */ /* 0x080fe20000410000 */
[--C-:B------:R-:W-:Y:S02]  /*8900*/  HADD2.F32 R91, -RZ, R67.reuse.H0_H0 ;  /* 0x20000043ff5b7230 */ /* 0x100fe40000004100 */
[C---:B------:R-:W-:Y:S01]  /*8910*/  FMUL.FTZ R158, R58.reuse, R52 ;  /* 0x000000343a9e7220 */ /* 0x040fe20000410000 */
[----:B------:R-:W-:Y:S01]  /*8920*/  LOP3.LUT R52, R157, 0xff0000, R156, 0xf8, !PT ;  /* 0x00ff00009d347812 */ /* 0x000fe200078ef89c */
[----:B------:R-:W-:Y:S01]  /*8930*/  HADD2.F32 R156, -RZ, R67.H1_H1 ;  /* 0x30000043ff9c7230 */ /* 0x000fe20000004100 */
[----:B------:R-:W-:Y:S01]  /*8940*/  LOP3.LUT R56, R137, 0xff0000, R56, 0xf8, !PT ;  /* 0x00ff000089387812 */ /* 0x000fe200078ef838 */
[-C--:B------:R-:W-:Y:S01]  /*8950*/  FFMA.FTZ R58, R58, R91.reuse, -R159 ;  /* 0x0000005b3a3a7223 */ /* 0x080fe2000001089f */
[----:B------:R-:W-:Y:S01]  /*8960*/  FFMA.FTZ R63, R63, R91, R158 ;  /* 0x0000005b3f3f7223 */ /* 0x000fe2000001009e */
[----:B------:R-:W-:Y:S01]  /*8970*/  HADD2.F32 R136, -RZ, R136.H1_H1 ;  /* 0x30000088ff887230 */ /* 0x000fe20000004100 */
[----:B------:R-:W-:Y:S01]  /*8980*/  F2FP.F16.E4M3.UNPACK_B R154, R154 ;  /* 0x0000009aff9a723e */ /* 0x000fe200020006ff */
[----:B------:R-:W-:Y:S01]  /*8990*/  HADD2.F32 R67, -RZ, R66.H1_H1 ;  /* 0x30000042ff437230 */ /* 0x000fe20000004100 */
[----:B------:R-:W-:Y:S01]  /*89a0*/  F2FP.F16.E4M3.UNPACK_B R91, R65 ;  /* 0x00000041ff5b723e */ /* 0x000fe200020006ff */
[----:B------:R-:W-:Y:S01]  /*89b0*/  HADD2.F32 R137, -RZ, R88.H1_H1 ;  /* 0x30000058ff897230 */ /* 0x000fe20000004100 */
[----:B------:R-:W-:Y:S01]  /*89c0*/  F2FP.F16.E4M3.UNPACK_B R88, R64 ;  /* 0x00000040ff58723e */ /* 0x000fe200020006ff */
[----:B------:R-:W-:Y:S01]  /*89d0*/  HADD2.F32 R157, -RZ, R154.H0_H0 ;  /* 0x2000009aff9d7230 */ /* 0x000fe20000004100 */
[----:B------:R-:W-:Y:S01]  /*89e0*/  F2FP.F16.E4M3.UNPACK_B R152, R152 ;  /* 0x00000098ff98723e */ /* 0x000fe200020006ff */
[-C--:B------:R-:W-:Y:S01]  /*89f0*/  FMUL.FTZ R158, R67, R136.reuse ;  /* 0x00000088439e7220 */ /* 0x080fe20000410000 */
[----:B------:R-:W-:Y:S01]  /*8a00*/  FMUL.FTZ R64, R137, R136 ;  /* 0x0000008889407220 */ /* 0x000fe20000410000 */
[----:B------:R-:W-:-:S02]  /*8a10*/  HADD2.F32 R136, -RZ, R91.H0_H0 ;  /* 0x2000005bff887230 */ /* 0x000fc40000004100 */
[----:B------:R-:W-:Y:S02]  /*8a20*/  HADD2.F32 R66, -RZ, R88.H0_H0 ;  /* 0x20000058ff427230 */ /* 0x000fe40000004100 */
[-C--:B------:R-:W-:Y:S01]  /*8a30*/  FFMA.FTZ R65, R67, R156.reuse, -R64 ;  /* 0x0000009c43417223 */ /* 0x080fe20000010840 */
[----:B------:R-:W-:Y:S01]  /*8a40*/  FFMA.FTZ R64, R137, R156, R158 ;  /* 0x0000009c89407223 */ /* 0x000fe2000001009e */
[----:B------:R-:W-:Y:S02]  /*8a50*/  HADD2.F32 R67, -RZ, R152.H0_H0 ;  /* 0x20000098ff437230 */ /* 0x000fe40000004100 */
[-C--:B------:R-:W-:Y:S01]  /*8a60*/  FMUL.FTZ R159, R136, R157.reuse ;  /* 0x0000009d889f7220 */ /* 0x080fe20000410000 */
[----:B------:R-:W-:Y:S02]  /*8a70*/  HADD2.F32 R154, -RZ, R154.H1_H1 ;  /* 0x3000009aff9a7230 */ /* 0x000fe40000004100 */
[----:B------:R-:W-:Y:S01]  /*8a80*/  FMUL.FTZ R157, R66, R157 ;  /* 0x0000009d429d7220 */ /* 0x000fe20000410000 */
[----:B------:R-:W-:Y:S01]  /*8a90*/  HADD2.F32 R137, -RZ, R91.H1_H1 ;  /* 0x3000005bff897230 */ /* 0x000fe20000004100 */
[----:B------:R-:W-:Y:S01]  /*8aa0*/  F2FP.F16.E4M3.UNPACK_B R158, R155.H1 ;  /* 0x0000009bff9e723e */ /* 0x000fe200030006ff */
[----:B------:R-:W-:-:S02]  /*8ab0*/  HADD2.F32 R88, -RZ, R88.H1_H1 ;  /* 0x30000058ff587230 */ /* 0x000fc40000004100 */
[-C--:B------:R-:W-:Y:S01]  /*8ac0*/  FFMA.FTZ R66, R66, R67.reuse, -R159 ;  /* 0x0000004342427223 */ /* 0x080fe2000001089f */
[----:B------:R-:W-:Y:S01]  /*8ad0*/  HADD2.F32 R156, -RZ, R152.H1_H1 ;  /* 0x30000098ff9c7230 */ /* 0x000fe20000004100 */
[----:B------:R-:W-:Y:S01]  /*8ae0*/  F2FP.F16.E4M3.UNPACK_B R152, R62.H1 ;  /* 0x0000003eff98723e */ /* 0x000fe200030006ff */
[----:B------:R-:W-:Y:S01]  /*8af0*/  FFMA.FTZ R67, R136, R67, R157 ;  /* 0x0000004388437223 */ /* 0x000fe2000001009d */
[CC--:B------:R-:W-:Y:S01]  /*8b00*/  FMUL.FTZ R91, R137.reuse, R154.reuse ;  /* 0x0000009a895b7220 */ /* 0x0c0fe20000410000 */
[C---:B------:R-:W-:Y:S01]  /*8b10*/  FMUL.FTZ R160, R88.reuse, R154 ;  /* 0x0000009a58a07220 */ /* 0x040fe20000410000 */
[----:B------:R-:W-:Y:S01]  /*8b20*/  F2FP.F16.E4M3.UNPACK_B R157, R153.H1 ;  /* 0x00000099ff9d723e */ /* 0x000fe200030006ff */
[----:B------:R-:W-:Y:S01]  /*8b30*/  HADD2.F32 R159, -RZ, R158.H0_H0 ;  /* 0x2000009eff9f7230 */ /* 0x000fe20000004100 */
[----:B------:R-:W-:Y:S01]  /*8b40*/  F2FP.F16.E4M3.UNPACK_B R136, R61.H1 ;  /* 0x0000003dff88723e */ /* 0x000fe200030006ff */
[----:B------:R-:W-:Y:S02]  /*8b50*/  HADD2.F32 R154, -RZ, R152.H0_H0 ;  /* 0x20000098ff9a7230 */ /* 0x000fe40000004100 */
[-C--:B------:R-:W-:Y:S01]  /*8b60*/  FFMA.FTZ R91, R88, R156.reuse, -R91 ;  /* 0x0000009c585b7223 */ /* 0x080fe2000001085b */
[----:B------:R-:W-:Y:S01]  /*8b70*/  FFMA.FTZ R88, R137, R156, R160 ;  /* 0x0000009c89587223 */ /* 0x000fe200000100a0 */
[----:B------:R-:W-:Y:S01]  /*8b80*/  HADD2.F32 R161, -RZ, R158.H1_H1 ;  /* 0x3000009effa17230 */ /* 0x000fe20000004100 */
[----:B------:R-:W-:Y:S01]  /*8b90*/  F2FP.F16.E4M3.UNPACK_B R155, R155 ;  /* 0x0000009bff9b723e */ /* 0x000fe200020006ff */
[----:B------:R-:W-:-:S02]  /*8ba0*/  HADD2.F32 R137, -RZ, R136.H0_H0 ;  /* 0x20000088ff897230 */ /* 0x000fc40000004100 */
[----:B------:R-:W-:Y:S01]  /*8bb0*/  FMUL.FTZ R158, R154, R159 ;  /* 0x0000009f9a9e7220 */ /* 0x000fe20000410000 */
[--C-:B------:R-:W-:Y:S01]  /*8bc0*/  HADD2.F32 R156, -RZ, R157.reuse.H0_H0 ;  /* 0x2000009dff9c7230 */ /* 0x100fe20000004100 */
[----:B------:R-:W-:Y:S01]  /*8bd0*/  F2FP.F16.E4M3.UNPACK_B R61, R61 ;  /* 0x0000003dff3d723e */ /* 0x000fe200020006ff */
[----:B------:R-:W-:Y:S02]  /*8be0*/  HADD2.F32 R152, -RZ, R152.H1_H1 ;  /* 0x30000098ff987230 */ /* 0x000fe40000004100 */
[C---:B------:R-:W-:Y:S01]  /*8bf0*/  FMUL.FTZ R159, R137.reuse, R159 ;  /* 0x0000009f899f7220 */ /* 0x040fe20000410000 */
[----:B------:R-:W-:Y:S02]  /*8c00*/  HADD2.F32 R136, -RZ, R136.H1_H1 ;  /* 0x30000088ff887230 */ /* 0x000fe40000004100 */
[-C--:B------:R-:W-:Y:S01]  /*8c10*/  FFMA.FTZ R158, R137, R156.reuse, -R158 ;  /* 0x0000009c899e7223 */ /* 0x080fe2000001089e */
[----:B------:R-:W-:Y:S02]  /*8c20*/  HADD2.F32 R157, -RZ, R157.H1_H1 ;  /* 0x3000009dff9d7230 */ /* 0x000fe40000004100 */
[-C--:B------:R-:W-:Y:S01]  /*8c30*/  FMUL.FTZ R137, R152, R161.reuse ;  /* 0x000000a198897220 */ /* 0x080fe20000410000 */
[----:B------:R-:W-:Y:S01]  /*8c40*/  FFMA.FTZ R159, R154, R156, R159 ;  /* 0x0000009c9a9f7223 */ /* 0x000fe2000001009f */
[C---:B------:R-:W-:Y:S01]  /*8c50*/  FMUL.FTZ R163, R136.reuse, R161 ;  /* 0x000000a188a37220 */ /* 0x040fe20000410000 */
[----:B------:R-:W-:Y:S01]  /*8c60*/  F2FP.F16.E4M3.UNPACK_B R153, R153 ;  /* 0x00000099ff99723e */ /* 0x000fe200020006ff */
[----:B------:R-:W-:Y:S01]  /*8c70*/  FFMA.FTZ R161, R136, R157, -R137 ;  /* 0x0000009d88a17223 */ /* 0x000fe20000010889 */
[----:B------:R-:W-:Y:S01]  /*8c80*/  F2FP.F16.E4M3.UNPACK_B R136, R62 ;  /* 0x0000003eff88723e */ /* 0x000fe200020006ff */
[----:B------:R-:W-:-:S02]  /*8c90*/  HADD2.F32 R154, -RZ, R155.H0_H0 ;  /* 0x2000009bff9a7230 */ /* 0x000fc40000004100 */
[----:B------:R-:W-:Y:S01]  /*8ca0*/  FFMA.FTZ R160, R152, R157, R163 ;  /* 0x0000009d98a07223 */ /* 0x000fe200000100a3 */
[----:B------:R-:W-:Y:S01]  /*8cb0*/  HADD2.F32 R155, -RZ, R155.H1_H1 ;  /* 0x3000009bff9b7230 */ /* 0x000fe20000004100 */
[----:B------:R-:W-:Y:S01]  /*8cc0*/  F2FP.SATFINITE.E4M3.F32.PACK_AB_MERGE_C R58, R65, R58, RZ ;  /* 0x0000003a413a723e */ /* 0x000fe200048070ff */
[--C-:B------:R-:W-:Y:S01]  /*8cd0*/  HADD2.F32 R137, -RZ, R136.reuse.H0_H0 ;  /* 0x20000088ff897230 */ /* 0x100fe20000004100 */
[-C--:B------:R-:W-:Y:S01]  /*8ce0*/  F2FP.F16.E4M3.UNPACK_B R65, R60.reuse ;  /* 0x0000003cff41723e */ /* 0x080fe200020006ff */
[--C-:B------:R-:W-:Y:S01]  /*8cf0*/  HADD2.F32 R62, -RZ, R61.reuse.H0_H0 ;  /* 0x2000003dff3e7230 */ /* 0x100fe20000004100 */
[----:B------:R-:W-:Y:S01]  /*8d00*/  F2FP.F16.E4M3.UNPACK_B R60, R60.H1 ;  /* 0x0000003cff3c723e */ /* 0x000fe200030006ff */
[----:B------:R-:W-:Y:S02]  /*8d10*/  HADD2.F32 R136, -RZ, R136.H1_H1 ;  /* 0x30000088ff887230 */ /* 0x000fe40000004100 */
[----:B------:R-:W-:Y:S01]  /*8d20*/  FMUL.FTZ R157, R137, R154 ;  /* 0x0000009a899d7220 */ /* 0x000fe20000410000 */
[----:B------:R-:W-:-:S02]  /*8d30*/  HADD2.F32 R61, -RZ, R61.H1_H1 ;  /* 0x3000003dff3d7230 */ /* 0x000fc40000004100 */
[----:B------:R-:W-:Y:S01]  /*8d40*/  FMUL.FTZ R154, R62, R154 ;  /* 0x0000009a3e9a7220 */ /* 0x000fe20000410000 */
[--C-:B------:R-:W-:Y:S02]  /*8d50*/  HADD2.F32 R152, -RZ, R153.reuse.H0_H0 ;  /* 0x20000099ff987230 */ /* 0x100fe40000004100 */
[-C--:B------:R-:W-:Y:S01]  /*8d60*/  FMUL.FTZ R156, R136, R155.reuse ;  /* 0x0000009b889c7220 */ /* 0x080fe20000410000 */
[----:B------:R-:W-:Y:S02]  /*8d70*/  HADD2.F32 R153, -RZ, R153.H1_H1 ;  /* 0x30000099ff997230 */ /* 0x000fe40000004100 */
[----:B------:R-:W-:Y:S01]  /*8d80*/  FMUL.FTZ R155, R61, R155 ;  /* 0x0000009b3d9b7220 */ /* 0x000fe20000410000 */
[----:B------:R-:W-:Y:S01]  /*8d90*/  F2FP.SATFINITE.E4M3.F32.PACK_AB_MERGE_C R159, R160, R159, RZ ;  /* 0x0000009fa09f723e */ /* 0x000fe200048070ff */
[----:B------:R-:W-:Y:S01]  /*8da0*/  FFMA.FTZ R157, R62, R152, -R157 ;  /* 0x000000983e9d7223 */ /* 0x000fe2000001089d */
[----:B------:R-:W-:Y:S01]  /*8db0*/  F2FP.SATFINITE.E4M3.F32.PACK_AB_MERGE_C R62, R64, R63, RZ ;  /* 0x0000003f403e723e */ /* 0x000fe200048070ff */
[----:B------:R-:W-:Y:S01]  /*8dc0*/  FFMA.FTZ R155, R136, R153, R155 ;  /* 0x00000099889b7223 */ /* 0x000fe2000001009b */
[----:B------:R-:W-:Y:S01]  /*8dd0*/  F2FP.SATFINITE.E4M3.F32.PACK_AB_MERGE_C R63, R91, R66, R58 ;  /* 0x000000425b3f723e */ /* 0x000fe2000480703a */
[----:B------:R-:W-:Y:S01]  /*8de0*/  FFMA.FTZ R154, R137, R152, R154 ;  /* 0x00000098899a7223 */ /* 0x000fe2000001009a */
[----:B------:R-:W-:Y:S01]  /*8df0*/  F2FP.F16.E4M3.UNPACK_B R136, R57 ;  /* 0x00000039ff88723e */ /* 0x000fe200020006ff */
[----:B------:R-:W-:Y:S01]  /*8e00*/  HADD2.F32 R64, -RZ, R65.H0_H0 ;  /* 0x20000041ff407230 */ /* 0x000fe20000004100 */
[----:B------:R-:W-:Y:S01]  /*8e10*/  F2FP.F16.E4M3.UNPACK_B R66, R56 ;  /* 0x00000038ff42723e */ /* 0x000fe200020006ff */
[----:B------:R-:W-:Y:S01]  /*8e20*/  FFMA.FTZ R156, R61, R153, -R156 ;  /* 0x000000993d9c7223 */ /* 0x000fe2000001089c */
[----:B------:R-:W-:Y:S01]  /*8e30*/  F2FP.SATFINITE.E4M3.F32.PACK_AB_MERGE_C R62, R88, R67, R62 ;  /* 0x00000043583e723e */ /* 0x000fe2000480703e */
[----:B------:R-:W-:Y:S01]  /*8e40*/  HADD2.F32 R67, -RZ, R136.H0_H0 ;  /* 0x20000088ff437230 */ /* 0x000fe20000004100 */
[-C--:B------:R-:W-:Y:S01]  /*8e50*/  F2FP.F16.E4M3.UNPACK_B R88, R54.reuse ;  /* 0x00000036ff58723e */ /* 0x080fe200020006ff */
[----:B------:R-:W-:Y:S01]  /*8e60*/  HADD2.F32 R137, -RZ, R66.H0_H0 ;  /* 0x20000042ff897230 */ /* 0x000fe20000004100 */
[----:B------:R-:W-:Y:S01]  /*8e70*/  F2FP.F16.E4M3.UNPACK_B R54, R54.H1 ;  /* 0x00000036ff36723e */ /* 0x000fe200030006ff */
[----:B------:R-:W-:Y:S01]  /*8e80*/  HADD2.F32 R136, -RZ, R136.H1_H1 ;  /* 0x30000088ff887230 */ /* 0x000fe20000004100 */
[----:B------:R-:W-:Y:S01]  /*8e90*/  F2FP.SATFINITE.E4M3.F32.PACK_AB_MERGE_C R58, R155, R154, R159 ;  /* 0x0000009a9b3a723e */ /* 0x000fe2000480709f */
[----:B------:R-:W-:-:S02]  /*8ea0*/  HADD2.F32 R91, -RZ, R88.H0_H0 ;  /* 0x20000058ff5b7230 */ /* 0x000fc40000004100 */
[-C--:B------:R-:W-:Y:S01]  /*8eb0*/  FMUL.FTZ R153, R67, R137.reuse ;  /* 0x0000008943997220 */ /* 0x080fe20000410000 */
[C---:B------:R-:W-:Y:S01]  /*8ec0*/  FMUL.FTZ R152, R64.reuse, R137 ;  /* 0x0000008940987220 */ /* 0x040fe20000410000 */
[----:B------:R-:W-:Y:S01]  /*8ed0*/  HADD2.F32 R137, -RZ, R66.H1_H1 ;  /* 0x30000042ff897230 */ /* 0x000fe20000004100 */
[----:B------:R-:W-:Y:S01]  /*8ee0*/  F2FP.SATFINITE.E4M3.F32.PACK_AB_MERGE_C R61, R161, R158, RZ ;  /* 0x0000009ea13d723e */ /* 0x000fe200048070ff */
[----:B------:R-:W-:Y:S02]  /*8ef0*/  HADD2.F32 R66, -RZ, R65.H1_H1 ;  /* 0x30000041ff427230 */ /* 0x000fe40000004100 */
[-C--:B------:R-:W-:Y:S01]  /*8f00*/  FFMA.FTZ R64, R64, R91.reuse, -R153 ;  /* 0x0000005b40407223 */ /* 0x080fe20000010899 */
[----:B------:R-:W-:Y:S01]  /*8f10*/  FFMA.FTZ R65, R67, R91, R152 ;  /* 0x0000005b43417223 */ /* 0x000fe20000010098 */
[----:B------:R-:W-:Y:S02]  /*8f20*/  HADD2.F32 R67, -RZ, R88.H1_H1 ;  /* 0x30000058ff437230 */ /* 0x000fe40000004100 */
[-C--:B------:R-:W-:Y:S01]  /*8f30*/  FMUL.FTZ R91, R136, R137.reuse ;  /* 0x00000089885b7220 */ /* 0x080fe20000410000 */
[----:B------:R-:W-:Y:S01]  /*8f40*/  FMUL.FTZ R153, R66, R137 ;  /* 0x0000008942997220 */ /* 0x000fe20000410000 */
[----:B------:R-:W-:-:S02]  /*8f50*/  F2FP.F16.E4M3.UNPACK_B R88, R57.H1 ;  /* 0x00000039ff58723e */ /* 0x000fc400030006ff */
[----:B------:R-:W-:Y:S01]  /*8f60*/  F2FP.F16.E4M3.UNPACK_B R137, R56.H1 ;  /* 0x00000038ff89723e */ /* 0x000fe200030006ff */
[-C--:B------:R-:W-:Y:S01]  /*8f70*/  FFMA.FTZ R57, R66, R67.reuse, -R91 ;  /* 0x0000004342397223 */ /* 0x080fe2000001085b */
[----:B------:R-:W-:Y:S01]  /*8f80*/  FFMA.FTZ R56, R136, R67, R153 ;  /* 0x0000004388387223 */ /* 0x000fe20000010099 */
[----:B------:R-:W-:Y:S01]  /*8f90*/  HADD2.F32 R66, -RZ, R60.H0_H0 ;  /* 0x2000003cff427230 */ /* 0x000fe20000004100 */
[----:B------:R-:W-:Y:S01]  /*8fa0*/  F2FP.SATFINITE.E4M3.F32.PACK_AB_MERGE_C R61, R156, R157, R61 ;  /* 0x0000009d9c3d723e */ /* 0x000fe2000480703d */
[--C-:B------:R-:W-:Y:S01]  /*8fb0*/  HADD2.F32 R91, -RZ, R88.reuse.H0_H0 ;  /* 0x20000058ff5b7230 */ /* 0x100fe20000004100 */
[-C--:B------:R-:W-:Y:S01]  /*8fc0*/  F2FP.F16.E4M3.UNPACK_B R155, R52.reuse ;  /* 0x00000034ff9b723e */ /* 0x080fe200020006ff */
[--C-:B------:R-:W-:Y:S01]  /*8fd0*/  HADD2.F32 R136, -RZ, R137.reuse.H0_H0 ;  /* 0x20000089ff887230 */ /* 0x100fe20000004100 */
[----:B------:R-:W-:Y:S01]  /*8fe0*/  F2FP.F16.E4M3.UNPACK_B R156, R52.H1 ;  /* 0x00000034ff9c723e */ /* 0x000fe200030006ff */
[----:B------:R-:W-:Y:S02]  /*8ff0*/  HADD2.F32 R88, -RZ, R88.H1_H1 ;  /* 0x30000058ff587230 */ /* 0x000fe40000004100 */
[----:B------:R-:W-:-:S02]  /*9000*/  HADD2.F32 R137, -RZ, R137.H1_H1 ;  /* 0x30000089ff897230 */ /* 0x000fc40000004100 */
[-C--:B------:R-:W-:Y:S01]  /*9010*/  FMUL.FTZ R153, R91, R136.reuse ;  /* 0x000000885b997220 */ /* 0x080fe20000410000 */
[----:B------:R-:W-:Y:S02]  /*9020*/  HADD2.F32 R67, -RZ, R60.H1_H1 ;  /* 0x3000003cff437230 */ /* 0x000fe40000004100 */
[----:B------:R-:W-:Y:S01]  /*9030*/  FMUL.FTZ R152, R66, R136 ;  /* 0x0000008842987220 */ /* 0x000fe20000410000 */
[--C-:B------:R-:W-:Y:S02]  /*9040*/  HADD2.F32 R60, -RZ, R54.reuse.H0_H0 ;  /* 0x20000036ff3c7230 */ /* 0x100fe40000004100 */
[-C--:B------:R-:W-:Y:S01]  /*9050*/  FMUL.FTZ R154, R88, R137.reuse ;  /* 0x00000089589a7220 */ /* 0x080fe20000410000 */
[----:B------:R-:W-:Y:S02]  /*9060*/  HADD2.F32 R136, -RZ, R54.H1_H1 ;  /* 0x30000036ff887230 */ /* 0x000fe40000004100 */
[----:B------:R-:W-:Y:S01]  /*9070*/  FMUL.FTZ R137, R67, R137 ;  /* 0x0000008943897220 */ /* 0x000fe20000410000 */
[----:B------:R-:W-:-:S02]  /*9080*/  HADD2.F32 R158, -RZ, R155.H0_H0 ;  /* 0x2000009bff9e7230 */ /* 0x000fc40000004100 */
[-C--:B------:R-:W-:Y:S01]  /*9090*/  FFMA.FTZ R54, R66, R60.reuse, -R153 ;  /* 0x0000003c42367223 */ /* 0x080fe20000010899 */
[----:B------:R-:W-:Y:S01]  /*90a0*/  FFMA.FTZ R60, R91, R60, R152 ;  /* 0x0000003c5b3c7223 */ /* 0x000fe20000010098 */
[-C--:B------:R-:W-:Y:S01]  /*90b0*/  FFMA.FTZ R67, R67, R136.reuse, -R154 ;  /* 0x0000008843437223 */ /* 0x080fe2000001089a */
[----:B------:R-:W-:Y:S01]  /*90c0*/  FFMA.FTZ R159, R88, R136, R137 ;  /* 0x00000088589f7223 */ /* 0x000fe20000010089 */
[-C--:B------:R-:W-:Y:S01]  /*90d0*/  F2FP.F16.E4M3.UNPACK_B R91, R59.reuse ;  /* 0x0000003bff5b723e */ /* 0x080fe200020006ff */
[--C-:B------:R-:W-:Y:S01]  /*90e0*/  HADD2.F32 R157, -RZ, R156.reuse.H0_H0 ;  /* 0x2000009cff9d7230 */ /* 0x100fe20000004100 */
[----:B------:R-:W-:Y:S01]  /*90f0*/  F2FP.F16.E4M3.UNPACK_B R136, R59.H1 ;  /* 0x0000003bff88723e */ /* 0x000fe200030006ff */
[----:B------:R-:W-:Y:S01]  /*9100*/  HADD2.F32 R156, -RZ, R156.H1_H1 ;  /* 0x3000009cff9c7230 */ /* 0x000fe20000004100 */
[----:B------:R-:W-:Y:S01]  /*9110*/  F2FP.F16.E4M3.UNPACK_B R66, R55 ;  /* 0x00000037ff42723e */ /* 0x000fe200020006ff */
[----:B------:R-:W-:Y:S01]  /*9120*/  HADD2.F32 R137, -RZ, R91.H0_H0 ;  /* 0x2000005bff897230 */ /* 0x000fe20000004100 */
[----:B------:R-:W-:Y:S01]  /*9130*/  F2FP.F16.E4M3.UNPACK_B R152, R53 ;  /* 0x00000035ff98723e */ /* 0x000fe200020006ff */
[----:B------:R-:W-:Y:S01]  /*9140*/  HADD2.F32 R52, -RZ, R136.H0_H0 ;  /* 0x20000088ff347230 */ /* 0x000fe20000004100 */
[----:B------:R-:W-:Y:S01]  /*9150*/  F2FP.F16.E4M3.UNPACK_B R55, R55.H1 ;  /* 0x00000037ff37723e */ /* 0x000fe200030006ff */
[----:B------:R-:W-:Y:S01]  /*9160*/  HADD2.F32 R59, -RZ, R66.H0_H0 ;  /* 0x20000042ff3b7230 */ /* 0x000fe20000004100 */
[----:B------:R-:W-:Y:S01]  /*9170*/  F2FP.F16.E4M3.UNPACK_B R53, R53.H1 ;  /* 0x00000035ff35723e */ /* 0x000fe200030006ff */
[----:B------:R-:W-:-:S02]  /*9180*/  HADD2.F32 R154, -RZ, R152.H0_H0 ;  /* 0x20000098ff9a7230 */ /* 0x000fc40000004100 */
[-C--:B------:R-:W-:Y:S01]  /*9190*/  FMUL.FTZ R160, R137, R158.reuse ;  /* 0x0000009e89a07220 */ /* 0x080fe20000410000 */
[----:B------:R-:W-:Y:S02]  /*91a0*/  HADD2.F32 R88, -RZ, R55.H0_H0 ;  /* 0x20000037ff587230 */ /* 0x000fe40000004100 */
[-C--:B------:R-:W-:Y:S01]  /*91b0*/  FMUL.FTZ R161, R52, R157.reuse ;  /* 0x0000009d34a17220 */ /* 0x080fe20000410000 */
[----:B------:R-:W-:Y:S02]  /*91c0*/  HADD2.F32 R153, -RZ, R53.H0_H0 ;  /* 0x20000035ff997230 */ /* 0x000fe40000004100 */
[----:B------:R-:W-:Y:S01]  /*91d0*/  FMUL.FTZ R158, R59, R158 ;  /* 0x0000009e3b9e7220 */ /* 0x000fe20000410000 */
[----:B------:R-:W-:Y:S02]  /*91e0*/  HADD2.F32 R136, -RZ, R136.H1_H1 ;  /* 0x30000088ff887230 */ /* 0x000fe40000004100 */
[----:B------:R-:W-:Y:S01]  /*91f0*/  FMUL.FTZ R157, R88, R157 ;  /* 0x0000009d589d7220 */ /* 0x000fe20000410000 */
[----:B------:R-:W-:-:S02]  /*9200*/  HADD2.F32 R55, -RZ, R55.H1_H1 ;  /* 0x30000037ff377230 */ /* 0x000fc40000004100 */
[----:B------:R-:W-:Y:S01]  /*9210*/  FFMA.FTZ R161, R88, R153, -R161 ;  /* 0x0000009958a17223 */ /* 0x000fe200000108a1 */
[----:B------:R-:W-:Y:S02]  /*9220*/  HADD2.F32 R91, -RZ, R91.H1_H1 ;  /* 0x3000005bff5b7230 */ /* 0x000fe40000004100 */
[----:B------:R-:W-:Y:S01]  /*9230*/  FFMA.FTZ R158, R137, R154, R158 ;  /* 0x0000009a899e7223 */ /* 0x000fe2000001009e */
[----:B------:R-:W-:Y:S02]  /*9240*/  HADD2.F32 R155, -RZ, R155.H1_H1 ;  /* 0x3000009bff9b7230 */ /* 0x000fe40000004100 */
[-C--:B------:R-:W-:Y:S01]  /*9250*/  FMUL.FTZ R88, R136, R156.reuse ;  /* 0x0000009c88587220 */ /* 0x080fe20000410000 */
[----:B------:R-:W-:Y:S02]  /*9260*/  HADD2.F32 R53, -RZ, R53.H1_H1 ;  /* 0x30000035ff357230 */ /* 0x000fe40000004100 */
[----:B------:R-:W-:Y:S01]  /*9270*/  FMUL.FTZ R137, R55, R156 ;  /* 0x0000009c37897220 */ /* 0x000fe20000410000 */
[----:B------:R-:W-:-:S02]  /*9280*/  HADD2.F32 R66, -RZ, R66.H1_H1 ;  /* 0x30000042ff427230 */ /* 0x000fc40000004100 */
[----:B------:R-:W-:Y:S01]  /*9290*/  FFMA.FTZ R160, R59, R154, -R160 ;  /* 0x0000009a3ba07223 */ /* 0x000fe200000108a0 */
[----:B------:R-:W-:Y:S02]  /*92a0*/  HADD2.F32 R152, -RZ, R152.H1_H1 ;  /* 0x30000098ff987230 */ /* 0x000fe40000004100 */
[----:B------:R-:W-:Y:S01]  /*92b0*/  FFMA.FTZ R157, R52, R153, R157 ;  /* 0x00000099349d7223 */ /* 0x000fe2000001009d */
[----:B------:R-:W-:Y:S01]  /*92c0*/  FMUL.FTZ R59, R91, R155 ;  /* 0x0000009b5b3b7220 */ /* 0x000fe20000410000 */
[----:B------:R-:W-:Y:S01]  /*92d0*/  FFMA.FTZ R88, R55, R53, -R88 ;  /* 0x0000003537587223 */ /* 0x000fe20000010858 */
[----:B------:R-:W-:Y:S01]  /*92e0*/  FMUL.FTZ R52, R66, R155 ;  /* 0x0000009b42347220 */ /* 0x000fe20000410000 */
[----:B------:R-:W-:Y:S01]  /*92f0*/  FFMA.FTZ R136, R136, R53, R137 ;  /* 0x0000003588887223 */ /* 0x000fe20000010089 */
[----:B------:R-:W-:Y:S01]  /*9300*/  FFMA.FTZ R59, R66, R152, -R59 ;  /* 0x00000098423b7223 */ /* 0x000fe2000001083b */
[----:B------:R-:W-:Y:S01]  /*9310*/  F2FP.SATFINITE.E4M3.F32.PACK_AB_MERGE_C R54, R67, R54, RZ ;  /* 0x000000364336723e */ /* 0x000fe200048070ff */
[----:B------:R-:W-:Y:S01]  /*9320*/  FFMA.FTZ R91, R91, R152, R52 ;  /* 0x000000985b5b7223 */ /* 0x000fe20000010034 */
[----:B------:R-:W-:Y:S01]  /*9330*/  F2FP.SATFINITE.E4M3.F32.PACK_AB_MERGE_C R88, R88, R161, RZ ;  /* 0x000000a15858723e */ /* 0x000fe200048070ff */
[----:B------:R-:W-:Y:S01]  /*9340*/  IMAD.MOV.U32 R52, RZ, RZ, R63 ;  /* 0x000000ffff347224 */ /* 0x000fe200078e003f */
[----:B------:R-:W-:-:S02]  /*9350*/  F2FP.SATFINITE.E4M3.F32.PACK_AB_MERGE_C R60, R159, R60, RZ ;  /* 0x0000003c9f3c723e */ /* 0x000fc400048070ff */
[----:B------:R-:W-:Y:S02]  /*9360*/  F2FP.SATFINITE.E4M3.F32.PACK_AB_MERGE_C R136, R136, R157, RZ ;  /* 0x0000009d8888723e */ /* 0x000fe400048070ff */
[----:B------:R-:W-:Y:S01]  /*9370*/  F2FP.SATFINITE.E4M3.F32.PACK_AB_MERGE_C R53, R57, R64, R54 ;  /* 0x000000403935723e */ /* 0x000fe20004807036 */
[----:B------:R-:W-:Y:S01]  /*9380*/  IMAD.MOV.U32 R54, RZ, RZ, R61 ;  /* 0x000000ffff367224 */ /* 0x000fe200078e003d */
[----:B------:R-:W-:Y:S02]  /*9390*/  F2FP.SATFINITE.E4M3.F32.PACK_AB_MERGE_C R55, R59, R160, R88 ;  /* 0x000000a03b37723e */ /* 0x000fe40004807058 */
[----:B------:R-:W-:Y:S02]  /*93a0*/  F2FP.SATFINITE.E4M3.F32.PACK_AB_MERGE_C R57, R56, R65, R60 ;  /* 0x000000413839723e */ /* 0x000fe4000480703c */
[----:B------:R-:W-:Y:S02]  /*93b0*/  F2FP.SATFINITE.E4M3.F32.PACK_AB_MERGE_C R59, R91, R158, R136 ;  /* 0x0000009e5b3b723e */ /* 0x000fe40004807088 */
[----:B------:R-:W-:-:S07]  /*93c0*/  MOV R56, R62 ;  /* 0x0000003e00387202 */ /* 0x000fce0000000f00 */
.L_x_399:
[----:B------:R-:W-:Y:S05]  /*93d0*/  BSYNC B2 ;  /* 0x0000000000027941 */ /* 0x000fea0003800000 */
.L_x_398:
        /* <DEDUP_REMOVED lines=11> */
.L_x_397:
[----:B------:R-:W-:Y:S05]  /*9490*/  BSYNC B1 ;  /* 0x0000000000017941 */ /* 0x000fea0003800000 */
.L_x_396:
[----:B-1----:R-:W-:Y:S01]  /*94a0*/  VIADD R53, R228, 0x80 ;  /* 0x00000080e4357836 */ /* 0x002fe20000000000 */
[----:B------:R-:W-:Y:S04]  /*94b0*/  BSSY B1, `(.L_x_400) ;  /* 0x00000fe000017945 */ /* 0x000fe80003800000 */
        /* <DEDUP_REMOVED lines=10> */
[----:B------:R-:W-:Y:S01]  /*9560*/  IMAD.SHL.U32 R55, R55, 0x80, RZ ;  /* 0x0000008037377824 */ /* 0x000fe200078e00ff */
[----:B------:R-:W-:Y:S01]  /*9570*/  IADD3 R62, P3, P4, R46, R60, R27 ;  /* 0x0000003c2e3e7210 */ /* 0x000fe20007c7e01b */
[----:B------:R-:W-:Y:S01]  /*9580*/  IMAD.IADD R63, R61, 0x1, R63 ;  /* 0x000000013d3f7824 */ /* 0x000fe200078e023f */
[----:B------:R-:W-:-:S02]  /*9590*/  SHF.R.S32.HI R53, RZ, 0x1f, R52 ;  /* 0x0000001fff357819 */ /* 0x000fc40000011434 */
[----:B------:R-:W-:Y:S02]  /*95a0*/  LOP3.LUT R55, R55, 0x380, RZ, 0xc0, !PT ;  /* 0x0000038037377812 */ /* 0x000fe400078ec0ff */
[----:B------:R-:W-:Y:S02]  /*95b0*/  LEA.HI R53, R53, R52, RZ, 0x5 ;  /* 0x0000003435357211 */ /* 0x000fe400078f28ff */
[----:B------:R-:W-:Y:S02]  /*95c0*/  IADD3.X R84, R20, R63, R26, P3, P4 ;  /* 0x0000003f14547210 */ /* 0x000fe40001fe841a */
[----:B------:R-:W-:-:S05]  /*95d0*/  LEA.HI.SX32 R53, R53, R28, 0x1b ;  /* 0x0000001c35357211 */ /* 0x000fca00078fdaff */
[----:B------:R-:W-:Y:S02]  /*95e0*/  IMAD.SHL.U32 R65, R53, 0x10, RZ ;  /* 0x0000001035417824 */ /* 0x000fe400078e00ff */
        /* <DEDUP_REMOVED lines=12> */
[----:B------:R-:W-:Y:S02]  /*96b0*/  LOP3.LUT R67, R69, 0xff0000ff, RZ, 0xc0, !PT ;  /* 0xff0000ff45437812 */ /* 0x000fe400078ec0ff */
[----:B------:R-:W-:Y:S01]  /*96c0*/  SHF.R.U32.HI R90, RZ, 0x10, R69 ;  /* 0x00000010ff5a7819 */ /* 0x000fe20000011645 */
[----:B------:R-:W-:Y:S01]  /*96d0*/  IMAD.MOV.U32 R69, RZ, RZ, R52 ;  /* 0x000000ffff457224 */ /* 0x000fe200078e0034 */
[----:B------:R-:W-:Y:S01]  /*96e0*/  SHF.R.U32.HI R74, RZ, 0x8, R75 ;  /* 0x00000008ff4a7819 */ /* 0x000fe2000001164b */
[----:B------:R-:W-:Y:S01]  /*96f0*/  IMAD.SHL.U32 R52, R66, 0x100, RZ ;  /* 0x0000010042347824 */ /* 0x000fe200078e00ff */
[----:B------:R-:W-:Y:S01]  /*9700*/  SHF.R.U32.HI R89, RZ, 0x8, R71 ;  /* 0x00000008ff597819 */ /* 0x000fe20000011647 */
[----:B------:R-:W-:Y:S01]  /*9710*/  IMAD.U32 R53, R90, 0x10000, RZ ;  /* 0x000100005a357824 */ /* 0x000fe200078e00ff */
[----:B------:R-:W-:Y:S01]  /*9720*/  SHF.R.U32.HI R86, RZ, 0x8, R73 ;  /* 0x00000008ff567819 */ /* 0x000fe20000011649 */
[----:B------:R-:W-:Y:S01]  /*9730*/  IMAD.MOV.U32 R66, RZ, RZ, R54 ;  /* 0x000000ffff427224 */ /* 0x000fe200078e0036 */
[----:B------:R-:W-:-:S02]  /*9740*/  LOP3.LUT R72, R75, 0xff0000ff, RZ, 0xc0, !PT ;  /* 0xff0000ff4b487812 */ /* 0x000fc400078ec0ff */
[----:B------:R-:W-:Y:S01]  /*9750*/  SHF.R.U32.HI R87, RZ, 0x10, R75 ;  /* 0x00000010ff577819 */ /* 0x000fe2000001164b */
[----:B------:R-:W-:Y:S01]  /*9760*/  IMAD.SHL.U32 R75, R74, 0x100, RZ ;  /* 0x000001004a4b7824 */ /* 0x000fe200078e00ff */
[----:B------:R-:W-:Y:S02]  /*9770*/  SHF.R.U32.HI R88, RZ, 0x10, R71 ;  /* 0x00000010ff587819 */ /* 0x000fe40000011647 */
[----:B------:R-:W-:Y:S01]  /*9780*/  LOP3.LUT R70, R73, 0xff0000ff, RZ, 0xc0, !PT ;  /* 0xff0000ff49467812 */ /* 0x000fe200078ec0ff */
[----:B------:R-:W-:Y:S01]  /*9790*/  IMAD.U32 R87, R87, 0x10000, RZ ;  /* 0x0001000057577824 */ /* 0x000fe200078e00ff */
[----:B------:R-:W-:Y:S02]  /*97a0*/  SHF.R.U32.HI R85, RZ, 0x10, R73 ;  /* 0x00000010ff557819 */ /* 0x000fe40000011649 */
[----:B------:R-:W-:Y:S01]  /*97b0*/  LOP3.LUT R52, R67, 0xff00, R52, 0xf8, !PT ;  /* 0x0000ff0043347812 */ /* 0x000fe200078ef834 */
[----:B------:R-:W-:Y:S01]  /*97c0*/  IMAD.SHL.U32 R67, R89, 0x100, RZ ;  /* 0x0000010059437824 */ /* 0x000fe200078e00ff */
[----:B------:R-:W-:-:S02]  /*97d0*/  LOP3.LUT R68, R71, 0xff0000ff, RZ, 0xc0, !PT ;  /* 0xff0000ff47447812 */ /* 0x000fc400078ec0ff */
[----:B------:R-:W-:Y:S02]  /*97e0*/  SHF.L.U32 R73, R86, 0x8, RZ ;  /* 0x0000000856497819 */ /* 0x000fe400000006ff */
[----:B--2---:R-:W-:Y:S02]  /*97f0*/  MOV R71, R56 ;  /* 0x0000003800477202 */ /* 0x004fe40000000f00 */
[----:B------:R-:W-:Y:S01]  /*9800*/  LOP3.LUT R54, R52, 0xff0000, R53, 0xf8, !PT ;  /* 0x00ff000034367812 */ /* 0x000fe200078ef835 */
[----:B------:R-:W-:Y:S01]  /*9810*/  IMAD.U32 R52, R88, 0x10000, RZ ;  /* 0x0001000058347824 */ /* 0x000fe200078e00ff */
[----:B------:R-:W-:Y:S02]  /*9820*/  LOP3.LUT R56, R70, 0xff00, R73, 0xf8, !PT ;  /* 0x0000ff0046387812 */ /* 0x000fe400078ef849 */
[----:B------:R-:W-:Y:S02]  /*9830*/  LOP3.LUT R86, R72, 0xff00, R75, 0xf8, !PT ;  /* 0x0000ff0048567812 */ /* 0x000fe400078ef84b */
[----:B------:R-:W-:-:S02]  /*9840*/  LOP3.LUT R67, R68, 0xff00, R67, 0xf8, !PT ;  /* 0x0000ff0044437812 */ /* 0x000fc400078ef843 */
[----:B------:R-:W-:Y:S02]  /*9850*/  F2FP.F16.E4M3.UNPACK_B R75, R150.H1 ;  /* 0x00000096ff4b723e */ /* 0x000fe400030006ff */
[----:B------:R-:W-:Y:S02]  /*9860*/  F2FP.F16.E4M3.UNPACK_B R72, R71.H1 ;  /* 0x00000047ff48723e */ /* 0x000fe400030006ff */
[----:B------:R-:W-:Y:S01]  /*9870*/  F2FP.F16.E4M3.UNPACK_B R70, R69.H1 ;  /* 0x00000045ff46723e */ /* 0x000fe200030006ff */
[----:B------:R-:W-:Y:S01]  /*9880*/  HADD2.F32 R53, -RZ, R75.H0_H0 ;  /* 0x2000004bff357230 */ /* 0x000fe20000004100 */
[----:B------:R-:W-:Y:S01]  /*9890*/  LOP3.LUT R52, R67, 0xff0000, R52, 0xf8, !PT ;  /* 0x00ff000043347812 */ /* 0x000fe200078ef834 */
[----:B------:R-:W-:Y:S01]  /*98a0*/  HADD2.F32 R68, -RZ, R72.H0_H0 ;  /* 0x20000048ff447230 */ /* 0x000fe20000004100 */
[----:B------:R-:W-:Y:S01]  /*98b0*/  F2FP.F16.E4M3.UNPACK_B R73, R148.H1 ;  /* 0x00000094ff49723e */ /* 0x000fe200030006ff */
[--C-:B------:R-:W-:Y:S01]  /*98c0*/  HADD2.F32 R67, -RZ, R70.reuse.H0_H0 ;  /* 0x20000046ff437230 */ /* 0x100fe20000004100 */
[----:B------:R-:W-:Y:S01]  /*98d0*/  SHF.L.U32 R85, R85, 0x10, RZ ;  /* 0x0000001055557819 */ /* 0x000fe200000006ff */
[----:B------:R-:W-:-:S02]  /*98e0*/  HADD2.F32 R70, -RZ, R70.H1_H1 ;  /* 0x30000046ff467230 */ /* 0x000fc40000004100 */
[-C--:B------:R-:W-:Y:S01]  /*98f0*/  FMUL.FTZ R88, R68, R53.reuse ;  /* 0x0000003544587220 */ /* 0x080fe20000410000 */
[--C-:B------:R-:W-:Y:S02]  /*9900*/  HADD2.F32 R74, -RZ, R73.reuse.H0_H0 ;  /* 0x20000049ff4a7230 */ /* 0x100fe40000004100 */
[C---:B------:R-:W-:Y:S01]  /*9910*/  FMUL.FTZ R89, R67.reuse, R53 ;  /* 0x0000003543597220 */ /* 0x040fe20000410000 */
[----:B------:R-:W-:Y:S01]  /*9920*/  LOP3.LUT R56, R56, 0xff0000, R85, 0xf8, !PT ;  /* 0x00ff000038387812 */ /* 0x000fe200078ef855 */
[----:B------:R-:W-:Y:S01]  /*9930*/  HADD2.F32 R85, -RZ, R73.H1_H1 ;  /* 0x30000049ff557230 */ /* 0x000fe20000004100 */
[----:B------:R-:W-:Y:S01]  /*9940*/  F2FP.F16.E4M3.UNPACK_B R150, R150 ;  /* 0x00000096ff96723e */ /* 0x000fe200020006ff */
[-C--:B------:R-:W-:Y:S01]  /*9950*/  FFMA.FTZ R67, R67, R74.reuse, -R88 ;  /* 0x0000004a43437223 */ /* 0x080fe20000010858 */
[----:B------:R-:W-:Y:S01]  /*9960*/  FFMA.FTZ R68, R68, R74, R89 ;  /* 0x0000004a44447223 */ /* 0x000fe20000010059 */
[----:B------:R-:W-:Y:S01]  /*9970*/  HADD2.F32 R74, -RZ, R75.H1_H1 ;  /* 0x3000004bff4a7230 */ /* 0x000fe20000004100 */
[----:B------:R-:W-:Y:S01]  /*9980*/  F2FP.F16.E4M3.UNPACK_B R73, R69 ;  /* 0x00000045ff49723e */ /* 0x000fe200020006ff */
[----:B------:R-:W-:Y:S01]  /*9990*/  HADD2.F32 R75, -RZ, R72.H1_H1 ;  /* 0x30000048ff4b7230 */ /* 0x000fe20000004100 */
[----:B------:R-:W-:-:S02]  /*99a0*/  F2FP.F16.E4M3.UNPACK_B R72, R71 ;  /* 0x00000047ff48723e */ /* 0x000fc400020006ff */
[----:B------:R-:W-:Y:S01]  /*99b0*/  LOP3.LUT R53, R86, 0xff0000, R87, 0xf8, !PT ;  /* 0x00ff000056357812 */ /* 0x000fe200078ef857 */
[CC--:B------:R-:W-:Y:S01]  /*99c0*/  FMUL.FTZ R88, R70.reuse, R74.reuse ;  /* 0x0000004a46587220 */ /* 0x0c0fe20000410000 */
[C---:B------:R-:W-:Y:S01]  /*99d0*/  FMUL.FTZ R69, R75.reuse, R74 ;  /* 0x0000004a4b457220 */ /* 0x040fe20000410000 */
[----:B------:R-:W-:Y:S01]  /*99e0*/  F2FP.F16.E4M3.UNPACK_B R148, R148 ;  /* 0x00000094ff94723e */ /* 0x000fe200020006ff */
[----:B------:R-:W-:Y:S02]  /*99f0*/  HADD2.F32 R86, -RZ, R150.H0_H0 ;  /* 0x20000096ff567230 */ /* 0x000fe40000004100 */
[----:B------:R-:W-:Y:S02]  /*9a00*/  HADD2.F32 R74, -RZ, R72.H0_H0 ;  /* 0x20000048ff4a7230 */ /* 0x000fe40000004100 */
[-C--:B------:R-:W-:Y:S01]  /*9a10*/  FFMA.FTZ R70, R70, R85.reuse, -R69 ;  /* 0x0000005546467223 */ /* 0x080fe20000010845 */
[----:B------:R-:W-:Y:S02]  /*9a20*/  HADD2.F32 R71, -RZ, R73.H0_H0 ;  /* 0x20000049ff477230 */ /* 0x000fe40000004100 */
[----:B------:R-:W-:Y:S01]  /*9a30*/  FFMA.FTZ R69, R75, R85, R88 ;  /* 0x000000554b457223 */ /* 0x000fe20000010058 */
[----:B------:R-:W-:-:S02]  /*9a40*/  HADD2.F32 R85, -RZ, R148.H0_H0 ;  /* 0x20000094ff557230 */ /* 0x000fc40000004100 */
[CC--:B------:R-:W-:Y:S01]  /*9a50*/  FMUL.FTZ R88, R74.reuse, R86.reuse ;  /* 0x000000564a587220 */ /* 0x0c0fe20000410000 */
[----:B------:R-:W-:Y:S02]  /*9a60*/  HADD2.F32 R150, -RZ, R150.H1_H1 ;  /* 0x30000096ff967230 */ /* 0x000fe40000004100 */
[C---:B------:R-:W-:Y:S01]  /*9a70*/  FMUL.FTZ R87, R71.reuse, R86 ;  /* 0x0000005647577220 */ /* 0x040fe20000410000 */
[----:B------:R-:W-:Y:S02]  /*9a80*/  HADD2.F32 R75, -RZ, R72.H1_H1 ;  /* 0x30000048ff4b7230 */ /* 0x000fe40000004100 */
[-C--:B------:R-:W-:Y:S01]  /*9a90*/  FFMA.FTZ R71, R71, R85.reuse, -R88 ;  /* 0x0000005547477223 */ /* 0x080fe20000010858 */
[----:B------:R-:W-:Y:S02]  /*9aa0*/  HADD2.F32 R73, -RZ, R73.H1_H1 ;  /* 0x30000049ff497230 */ /* 0x000fe40000004100 */
[----:B------:R-:W-:Y:S01]  /*9ab0*/  FFMA.FTZ R72, R74, R85, R87 ;  /* 0x000000554a487223 */ /* 0x000fe20000010057 */
[----:B------:R-:W-:-:S02]  /*9ac0*/  HADD2.F32 R148, -RZ, R148.H1_H1 ;  /* 0x30000094ff947230 */ /* 0x000fc40000004100 */
[-C--:B------:R-:W-:Y:S01]  /*9ad0*/  FMUL.FTZ R86, R75, R150.reuse ;  /* 0x000000964b567220 */ /* 0x080fe20000410000 */
[----:B------:R-:W-:Y:S01]  /*9ae0*/  F2FP.F16.E4M3.UNPACK_B R74, R151.H1 ;  /* 0x00000097ff4a723e */ /* 0x000fe200030006ff */
[C---:B------:R-:W-:Y:S01]  /*9af0*/  FMUL.FTZ R150, R73.reuse, R150 ;  /* 0x0000009649967220 */ /* 0x040fe20000410000 */
[----:B------:R-:W-:Y:S01]  /*9b00*/  F2FP.F16.E4M3.UNPACK_B R85, R58.H1 ;  /* 0x0000003aff55723e */ /* 0x000fe200030006ff */
[----:B------:R-:W-:Y:S01]  /*9b10*/  FFMA.FTZ R90, R73, R148, -R86 ;  /* 0x00000094495a7223 */ /* 0x000fe20000010856 */
[----:B------:R-:W-:Y:S01]  /*9b20*/  F2FP.F16.E4M3.UNPACK_B R87, R149.H1 ;  /* 0x00000095ff57723e */ /* 0x000fe200030006ff */
[--C-:B------:R-:W-:Y:S01]  /*9b30*/  HADD2.F32 R89, -RZ, R74.reuse.H0_H0 ;  /* 0x2000004aff597230 */ /* 0x100fe20000004100 */
[----:B------:R-:W-:Y:S01]  /*9b40*/  F2FP.F16.E4M3.UNPACK_B R73, R66.H1 ;  /* 0x00000042ff49723e */ /* 0x000fe200030006ff */
[----:B------:R-:W-:Y:S02]  /*9b50*/  HADD2.F32 R86, -RZ, R85.H0_H0 ;  /* 0x20000055ff567230 */ /* 0x000fe40000004100 */
[----:B------:R-:W-:Y:S01]  /*9b60*/  FFMA.FTZ R91, R75, R148, R150 ;  /* 0x000000944b5b7223 */ /* 0x000fe20000010096 */
[----:B------:R-:W-:Y:S01]  /*9b70*/  HADD2.F32 R88, -RZ, R74.H1_H1 ;  /* 0x3000004aff587230 */ /* 0x000fe20000004100 */
[----:B------:R-:W-:Y:S01]  /*9b80*/  F2FP.F16.E4M3.UNPACK_B R151, R151 ;  /* 0x00000097ff97723e */ /* 0x000fe200020006ff */
[----:B------:R-:W-:-:S02]  /*9b90*/  HADD2.F32 R74, -RZ, R73.H0_H0 ;  /* 0x20000049ff4a7230 */ /* 0x000fc40000004100 */
[-C--:B------:R-:W-:Y:S01]  /*9ba0*/  FMUL.FTZ R137, R86, R89.reuse ;  /* 0x0000005956897220 */ /* 0x080fe20000410000 */
[----:B------:R-:W-:Y:S01]  /*9bb0*/  HADD2.F32 R75, -RZ, R87.H0_H0 ;  /* 0x20000057ff4b7230 */ /* 0x000fe20000004100 */
[----:B------:R-:W-:Y:S01]  /*9bc0*/  F2FP.F16.E4M3.UNPACK_B R66, R66 ;  /* 0x00000042ff42723e */ /* 0x000fe200020006ff */
[----:B------:R-:W-:Y:S02]  /*9bd0*/  HADD2.F32 R85, -RZ, R85.H1_H1 ;  /* 0x30000055ff557230 */ /* 0x000fe40000004100 */
[C---:B------:R-:W-:Y:S01]  /*9be0*/  FMUL.FTZ R89, R74.reuse, R89 ;  /* 0x000000594a597220 */ /* 0x040fe20000410000 */
[----:B------:R-:W-:Y:S02]  /*9bf0*/  HADD2.F32 R73, -RZ, R73.H1_H1 ;  /* 0x30000049ff497230 */ /* 0x000fe40000004100 */
[----:B------:R-:W-:Y:S01]  /*9c00*/  FFMA.FTZ R137, R74, R75, -R137 ;  /* 0x0000004b4a897223 */ /* 0x000fe20000010889 */
[----:B------:R-:W-:Y:S02]  /*9c10*/  HADD2.F32 R74, -RZ, R87.H1_H1 ;  /* 0x30000057ff4a7230 */ /* 0x000fe40000004100 */
[-C--:B------:R-:W-:Y:S01]  /*9c20*/  FMUL.FTZ R136, R85, R88.reuse ;  /* 0x0000005855887220 */ /* 0x080fe20000410000 */
[----:B------:R-:W-:Y:S01]  /*9c30*/  F2FP.F16.E4M3.UNPACK_B R149, R149 ;  /* 0x00000095ff95723e */ /* 0x000fe200020006ff */
[C---:B------:R-:W-:Y:S01]  /*9c40*/  FMUL.FTZ R148, R73.reuse, R88 ;  /* 0x0000005849947220 */ /* 0x040fe20000410000 */
[----:B------:R-:W-:Y:S01]  /*9c50*/  FFMA.FTZ R88, R86, R75, R89 ;  /* 0x0000004b56587223 */ /* 0x000fe20000010059 */
[----:B------:R-:W-:Y:S01]  /*9c60*/  FFMA.FTZ R136, R73, R74, -R136 ;  /* 0x0000004a49887223 */ /* 0x000fe20000010888 */
[----:B------:R-:W-:Y:S01]  /*9c70*/  F2FP.F16.E4M3.UNPACK_B R73, R58 ;  /* 0x0000003aff49723e */ /* 0x000fe200020006ff */
[----:B------:R-:W-:Y:S01]  /*9c80*/  FFMA.FTZ R153, R85, R74, R148 ;  /* 0x0000004a55997223 */ /* 0x000fe20000010094 */
[--C-:B------:R-:W-:Y:S01]  /*9c90*/  HADD2.F32 R85, -RZ, R151.reuse.H0_H0 ;  /* 0x20000097ff557230 */ /* 0x100fe20000004100 */
[----:B------:R-:W-:Y:S01]  /*9ca0*/  F2FP.SATFINITE.E4M3.F32.PACK_AB_MERGE_C R67, R70, R67, RZ ;  /* 0x000000434643723e */ /* 0x000fe200048070ff */
[----:B------:R-:W-:Y:S01]  /*9cb0*/  HADD2.F32 R151, -RZ, R151.H1_H1 ;  /* 0x30000097ff977230 */ /* 0x000fe20000004100 */
[----:B------:R-:W-:Y:S01]  /*9cc0*/  F2FP.SATFINITE.E4M3.F32.PACK_AB_MERGE_C R69, R69, R68, RZ ;  /* 0x000000444545723e */ /* 0x000fe200048070ff */
[--C-:B------:R-:W-:Y:S01]  /*9cd0*/  HADD2.F32 R74, -RZ, R73.reuse.H0_H0 ;  /* 0x20000049ff4a7230 */ /* 0x100fe20000004100 */
[----:B------:R-:W-:Y:S01]  /*9ce0*/  F2FP.F16.E4M3.UNPACK_B R70, R64 ;  /* 0x00000040ff46723e */ /* 0x000fe200020006ff */
[----:B------:R-:W-:Y:S01]  /*9cf0*/  HADD2.F32 R58, -RZ, R66.H0_H0 ;  /* 0x20000042ff3a7230 */ /* 0x000fe20000004100 */
[----:B------:R-:W-:Y:S01]  /*9d00*/  F2FP.SATFINITE.E4M3.F32.PACK_AB_MERGE_C R68, R90, R71, R67 ;  /* 0x000000475a44723e */ /* 0x000fe20004807043 */
        /* <DEDUP_REMOVED lines=8> */
[----:B------:R-:W-:Y:S01]  /*9d90*/  F2FP.SATFINITE.E4M3.F32.PACK_AB_MERGE_C R67, R91, R72, R69 ;  /* 0x000000485b43723e */ /* 0x000fe20004807045 */
[-C--:B------:R-:W-:Y:S01]  /*9da0*/  FFMA.FTZ R87, R58, R75.reuse, -R87 ;  /* 0x0000004b3a577223 */ /* 0x080fe20000010857 */
[----:B------:R-:W-:Y:S01]  /*9db0*/  FFMA.FTZ R58, R74, R75, R85 ;  /* 0x0000004b4a3a7223 */ /* 0x000fe20000010055 */
[-C--:B------:R-:W-:Y:S01]  /*9dc0*/  FFMA.FTZ R66, R66, R149.reuse, -R89 ;  /* 0x0000009542427223 */ /* 0x080fe20000010859 */
[----:B------:R-:W-:Y:S01]  /*9dd0*/  FFMA.FTZ R149, R73, R149, R86 ;  /* 0x0000009549957223 */ /* 0x000fe20000010056 */
[----:B------:R-:W-:Y:S01]  /*9de0*/  F2FP.F16.E4M3.UNPACK_B R73, R57 ;  /* 0x00000039ff49723e */ /* 0x000fe200020006ff */
[----:B------:R-:W-:Y:S01]  /*9df0*/  HADD2.F32 R69, -RZ, R70.H0_H0 ;  /* 0x20000046ff457230 */ /* 0x000fe20000004100 */
[----:B------:R-:W-:-:S02]  /*9e00*/  F2FP.F16.E4M3.UNPACK_B R85, R56 ;  /* 0x00000038ff55723e */ /* 0x000fc400020006ff */
[----:B------:R-:W-:Y:S01]  /*9e10*/  F2FP.SATFINITE.E4M3.F32.PACK_AB_MERGE_C R88, R153, R88, RZ ;  /* 0x000000589958723e */ /* 0x000fe200048070ff */
[----:B------:R-:W-:Y:S01]  /*9e20*/  HADD2.F32 R71, -RZ, R73.H0_H0 ;  /* 0x20000049ff477230 */ /* 0x000fe20000004100 */
[----:B------:R-:W-:Y:S01]  /*9e30*/  F2FP.F16.E4M3.UNPACK_B R75, R54 ;  /* 0x00000036ff4b723e */ /* 0x000fe200020006ff */
[----:B------:R-:W-:Y:S01]  /*9e40*/  HADD2.F32 R72, -RZ, R85.H0_H0 ;  /* 0x20000055ff487230 */ /* 0x000fe20000004100 */
[----:B------:R-:W-:Y:S01]  /*9e50*/  F2FP.SATFINITE.E4M3.F32.PACK_AB_MERGE_C R58, R149, R58, R88 ;  /* 0x0000003a953a723e */ /* 0x000fe20004807058 */
[----:B------:R-:W-:Y:S01]  /*9e60*/  HADD2.F32 R74, -RZ, R73.H1_H1 ;  /* 0x30000049ff4a7230 */ /* 0x000fe20000004100 */
[----:B------:R-:W-:Y:S01]  /*9e70*/  F2FP.SATFINITE.E4M3.F32.PACK_AB_MERGE_C R136, R136, R137, RZ ;  /* 0x000000898888723e */ /* 0x000fe200048070ff */
[----:B------:R-:W-:Y:S02]  /*9e80*/  HADD2.F32 R85, -RZ, R85.H1_H1 ;  /* 0x30000055ff557230 */ /* 0x000fe40000004100 */
[-C--:B------:R-:W-:Y:S01]  /*9e90*/  FMUL.FTZ R88, R71, R72.reuse ;  /* 0x0000004847587220 */ /* 0x080fe20000410000 */
[----:B------:R-:W-:Y:S01]  /*9ea0*/  FMUL.FTZ R90, R69, R72 ;  /* 0x00000048455a7220 */ /* 0x000fe20000410000 */
[----:B------:R-:W-:Y:S01]  /*9eb0*/  HADD2.F32 R72, -RZ, R70.H1_H1 ;  /* 0x30000046ff487230 */ /* 0x000fe20000004100 */
[----:B------:R-:W-:Y:S01]  /*9ec0*/  F2FP.SATFINITE.E4M3.F32.PACK_AB_MERGE_C R66, R66, R87, R136 ;  /* 0x000000574242723e */ /* 0x000fe20004807088 */
[----:B------:R-:W-:-:S02]  /*9ed0*/  HADD2.F32 R86, -RZ, R75.H0_H0 ;  /* 0x2000004bff567230 */ /* 0x000fc40000004100 */
[-C--:B------:R-:W-:Y:S01]  /*9ee0*/  FMUL.FTZ R87, R74, R85.reuse ;  /* 0x000000554a577220 */ /* 0x080fe20000410000 */
[----:B------:R-:W-:Y:S02]  /*9ef0*/  HADD2.F32 R75, -RZ, R75.H1_H1 ;  /* 0x3000004bff4b7230 */ /* 0x000fe40000004100 */
[C---:B------:R-:W-:Y:S01]  /*9f00*/  FMUL.FTZ R89, R72.reuse, R85 ;  /* 0x0000005548597220 */ /* 0x040fe20000410000 */
[----:B------:R-:W-:Y:S01]  /*9f10*/  F2FP.F16.E4M3.UNPACK_B R73, R57.H1 ;  /* 0x00000039ff49723e */ /* 0x000fe200030006ff */
[----:B------:R-:W-:Y:S01]  /*9f20*/  FFMA.FTZ R70, R71, R86, R90 ;  /* 0x0000005647467223 */ /* 0x000fe2000001005a */
[----:B------:R-:W-:Y:S01]  /*9f30*/  F2FP.F16.E4M3.UNPACK_B R85, R56.H1 ;  /* 0x00000038ff55723e */ /* 0x000fe200030006ff */
[----:B------:R-:W-:Y:S01]  /*9f40*/  FFMA.FTZ R69, R69, R86, -R88 ;  /* 0x0000005645457223 */ /* 0x000fe20000010858 */
[----:B------:R-:W-:Y:S01]  /*9f50*/  F2FP.F16.E4M3.UNPACK_B R71, R64.H1 ;  /* 0x00000040ff47723e */ /* 0x000fe200030006ff */
[----:B------:R-:W-:Y:S01]  /*9f60*/  FFMA.FTZ R64, R72, R75, -R87 ;  /* 0x0000004b48407223 */ /* 0x000fe20000010857 */
[----:B------:R-:W-:Y:S01]  /*9f70*/  HADD2.F32 R72, -RZ, R73.H0_H0 ;  /* 0x20000049ff487230 */ /* 0x000fe20000004100 */
[----:B------:R-:W-:Y:S01]  /*9f80*/  F2FP.F16.E4M3.UNPACK_B R54, R54.H1 ;  /* 0x00000036ff36723e */ /* 0x000fe200030006ff */
[----:B------:R-:W-:-:S02]  /*9f90*/  HADD2.F32 R87, -RZ, R85.H0_H0 ;  /* 0x20000055ff577230 */ /* 0x000fc40000004100 */
[----:B------:R-:W-:Y:S01]  /*9fa0*/  FFMA.FTZ R57, R74, R75, R89 ;  /* 0x0000004b4a397223 */ /* 0x000fe20000010059 */
[----:B------:R-:W-:Y:S02]  /*9fb0*/  HADD2.F32 R56, -RZ, R71.H0_H0 ;  /* 0x20000047ff387230 */ /* 0x000fe40000004100 */
[----:B------:R-:W-:Y:S02]  /*9fc0*/  HADD2.F32 R73, -RZ, R73.H1_H1 ;  /* 0x30000049ff497230 */ /* 0x000fe40000004100 */
[----:B------:R-:W-:Y:S02]  /*9fd0*/  HADD2.F32 R86, -RZ, R85.H1_H1 ;  /* 0x30000055ff567230 */ /* 0x000fe40000004100 */
[-C--:B------:R-:W-:Y:S01]  /*9fe0*/  FMUL.FTZ R85, R72, R87.reuse ;  /* 0x0000005748557220 */ /* 0x080fe20000410000 */
[----:B------:R-:W-:Y:S02]  /*9ff0*/  HADD2.F32 R71, -RZ, R71.H1_H1 ;  /* 0x30000047ff477230 */ /* 0x000fe40000004100 */
[----:B------:R-:W-:Y:S01]  /*a000*/  FMUL.FTZ R87, R56, R87 ;  /* 0x0000005738577220 */ /* 0x000fe20000410000 */
[----:B------:R-:W-:-:S02]  /*a010*/  HADD2.F32 R75, -RZ, R54.H0_H0 ;  /* 0x20000036ff4b7230 */ /* 0x000fc40000004100 */
[----:B------:R-:W-:Y:S02]  /*a020*/  HADD2.F32 R74, -RZ, R54.H1_H1 ;  /* 0x30000036ff4a7230 */ /* 0x000fe40000004100 */
[-C--:B------:R-:W-:Y:S01]  /*a030*/  FMUL.FTZ R54, R73, R86.reuse ;  /* 0x0000005649367220 */ /* 0x080fe20000410000 */
[C---:B------:R-:W-:Y:S01]  /*a040*/  FMUL.FTZ R86, R71.reuse, R86 ;  /* 0x0000005647567220 */ /* 0x040fe20000410000 */
[----:B------:R-:W-:Y:S01]  /*a050*/  FFMA.FTZ R91, R72, R75, R87 ;  /* 0x0000004b485b7223 */ /* 0x000fe20000010057 */
[----:B------:R-:W-:Y:S01]  /*a060*/  F2FP.F16.E4M3.UNPACK_B R72, R59.H1 ;  /* 0x0000003bff48723e */ /* 0x000fe200030006ff */
[-C--:B------:R-:W-:Y:S01]  /*a070*/  FFMA.FTZ R137, R71, R74.reuse, -R54 ;  /* 0x0000004a47897223 */ /* 0x080fe20000010836 */
[----:B------:R-:W-:Y:S01]  /*a080*/  F2FP.F16.E4M3.UNPACK_B R54, R55 ;  /* 0x00000037ff36723e */ /* 0x000fe200020006ff */
[----:B------:R-:W-:Y:S01]  /*a090*/  FFMA.FTZ R136, R73, R74, R86 ;  /* 0x0000004a49887223 */ /* 0x000fe20000010056 */
[----:B------:R-:W-:Y:S01]  /*a0a0*/  F2FP.F16.E4M3.UNPACK_B R87, R53.H1 ;  /* 0x00000035ff57723e */ /* 0x000fe200030006ff */
[----:B------:R-:W-:Y:S01]  /*a0b0*/  FFMA.FTZ R90, R56, R75, -R85 ;  /* 0x0000004b385a7223 */ /* 0x000fe20000010855 */
[----:B------:R-:W-:Y:S01]  /*a0c0*/  F2FP.F16.E4M3.UNPACK_B R55, R55.H1 ;  /* 0x00000037ff37723e */ /* 0x000fe200030006ff */
[----:B------:R-:W-:Y:S01]  /*a0d0*/  HADD2.F32 R56, -RZ, R54.H0_H0 ;  /* 0x20000036ff387230 */ /* 0x000fe20000004100 */
[----:B------:R-:W-:Y:S01]  /*a0e0*/  F2FP.F16.E4M3.UNPACK_B R86, R53 ;  /* 0x00000035ff56723e */ /* 0x000fe200020006ff */
[--C-:B------:R-:W-:Y:S01]  /*a0f0*/  HADD2.F32 R89, -RZ, R87.reuse.H0_H0 ;  /* 0x20000057ff597230 */ /* 0x100fe20000004100 */
[-C--:B------:R-:W-:Y:S01]  /*a100*/  F2FP.F16.E4M3.UNPACK_B R53, R52.reuse ;  /* 0x00000034ff35723e */ /* 0x080fe200020006ff */
[----:B------:R-:W-:Y:S01]  /*a110*/  HADD2.F32 R87, -RZ, R87.H1_H1 ;  /* 0x30000057ff577230 */ /* 0x000fe20000004100 */
[----:B------:R-:W-:Y:S01]  /*a120*/  F2FP.F16.E4M3.UNPACK_B R74, R52.H1 ;  /* 0x00000034ff4a723e */ /* 0x000fe200030006ff */
[----:B------:R-:W-:Y:S01]  /*a130*/  HADD2.F32 R52, -RZ, R72.H0_H0 ;  /* 0x20000048ff347230 */ /* 0x000fe20000004100 */
[----:B------:R-:W-:Y:S01]  /*a140*/  F2FP.F16.E4M3.UNPACK_B R71, R59 ;  /* 0x0000003bff47723e */ /* 0x000fe200020006ff */
[----:B------:R-:W-:Y:S01]  /*a150*/  HADD2.F32 R59, -RZ, R55.H0_H0 ;  /* 0x20000037ff3b7230 */ /* 0x000fe20000004100 */
[----:B------:R-:W-:Y:S01]  /*a160*/  F2FP.SATFINITE.E4M3.F32.PACK_AB_MERGE_C R90, R137, R90, RZ ;  /* 0x0000005a895a723e */ /* 0x000fe200048070ff */
[----:B------:R-:W-:-:S02]  /*a170*/  HADD2.F32 R85, -RZ, R74.H0_H0 ;  /* 0x2000004aff557230 */ /* 0x000fc40000004100 */
[CC--:B------:R-:W-:Y:S01]  /*a180*/  FMUL.FTZ R148, R52.reuse, R89.reuse ;  /* 0x0000005934947220 */ /* 0x0c0fe20000410000 */
[----:B------:R-:W-:Y:S02]  /*a190*/  HADD2.F32 R72, -RZ, R72.H1_H1 ;  /* 0x30000048ff487230 */ /* 0x000fe40000004100 */
[C---:B------:R-:W-:Y:S01]  /*a1a0*/  FMUL.FTZ R89, R59.reuse, R89 ;  /* 0x000000593b597220 */ /* 0x040fe20000410000 */
[----:B------:R-:W-:Y:S02]  /*a1b0*/  HADD2.F32 R55, -RZ, R55.H1_H1 ;  /* 0x30000037ff377230 */ /* 0x000fe40000004100 */
[-C--:B------:R-:W-:Y:S01]  /*a1c0*/  FFMA.FTZ R148, R59, R85.reuse, -R148 ;  /* 0x000000553b947223 */ /* 0x080fe20000010894 */
[----:B------:R-:W-:Y:S02]  /*a1d0*/  HADD2.F32 R73, -RZ, R71.H0_H0 ;  /* 0x20000047ff497230 */ /* 0x000fe40000004100 */
[----:B------:R-:W-:Y:S01]  /*a1e0*/  FFMA.FTZ R89, R52, R85, R89 ;  /* 0x0000005534597223 */ /* 0x000fe20000010059 */
[----:B------:R-:W-:-:S02]  /*a1f0*/  HADD2.F32 R88, -RZ, R86.H0_H0 ;  /* 0x20000056ff587230 */ /* 0x000fc40000004100 */
[-C--:B------:R-:W-:Y:S01]  /*a200*/  FMUL.FTZ R52, R72, R87.reuse ;  /* 0x0000005748347220 */ /* 0x080fe20000410000 */
[----:B------:R-:W-:Y:S02]  /*a210*/  HADD2.F32 R71, -RZ, R71.H1_H1 ;  /* 0x30000047ff477230 */ /* 0x000fe40000004100 */
[----:B------:R-:W-:Y:S01]  /*a220*/  FMUL.FTZ R87, R55, R87 ;  /* 0x0000005737577220 */ /* 0x000fe20000410000 */
[----:B------:R-:W-:Y:S02]  /*a230*/  HADD2.F32 R86, -RZ, R86.H1_H1 ;  /* 0x30000056ff567230 */ /* 0x000fe40000004100 */
[-C--:B------:R-:W-:Y:S01]  /*a240*/  FMUL.FTZ R149, R73, R88.reuse ;  /* 0x0000005849957220 */ /* 0x080fe20000410000 */
[----:B------:R-:W-:Y:S02]  /*a250*/  HADD2.F32 R54, -RZ, R54.H1_H1 ;  /* 0x30000036ff367230 */ /* 0x000fe40000004100 */
[----:B------:R-:W-:Y:S01]  /*a260*/  FMUL.FTZ R88, R56, R88 ;  /* 0x0000005838587220 */ /* 0x000fe20000410000 */
[----:B------:R-:W-:-:S02]  /*a270*/  HADD2.F32 R74, -RZ, R74.H1_H1 ;  /* 0x3000004aff4a7230 */ /* 0x000fc40000004100 */
[-C--:B------:R-:W-:Y:S01]  /*a280*/  FMUL.FTZ R59, R71, R86.reuse ;  /* 0x00000056473b7220 */ /* 0x080fe20000410000 */
[--C-:B------:R-:W-:Y:S02]  /*a290*/  HADD2.F32 R75, -RZ, R53.reuse.H0_H0 ;  /* 0x20000035ff4b7230 */ /* 0x100fe40000004100 */
[----:B------:R-:W-:Y:S01]  /*a2a0*/  FMUL.FTZ R86, R54, R86 ;  /* 0x0000005636567220 */ /* 0x000fe20000410000 */
[----:B------:R-:W-:Y:S02]  /*a2b0*/  HADD2.F32 R53, -RZ, R53.H1_H1 ;  /* 0x30000035ff357230 */ /* 0x000fe40000004100 */
[-C--:B------:R-:W-:Y:S01]  /*a2c0*/  FFMA.FTZ R55, R55, R74.reuse, -R52 ;  /* 0x0000004a37377223 */ /* 0x080fe20000010834 */
[----:B------:R-:W-:Y:S01]  /*a2d0*/  FFMA.FTZ R72, R72, R74, R87 ;  /* 0x0000004a48487223 */ /* 0x000fe20000010057 */
[-C--:B------:R-:W-:Y:S01]  /*a2e0*/  FFMA.FTZ R149, R56, R75.reuse, -R149 ;  /* 0x0000004b38957223 */ /* 0x080fe20000010895 */
[----:B------:R-:W-:Y:S01]  /*a2f0*/  FFMA.FTZ R88, R73, R75, R88 ;  /* 0x0000004b49587223 */ /* 0x000fe20000010058 */
[-C--:B------:R-:W-:Y:S01]  /*a300*/  FFMA.FTZ R54, R54, R53.reuse, -R59 ;  /* 0x0000003536367223 */ /* 0x080fe2000001083b */
[----:B------:R-:W-:Y:S01]  /*a310*/  FFMA.FTZ R53, R71, R53, R86 ;  /* 0x0000003547357223 */ /* 0x000fe20000010056 */
[----:B------:R-:W-:Y:S01]  /*a320*/  F2FP.SATFINITE.E4M3.F32.PACK_AB_MERGE_C R55, R55, R148, RZ ;  /* 0x000000943737723e */ /* 0x000fe200048070ff */
[----:B------:R-:W-:Y:S01]  /*a330*/  IMAD.MOV.U32 R52, RZ, RZ, R68 ;  /* 0x000000ffff347224 */ /* 0x000fe200078e0044 */
[----:B------:R-:W-:-:S02]  /*a340*/  F2FP.SATFINITE.E4M3.F32.PACK_AB_MERGE_C R72, R72, R89, RZ ;  /* 0x000000594848723e */ /* 0x000fc400048070ff */
[----:B------:R-:W-:Y:S02]  /*a350*/  F2FP.SATFINITE.E4M3.F32.PACK_AB_MERGE_C R69, R64, R69, R90 ;  /* 0x000000454045723e */ /* 0x000fe4000480705a */
[----:B------:R-:W-:Y:S02]  /*a360*/  F2FP.SATFINITE.E4M3.F32.PACK_AB_MERGE_C R91, R136, R91, RZ ;  /* 0x0000005b885b723e */ /* 0x000fe400048070ff */
[----:B------:R-:W-:Y:S01]  /*a370*/  F2FP.SATFINITE.E4M3.F32.PACK_AB_MERGE_C R55, R54, R149, R55 ;  /* 0x000000953637723e */ /* 0x000fe20004807037 */
[----:B------:R-:W-:Y:S01]  /*a380*/  IMAD.MOV.U32 R54, RZ, RZ, R66 ;  /* 0x000000ffff367224 */ /* 0x000fe200078e0042 */
[----:B------:R-:W-:Y:S01]  /*a390*/  F2FP.SATFINITE.E4M3.F32.PACK_AB_MERGE_C R59, R53, R88, R72 ;  /* 0x00000058353b723e */ /* 0x000fe20004807048 */
[----:B------:R-:W-:Y:S01]  /*a3a0*/  IMAD.MOV.U32 R53, RZ, RZ, R69 ;  /* 0x000000ffff357224 */ /* 0x000fe200078e0045 */
[----:B------:R-:W-:Y:S02]  /*a3b0*/  F2FP.SATFINITE.E4M3.F32.PACK_AB_MERGE_C R57, R57, R70, R91 ;  /* 0x000000463939723e */ /* 0x000fe4000480705b */
[----:B------:R-:W-:-:S07]  /*a3c0*/  MOV R56, R67 ;  /* 0x0000004300387202 */ /* 0x000fce0000000f00 */
.L_x_403:
[----:B------:R-:W-:Y:S05]  /*a3d0*/  BSYNC B2 ;  /* 0x0000000000027941 */ /* 0x000fea0003800000 */
.L_x_402:
        /* <DEDUP_REMOVED lines=11> */
.L_x_401:
[----:B------:R-:W-:Y:S05]  /*a490*/  BSYNC B1 ;  /* 0x0000000000017941 */ /* 0x000fea0003800000 */
.L_x_400:
[----:B-1----:R-:W-:Y:S02]  /*a4a0*/  VIADD R53, R228, 0xc0 ;  /* 0x000000c0e4357836 */ /* 0x002fe40000000000 */
[-C--:B--2---:R-:W-:Y:S02]  /*a4b0*/  IMAD R52, R122, R130.reuse, RZ ;  /* 0x000000827a347224 */ /* 0x084fe400078e02ff */
[C---:B------:R-:W-:Y:S01]  /*a4c0*/  IMAD.WIDE.U32 R128, R53.reuse, R130, R128 ;  /* 0x0000008235807225 */ /* 0x040fe200078e0080 */
[----:B------:R-:W-:-:S03]  /*a4d0*/  ISETP.GE.OR P3, PT, R53, R119, P0 ;  /* 0x000000773500720c */ /* 0x000fc60000766670 */
[----:B------:R-:W-:-:S10]  /*a4e0*/  IMAD R65, R53, R131, R52 ;  /* 0x0000008335417224 */ /* 0x000fd400078e0234 */
[----:B------:R-:W-:Y:S05]  /*a4f0*/  @P3 BRA `(.L_x_382) ;  /* 0x0000001400a03947 */ /* 0x000fea0003800000 */
[----:B------:R-:W2:Y:S01]  /*a500*/  LDL R54, [R1+0x6c] ;  /* 0x00006c0001367983 */ /* 0x000ea20000100800 */
[----:B------:R-:W1:Y:S01]  /*a510*/  LDC.64 R60, c[0x0][0x2e8] ;  /* 0x0000ba00ff3c7b82 */ /* 0x000e620000000a00 */
[----:B------:R-:W-:Y:S01]  /*a520*/  IMAD.IADD R65, R129, 0x1, R65 ;  /* 0x0000000181417824 */ /* 0x000fe200078e0241 */
[----:B------:R-:W-:Y:S01]  /*a530*/  IADD3 R63, P3, P4, R46, R128, R27 ;  /* 0x000000802e3f7210 */ /* 0x000fe20007c7e01b */
[----:B------:R-:W-:Y:S01]  /*a540*/  VIADD R53, R228, 0xc0 ;  /* 0x000000c0e4357836 */ /* 0x000fe20000000000 */
[----:B------:R-:W-:Y:S01]  /*a550*/  ISETP.NE.AND P6, PT, R0, RZ, PT ;  /* 0x000000ff0000720c */ /* 0x000fe20003fc5270 */
[----:B------:R-:W-:Y:S01]  /*a560*/  BSSY B1, `(.L_x_404) ;  /* 0x00000e9000017945 */ /* 0x000fe20003800000 */
[----:B------:R-:W-:Y:S01]  /*a570*/  IADD3.X R52, R20, R65, R26, P3, P4 ;  /* 0x0000004114347210 */ /* 0x000fe20001fe841a */
[----:B------:R-:W-:Y:S01]  /*a580*/  IMAD.SHL.U32 R53, R53, 0x80, RZ ;  /* 0x0000008035357824 */ /* 0x000fe200078e00ff */
[----:B------:R-:W-:-:S04]  /*a590*/  SEL R147, R120, R147, !P6 ;  /* 0x0000009378937207 */ /* 0x000fc80007000000 */
[----:B------:R-:W-:Y:S02]  /*a5a0*/  LOP3.LUT R53, R53, 0x380, RZ, 0xc0, !PT ;  /* 0x0000038035357812 */ /* 0x000fe400078ec0ff */
[----:B-1----:R-:W-:-:S04]  /*a5b0*/  IADD3 R62, P3, R63, R60, RZ ;  /* 0x0000003c3f3e7210 */ /* 0x002fc80007f7e0ff */
[----:B------:R-:W-:Y:S02]  /*a5c0*/  IADD3.X R63, R52, R61, RZ, P3, !PT ;  /* 0x0000003d343f7210 */ /* 0x000fe40001ffe4ff */
[----:B------:R-:W-:-:S04]  /*a5d0*/  SHF.R.S32.HI R52, RZ, 0x1f, R147 ;  /* 0x0000001fff347819 */ /* 0x000fc80000011493 */
[----:B------:R-:W-:-:S04]  /*a5e0*/  LEA.HI R147, R52, R147, RZ, 0x5 ;  /* 0x0000009334937211 */ /* 0x000fc800078f28ff */
[----:B------:R-:W-:-:S05]  /*a5f0*/  LEA.HI.SX32 R67, R147, R28, 0x1b ;  /* 0x0000001c93437211 */ /* 0x000fca00078fdaff */
[----:B------:R-:W-:-:S05]  /*a600*/  IMAD.SHL.U32 R67, R67, 0x10, RZ ;  /* 0x0000001043437824 */ /* 0x000fca00078e00ff */
[----:B------:R-:W-:-:S04]  /*a610*/  LOP3.LUT R53, R53, 0x70, R67, 0xf8, !PT ;  /* 0x0000007035357812 */ /* 0x000fc800078ef843 */
[----:B------:R-:W-:-:S04]  /*a620*/  LOP3.LUT R53, R53, R140, RZ, 0x3c, !PT ;  /* 0x0000008c35357212 */ /* 0x000fc800078e3cff */
[----:B--2---:R-:W-:Y:S01]  /*a630*/  IADD3 R52, R54, R53, RZ ;  /* 0x0000003536347210 */ /* 0x004fe20007ffe0ff */
[----:B------:R-:W-:-:S04]  /*a640*/  IMAD R53, R17, 0x7000, R113 ;  /* 0x0000700011357824 */ /* 0x000fc800078e0271 */
[----:B------:R-:W-:Y:S02]  /*a650*/  IMAD R55, R17, 0x7000, R52 ;  /* 0x0000700011377824 */ /* 0x000fe400078e0234 */
[C---:B------:R-:W-:Y:S02]  /*a660*/  IMAD.IADD R53, R16.reuse, 0x1, R53 ;  /* 0x0000000110357824 */ /* 0x040fe400078e0235 */
[----:B------:R-:W-:-:S04]  /*a670*/  IMAD.IADD R56, R16, 0x1, R55 ;  /* 0x0000000110387824 */ /* 0x000fc800078e0237 */
[----:B------:R-:W1:Y:S04]  /*a680*/  LDS.128 R52, [R53+0x20400] ;  /* 0x0204000035347984 */ /* 0x000e680000000c00 */
[----:B------:R-:W2:Y:S01]  /*a690*/  LDS.128 R56, [R56+0x20400] ;  /* 0x0204000038387984 */ /* 0x000ea20000000c00 */
[----:B------:R-:W-:Y:S05]  /*a6a0*/  @P2 BRA `(.L_x_405) ;  /* 0x0000000c00502947 */ /* 0x000fea0003800000 */
[----:B------:R-:W-:Y:S01]  /*a6b0*/  SHF.R.U32.HI R64, RZ, 0x8, R77 ;  /* 0x00000008ff407819 */ /* 0x000fe2000001164d */
[----:B-1----:R-:W-:Y:S01]  /*a6c0*/  IMAD.MOV.U32 R70, RZ, RZ, R52 ;  /* 0x000000ffff467224 */ /* 0x002fe200078e0034 */
[----:B------:R-:W-:Y:S01]  /*a6d0*/  SHF.R.U32.HI R72, RZ, 0x8, R81 ;  /* 0x00000008ff487819 */ /* 0x000fe20000011651 */
[----:B--2---:R-:W-:Y:S01]  /*a6e0*/  IMAD.MOV.U32 R66, RZ, RZ, R58 ;  /* 0x000000ffff427224 */ /* 0x004fe200078e003a */
[----:B------:R-:W-:Y:S01]  /*a6f0*/  LOP3.LUT R69, R77, 0xff0000ff, RZ, 0xc0, !PT ;  /* 0xff0000ff4d457812 */ /* 0x000fe200078ec0ff */
[----:B------:R-:W-:Y:S01]  /*a700*/  IMAD.SHL.U32 R52, R64, 0x100, RZ ;  /* 0x0000010040347824 */ /* 0x000fe200078e00ff */
[----:B------:R-:W-:Y:S01]  /*a710*/  SHF.R.U32.HI R74, RZ, 0x8, R79 ;  /* 0x00000008ff4a7819 */ /* 0x000fe2000001164f */
[----:B------:R-:W-:Y:S01]  /*a720*/  IMAD.MOV.U32 R64, RZ, RZ, R54 ;  /* 0x000000ffff407224 */ /* 0x000fe200078e0036 */
[----:B------:R-:W-:Y:S01]  /*a730*/  SHF.R.U32.HI R75, RZ, 0x10, R77 ;  /* 0x00000010ff4b7819 */ /* 0x000fe2000001164d */
[----:B------:R-:W-:Y:S01]  /*a740*/  IMAD.SHL.U32 R54, R72, 0x100, RZ ;  /* 0x0000010048367824 */ /* 0x000fe200078e00ff */
[----:B------:R-:W-:-:S02]  /*a750*/  LOP3.LUT R69, R69, 0xff00, R52, 0xf8, !PT ;  /* 0x0000ff0045457812 */ /* 0x000fc400078ef834 */
[----:B------:R-:W-:Y:S02]  /*a760*/  LOP3.LUT R71, R79, 0xff0000ff, RZ, 0xc0, !PT ;  /* 0xff0000ff4f477812 */ /* 0x000fe400078ec0ff */
[----:B------:R-:W-:Y:S02]  /*a770*/  LOP3.LUT R77, R81, 0xff0000ff, RZ, 0xc0, !PT ;  /* 0xff0000ff514d7812 */ /* 0x000fe400078ec0ff */
[----:B------:R-:W-:Y:S02]  /*a780*/  SHF.L.U32 R52, R74, 0x8, RZ ;  /* 0x000000084a347819 */ /* 0x000fe400000006ff */
[----:B------:R-:W-:Y:S01]  /*a790*/  MOV R73, R56 ;  /* 0x0000003800497202 */ /* 0x000fe20000000f00 */
[----:B------:R-:W-:Y:S01]  /*a7a0*/  IMAD.U32 R56, R75, 0x10000, RZ ;  /* 0x000100004b387824 */ /* 0x000fe200078e00ff */
[----:B------:R-:W-:Y:S02]  /*a7b0*/  SHF.R.U32.HI R80, RZ, 0x10, R79 ;  /* 0x00000010ff507819 */ /* 0x000fe4000001164f */
[----:B------:R-:W-:-:S02]  /*a7c0*/  SHF.R.U32.HI R68, RZ, 0x8, R83 ;  /* 0x00000008ff447819 */ /* 0x000fc40000011653 */
[----:B------:R-:W-:Y:S02]  /*a7d0*/  LOP3.LUT R75, R71, 0xff00, R52, 0xf8, !PT ;  /* 0x0000ff00474b7812 */ /* 0x000fe400078ef834 */
[----:B------:R-:W-:Y:S01]  /*a7e0*/  LOP3.LUT R79, R77, 0xff00, R54, 0xf8, !PT ;  /* 0x0000ff004d4f7812 */ /* 0x000fe200078ef836 */
[----:B------:R-:W-:Y:S01]  /*a7f0*/  IMAD.SHL.U32 R58, R68, 0x100, RZ ;  /* 0x00000100443a7824 */ /* 0x000fe200078e00ff */
[----:B------:R-:W-:Y:S02]  /*a800*/  F2FP.F16.E4M3.UNPACK_B R77, R144.H1 ;  /* 0x00000090ff4d723e */ /* 0x000fe400030006ff */
[----:B------:R-:W-:Y:S02]  /*a810*/  F2FP.F16.E4M3.UNPACK_B R74, R73.H1 ;  /* 0x00000049ff4a723e */ /* 0x000fe400030006ff */
[----:B------:R-:W-:Y:S01]  /*a820*/  F2FP.F16.E4M3.UNPACK_B R71, R70.H1 ;  /* 0x00000046ff47723e */ /* 0x000fe200030006ff */
[----:B------:R-:W-:Y:S01]  /*a830*/  HADD2.F32 R54, -RZ, R77.H0_H0 ;  /* 0x2000004dff367230 */ /* 0x000fe20000004100 */
[----:B------:R-:W-:-:S02]  /*a840*/  SHF.R.U32.HI R78, RZ, 0x10, R81 ;  /* 0x00000010ff4e7819 */ /* 0x000fc40000011651 */
[----:B------:R-:W-:Y:S01]  /*a850*/  SHF.R.U32.HI R76, RZ, 0x10, R83 ;  /* 0x00000010ff4c7819 */ /* 0x000fe20000011653 */
[----:B------:R-:W-:Y:S01]  /*a860*/  HADD2.F32 R68, -RZ, R71.H0_H0 ;  /* 0x20000047ff447230 */ /* 0x000fe20000004100 */
[----:B------:R-:W-:Y:S02]  /*a870*/  LOP3.LUT R81, R83, 0xff0000ff, RZ, 0xc0, !PT ;  /* 0xff0000ff53517812 */ /* 0x000fe400078ec0ff */
[----:B------:R-:W-:Y:S01]  /*a880*/  LOP3.LUT R56, R69, 0xff0000, R56, 0xf8, !PT ;  /* 0x00ff000045387812 */ /* 0x000fe200078ef838 */
[----:B------:R-:W-:Y:S01]  /*a890*/  HADD2.F32 R69, -RZ, R74.H0_H0 ;  /* 0x2000004aff457230 */ /* 0x000fe20000004100 */
[----:B------:R-:W-:Y:S01]  /*a8a0*/  SHF.L.U32 R52, R80, 0x10, RZ ;  /* 0x0000001050347819 */ /* 0x000fe200000006ff */
[----:B------:R-:W-:Y:S01]  /*a8b0*/  IMAD.U32 R76, R76, 0x10000, RZ ;  /* 0x000100004c4c7824 */ /* 0x000fe200078e00ff */
[----:B------:R-:W-:Y:S02]  /*a8c0*/  F2FP.F16.E4M3.UNPACK_B R72, R142.H1 ;  /* 0x0000008eff48723e */ /* 0x000fe400030006ff */
[----:B------:R-:W-:Y:S01]  /*a8d0*/  LOP3.LUT R81, R81, 0xff00, R58, 0xf8, !PT ;  /* 0x0000ff0051517812 */ /* 0x000fe200078ef83a */
[----:B------:R-:W-:Y:S01]  /*a8e0*/  IMAD.U32 R58, R78, 0x10000, RZ ;  /* 0x000100004e3a7824 */ /* 0x000fe200078e00ff */
[----:B------:R-:W-:Y:S01]  /*a8f0*/  LOP3.LUT R52, R75, 0xff0000, R52, 0xf8, !PT ;  /* 0x00ff00004b347812 */ /* 0x000fe200078ef834 */
[----:B------:R-:W-:-:S02]  /*a900*/  HADD2.F32 R75, -RZ, R72.H0_H0 ;  /* 0x20000048ff4b7230 */ /* 0x000fc40000004100 */
[-C--:B------:R-:W-:Y:S01]  /*a910*/  FMUL.FTZ R83, R69, R54.reuse ;  /* 0x0000003645537220 */ /* 0x080fe20000410000 */
[C---:B------:R-:W-:Y:S01]  /*a920*/  FMUL.FTZ R78, R68.reuse, R54 ;  /* 0x00000036444e7220 */ /* 0x040fe20000410000 */
[----:B------:R-:W-:Y:S01]  /*a930*/  LOP3.LUT R54, R81, 0xff0000, R76, 0xf8, !PT ;  /* 0x00ff000051367812 */ /* 0x000fe200078ef84c */
[----:B------:R-:W-:Y:S02]  /*a940*/  HADD2.F32 R76, -RZ, R72.H1_H1 ;  /* 0x30000048ff4c7230 */ /* 0x000fe40000004100 */
        /* <DEDUP_REMOVED lines=9> */
[----:B------:R-:W-:Y:S01]  /*a9e0*/  LOP3.LUT R58, R79, 0xff0000, R58, 0xf8, !PT ;  /* 0x00ff00004f3a7812 */ /* 0x000fe200078ef83a */
[----:B------:R-:W-:Y:S01]  /*a9f0*/  FMUL.FTZ R79, R75, R78 ;  /* 0x0000004e4b4f7220 */ /* 0x000fe20000410000 */
[----:B------:R-:W-:Y:S01]  /*aa00*/  F2FP.F16.E4M3.UNPACK_B R142, R142 ;  /* 0x0000008eff8e723e */ /* 0x000fe200020006ff */
[----:B------:R-:W-:Y:S01]  /*aa10*/  FMUL.FTZ R78, R72, R78 ;  /* 0x0000004e484e7220 */ /* 0x000fe20000410000 */
[----:B------:R-:W-:-:S02]  /*aa20*/  HADD2.F32 R74, -RZ, R73.H0_H0 ;  /* 0x20000049ff4a7230 */ /* 0x000fc40000004100 */
[-C--:B------:R-:W-:Y:S01]  /*aa30*/  FFMA.FTZ R83, R72, R76.reuse, -R79 ;  /* 0x0000004c48537223 */ /* 0x080fe2000001084f */
[----:B------:R-:W-:Y:S02]  /*aa40*/  HADD2.F32 R71, -RZ, R70.H0_H0 ;  /* 0x20000046ff477230 */ /* 0x000fe40000004100 */
[----:B------:R-:W-:Y:S01]  /*aa50*/  FFMA.FTZ R80, R75, R76, R78 ;  /* 0x0000004c4b507223 */ /* 0x000fe2000001004e */
[----:B------:R-:W-:Y:S02]  /*aa60*/  HADD2.F32 R72, -RZ, R142.H0_H0 ;  /* 0x2000008eff487230 */ /* 0x000fe40000004100 */
[-C--:B------:R-:W-:Y:S01]  /*aa70*/  FMUL.FTZ R76, R74, R77.reuse ;  /* 0x0000004d4a4c7220 */ /* 0x080fe20000410000 */
[----:B------:R-:W-:Y:S02]  /*aa80*/  HADD2.F32 R144, -RZ, R144.H1_H1 ;  /* 0x30000090ff907230 */ /* 0x000fe40000004100 */
[----:B------:R-:W-:Y:S01]  /*aa90*/  FMUL.FTZ R77, R71, R77 ;  /* 0x0000004d474d7220 */ /* 0x000fe20000410000 */
[----:B------:R-:W-:-:S02]  /*aaa0*/  HADD2.F32 R73, -RZ, R73.H1_H1 ;  /* 0x30000049ff497230 */ /* 0x000fc40000004100 */
        /* <DEDUP_REMOVED lines=11> */
[----:B------:R-:W-:Y:S01]  /*ab60*/  F2FP.F16.E4M3.UNPACK_B R70, R64.H1 ;  /* 0x00000040ff46723e */ /* 0x000fe200030006ff */
[----:B------:R-:W-:-:S02]  /*ab70*/  HADD2.F32 R74, -RZ, R72.H0_H0 ;  /* 0x20000048ff4a7230 */ /* 0x000fc40000004100 */
[----:B------:R-:W-:Y:S01]  /*ab80*/  FFMA.FTZ R144, R73, R142, R144 ;  /* 0x0000008e49907223 */ /* 0x000fe20000010090 */
[----:B------:R-:W-:Y:S01]  /*ab90*/  HADD2.F32 R77, -RZ, R71.H1_H1 ;  /* 0x30000047ff4d7230 */ /* 0x000fe20000004100 */
[----:B------:R-:W-:Y:S01]  /*aba0*/  F2FP.F16.E4M3.UNPACK_B R145, R145 ;  /* 0x00000091ff91723e */ /* 0x000fe200020006ff */
[----:B------:R-:W-:Y:S02]  /*abb0*/  HADD2.F32 R71, -RZ, R70.H0_H0 ;  /* 0x20000046ff477230 */ /* 0x000fe40000004100 */
[----:B------:R-:W-:Y:S01]  /*abc0*/  FMUL.FTZ R82, R74, R76 ;  /* 0x0000004c4a527220 */ /* 0x000fe20000410000 */
[----:B------:R-:W-:Y:S01]  /*abd0*/  HADD2.F32 R73, -RZ, R75.H0_H0 ;  /* 0x2000004bff497230 */ /* 0x000fe20000004100 */
[----:B------:R-:W-:Y:S01]  /*abe0*/  F2FP.F16.E4M3.UNPACK_B R64, R64 ;  /* 0x00000040ff40723e */ /* 0x000fe200020006ff */
[----:B------:R-:W-:Y:S02]  /*abf0*/  HADD2.F32 R72, -RZ, R72.H1_H1 ;  /* 0x30000048ff487230 */ /* 0x000fe40000004100 */
[----:B------:R-:W-:Y:S01]  /*ac00*/  FMUL.FTZ R85, R71, R76 ;  /* 0x0000004c47557220 */ /* 0x000fe20000410000 */
[----:B------:R-:W-:-:S02]  /*ac10*/  HADD2.F32 R70, -RZ, R70.H1_H1 ;  /* 0x30000046ff467230 */ /* 0x000fc40000004100 */
[----:B------:R-:W-:Y:S01]  /*ac20*/  FFMA.FTZ R82, R71, R73, -R82 ;  /* 0x0000004947527223 */ /* 0x000fe20000010852 */
[----:B------:R-:W-:Y:S02]  /*ac30*/  HADD2.F32 R75, -RZ, R75.H1_H1 ;  /* 0x3000004bff4b7230 */ /* 0x000fe40000004100 */
[----:B------:R-:W-:Y:S01]  /*ac40*/  FMUL.FTZ R71, R72, R77 ;  /* 0x0000004d48477220 */ /* 0x000fe20000410000 */
[----:B------:R-:W-:Y:S01]  /*ac50*/  FFMA.FTZ R76, R74, R73, R85 ;  /* 0x000000494a4c7223 */ /* 0x000fe20000010055 */
[C---:B------:R-:W-:Y:S01]  /*ac60*/  FMUL.FTZ R87, R70.reuse, R77 ;  /* 0x0000004d46577220 */ /* 0x040fe20000410000 */
[----:B------:R-:W-:Y:S01]  /*ac70*/  F2FP.F16.E4M3.UNPACK_B R143, R143 ;  /* 0x0000008fff8f723e */ /* 0x000fe200020006ff */
[-C--:B------:R-:W-:Y:S01]  /*ac80*/  FFMA.FTZ R77, R70, R75.reuse, -R71 ;  /* 0x0000004b464d7223 */ /* 0x080fe20000010847 */
[----:B------:R-:W-:Y:S01]  /*ac90*/  F2FP.F16.E4M3.UNPACK_B R70, R66 ;  /* 0x00000042ff46723e */ /* 0x000fe200020006ff */
[--C-:B------:R-:W-:Y:S02]  /*aca0*/  HADD2.F32 R73, -RZ, R145.reuse.H0_H0 ;  /* 0x20000091ff497230 */ /* 0x100fe40000004100 */
[----:B------:R-:W-:Y:S01]  /*acb0*/  FFMA.FTZ R87, R72, R75, R87 ;  /* 0x0000004b48577223 */ /* 0x000fe20000010057 */
[----:B------:R-:W-:Y:S01]  /*acc0*/  HADD2.F32 R66, -RZ, R64.H0_H0 ;  /* 0x20000040ff427230 */ /* 0x000fe20000004100 */
[----:B------:R-:W-:Y:S01]  /*acd0*/  F2FP.SATFINITE.E4M3.F32.PACK_AB_MERGE_C R82, R77, R82, RZ ;  /* 0x000000524d52723e */ /* 0x000fe200048070ff */
[----:B------:R-:W-:Y:S01]  /*ace0*/  HADD2.F32 R71, -RZ, R70.H0_H0 ;  /* 0x20000046ff477230 */ /* 0x000fe20000004100 */
[----:B------:R-:W-:Y:S01]  /*acf0*/  F2FP.SATFINITE.E4M3.F32.PACK_AB_MERGE_C R68, R83, R68, RZ ;  /* 0x000000445344723e */ /* 0x000fe200048070ff */
[----:B------:R-:W-:-:S02]  /*ad00*/  HADD2.F32 R145, -RZ, R145.H1_H1 ;  /* 0x30000091ff917230 */ /* 0x000fc40000004100 */
[-C--:B------:R-:W-:Y:S01]  /*ad10*/  FMUL.FTZ R74, R66, R73.reuse ;  /* 0x00000049424a7220 */ /* 0x080fe20000410000 */
[----:B------:R-:W-:Y:S02]  /*ad20*/  HADD2.F32 R70, -RZ, R70.H1_H1 ;  /* 0x30000046ff467230 */ /* 0x000fe40000004100 */
[C---:B------:R-:W-:Y:S01]  /*ad30*/  FMUL.FTZ R75, R71.reuse, R73 ;  /* 0x00000049474b7220 */ /* 0x040fe20000410000 */
[--C-:B------:R-:W-:Y:S01]  /*ad40*/  HADD2.F32 R72, -RZ, R143.reuse.H0_H0 ;  /* 0x2000008fff487230 */ /* 0x100fe20000004100 */
[----:B------:R-:W-:Y:S01]  /*ad50*/  F2FP.F16.E4M3.UNPACK_B R77, R58 ;  /* 0x0000003aff4d723e */ /* 0x000fe200020006ff */
[----:B------:R-:W-:Y:S02]  /*ad60*/  HADD2.F32 R64, -RZ, R64.H1_H1 ;  /* 0x30000040ff407230 */ /* 0x000fe40000004100 */
[-C--:B------:R-:W-:Y:S01]  /*ad70*/  FMUL.FTZ R73, R70, R145.reuse ;  /* 0x0000009146497220 */ /* 0x080fe20000410000 */
[----:B------:R-:W-:Y:S02]  /*ad80*/  HADD2.F32 R143, -RZ, R143.H1_H1 ;  /* 0x3000008fff8f7230 */ /* 0x000fe40000004100 */
[-C--:B------:R-:W-:Y:S01]  /*ad90*/  FFMA.FTZ R66, R66, R72.reuse, -R75 ;  /* 0x0000004842427223 */ /* 0x080fe2000001084b */
[----:B------:R-:W-:Y:S01]  /*ada0*/  FFMA.FTZ R74, R71, R72, R74 ;  /* 0x00000048474a7223 */ /* 0x000fe2000001004a */
[C---:B------:R-:W-:Y:S01]  /*adb0*/  FMUL.FTZ R145, R64.reuse, R145 ;  /* 0x0000009140917220 */ /* 0x040fe20000410000 */
[----:B------:R-:W-:Y:S01]  /*adc0*/  F2FP.F16.E4M3.UNPACK_B R72, R57 ;  /* 0x00000039ff48723e */ /* 0x000fe200020006ff */
[----:B------:R-:W-:Y:S01]  /*add0*/  FFMA.FTZ R85, R64, R143, -R73 ;  /* 0x0000008f40557223 */ /* 0x000fe20000010849 */
[----:B------:R-:W-:Y:S01]  /*ade0*/  F2FP.SATFINITE.E4M3.F32.PACK_AB_MERGE_C R80, R80, R69, RZ ;  /* 0x000000455050723e */ /* 0x000fe200048070ff */
[----:B------:R-:W-:Y:S01]  /*adf0*/  FFMA.FTZ R145, R70, R143, R145 ;  /* 0x0000008f46917223 */ /* 0x000fe20000010091 */
[----:B------:R-:W-:Y:S01]  /*ae00*/  F2FP.F16.E4M3.UNPACK_B R71, R53 ;  /* 0x00000035ff47723e */ /* 0x000fe200020006ff */
[--C-:B------:R-:W-:Y:S01]  /*ae10*/  HADD2.F32 R73, -RZ, R72.reuse.H0_H0 ;  /* 0x20000048ff497230 */ /* 0x100fe20000004100 */
[----:B------:R-:W-:Y:S01]  /*ae20*/  F2FP.SATFINITE.E4M3.F32.PACK_AB_MERGE_C R69, R81, R78, R68 ;  /* 0x0000004e5145723e */ /* 0x000fe20004807044 */
[----:B------:R-:W-:Y:S01]  /*ae30*/  HADD2.F32 R78, -RZ, R77.H0_H0 ;  /* 0x2000004dff4e7230 */ /* 0x000fe20000004100 */
[----:B------:R-:W-:Y:S01]  /*ae40*/  F2FP.F16.E4M3.UNPACK_B R75, R56 ;  /* 0x00000038ff4b723e */ /* 0x000fe200020006ff */
[----:B------:R-:W-:Y:S01]  /*ae50*/  HADD2.F32 R70, -RZ, R71.H0_H0 ;  /* 0x20000047ff467230 */ /* 0x000fe20000004100 */
[----:B------:R-:W-:Y:S01]  /*ae60*/  F2FP.SATFINITE.E4M3.F32.PACK_AB_MERGE_C R64, R87, R76, RZ ;  /* 0x0000004c5740723e */ /* 0x000fe200048070ff */
[----:B------:R-:W-:Y:S01]  /*ae70*/  HADD2.F32 R77, -RZ, R77.H1_H1 ;  /* 0x3000004dff4d7230 */ /* 0x000fe20000004100 */
[----:B------:R-:W-:Y:S01]  /*ae80*/  F2FP.SATFINITE.E4M3.F32.PACK_AB_MERGE_C R68, R144, R79, R80 ;  /* 0x0000004f9044723e */ /* 0x000fe20004807050 */
        /* <DEDUP_REMOVED lines=8> */
[-C--:B------:R-:W-:Y:S01]  /*af10*/  FMUL.FTZ R79, R74, R77.reuse ;  /* 0x0000004d4a4f7220 */ /* 0x080fe20000410000 */
[----:B------:R-:W-:Y:S01]  /*af20*/  FFMA.FTZ R71, R73, R76, R78 ;  /* 0x0000004c49477223 */ /* 0x000fe2000001004e */
[C---:B------:R-:W-:Y:S01]  /*af30*/  FMUL.FTZ R77, R72.reuse, R77 ;  /* 0x0000004d484d7220 */ /* 0x040fe20000410000 */
[----:B------:R-:W-:Y:S01]  /*af40*/  F2FP.F16.E4M3.UNPACK_B R53, R53.H1 ;  /* 0x00000035ff35723e */ /* 0x000fe200030006ff */
[----:B------:R-:W-:Y:S01]  /*af50*/  FFMA.FTZ R81, R72, R75, -R79 ;  /* 0x0000004b48517223 */ /* 0x000fe2000001084f */
[----:B------:R-:W-:Y:S01]  /*af60*/  F2FP.F16.E4M3.UNPACK_B R73, R57.H1 ;  /* 0x00000039ff49723e */ /* 0x000fe200030006ff */
[----:B------:R-:W-:Y:S01]  /*af70*/  FFMA.FTZ R80, R74, R75, R77 ;  /* 0x0000004b4a507223 */ /* 0x000fe2000001004d */
[----:B------:R-:W-:Y:S01]  /*af80*/  F2FP.F16.E4M3.UNPACK_B R72, R58.H1 ;  /* 0x0000003aff48723e */ /* 0x000fe200030006ff */
[----:B------:R-:W-:Y:S01]  /*af90*/  HADD2.F32 R57, -RZ, R53.H0_H0 ;  /* 0x20000035ff397230 */ /* 0x000fe20000004100 */
[----:B------:R-:W-:Y:S01]  /*afa0*/  F2FP.F16.E4M3.UNPACK_B R56, R56.H1 ;  /* 0x00000038ff38723e */ /* 0x000fe200030006ff */
[--C-:B------:R-:W-:Y:S01]  /*afb0*/  HADD2.F32 R58, -RZ, R73.reuse.H0_H0 ;  /* 0x20000049ff3a7230 */ /* 0x100fe20000004100 */
[----:B------:R-:W-:Y:S01]  /*afc0*/  F2FP.SATFINITE.E4M3.F32.PACK_AB_MERGE_C R66, R85, R66, R82 ;  /* 0x000000425542723e */ /* 0x000fe20004807052 */
[----:B------:R-:W-:Y:S01]  /*afd0*/  HADD2.F32 R74, -RZ, R72.H0_H0 ;  /* 0x20000048ff4a7230 */ /* 0x000fe20000004100 */
[----:B------:R-:W-:Y:S01]  /*afe0*/  F2FP.F16.E4M3.UNPACK_B R77, R54.H1 ;  /* 0x00000036ff4d723e */ /* 0x000fe200030006ff */
[----:B------:R-:W-:-:S02]  /*aff0*/  HADD2.F32 R73, -RZ, R73.H1_H1 ;  /* 0x30000049ff497230 */ /* 0x000fc40000004100 */
[----:B------:R-:W-:Y:S02]  /*b000*/  HADD2.F32 R76, -RZ, R72.H1_H1 ;  /* 0x30000048ff4c7230 */ /* 0x000fe40000004100 */
[CC--:B------:R-:W-:Y:S01]  /*b010*/  FMUL.FTZ R78, R58.reuse, R74.reuse ;  /* 0x0000004a3a4e7220 */ /* 0x0c0fe20000410000 */
[----:B------:R-:W-:Y:S02]  /*b020*/  HADD2.F32 R53, -RZ, R53.H1_H1 ;  /* 0x30000035ff357230 */ /* 0x000fe40000004100 */
[----:B------:R-:W-:Y:S01]  /*b030*/  FMUL.FTZ R75, R57, R74 ;  /* 0x0000004a394b7220 */ /* 0x000fe20000410000 */
[--C-:B------:R-:W-:Y:S02]  /*b040*/  HADD2.F32 R72, -RZ, R56.reuse.H0_H0 ;  /* 0x20000038ff487230 */ /* 0x100fe40000004100 */
[-C--:B------:R-:W-:Y:S01]  /*b050*/  FMUL.FTZ R74, R73, R76.reuse ;  /* 0x0000004c494a7220 */ /* 0x080fe20000410000 */
[----:B------:R-:W-:Y:S02]  /*b060*/  HADD2.F32 R56, -RZ, R56.H1_H1 ;  /* 0x30000038ff387230 */ /* 0x000fe40000004100 */
[----:B------:R-:W-:Y:S01]  /*b070*/  FMUL.FTZ R76, R53, R76 ;  /* 0x0000004c354c7220 */ /* 0x000fe20000410000 */
[----:B------:R-:W-:Y:S01]  /*b080*/  FFMA.FTZ R83, R58, R72, R75 ;  /* 0x000000483a537223 */ /* 0x000fe2000001004b */
[----:B------:R-:W-:-:S02]  /*b090*/  F2FP.F16.E4M3.UNPACK_B R58, R59 ;  /* 0x0000003bff3a723e */ /* 0x000fc400020006ff */
[----:B------:R-:W-:Y:S01]  /*b0a0*/  FFMA.FTZ R84, R73, R56, R76 ;  /* 0x0000003849547223 */ /* 0x000fe2000001004c */
[----:B------:R-:W-:Y:S01]  /*b0b0*/  F2FP.F16.E4M3.UNPACK_B R76, R54 ;  /* 0x00000036ff4c723e */ /* 0x000fe200020006ff */
[----:B------:R-:W-:Y:S01]  /*b0c0*/  FFMA.FTZ R85, R53, R56, -R74 ;  /* 0x0000003835557223 */ /* 0x000fe2000001084a */
[-C--:B------:R-:W-:Y:S01]  /*b0d0*/  F2FP.F16.E4M3.UNPACK_B R53, R55.reuse ;  /* 0x00000037ff35723e */ /* 0x080fe200020006ff */
[----:B------:R-:W-:Y:S01]  /*b0e0*/  FFMA.FTZ R82, R57, R72, -R78 ;  /* 0x0000004839527223 */ /* 0x000fe2000001084e */
[----:B------:R-:W-:Y:S01]  /*b0f0*/  F2FP.F16.E4M3.UNPACK_B R55, R55.H1 ;  /* 0x00000037ff37723e */ /* 0x000fe200030006ff */
[----:B------:R-:W-:Y:S01]  /*b100*/  HADD2.F32 R72, -RZ, R58.H0_H0 ;  /* 0x2000003aff487230 */ /* 0x000fe20000004100 */
[-C--:B------:R-:W-:Y:S01]  /*b110*/  F2FP.F16.E4M3.UNPACK_B R54, R52.reuse ;  /* 0x00000034ff36723e */ /* 0x080fe200020006ff */
[----:B------:R-:W-:Y:S01]  /*b120*/  HADD2.F32 R79, -RZ, R76.H0_H0 ;  /* 0x2000004cff4f7230 */ /* 0x000fe20000004100 */
[----:B------:R-:W-:Y:S01]  /*b130*/  F2FP.F16.E4M3.UNPACK_B R59, R59.H1 ;  /* 0x0000003bff3b723e */ /* 0x000fe200030006ff */
[----:B------:R-:W-:Y:S01]  /*b140*/  HADD2.F32 R56, -RZ, R53.H0_H0 ;  /* 0x20000035ff387230 */ /* 0x000fe20000004100 */
[----:B------:R-:W-:Y:S01]  /*b150*/  F2FP.F16.E4M3.UNPACK_B R73, R52.H1 ;  /* 0x00000034ff49723e */ /* 0x000fe200030006ff */
[----:B------:R-:W-:-:S02]  /*b160*/  HADD2.F32 R57, -RZ, R55.H0_H0 ;  /* 0x20000037ff397230 */ /* 0x000fc40000004100 */
[-C--:B------:R-:W-:Y:S01]  /*b170*/  FMUL.FTZ R87, R72, R79.reuse ;  /* 0x0000004f48577220 */ /* 0x080fe20000410000 */
[----:B------:R-:W-:Y:S02]  /*b180*/  HADD2.F32 R78, -RZ, R77.H0_H0 ;  /* 0x2000004dff4e7230 */ /* 0x000fe40000004100 */
[C---:B------:R-:W-:Y:S01]  /*b190*/  FMUL.FTZ R79, R56.reuse, R79 ;  /* 0x0000004f384f7220 */ /* 0x040fe20000410000 */
[----:B------:R-:W-:Y:S01]  /*b1a0*/  HADD2.F32 R75, -RZ, R54.H0_H0 ;  /* 0x20000036ff4b7230 */ /* 0x000fe20000004100 */
[----:B------:R-:W-:Y:S01]  /*b1b0*/  F2FP.SATFINITE.E4M3.F32.PACK_AB_MERGE_C R82, R85, R82, RZ ;  /* 0x000000525552723e */ /* 0x000fe200048070ff */
[----:B------:R-:W-:Y:S02]  /*b1c0*/  HADD2.F32 R52, -RZ, R59.H0_H0 ;  /* 0x2000003bff347230 */ /* 0x000fe40000004100 */
[----:B------:R-:W-:Y:S01]  /*b1d0*/  FMUL.FTZ R89, R57, R78 ;  /* 0x0000004e39597220 */ /* 0x000fe20000410000 */
[----:B------:R-:W-:Y:S02]  /*b1e0*/  HADD2.F32 R74, -RZ, R73.H0_H0 ;  /* 0x20000049ff4a7230 */ /* 0x000fe40000004100 */
[----:B------:R-:W-:Y:S01]  /*b1f0*/  FFMA.FTZ R87, R56, R75, -R87 ;  /* 0x0000004b38577223 */ /* 0x000fe20000010857 */
[----:B------:R-:W-:-:S02]  /*b200*/  HADD2.F32 R59, -RZ, R59.H1_H1 ;  /* 0x3000003bff3b7230 */ /* 0x000fc40000004100 */
[C---:B------:R-:W-:Y:S01]  /*b210*/  FMUL.FTZ R86, R52.reuse, R78 ;  /* 0x0000004e34567220 */ /* 0x040fe20000410000 */
[----:B------:R-:W-:Y:S02]  /*b220*/  HADD2.F32 R56, -RZ, R77.H1_H1 ;  /* 0x3000004dff387230 */ /* 0x000fe40000004100 */
[-C--:B------:R-:W-:Y:S01]  /*b230*/  FFMA.FTZ R89, R52, R74.reuse, R89 ;  /* 0x0000004a34597223 */ /* 0x080fe20000010059 */
[----:B------:R-:W-:Y:S02]  /*b240*/  HADD2.F32 R55, -RZ, R55.H1_H1 ;  /* 0x30000037ff377230 */ /* 0x000fe40000004100 */
[----:B------:R-:W-:Y:S01]  /*b250*/  FFMA.FTZ R79, R72, R75, R79 ;  /* 0x0000004b484f7223 */ /* 0x000fe2000001004f */
[----:B------:R-:W-:Y:S02]  /*b260*/  HADD2.F32 R58, -RZ, R58.H1_H1 ;  /* 0x3000003aff3a7230 */ /* 0x000fe40000004100 */
[----:B------:R-:W-:Y:S01]  /*b270*/  FFMA.FTZ R86, R57, R74, -R86 ;  /* 0x0000004a39567223 */ /* 0x000fe20000010856 */
[----:B------:R-:W-:-:S02]  /*b280*/  HADD2.F32 R76, -RZ, R76.H1_H1 ;  /* 0x3000004cff4c7230 */ /* 0x000fc40000004100 */
[-C--:B------:R-:W-:Y:S01]  /*b290*/  FMUL.FTZ R72, R59, R56.reuse ;  /* 0x000000383b487220 */ /* 0x080fe20000410000 */
[----:B------:R-:W-:Y:S02]  /*b2a0*/  HADD2.F32 R53, -RZ, R53.H1_H1 ;  /* 0x30000035ff357230 */ /* 0x000fe40000004100 */
[----:B------:R-:W-:Y:S01]  /*b2b0*/  FMUL.FTZ R74, R55, R56 ;  /* 0x00000038374a7220 */ /* 0x000fe20000410000 */
[----:B------:R-:W-:Y:S02]  /*b2c0*/  HADD2.F32 R52, -RZ, R73.H1_H1 ;  /* 0x30000049ff347230 */ /* 0x000fe40000004100 */
[-C--:B------:R-:W-:Y:S01]  /*b2d0*/  FMUL.FTZ R56, R58, R76.reuse ;  /* 0x0000004c3a387220 */ /* 0x080fe20000410000 */
[----:B------:R-:W-:Y:S02]  /*b2e0*/  HADD2.F32 R54, -RZ, R54.H1_H1 ;  /* 0x30000036ff367230 */ /* 0x000fe40000004100 */
[----:B------:R-:W-:Y:S01]  /*b2f0*/  FMUL.FTZ R57, R53, R76 ;  /* 0x0000004c35397220 */ /* 0x000fe20000410000 */
[----:B------:R-:W-:Y:S01]  /*b300*/  F2FP.SATFINITE.E4M3.F32.PACK_AB_MERGE_C R83, R84, R83, RZ ;  /* 0x000000535453723e */ /* 0x000fe200048070ff */
[-C--:B------:R-:W-:Y:S01]  /*b310*/  FFMA.FTZ R55, R55, R52.reuse, -R72 ;  /* 0x0000003437377223 */ /* 0x080fe20000010848 */
[----:B------:R-:W-:Y:S01]  /*b320*/  FFMA.FTZ R74, R59, R52, R74 ;  /* 0x000000343b4a7223 */ /* 0x000fe2000001004a */
[-C--:B------:R-:W-:Y:S01]  /*b330*/  FFMA.FTZ R56, R53, R54.reuse, -R56 ;  /* 0x0000003635387223 */ /* 0x080fe20000010838 */
[----:B------:R-:W-:Y:S01]  /*b340*/  FFMA.FTZ R54, R58, R54, R57 ;  /* 0x000000363a367223 */ /* 0x000fe20000010039 */
[----:B------:R-:W-:Y:S01]  /*b350*/  F2FP.SATFINITE.E4M3.F32.PACK_AB_MERGE_C R53, R81, R70, R82 ;  /* 0x000000465135723e */ /* 0x000fe20004807052 */
[----:B------:R-:W-:Y:S01]  /*b360*/  IMAD.MOV.U32 R52, RZ, RZ, R69 ;  /* 0x000000ffff347224 */ /* 0x000fe200078e0045 */
[----:B------:R-:W-:Y:S01]  /*b370*/  F2FP.SATFINITE.E4M3.F32.PACK_AB_MERGE_C R55, R55, R86, RZ ;  /* 0x000000563737723e */ /* 0x000fe200048070ff */
[----:B------:R-:W-:Y:S01]  /*b380*/  IMAD.MOV.U32 R58, RZ, RZ, R64 ;  /* 0x000000ffff3a7224 */ /* 0x000fe200078e0040 */
[----:B------:R-:W-:-:S02]  /*b390*/  F2FP.SATFINITE.E4M3.F32.PACK_AB_MERGE_C R74, R74, R89, RZ ;  /* 0x000000594a4a723e */ /* 0x000fc400048070ff */
[----:B------:R-:W-:Y:S02]  /*b3a0*/  F2FP.SATFINITE.E4M3.F32.PACK_AB_MERGE_C R55, R56, R87, R55 ;  /* 0x000000573837723e */ /* 0x000fe40004807037 */
[----:B------:R-:W-:Y:S01]  /*b3b0*/  F2FP.SATFINITE.E4M3.F32.PACK_AB_MERGE_C R59, R54, R79, R74 ;  /* 0x0000004f363b723e */ /* 0x000fe2000480704a */
[----:B------:R-:W-:Y:S01]  /*b3c0*/  IMAD.MOV.U32 R54, RZ, RZ, R66 ;  /* 0x000000ffff367224 */ /* 0x000fe200078e0042 */
[----:B------:R-:W-:Y:S02]  /*b3d0*/  F2FP.SATFINITE.E4M3.F32.PACK_AB_MERGE_C R57, R80, R71, R83 ;  /* 0x000000475039723e */ /* 0x000fe40004807053 */
[----:B------:R-:W-:-:S07]  /*b3e0*/  MOV R56, R68 ;  /* 0x0000004400387202 */ /* 0x000fce0000000f00 */
.L_x_405:
[----:B------:R-:W-:Y:S05]  /*b3f0*/  BSYNC B1 ;  /* 0x0000000000017941 */ /* 0x000fea0003800000 */
.L_x_404:
[----:B-1----:R3:W-:Y:S01]  /*b400*/  STG.E.128 desc[UR60][R62.64], R52 ;  /* 0x000000343e007986 */ /* 0x0027e2000c101d3c */
[----:B------:R-:W-:-:S13]  /*b410*/  ISETP.GE.AND P2, PT, R67, R146, PT ;  /* 0x000000924300720c */ /* 0x000fda0003f46270 */
[----:B------:R-:W-:Y:S05]  /*b420*/  @P2 BRA `(.L_x_382) ;  /* 0x0000000400d42947 */ /* 0x000fea0003800000 */
[--C-:B---3--:R-:W-:Y:S02]  /*b430*/  SHF.R.S32.HI R52, RZ, 0x1f, R67.reuse ;  /* 0x0000001fff347819 */ /* 0x108fe40000011443 */
[----:B------:R-:W-:-:S04]  /*b440*/  IADD3 R67, P2, P3, R46, R128, R67 ;  /* 0x000000802e437210 */ /* 0x000fc80007b5e043 */
[----:B------:R-:W-:Y:S02]  /*b450*/  IADD3.X R52, R20, R65, R52, P2, P3 ;  /* 0x0000004114347210 */ /* 0x000fe400017e6434 */
[----:B------:R-:W-:-:S05]  /*b460*/  IADD3 R60, P2, R67, R60, RZ ;  /* 0x0000003c433c7210 */ /* 0x000fca0007f5e0ff */
[----:B------:R-:W-:-:S05]  /*b470*/  IMAD.X R61, R52, 0x1, R61, P2 ;  /* 0x00000001343d7824 */ /* 0x000fca00010e063d */
[----:B--2---:R4:W-:Y:S01]  /*b480*/  STG.E.128 desc[UR60][R60.64], R56 ;  /* 0x000000383c007986 */ /* 0x0049e2000c101d3c */
[----:B------:R-:W-:Y:S05]  /*b490*/  BRA `(.L_x_382) ;  /* 0x0000000400b87947 */ /* 0x000fea0003800000 */
.L_x_345:
[----:B------:R-:W2:Y:S02]  /*b4a0*/  LDL R52, [R1+0x44] ;  /* 0x0000440001347983 */ /* 0x000ea40000100800 */
[----:B--2---:R-:W-:-:S13]  /*b4b0*/  R2UR UR4, R52 ;  /* 0x00000000340472ca */ /* 0x004fda00000e0000 */
[----:B------:R-:W-:-:S06]  /*b4c0*/  UISETP.NE.AND UP0, UPT, UR4, 0x3, UPT ;  /* 0x000000030400788c */ /* 0x000fcc000bf05270 */
[----:B------:R-:W-:-:S13]  /*b4d0*/  PLOP3.LUT P5, PT, PT, PT, UP0, 0x80, 0x0 ;  /* 0x000000000000781c */ /* 0x000fda0003faf008 */
[----:B------:R-:W-:Y:S05]  /*b4e0*/  @!P5 BRA `(.L_x_406) ;  /* 0x000000000004d947 */ /* 0x000fea0003800000 */
[----:B------:R-:W-:Y:S01]  /*b4f0*/  BPT.TRAP 0x1 ;  /* 0x000000040000795c */ /* 0x000fe20000300000 */
.L_x_406:
[----:B------:R-:W-:Y:S01]  /*b500*/  LEA R111, R17, R16, 0x3 ;  /* 0x00000010116f7211 */ /* 0x000fe200078e18ff */
[----:B------:R-:W-:Y:S01]  /*b510*/  IMAD R119, R25, -0xe0, R2 ;  /* 0xffffff2019777824 */ /* 0x000fe200078e0202 */
[----:B------:R-:W-:Y:S01]  /*b520*/  SHF.L.U32 R125, R231, 0x1f, RZ ;  /* 0x0000001fe77d7819 */ /* 0x000fe200000006ff */
[----:B------:R-:W-:Y:S01]  /*b530*/  BSSY B1, `(.L_x_407) ;  /* 0x0000006000017945 */ /* 0x000fe20003800000 */
[----:B------:R-:W-:Y:S01]  /*b540*/  SHF.R.S32.HI R53, RZ, 0x1f, R25 ;  /* 0x0000001fff357819 */ /* 0x000fe20000011419 */
[----:B------:R-:W-:Y:S01]  /*b550*/  IMAD R52, R40, R25, RZ ;  /* 0x0000001928347224 */ /* 0x000fe200078e02ff */
[----:B------:R-:W0:Y:S01]  /*b560*/  SYNCS.PHASECHK.TRANS64.TRYWAIT P2, [R111+URZ+0x2e890], R125 ;  /* 0x02e8907d6f0075a7 */ /* 0x000e22000804017f */
[----:B------:R-:W-:Y:S01]  /*b570*/  VIMNMX R119, R119, 0xe0, PT ;  /* 0x000000e077777848 */ /* 0x000fe20003fe0100 */
[----:B0-----:R-:W-:Y:S06]  /*b580*/  @!P2 BRA `(.L_x_408) ;  /* 0x0000019400c8a947 */ /* 0x001fec0003800000 */
.L_x_635:
[----:B------:R-:W-:Y:S05]  /*b590*/  BSYNC B1 ;  /* 0x0000000000017941 */ /* 0x000fea0003800000 */
.L_x_407:
[----:B------:R-:W-:Y:S01]  /*b5a0*/  ISETP.GE.AND P2, PT, R228, R119, PT ;  /* 0x00000077e400720c */ /* 0x000fe20003f46270 */
[----:B------:R-:W-:Y:S01]  /*b5b0*/  IMAD R53, R53, R126, R52 ;  /* 0x0000007e35357224 */ /* 0x000fe200078e0234 */
[----:B------:R-:W-:Y:S01]  /*b5c0*/  BSSY B1, `(.L_x_409) ;  /* 0x0000014000017945 */ /* 0x000fe20003800000 */
[----:B------:R-:W-:-:S04]  /*b5d0*/  IMAD.WIDE.U32 R56, R126, R25, RZ ;  /* 0x000000197e387225 */ /* 0x000fc800078e00ff */
[----:B------:R-:W-:-:S06]  /*b5e0*/  IMAD.IADD R60, R53, 0x1, R57 ;  /* 0x00000001353c7824 */ /* 0x000fcc00078e0239 */
[----:B------:R-:W-:Y:S05]  /*b5f0*/  @P2 BRA `(.L_x_410) ;  /* 0x0000000000402947 */ /* 0x000fea0003800000 */
[----:B------:R-:W1:Y:S01]  /*b600*/  @!P0 LDS.128 R52, [R118+0x20400] ;  /* 0x0204000076348984 */ /* 0x000e620000000c00 */
[----:B------:R-:W2:Y:S02]  /*b610*/  @!P0 LDC.64 R58, c[0x0][0x2e8] ;  /* 0x0000ba00ff3a8b82 */ /* 0x000ea40000000a00 */
[----:B--2---:R-:W-:-:S04]  /*b620*/  @!P0 IADD3 R58, P2, P3, R56, R58, R21 ;  /* 0x0000003a383a8210 */ /* 0x004fc80007b5e015 */
[----:B------:R-:W-:-:S05]  /*b630*/  @!P0 IADD3.X R59, R60, R59, R13, P2, P3 ;  /* 0x0000003b3c3b8210 */ /* 0x000fca00017e640d */
[----:B-1----:R1:W-:Y:S01]  /*b640*/  @!P0 STG.E.128 desc[UR60][R58.64], R52 ;  /* 0x000000343a008986 */ /* 0x0023e2000c101d3c */
[----:B------:R-:W-:Y:S05]  /*b650*/  @P1 BRA `(.L_x_410) ;  /* 0x0000000000281947 */ /* 0x000fea0003800000 */
[----:B------:R-:W-:Y:S01]  /*b660*/  ULDC.64 UR4, c[0x0][0x2e8] ;  /* 0x0000ba0000047ab9 */ /* 0x000fe20000000a00 */
[----:B-1----:R-:W-:Y:S01]  /*b670*/  VIADD R52, R34, 0x40 ;  /* 0x0000004022347836 */ /* 0x002fe20000000000 */
[----:B------:R-:W-:-:S04]  /*b680*/  IADD3 R58, P2, P3, R14, UR4, R56 ;  /* 0x000000040e3a7c10 */ /* 0x000fc8000fb5e038 */
[----:B------:R-:W-:Y:S02]  /*b690*/  IADD3.X R59, R109, UR5, R60, P2, P3 ;  /* 0x000000056d3b7c10 */ /* 0x000fe400097e643c */
[----:B------:R-:W-:-:S13]  /*b6a0*/  LOP3.LUT P2, RZ, R229, 0x4, RZ, 0xc0, !PT ;  /* 0x00000004e5ff7812 */ /* 0x000fda000784c0ff */
[----:B------:R-:W-:-:S04]  /*b6b0*/  @P2 VIADD R52, R34, 0xffffffc0 ;  /* 0xffffffc022342836 */ /* 0x000fc80000000000 */
[----:B------:R-:W-:-:S05]  /*b6c0*/  IMAD R53, R17, 0x7000, R52 ;  /* 0x0000700011357824 */ /* 0x000fca00078e0234 */
[----:B------:R-:W-:-:S06]  /*b6d0*/  IADD3 R53, R16, R53, RZ ;  /* 0x0000003510357210 */ /* 0x000fcc0007ffe0ff */
[----:B------:R-:W1:Y:S04]  /*b6e0*/  LDS.128 R52, [R53+0x20400] ;  /* 0x0204000035347984 */ /* 0x000e680000000c00 */
[----:B-1----:R2:W-:Y:S02]  /*b6f0*/  STG.E.128 desc[UR60][R58.64], R52 ;  /* 0x000000343a007986 */ /* 0x0025e4000c101d3c */
.L_x_410:
[----:B------:R-:W-:Y:S05]  /*b700*/  BSYNC B1 ;  /* 0x0000000000017941 */ /* 0x000fea0003800000 */
.L_x_409:
[----:B-12---:R-:W-:Y:S01]  /*b710*/  VIADD R52, R228, 0x40 ;  /* 0x00000040e4347836 */ /* 0x006fe20000000000 */
[----:B------:R-:W-:Y:S04]  /*b720*/  BSSY B1, `(.L_x_411) ;  /* 0x0000015000017945 */ /* 0x000fe80003800000 */
[----:B------:R-:W-:-:S13]  /*b730*/  ISETP.GE.AND P2, PT, R52, R119, PT ;  /* 0x000000773400720c */ /* 0x000fda0003f46270 */
[----:B------:R-:W-:Y:S05]  /*b740*/  @P2 BRA `(.L_x_412) ;  /* 0x0000000000482947 */ /* 0x000fea0003800000 */
[----:B------:R-:W1:Y:S01]  /*b750*/  @!P0 LDS.128 R52, [R118+0x22400] ;  /* 0x0224000076348984 */ /* 0x000e620000000c00 */
[----:B------:R-:W2:Y:S01]  /*b760*/  @!P0 LDC.64 R58, c[0x0][0x2e8] ;  /* 0x0000ba00ff3a8b82 */ /* 0x000ea20000000a00 */
[----:B------:R-:W-:-:S05]  /*b770*/  IADD3 R61, P2, R106, R56, RZ ;  /* 0x000000386a3d7210 */ /* 0x000fca0007f5e0ff */
[----:B------:R-:W-:Y:S01]  /*b780*/  IMAD.X R62, R60, 0x1, R107, P2 ;  /* 0x000000013c3e7824 */ /* 0x000fe200010e066b */
        /* <DEDUP_REMOVED lines=9> */
[----:B------:R-:W-:-:S05]  /*b820*/  @P2 IADD3 R52, R34, -0x40, RZ ;  /* 0xffffffc022342810 */ /* 0x000fca0007ffe0ff */
[----:B------:R-:W-:-:S04]  /*b830*/  IMAD R53, R17, 0x7000, R52 ;  /* 0x0000700011357824 */ /* 0x000fc800078e0234 */
[----:B------:R-:W-:-:S06]  /*b840*/  IMAD.IADD R53, R16, 0x1, R53 ;  /* 0x0000000110357824 */ /* 0x000fcc00078e0235 */
[----:B------:R-:W1:Y:S04]  /*b850*/  LDS.128 R52, [R53+0x22400] ;  /* 0x0224000035347984 */ /* 0x000e680000000c00 */
[----:B-1----:R2:W-:Y:S02]  /*b860*/  STG.E.128 desc[UR60][R58.64], R52 ;  /* 0x000000343a007986 */ /* 0x0025e4000c101d3c */
.L_x_412:
[----:B------:R-:W-:Y:S05]  /*b870*/  BSYNC B1 ;  /* 0x0000000000017941 */ /* 0x000fea0003800000 */
.L_x_411:
[----:B-12---:R-:W-:Y:S01]  /*b880*/  VIADD R52, R228, 0x80 ;  /* 0x00000080e4347836 */ /* 0x006fe20000000000 */
[----:B------:R-:W-:Y:S04]  /*b890*/  BSSY B1, `(.L_x_413) ;  /* 0x0000015000017945 */ /* 0x000fe80003800000 */
[----:B------:R-:W-:-:S13]  /*b8a0*/  ISETP.GE.AND P2, PT, R52, R119, PT ;  /* 0x000000773400720c */ /* 0x000fda0003f46270 */
[----:B------:R-:W-:Y:S05]  /*b8b0*/  @P2 BRA `(.L_x_414) ;  /* 0x0000000000482947 */ /* 0x000fea0003800000 */
[----:B------:R-:W1:Y:S01]  /*b8c0*/  @!P0 LDS.128 R52, [R118+0x24400] ;  /* 0x0244000076348984 */ /* 0x000e620000000c00 */
[----:B------:R-:W2:Y:S01]  /*b8d0*/  @!P0 LDC.64 R58, c[0x0][0x2e8] ;  /* 0x0000ba00ff3a8b82 */ /* 0x000ea20000000a00 */
[----:B------:R-:W-:-:S05]  /*b8e0*/  LEA R61, P2, R44, R56, 0x7 ;  /* 0x000000382c3d7211 */ /* 0x000fca00078438ff */
[----:B------:R-:W-:Y:S01]  /*b8f0*/  IMAD.X R62, R60, 0x1, R45, P2 ;  /* 0x000000013c3e7824 */ /* 0x000fe200010e062d */
[----:B--2---:R-:W-:-:S04]  /*b900*/  @!P0 IADD3 R58, P2, P3, R61, R58, R21 ;  /* 0x0000003a3d3a8210 */ /* 0x004fc80007b5e015 */
[----:B------:R-:W-:-:S05]  /*b910*/  @!P0 IADD3.X R59, R62, R59, R13, P2, P3 ;  /* 0x0000003b3e3b8210 */ /* 0x000fca00017e640d */
[----:B-1----:R1:W-:Y:S01]  /*b920*/  @!P0 STG.E.128 desc[UR60][R58.64], R52 ;  /* 0x000000343a008986 */ /* 0x0023e2000c101d3c */
[----:B------:R-:W-:Y:S05]  /*b930*/  @P1 BRA `(.L_x_414) ;  /* 0x0000000000281947 */ /* 0x000fea0003800000 */
[----:B------:R-:W-:Y:S01]  /*b940*/  ULDC.64 UR4, c[0x0][0x2e8] ;  /* 0x0000ba0000047ab9 */ /* 0x000fe20000000a00 */
[----:B-1----:R-:W-:Y:S02]  /*b950*/  IADD3 R52, R34, 0x40, RZ ;  /* 0x0000004022347810 */ /* 0x002fe40007ffe0ff */
[----:B------:R-:W-:-:S04]  /*b960*/  IADD3 R58, P2, P3, R14, UR4, R61 ;  /* 0x000000040e3a7c10 */ /* 0x000fc8000fb5e03d */
[----:B------:R-:W-:Y:S02]  /*b970*/  IADD3.X R59, R109, UR5, R62, P2, P3 ;  /* 0x000000056d3b7c10 */ /* 0x000fe400097e643e */
[----:B------:R-:W-:-:S13]  /*b980*/  LOP3.LUT P2, RZ, R229, 0x4, RZ, 0xc0, !PT ;  /* 0x00000004e5ff7812 */ /* 0x000fda000784c0ff */
[----:B------:R-:W-:-:S04]  /*b990*/  @P2 VIADD R52, R34, 0xffffffc0 ;  /* 0xffffffc022342836 */ /* 0x000fc80000000000 */
[----:B------:R-:W-:-:S04]  /*b9a0*/  IMAD R53, R17, 0x7000, R52 ;  /* 0x0000700011357824 */ /* 0x000fc800078e0234 */
[----:B------:R-:W-:-:S06]  /*b9b0*/  IMAD.IADD R53, R16, 0x1, R53 ;  /* 0x0000000110357824 */ /* 0x000fcc00078e0235 */
[----:B------:R-:W1:Y:S04]  /*b9c0*/  LDS.128 R52, [R53+0x24400] ;  /* 0x0244000035347984 */ /* 0x000e680000000c00 */
[----:B-1----:R2:W-:Y:S02]  /*b9d0*/  STG.E.128 desc[UR60][R58.64], R52 ;  /* 0x000000343a007986 */ /* 0x0025e4000c101d3c */
.L_x_414:
[----:B------:R-:W-:Y:S05]  /*b9e0*/  BSYNC B1 ;  /* 0x0000000000017941 */ /* 0x000fea0003800000 */
.L_x_413:
[----:B-12---:R-:W-:-:S05]  /*b9f0*/  VIADD R52, R228, 0xc0 ;  /* 0x000000c0e4347836 */ /* 0x006fca0000000000 */
[----:B------:R-:W-:-:S13]  /*ba00*/  ISETP.GE.AND P2, PT, R52, R119, PT ;  /* 0x000000773400720c */ /* 0x000fda0003f46270 */
[----:B------:R-:W-:Y:S05]  /*ba10*/  @P2 BRA `(.L_x_382) ;  /* 0x0000000000582947 */ /* 0x000fea0003800000 */
[----:B------:R-:W1:Y:S01]  /*ba20*/  LDC.64 R54, c[0x0][0x300] ;  /* 0x0000c000ff367b82 */ /* 0x000e620000000a00 */
[----:B------:R-:W-:Y:S01]  /*ba30*/  MOV R58, R56 ;  /* 0x00000038003a7202 */ /* 0x000fe20000000f00 */
[----:B------:R-:W-:-:S06]  /*ba40*/  IMAD.MOV.U32 R59, RZ, RZ, R60 ;  /* 0x000000ffff3b7224 */ /* 0x000fcc00078e003c */
[----:B------:R-:W2:Y:S01]  /*ba50*/  @!P0 LDC.64 R52, c[0x0][0x2e8] ;  /* 0x0000ba00ff348b82 */ /* 0x000ea20000000a00 */
[----:B-1----:R-:W-:-:S04]  /*ba60*/  IMAD.WIDE.U32 R58, R54, 0xc0, R58 ;  /* 0x000000c0363a7825 */ /* 0x002fc800078e003a */
[----:B------:R-:W-:-:S04]  /*ba70*/  IMAD R55, R55, 0xc0, RZ ;  /* 0x000000c037377824 */ /* 0x000fc800078e02ff */
[----:B------:R-:W-:Y:S01]  /*ba80*/  IMAD.IADD R60, R59, 0x1, R55 ;  /* 0x000000013b3c7824 */ /* 0x000fe200078e0237 */
[----:B--2---:R-:W-:-:S04]  /*ba90*/  @!P0 IADD3 R56, P2, P3, R58, R52, R21 ;  /* 0x000000343a388210 */ /* 0x004fc80007b5e015 */
[----:B------:R-:W-:Y:S02]  /*baa0*/  @!P0 IADD3.X R57, R60, R53, R13, P2, P3 ;  /* 0x000000353c398210 */ /* 0x000fe400017e640d */
[----:B------:R-:W1:Y:S04]  /*bab0*/  @!P0 LDS.128 R52, [R118+0x26400] ;  /* 0x0264000076348984 */ /* 0x000e680000000c00 */
        /* <DEDUP_REMOVED lines=12> */
.L_x_382:
[----:B------:R-:W-:Y:S05]  /*bb80*/  BSYNC B0 ;  /* 0x0000000000007941 */ /* 0x000fea0003800000 */
.L_x_344:
[----:B-1234-:R-:W1:Y:S01]  /*bb90*/  S2R R52, SR_TID.X ;  /* 0x0000000000347919 */ /* 0x01ee620000002100 */
[----:B------:R-:W-:Y:S01]  /*bba0*/  @!PT LDS RZ, [RZ] ;  /* 0x00000000fffff984 */ /* 0x000fe20000000800 */
[----:B------:R-:W-:Y:S01]  /*bbb0*/  @!PT LDS RZ, [RZ] ;  /* 0x00000000fffff984 */ /* 0x000fe20000000800 */
[----:B------:R-:W-:Y:S01]  /*bbc0*/  @!PT LDS RZ, [RZ] ;  /* 0x00000000fffff984 */ /* 0x000fe20000000800 */
[----:B------:R-:W-:Y:S01]  /*bbd0*/  @!PT LDS RZ, [RZ] ;  /* 0x00000000fffff984 */ /* 0x000fe20000000800 */
[----:B------:R2:W-:Y:S06]  /*bbe0*/  MEMBAR.ALL.CTA ;  /* 0x0000000000007992 */ /* 0x0005ec0000008000 */
[----:B--2---:R-:W2:Y:S01]  /*bbf0*/  FENCE.VIEW.ASYNC.S ;  /* 0x00000000000073c6 */ /* 0x004ea20000000000 */
[----:B------:R-:W-:Y:S05]  /*bc00*/  WARPSYNC.ALL ;  /* 0x0000000000007948 */ /* 0x000fea0003800000 */
[----:B------:R-:W-:Y:S01]  /*bc10*/  BSSY B0, `(.L_x_415) ;  /* 0x0000009000007945 */ /* 0x000fe20003800000 */
[----:B-1----:R-:W-:Y:S01]  /*bc20*/  LOP3.LUT R52, R52, 0x7f, RZ, 0xc0, !PT ;  /* 0x0000007f34347812 */ /* 0x002fe200078ec0ff */
[----:B--2---:R1:W-:Y:S03]  /*bc30*/  BAR.SYNC.DEFER_BLOCKING R135, 0x80 ;  /* 0x000200870000751d */ /* 0x0043e60000010000 */
[----:B------:R-:W-:-:S13]  /*bc40*/  ISETP.NE.AND P2, PT, R52, RZ, PT ;  /* 0x000000ff3400720c */ /* 0x000fda0003f45270 */
[----:B------:R-:W-:-:S05]  /*bc50*/  @!P2 VIADD R52, R111, 0x2e8a0 ;  /* 0x0002e8a06f34a836 */ /* 0x000fca0000000000 */
[----:B------:R-:W-:-:S04]  /*bc60*/  @!P2 PRMT R52, RZ, 0x654, R52 ;  /* 0x00000654ff34a816 */ /* 0x000fc80000000034 */
[----:B------:R1:W-:Y:S01]  /*bc70*/  @!P2 SYNCS.ARRIVE.TRANS64.RED.A1T0 RZ, [R52+URZ], RZ ;  /* 0x000000ff34ffa9a7 */ /* 0x0003e2000810043f */
[----:B------:R-:W-:Y:S05]  /*bc80*/  @!P5 BRA `(.L_x_416) ;  /* 0x000000000004d947 */ /* 0x000fea0003800000 */
[----:B------:R-:W-:Y:S01]  /*bc90*/  BPT.TRAP 0x1 ;  /* 0x000000040000795c */ /* 0x000fe20000300000 */
.L_x_416:
[----:B------:R-:W-:Y:S05]  /*bca0*/  BSYNC B0 ;  /* 0x0000000000007941 */ /* 0x000fea0003800000 */
.L_x_415:
[----:B------:R-:W2:Y:S01]  /*bcb0*/  SYNCS.PHASECHK.TRANS64.TRYWAIT P3, [R111+URZ+0x2e8b0], R125 ;  /* 0x02e8b07d6f0075a7 */ /* 0x000ea2000806017f */
[----:B------:R-:W-:Y:S01]  /*bcc0*/  ULDC.64 UR38, c[0x0][0x328] ;  /* 0x0000ca0000267ab9 */ /* 0x000fe20000000a00 */
[----:B------:R-:W-:Y:S01]  /*bcd0*/  ULDC.64 UR36, c[0x0][0x318] ;  /* 0x0000c60000247ab9 */ /* 0x000fe20000000a00 */
[----:B------:R-:W-:Y:S04]  /*bce0*/  BSSY B0, `(.L_x_417) ;  /* 0x0000002000007945 */ /* 0x000fe80003800000 */
[----:B--2---:R-:W-:Y:S05]  /*bcf0*/  @!P3 BRA `(.L_x_418) ;  /* 0x000001900000b947 */ /* 0x004fea0003800000 */
.L_x_636:
[----:B------:R-:W-:Y:S05]  /*bd00*/  BSYNC B0 ;  /* 0x0000000000007941 */ /* 0x000fea0003800000 */
.L_x_417:
[----:B------:R-:W-:Y:S01]  /*bd10*/  ISETP.GE.AND P3, PT, R228, R119, PT ;  /* 0x00000077e400720c */ /* 0x000fe20003f66270 */
[----:B------:R-:W-:Y:S01]  /*bd20*/  BSSY B0, `(.L_x_419) ;  /* 0x0000017000007945 */ /* 0x000fe20003800000 */
[----:B------:R-:W-:-:S11]  /*bd30*/  IMAD.WIDE R56, R25, 0xe0, R102 ;  /* 0x000000e019387825 */ /* 0x000fd600078e0266 */
[----:B------:R-:W-:Y:S05]  /*bd40*/  @P3 BRA `(.L_x_420) ;  /* 0x0000000000503947 */ /* 0x000fea0003800000 */
[----:B------:R-:W-:Y:S01]  /*bd50*/  ULDC UR4, c[0x0][0x2f4] ;  /* 0x0000bd0000047ab9 */ /* 0x000fe20000000800 */
[----:B------:R-:W-:Y:S01]  /*bd60*/  PLOP3.LUT P4, PT, PT, PT, PT, 0x8, 0x0 ;  /* 0x000000000000781c */ /* 0x000fe20003f8e170 */
[----:B-1----:R-:W-:Y:S01]  /*bd70*/  IMAD.MOV.U32 R52, RZ, RZ, R48 ;  /* 0x000000ffff347224 */ /* 0x002fe200078e0030 */
[----:B------:R-:W-:Y:S01]  /*bd80*/  ISETP.GE.AND P3, PT, R4, UR4, PT ;  /* 0x0000000404007c0c */ /* 0x000fe2000bf66270 */
[----:B------:R-:W-:Y:S01]  /*bd90*/  IMAD R55, R57, UR38, RZ ;  /* 0x0000002639377c24 */ /* 0x000fe2000f8e02ff */
[----:B------:R-:W-:-:S03]  /*bda0*/  MOV R53, R110 ;  /* 0x0000006e00357202 */ /* 0x000fc60000000f00 */
[C---:B------:R-:W-:Y:S02]  /*bdb0*/  IMAD R55, R56.reuse, UR39, R55 ;  /* 0x0000002738377c24 */ /* 0x040fe4000f8e0237 */
[----:B------:R-:W-:-:S06]  /*bdc0*/  IMAD.WIDE.U32 R52, R56, UR38, R52 ;  /* 0x0000002638347c25 */ /* 0x000fcc000f8e0034 */
[----:B------:R-:W-:Y:S01]  /*bdd0*/  @!P3 LOP3.LUT P5, RZ, R229, 0x4, RZ, 0xc0, !PT ;  /* 0x00000004e5ffb812 */ /* 0x000fe200078ac0ff */
[----:B------:R-:W-:-:S03]  /*bde0*/  @!P3 VIADD R60, R117, 0x40 ;  /* 0x00000040753cb836 */ /* 0x000fc60000000000 */
[----:B------:R-:W-:Y:S02]  /*bdf0*/  @!P3 PLOP3.LUT P4, PT, P5, PT, PT, 0x80, 0x0 ;  /* 0x000000000000b81c */ /* 0x000fe40002f8f070 */
[----:B------:R-:W-:-:S04]  /*be00*/  IADD3 R58, P5, R52, UR36, RZ ;  /* 0x00000024343a7c10 */ /* 0x000fc8000ffbe0ff */
[----:B------:R-:W-:-:S07]  /*be10*/  IADD3.X R59, R53, UR37, R55, P5, !PT ;  /* 0x00000025353b7c10 */ /* 0x000fce000affe437 */
[----:B------:R-:W-:Y:S01]  /*be20*/  @P4 VIADD R60, R117, 0xffffffc0 ;  /* 0xffffffc0753c4836 */ /* 0x000fe20000000000 */
[----:B------:R-:W-:-:S03]  /*be30*/  ISETP.GE.AND P4, PT, R18, UR4, PT ;  /* 0x0000000412007c0c */ /* 0x000fc6000bf86270 */
[----:B------:R-:W-:-:S10]  /*be40*/  @!P3 IMAD.IADD R60, R16, 0x1, R60 ;  /* 0x00000001103cb824 */ /* 0x000fd400078e023c */
[----:B------:R-:W1:Y:S04]  /*be50*/  @!P4 LDS.128 R52, [R118+0xe400] ;  /* 0x00e400007634c984 */ /* 0x000e680000000c00 */
[----:B-1----:R-:W-:Y:S04]  /*be60*/  @!P4 STG.E.128 desc[UR60][R58.64], R52 ;  /* 0x000000343a00c986 */ /* 0x002fe8000c101d3c */
[----:B------:R-:W1:Y:S04]  /*be70*/  @!P3 LDS.128 R52, [R60+0xe400] ;  /* 0x00e400003c34b984 */ /* 0x000e680000000c00 */
[----:B-1----:R3:W-:Y:S02]  /*be80*/  @!P3 STG.E.128 desc[UR60][R58.64+0x40], R52 ;  /* 0x000040343a00b986 */ /* 0x0027e4000c101d3c */
.L_x_420:
[----:B------:R-:W-:Y:S05]  /*be90*/  BSYNC B0 ;  /* 0x0000000000007941 */ /* 0x000fea0003800000 */
.L_x_419:
[----:B-1-3--:R-:W-:Y:S01]  /*bea0*/  IADD3 R52, R228, 0x40, RZ ;  /* 0x00000040e4347810 */ /* 0x00afe20007ffe0ff */
[----:B------:R-:W-:Y:S03]  /*beb0*/  BSSY B0, `(.L_x_421) ;  /* 0x0000019000007945 */ /* 0x000fe60003800000 */
[----:B------:R-:W-:-:S13]  /*bec0*/  ISETP.GE.AND P3, PT, R52, R119, PT ;  /* 0x000000773400720c */ /* 0x000fda0003f66270 */
[----:B------:R-:W-:Y:S05]  /*bed0*/  @P3 BRA `(.L_x_422) ;  /* 0x0000000000583947 */ /* 0x000fea0003800000 */
[----:B------:R-:W-:Y:S01]  /*bee0*/  ULDC UR4, c[0x0][0x2f4] ;  /* 0x0000bd0000047ab9 */ /* 0x000fe20000000800 */
[----:B------:R-:W-:Y:S01]  /*bef0*/  PLOP3.LUT P4, PT, PT, PT, PT, 0x8, 0x0 ;  /* 0x000000000000781c */ /* 0x000fe20003f8e170 */
[----:B------:R-:W-:Y:S01]  /*bf00*/  IMAD.MOV.U32 R53, RZ, RZ, R110 ;  /* 0x000000ffff357224 */ /* 0x000fe200078e006e */
[----:B------:R-:W-:Y:S02]  /*bf10*/  ISETP.GE.AND P3, PT, R4, UR4, PT ;  /* 0x0000000404007c0c */ /* 0x000fe4000bf66270 */
[----:B------:R-:W-:-:S11]  /*bf20*/  MOV R52, R48 ;  /* 0x0000003000347202 */ /* 0x000fd60000000f00 */
[----:B------:R-:W-:Y:S01]  /*bf30*/  @!P3 LOP3.LUT P5, RZ, R229, 0x4, RZ, 0xc0, !PT ;  /* 0x00000004e5ffb812 */ /* 0x000fe200078ac0ff */
[----:B------:R-:W-:-:S03]  /*bf40*/  @!P3 VIADD R60, R117, 0x40 ;  /* 0x00000040753cb836 */ /* 0x000fc60000000000 */
[----:B------:R-:W-:Y:S02]  /*bf50*/  @!P3 PLOP3.LUT P4, PT, P5, PT, PT, 0x80, 0x0 ;  /* 0x000000000000b81c */ /* 0x000fe40002f8f070 */
[----:B------:R-:W-:-:S05]  /*bf60*/  IADD3 R55, P5, R56, 0x40, RZ ;  /* 0x0000004038377810 */ /* 0x000fca0007fbe0ff */
[----:B------:R-:W-:Y:S02]  /*bf70*/  IMAD.X R54, RZ, RZ, R57, P5 ;  /* 0x000000ffff367224 */ /* 0x000fe400028e0639 */
[----:B------:R-:W-:-:S04]  /*bf80*/  IMAD.WIDE.U32 R52, R55, UR38, R52 ;  /* 0x0000002637347c25 */ /* 0x000fc8000f8e0034 */
[----:B------:R-:W-:Y:S02]  /*bf90*/  IMAD R54, R54, UR38, RZ ;  /* 0x0000002636367c24 */ /* 0x000fe4000f8e02ff */
[----:B------:R-:W-:Y:S01]  /*bfa0*/  @P4 VIADD R60, R117, 0xffffffc0 ;  /* 0xffffffc0753c4836 */ /* 0x000fe20000000000 */
[----:B------:R-:W-:Y:S01]  /*bfb0*/  IADD3 R58, P4, R52, UR36, RZ ;  /* 0x00000024343a7c10 */ /* 0x000fe2000ff9e0ff */
[----:B------:R-:W-:Y:S02]  /*bfc0*/  IMAD R55, R55, UR39, R54 ;  /* 0x0000002737377c24 */ /* 0x000fe4000f8e0236 */
[----:B------:R-:W-:-:S03]  /*bfd0*/  @!P3 IMAD.IADD R60, R16, 0x1, R60 ;  /* 0x00000001103cb824 */ /* 0x000fc600078e023c */
[----:B------:R-:W-:Y:S02]  /*bfe0*/  IADD3.X R59, R53, UR37, R55, P4, !PT ;  /* 0x00000025353b7c10 */ /* 0x000fe4000a7fe437 */
[----:B------:R-:W-:-:S13]  /*bff0*/  ISETP.GE.AND P4, PT, R18, UR4, PT ;  /* 0x0000000412007c0c */ /* 0x000fda000bf86270 */
[----:B------:R-:W1:Y:S04]  /*c000*/  @!P4 LDS.128 R52, [R118+0x10400] ;  /* 0x010400007634c984 */ /* 0x000e680000000c00 */
[----:B-1----:R-:W-:Y:S04]  /*c010*/  @!P4 STG.E.128 desc[UR60][R58.64], R52 ;  /* 0x000000343a00c986 */ /* 0x002fe8000c101d3c */
[----:B------:R-:W1:Y:S04]  /*c020*/  @!P3 LDS.128 R52, [R60+0x10400] ;  /* 0x010400003c34b984 */ /* 0x000e680000000c00 */
[----:B-1----:R1:W-:Y:S02]  /*c030*/  @!P3 STG.E.128 desc[UR60][R58.64+0x40], R52 ;  /* 0x000040343a00b986 */ /* 0x0023e4000c101d3c */
.L_x_422:
[----:B------:R-:W-:Y:S05]  /*c040*/  BSYNC B0 ;  /* 0x0000000000007941 */ /* 0x000fea0003800000 */
.L_x_421:
[----:B-1----:R-:W-:Y:S01]  /*c050*/  VIADD R52, R228, 0x80 ;  /* 0x00000080e4347836 */ /* 0x002fe20000000000 */
[----:B------:R-:W-:Y:S04]  /*c060*/  BSSY B0, `(.L_x_423) ;  /* 0x0000019000007945 */ /* 0x000fe80003800000 */
        /* <DEDUP_REMOVED lines=10> */
[----:B------:R-:W-:-:S04]  /*c110*/  IADD3 R55, P5, R56, 0x80, RZ ;  /* 0x0000008038377810 */ /* 0x000fc80007fbe0ff */
[----:B------:R-:W-:Y:S01]  /*c120*/  IADD3.X R54, RZ, R57, RZ, P5, !PT ;  /* 0x00000039ff367210 */ /* 0x000fe20002ffe4ff */
        /* <DEDUP_REMOVED lines=12> */
.L_x_424:
[----:B------:R-:W-:Y:S05]  /*c1f0*/  BSYNC B0 ;  /* 0x0000000000007941 */ /* 0x000fea0003800000 */
.L_x_423:
[----:B-1----:R-:W-:Y:S01]  /*c200*/  VIADD R52, R228, 0xc0 ;  /* 0x000000c0e4347836 */ /* 0x002fe20000000000 */
[----:B------:R-:W-:Y:S04]  /*c210*/  BSSY B0, `(.L_x_425) ;  /* 0x0000019000007945 */ /* 0x000fe80003800000 */
[----:B------:R-:W-:-:S13]  /*c220*/  ISETP.GE.AND P3, PT, R52, R119, PT ;  /* 0x000000773400720c */ /* 0x000fda0003f66270 */
[----:B------:R-:W-:Y:S05]  /*c230*/  @P3 BRA `(.L_x_426) ;  /* 0x0000000000583947 */ /* 0x000fea0003800000 */
[----:B------:R-:W-:Y:S01]  /*c240*/  ULDC UR4, c[0x0][0x2f4] ;  /* 0x0000bd0000047ab9 */ /* 0x000fe20000000800 */
[----:B------:R-:W-:Y:S01]  /*c250*/  PLOP3.LUT P4, PT, PT, PT, PT, 0x8, 0x0 ;  /* 0x000000000000781c */ /* 0x000fe20003f8e170 */
[----:B------:R-:W-:Y:S01]  /*c260*/  IMAD.MOV.U32 R52, RZ, RZ, R48 ;  /* 0x000000ffff347224 */ /* 0x000fe200078e0030 */
[----:B------:R-:W-:Y:S01]  /*c270*/  ISETP.GE.AND P3, PT, R4, UR4, PT ;  /* 0x0000000404007c0c */ /* 0x000fe2000bf66270 */
[----:B------:R-:W-:-:S12]  /*c280*/  IMAD.MOV.U32 R53, RZ, RZ, R110 ;  /* 0x000000ffff357224 */ /* 0x000fd800078e006e */
[----:B------:R-:W-:Y:S02]  /*c290*/  @!P3 LOP3.LUT P5, RZ, R229, 0x4, RZ, 0xc0, !PT ;  /* 0x00000004e5ffb812 */ /* 0x000fe400078ac0ff */
[----:B------:R-:W-:Y:S02]  /*c2a0*/  @!P3 IADD3 R58, R117, 0x40, RZ ;  /* 0x00000040753ab810 */ /* 0x000fe40007ffe0ff */
[----:B------:R-:W-:Y:S02]  /*c2b0*/  @!P3 PLOP3.LUT P4, PT, P5, PT, PT, 0x80, 0x0 ;  /* 0x000000000000b81c */ /* 0x000fe40002f8f070 */
[----:B------:R-:W-:-:S05]  /*c2c0*/  IADD3 R55, P5, R56, 0xc0, RZ ;  /* 0x000000c038377810 */ /* 0x000fca0007fbe0ff */
[----:B------:R-:W-:Y:S02]  /*c2d0*/  IMAD.X R56, RZ, RZ, R57, P5 ;  /* 0x000000ffff387224 */ /* 0x000fe400028e0639 */
[----:B------:R-:W-:-:S04]  /*c2e0*/  IMAD.WIDE.U32 R52, R55, UR38, R52 ;  /* 0x0000002637347c25 */ /* 0x000fc8000f8e0034 */
[----:B------:R-:W-:Y:S02]  /*c2f0*/  IMAD R56, R56, UR38, RZ ;  /* 0x0000002638387c24 */ /* 0x000fe4000f8e02ff */
[----:B------:R-:W-:Y:S02]  /*c300*/  @P4 VIADD R58, R117, 0xffffffc0 ;  /* 0xffffffc0753a4836 */ /* 0x000fe40000000000 */
[----:B------:R-:W-:Y:S01]  /*c310*/  IMAD R55, R55, UR39, R56 ;  /* 0x0000002737377c24 */ /* 0x000fe2000f8e0238 */
[----:B------:R-:W-:Y:S02]  /*c320*/  IADD3 R56, P4, R52, UR36, RZ ;  /* 0x0000002434387c10 */ /* 0x000fe4000ff9e0ff */
[----:B------:R-:W-:Y:S02]  /*c330*/  @!P3 IADD3 R58, R16, R58, RZ ;  /* 0x0000003a103ab210 */ /* 0x000fe40007ffe0ff */
[----:B------:R-:W-:Y:S02]  /*c340*/  IADD3.X R57, R53, UR37, R55, P4, !PT ;  /* 0x0000002535397c10 */ /* 0x000fe4000a7fe437 */
[----:B------:R-:W-:-:S13]  /*c350*/  ISETP.GE.AND P4, PT, R18, UR4, PT ;  /* 0x0000000412007c0c */ /* 0x000fda000bf86270 */
[----:B------:R-:W1:Y:S04]  /*c360*/  @!P4 LDS.128 R52, [R118+0x14400] ;  /* 0x014400007634c984 */ /* 0x000e680000000c00 */
[----:B-1----:R-:W-:Y:S04]  /*c370*/  @!P4 STG.E.128 desc[UR60][R56.64], R52 ;  /* 0x000000343800c986 */ /* 0x002fe8000c101d3c */
[----:B------:R-:W1:Y:S04]  /*c380*/  @!P3 LDS.128 R52, [R58+0x14400] ;  /* 0x014400003a34b984 */ /* 0x000e680000000c00 */
[----:B-1----:R1:W-:Y:S02]  /*c390*/  @!P3 STG.E.128 desc[UR60][R56.64+0x40], R52 ;  /* 0x000040343800b986 */ /* 0x0023e4000c101d3c */
.L_x_426:
[----:B------:R-:W-:Y:S05]  /*c3a0*/  BSYNC B0 ;  /* 0x0000000000007941 */ /* 0x000fea0003800000 */
.L_x_425:
[----:B------:R-:W-:Y:S01]  /*c3b0*/  @!PT LDS RZ, [RZ] ;  /* 0x00000000fffff984 */ /* 0x000fe20000000800 */
[----:B------:R-:W-:Y:S01]  /*c3c0*/  @!PT LDS RZ, [RZ] ;  /* 0x00000000fffff984 */ /* 0x000fe20000000800 */
[----:B------:R-:W-:Y:S01]  /*c3d0*/  @!PT LDS RZ, [RZ] ;  /* 0x00000000fffff984 */ /* 0x000fe20000000800 */
[----:B------:R-:W-:Y:S01]  /*c3e0*/  @!PT LDS RZ, [RZ] ;  /* 0x00000000fffff984 */ /* 0x000fe20000000800 */
[----:B------:R3:W-:Y:S06]  /*c3f0*/  MEMBAR.ALL.CTA ;  /* 0x0000000000007992 */ /* 0x0007ec0000008000 */
[----:B---3--:R-:W3:Y:S01]  /*c400*/  FENCE.VIEW.ASYNC.S ;  /* 0x00000000000073c6 */ /* 0x008ee20000000000 */
[----:B0-2---:R-:W-:Y:S01]  /*c410*/  @!P2 VIADD R111, R111, 0x2e8c0 ;  /* 0x0002e8c06f6fa836 */ /* 0x005fe20000000000 */
[----:B---3--:R0:W-:Y:S01]  /*c420*/  BAR.SYNC.DEFER_BLOCKING R135, 0x80 ;  /* 0x000200870000751d */ /* 0x0081e20000010000 */
[----:B------:R-:W-:Y:S01]  /*c430*/  ISETP.NE.AND P3, PT, R112, RZ, PT ;  /* 0x000000ff7000720c */ /* 0x000fe20003f65270 */
[----:B------:R-:W-:-:S02]  /*c440*/  VIADD R17, R17, 0x1 ;  /* 0x0000000111117836 */ /* 0x000fc40000000000 */
[----:B------:R-:W-:-:S04]  /*c450*/  @!P2 PRMT R111, RZ, 0x654, R111 ;  /* 0x00000654ff6fa816 */ /* 0x000fc8000000006f */
[----:B------:R0:W-:Y:S01]  /*c460*/  @!P2 SYNCS.ARRIVE.TRANS64.RED.A1T0 RZ, [R111+URZ], RZ ;  /* 0x000000ff6fffa9a7 */ /* 0x0001e2000810043f */
[----:B------:R-:W-:-:S04]  /*c470*/  ISETP.NE.AND P2, PT, R17, 0x2, PT ;  /* 0x000000021100780c */ /* 0x000fc80003f45270 */
[----:B-1----:R-:W-:Y:S02]  /*c480*/  SEL R52, RZ, 0x1, P2 ;  /* 0x00000001ff347807 */ /* 0x002fe40001000000 */
[----:B------:R-:W-:Y:S02]  /*c490*/  SEL R17, R17, RZ, P2 ;  /* 0x000000ff11117207 */ /* 0x000fe40001000000 */
[----:B------:R-:W-:Y:S01]  /*c4a0*/  LOP3.LUT R231, R231, R52, RZ, 0x3c, !PT ;  /* 0x00000034e7e77212 */ /* 0x000fe200078e3cff */
[----:B0-----:R-:W-:Y:S06]  /*c4b0*/  @P3 BRA `(.L_x_427) ;  /* 0xffffff6000a43947 */ /* 0x001fec000383ffff */
[----:B------:R-:W0:Y:S01]  /*c4c0*/  S2R R53, SR_TID.X ;  /* 0x0000000000357919 */ /* 0x000e220000002100 */
[----:B------:R-:W-:Y:S02]  /*c4d0*/  PLOP3.LUT P0, PT, PT, PT, PT, 0x8, 0x0 ;  /* 0x000000000000781c */ /* 0x000fe40003f0e170 */
[----:B0-----:R-:W-:-:S04]  /*c4e0*/  SHF.R.U32.HI R53, RZ, 0x7, R53 ;  /* 0x00000007ff357819 */ /* 0x001fc80000011635 */
[----:B------:R-:W-:-:S13]  /*c4f0*/  ISETP.NE.AND P3, PT, R53, 0x1, PT ;  /* 0x000000013500780c */ /* 0x000fda0003f65270 */
[----:B------:R-:W-:Y:S06]  /*c500*/  @!P3 BAR.ARV 0x9, 0x100 ;  /* 0x024400000000bb1d */ /* 0x000fec0000002000 */
.L_x_339:
[----:B------:R-:W-:Y:S02]  /*c510*/  ISETP.GE.AND P2, PT, R138, 0x1, PT ;  /* 0x000000018a00780c */ /* 0x000fe40003f46270 */
[----:B------:R-:W-:Y:S02]  /*c520*/  CS2R R92, SRZ ;  /* 0x00000000005c7805 */ /* 0x000fe4000001ff00 */
[----:B------:R-:W-:Y:S02]  /*c530*/  PLOP3.LUT P1, PT, PT, PT, PT, 0x80, 0x0 ;  /* 0x000000000000781c */ /* 0x000fe40003f2f070 */
[----:B------:R-:W-:Y:S01]  /*c540*/  CS2R R90, SRZ ;  /* 0x00000000005a7805 */ /* 0x000fe2000001ff00 */
[----:B------:R-:W-:Y:S01]  /*c550*/  IMAD.MOV.U32 R87, RZ, RZ, RZ ;  /* 0x000000ffff577224 */ /* 0x000fe200078e00ff */
        /* <DEDUP_REMOVED lines=28> */
[----:B------:R-:W-:Y:S01]  /*c720*/  MOV R68, RZ ;  /* 0x000000ff00447202 */ /* 0x000fe20000000f00 */
[----:B------:R-:W-:Y:S02]  /*c730*/  IMAD.MOV.U32 R101, RZ, RZ, RZ ;  /* 0x000000ffff657224 */ /* 0x000fe400078e00ff */
[----:B------:R-:W-:Y:S01]  /*c740*/  IMAD.MOV.U32 R72, RZ, RZ, RZ ;  /* 0x000000ffff487224 */ /* 0x000fe200078e00ff */
[----:B------:R-:W-:Y:S06]  /*c750*/  @P0 BRA `(.L_x_428) ;  /* 0x00000000000c0947 */ /* 0x000fec0003800000 */
[----:B------:R-:W0:Y:S01]  /*c760*/  FENCE.VIEW.ASYNC.G ;  /* 0x00000000000073c6 */ /* 0x000e220000000100 */
[----:B------:R-:W-:Y:S05]  /*c770*/  WARPSYNC.ALL ;  /* 0x0000000000007948 */ /* 0x000fea0003800000 */
[----:B0-----:R-:W-:Y:S06]  /*c780*/  BAR.ARV 0xc, 0x180 ;  /* 0x0306000000007b1d */ /* 0x001fec0000002000 */
.L_x_428:
[----:B------:R-:W-:Y:S01]  /*c790*/  IMAD.MOV.U32 R100, RZ, RZ, RZ ;  /* 0x000000ffff647224 */ /* 0x000fe200078e00ff */
[----:B------:R-:W-:Y:S01]  /*c7a0*/  MOV R103, RZ ;  /* 0x000000ff00677202 */ /* 0x000fe20000000f00 */
[----:B------:R-:W-:Y:S06]  /*c7b0*/  @!P2 BRA `(.L_x_429) ;  /* 0x000000f40004a947 */ /* 0x000fec0003800000 */
[----:B------:R-:W-:-:S03]  /*c7c0*/  UMOV UR4, 0xffffffff ;  /* 0xffffffff00047882 */ /* 0x000fc60000000000 */
[----:B------:R-:W-:Y:S05]  /*c7d0*/  BRA.DIV UR4, `(.L_x_430) ;  /* 0x00000186045c7947 */ /* 0x000fea000b800000 */
[----:B------:R-:W0:Y:S02]  /*c7e0*/  S2R R0, SR_TID.X ;  /* 0x0000000000007919 */ /* 0x000e240000002100 */
[----:B0-----:R-:W-:-:S05]  /*c7f0*/  VIADD R2, R0, 0xffffff80 ;  /* 0xffffff8000027836 */ /* 0x001fca0000000000 */
[----:B------:R-:W-:-:S04]  /*c800*/  SHF.R.S32.HI R0, RZ, 0x1f, R2 ;  /* 0x0000001fff007819 */ /* 0x000fc80000011402 */
[----:B------:R-:W-:-:S04]  /*c810*/  LEA.HI R0, R0, R2, RZ, 0x7 ;  /* 0x0000000200007211 */ /* 0x000fc800078f38ff */
[----:B------:R-:W-:-:S06]  /*c820*/  SHF.R.S32.HI R0, RZ, 0x7, R0 ;  /* 0x00000007ff007819 */ /* 0x000fcc0000011400 */
[----:B------:R-:W0:Y:S04]  /*c830*/  SHFL.IDX PT, R0, R0, RZ, 0x1f ;  /* 0x00001fff00007589 */ /* 0x000e2800000e0000 */
[----:B0-----:R0:W-:Y:S02]  /*c840*/  STL [R1+0x48], R0 ;  /* 0x0000480001007387 */ /* 0x0011e40000100800 */
.L_x_639:
[----:B------:R-:W0:Y:S01]  /*c850*/  LDL R2, [R1+0x48] ;  /* 0x0000480001027983 */ /* 0x000e220000100800 */
[----:B------:R-:W-:Y:S01]  /*c860*/  VIADD R27, R16, 0x1c400 ;  /* 0x0001c400101b7836 */ /* 0x000fe20000000000 */
[----:B------:R-:W-:Y:S04]  /*c870*/  BSSY B6, `(.L_x_431) ;  /* 0x0000019000067945 */ /* 0x000fe80003800000 */
[----:B------:R-:W-:Y:S02]  /*c880*/  LOP3.LUT P0, RZ, R27, 0x9f, RZ, 0xc0, !PT ;  /* 0x0000009f1bff7812 */ /* 0x000fe4000780c0ff */
[----:B0-----:R-:W-:-:S04]  /*c890*/  LEA.HI R0, R2, R2, RZ, 0x1 ;  /* 0x0000000202007211 */ /* 0x001fc800078f08ff */
[----:B------:R-:W-:-:S05]  /*c8a0*/  LOP3.LUT R0, R0, 0x1e, RZ, 0xc0, !PT ;  /* 0x0000001e00007812 */ /* 0x000fca00078ec0ff */
[----:B------:R-:W-:-:S05]  /*c8b0*/  IMAD.IADD R0, R2, 0x1, -R0 ;  /* 0x0000000102007824 */ /* 0x000fca00078e0a00 */
[----:B------:R-:W-:-:S04]  /*c8c0*/  LEA R0, R0, R27, 0xd ;  /* 0x0000001b00007211 */ /* 0x000fc800078e68ff */
[----:B------:R-:W-:-:S04]  /*c8d0*/  SHF.R.U32.HI R0, RZ, 0x4, R0 ;  /* 0x00000004ff007819 */ /* 0x000fc80000011600 */
[----:B------:R-:W-:Y:S01]  /*c8e0*/  LOP3.LUT R30, R0, 0x3fff, RZ, 0xc0, !PT ;  /* 0x00003fff001e7812 */ /* 0x000fe200078ec0ff */
[----:B------:R-:W-:Y:S06]  /*c8f0*/  @!P0 BRA `(.L_x_432) ;  /* 0x0000000000408947 */ /* 0x000fec0003800000 */
[----:B------:R-:W-:Y:S01]  /*c900*/  MOV R0, 0x0 ;  /* 0x0000000000007802 */ /* 0x000fe20000000f00 */
[----:B------:R-:W-:Y:S01]  /*c910*/  ULDC.64 UR4, c[0x4][0xc0] ;  /* 0x0100300000047ab9 */ /* 0x000fe20000000a00 */
[----:B------:R-:W-:Y:S01]  /*c920*/  ULDC.64 UR6, c[0x4][0xc8] ;  /* 0x0100320000067ab9 */ /* 0x000fe20000000a00 */
[----:B------:R-:W-:Y:S01]  /*c930*/  IMAD.U32 R4, RZ, RZ, UR4 ;  /* 0x00000004ff047e24 */ /* 0x000fe2000f8e00ff */
[----:B------:R0:W2:Y:S01]  /*c940*/  LDC.64 R2, c[0x4][R0] ;  /* 0x0100000000027b82 */ /* 0x0000a20000000a00 */
        /* <DEDUP_REMOVED lines=10> */
[----:B-12--5:R-:W-:Y:S05]  /*c9f0*/  CALL.ABS.NOINC R2 ;  /* 0x0000000002007343 */ /* 0x026fea0003c00000 */
.L_x_432:
[----:B------:R-:W-:Y:S05]  /*ca00*/  BSYNC B6 ;  /* 0x0000000000067941 */ /* 0x000fea0003800000 */
.L_x_431:
[----:B------:R-:W2:Y:S01]  /*ca10*/  LDL R2, [R1+0x8c] ;  /* 0x00008c0001027983 */ /* 0x000ea20000100800 */
[----:B------:R-:W-:Y:S01]  /*ca20*/  ULDC.64 UR4, c[0x0][0x990] ;  /* 0x0002640000047ab9 */ /* 0x000fe20000000a00 */
[----:B------:R-:W-:Y:S02]  /*ca30*/  ULDC.64 UR6, c[0x0][0x998] ;  /* 0x0002660000067ab9 */ /* 0x000fe40000000a00 */
[----:B------:R-:W3:Y:S04]  /*ca40*/  LDL R21, [R1+0x78] ;  /* 0x0000780001157983 */ /* 0x000ee80000100800 */
[----:B------:R-:W4:Y:S01]  /*ca50*/  LDL R20, [R1+0x58] ;  /* 0x0000580001147983 */ /* 0x000f220000100800 */
[----:B------:R-:W-:Y:S02]  /*ca60*/  ISETP.NE.U32.AND P0, PT, RZ, UR4, PT ;  /* 0x00000004ff007c0c */ /* 0x000fe4000bf05070 */
[----:B------:R-:W-:-:S02]  /*ca70*/  ISETP.NE.U32.AND P1, PT, RZ, UR6, PT ;  /* 0x00000006ff007c0c */ /* 0x000fc4000bf25070 */
[----:B------:R-:W-:Y:S02]  /*ca80*/  ISETP.NE.AND.EX P0, PT, RZ, UR5, PT, P0 ;  /* 0x00000005ff007c0c */ /* 0x000fe4000bf05300 */
[----:B------:R-:W-:-:S11]  /*ca90*/  ISETP.NE.AND.EX P1, PT, RZ, UR7, PT, P1 ;  /* 0x00000007ff007c0c */ /* 0x000fd6000bf25310 */
[----:B------:R-:W2:Y:S08]  /*caa0*/  @P0 LDC.64 R6, c[0x0][0x9a8] ;  /* 0x00026a00ff060b82 */ /* 0x000eb00000000a00 */
[----:B------:R-:W0:Y:S08]  /*cab0*/  @P1 LDC.64 R8, c[0x0][0x9b8] ;  /* 0x00026e00ff081b82 */ /* 0x000e300000000a00 */
[----:B------:R-:W1:Y:S08]  /*cac0*/  @P0 LDC.64 R10, c[0x0][0x9b0] ;  /* 0x00026c00ff0a0b82 */ /* 0x000e700000000a00 */
[----:B------:R-:W1:Y:S01]  /*cad0*/  @P1 LDC.64 R12, c[0x0][0x9c0] ;  /* 0x00027000ff0c1b82 */ /* 0x000e620000000a00 */
[----:B--2---:R-:W-:-:S02]  /*cae0*/  @P0 IMAD R0, R2, R6, RZ ;  /* 0x0000000602000224 */ /* 0x004fc400078e02ff */
[----:B0-----:R-:W-:Y:S02]  /*caf0*/  @P1 IMAD R4, R2, R8, RZ ;  /* 0x0000000802041224 */ /* 0x001fe400078e02ff */
[C---:B---3--:R-:W-:Y:S02]  /*cb00*/  @P0 IMAD R7, R21.reuse, R7, R0 ;  /* 0x0000000715070224 */ /* 0x048fe400078e0200 */
[----:B------:R-:W-:Y:S01]  /*cb10*/  @P0 IMAD.WIDE.U32 R2, R21, R6, RZ ;  /* 0x0000000615020225 */ /* 0x000fe200078e00ff */
[----:B----4-:R-:W-:-:S03]  /*cb20*/  @P0 SHF.R.S32.HI R15, RZ, 0x1f, R20 ;  /* 0x0000001fff0f0819 */ /* 0x010fc60000011414 */
[----:B------:R-:W-:Y:S01]  /*cb30*/  @P0 IMAD.IADD R3, R3, 0x1, R7 ;  /* 0x0000000103030824 */ /* 0x000fe200078e0207 */
[----:B------:R-:W-:Y:S01]  /*cb40*/  @P1 SHF.R.S32.HI R7, RZ, 0x1f, R20 ;  /* 0x0000001fff071819 */ /* 0x000fe20000011414 */
[C---:B------:R-:W-:Y:S02]  /*cb50*/  @P1 IMAD R9, R21.reuse, R9, R4 ;  /* 0x0000000915091224 */ /* 0x040fe400078e0204 */
[----:B------:R-:W-:-:S04]  /*cb60*/  @P1 IMAD.WIDE.U32 R4, R21, R8, RZ ;  /* 0x0000000815041225 */ /* 0x000fc800078e00ff */
[----:B-1----:R-:W-:Y:S02]  /*cb70*/  @P0 IMAD R0, R15, R10, RZ ;  /* 0x0000000a0f000224 */ /* 0x002fe400078e02ff */
[----:B------:R-:W-:Y:S02]  /*cb80*/  @P1 IMAD R6, R7, R12, RZ ;  /* 0x0000000c07061224 */ /* 0x000fe400078e02ff */
[----:B------:R-:W-:Y:S02]  /*cb90*/  @P1 IMAD.IADD R5, R5, 0x1, R9 ;  /* 0x0000000105051824 */ /* 0x000fe400078e0209 */
[C---:B------:R-:W-:Y:S02]  /*cba0*/  @P0 IMAD R9, R20.reuse, R11, R0 ;  /* 0x0000000b14090224 */ /* 0x040fe400078e0200 */
[----:B------:R-:W-:-:S04]  /*cbb0*/  @P0 IMAD.WIDE.U32 R2, R20, R10, R2 ;  /* 0x0000000a14020225 */ /* 0x000fc800078e0002 */
[C---:B------:R-:W-:Y:S02]  /*cbc0*/  @P1 IMAD R11, R20.reuse, R13, R6 ;  /* 0x0000000d140b1224 */ /* 0x040fe400078e0206 */
[----:B------:R-:W-:Y:S01]  /*cbd0*/  @P1 IMAD.WIDE.U32 R6, R20, R12, R4 ;  /* 0x0000000c14061225 */ /* 0x000fe200078e0004 */
[----:B------:R-:W-:Y:S02]  /*cbe0*/  @P0 IADD3 R5, R3, R9, RZ ;  /* 0x0000000903050210 */ /* 0x000fe40007ffe0ff */
[----:B------:R-:W-:Y:S01]  /*cbf0*/  @P0 LEA R4, P2, R2, UR4, 0x2 ;  /* 0x0000000402040c11 */ /* 0x000fe2000f8410ff */
[----:B------:R-:W-:Y:S01]  /*cc00*/  @P1 IMAD.IADD R3, R7, 0x1, R11 ;  /* 0x0000000107031824 */ /* 0x000fe200078e020b */
[----:B------:R-:W-:Y:S01]  /*cc10*/  @P1 LEA R8, P3, R6, UR6, 0x2 ;  /* 0x0000000606081c11 */ /* 0x000fe2000f8610ff */
[----:B------:R-:W-:Y:S01]  /*cc20*/  IMAD.MOV.U32 R0, RZ, RZ, 0x3f800000 ;  /* 0x3f800000ff007424 */ /* 0x000fe200078e00ff */
[----:B------:R-:W-:Y:S01]  /*cc30*/  @P0 LEA.HI.X R5, R2, UR5, R5, 0x2, P2 ;  /* 0x0000000502050c11 */ /* 0x000fe200090f1405 */
[----:B------:R-:W-:Y:S01]  /*cc40*/  ULDC UR4, c[0x0][0x3f4] ;  /* 0x0000fd0000047ab9 */ /* 0x000fe20000000800 */
[----:B------:R-:W-:Y:S01]  /*cc50*/  @P1 LEA.HI.X R9, R6, UR7, R3, 0x2, P3 ;  /* 0x0000000706091c11 */ /* 0x000fe200098f1403 */
[----:B------:R-:W-:-:S04]  /*cc60*/  IMAD.MOV.U32 R3, RZ, RZ, 0x3f800000 ;  /* 0x3f800000ff037424 */ /* 0x000fc800078e00ff */
[----:B------:R-:W2:Y:S04]  /*cc70*/  @P1 LDG.E R0, desc[UR60][R8.64] ;  /* 0x0000003c08001981 */ /* 0x000ea8000c1e1900 */
[----:B------:R-:W2:Y:S01]  /*cc80*/  @P0 LDG.E R3, desc[UR60][R4.64] ;  /* 0x0000003c04030981 */ /* 0x000ea2000c1e1900 */
[----:B------:R-:W-:Y:S01]  /*cc90*/  ISETP.LT.AND P0, PT, RZ, UR4, PT ;  /* 0x00000004ff007c0c */ /* 0x000fe2000bf01270 */
[----:B------:R-:W-:Y:S01]  /*cca0*/  ULDC UR4, c[0x0][0x9d8] ;  /* 0x0002760000047ab9 */ /* 0x000fe20000000800 */
[----:B--2---:R-:W-:-:S04]  /*ccb0*/  FMUL.FTZ R0, R3, R0 ;  /* 0x0000000003007220 */ /* 0x004fc80000410000 */
[----:B------:R-:W-:-:S07]  /*ccc0*/  FMUL.FTZ R2, R0, UR4 ;  /* 0x0000000400027c20 */ /* 0x000fce0008410000 */
[----:B------:R-:W-:Y:S05]  /*ccd0*/  @P0 BRA `(.L_x_433) ;  /* 0x0000000000480947 */ /* 0x000fea0003800000 */
[----:B------:R-:W2:Y:S02]  /*cce0*/  LDL R14, [R1+0x94] ;  /* 0x00009400010e7983 */ /* 0x000ea40000100800 */
[----:B--2---:R-:W-:-:S13]  /*ccf0*/  R2UR UR5, R14 ;  /* 0x000000000e0572ca */ /* 0x004fda00000e0000 */
[----:B------:R-:W-:-:S04]  /*cd00*/  ULEA.HI UR4, UR5, UR5, URZ, 0x1 ;  /* 0x0000000505047291 */ /* 0x000fc8000f8f083f */
[----:B------:R-:W-:-:S04]  /*cd10*/  ULOP3.LUT UR4, UR4, 0xfffffffe, URZ, 0xc0, !UPT ;  /* 0xfffffffe04047892 */ /* 0x000fc8000f8ec03f */
[----:B------:R-:W-:-:S06]  /*cd20*/  UIADD3 UR4, UR5, -UR4, URZ ;  /* 0x8000000405047290 */ /* 0x000fcc000fffe03f */
[----:B------:R-:W-:-:S04]  /*cd30*/  MOV R3, UR4 ;  /* 0x0000000400037c02 */ /* 0x000fc80008000f00 */
[----:B------:R-:W-:-:S04]  /*cd40*/  SHF.L.U32 R3, R3, 0x1f, RZ ;  /* 0x0000001f03037819 */ /* 0x000fc800000006ff */
[----:B------:R0:W1:Y:S03]  /*cd50*/  SYNCS.PHASECHK.TRANS64.TRYWAIT P0, [R16+URZ+0x2e800], R3 ;  /* 0x02e80003100075a7 */ /* 0x000066000800017f */
[----:B-1----:R-:W-:Y:S05]  /*cd60*/  @!P0 NANOSLEEP.SYNCS 0x989680 ;  /* 0x009896800000895d */ /* 0x002fea0003900000 */
[----:B------:R-:W1:Y:S01]  /*cd70*/  @!P0 SYNCS.PHASECHK.TRANS64 P0, [R16+URZ+0x2e800], R3 ;  /* 0x02e80003100085a7 */ /* 0x000e62000800007f */
[----:B------:R-:W-:Y:S04]  /*cd80*/  BSSY B0, `(.L_x_434) ;  /* 0x0000006000007945 */ /* 0x000fe80003800000 */
[----:B-1----:R-:W-:Y:S05]  /*cd90*/  @P0 BRA `(.L_x_435) ;  /* 0x0000000000100947 */ /* 0x002fea0003800000 */
.L_x_436:
[----:B-1----:R1:W2:Y:S02]  /*cda0*/  SYNCS.PHASECHK.TRANS64.TRYWAIT P0, [R16+URZ+0x2e800], R3 ;  /* 0x02e80003100075a7 */ /* 0x0022a4000800017f */
[----:B--2---:R-:W-:Y:S05]  /*cdb0*/  @!P0 NANOSLEEP.SYNCS 0x989680 ;  /* 0x009896800000895d */ /* 0x004fea0003900000 */
[----:B------:R-:W2:Y:S02]  /*cdc0*/  @!P0 SYNCS.PHASECHK.TRANS64 P0, [R16+URZ+0x2e800], R3 ;  /* 0x02e80003100085a7 */ /* 0x000ea4000800007f */
[----:B--2---:R-:W-:Y:S05]  /*cdd0*/  @!P0 BRA `(.L_x_436) ;  /* 0xfffffffc00f08947 */ /* 0x004fea000383ffff */
.L_x_435:
[----:B------:R-:W-:Y:S05]  /*cde0*/  BSYNC B0 ;  /* 0x0000000000007941 */ /* 0x000fea0003800000 */
.L_x_434:
[----:B------:R-:W-:Y:S05]  /*cdf0*/  BRA `(.L_x_437) ;  /* 0x0000004000547947 */ /* 0x000fea0003800000 */
.L_x_433:
[----:B------:R-:W0:Y:S01]  /*ce00*/  LDC.64 R24, c[0x0][0x3e8] ;  /* 0x0000fa00ff187b82 */ /* 0x000e220000000a00 */
[----:B------:R-:W-:Y:S01]  /*ce10*/  LOP3.LUT P0, RZ, R27, 0x3ff, RZ, 0xc0, !PT ;  /* 0x000003ff1bff7812 */ /* 0x000fe2000780c0ff */
[----:B------:R-:W-:Y:S01]  /*ce20*/  ULDC.64 UR4, c[0x0][0x3f8] ;  /* 0x0000fe0000047ab9 */ /* 0x000fe20000000a00 */
[----:B-----5:R-:W-:Y:S01]  /*ce30*/  SHF.R.S32.HI R0, RZ, 0x1f, R121 ;  /* 0x0000001fff007819 */ /* 0x020fe20000011479 */
[----:B------:R-:W-:Y:S01]  /*ce40*/  ULDC.64 UR6, c[0x0][0x408] ;  /* 0x0001020000067ab9 */ /* 0x000fe20000000a00 */
[----:B------:R-:W-:Y:S03]  /*ce50*/  BSSY B6, `(.L_x_438) ;  /* 0x000001b000067945 */ /* 0x000fe60003800000 */
[----:B------:R-:W1:Y:S01]  /*ce60*/  LDC.64 R28, c[0x0][0x400] ;  /* 0x00010000ff1c7b82 */ /* 0x000e620000000a00 */
[C---:B------:R-:W-:Y:S02]  /*ce70*/  IMAD R4, R0.reuse, UR4, RZ ;  /* 0x0000000400047c24 */ /* 0x040fe4000f8e02ff */
[----:B------:R-:W-:-:S02]  /*ce80*/  IMAD R0, R0, UR6, RZ ;  /* 0x0000000600007c24 */ /* 0x000fc4000f8e02ff */
[C---:B------:R-:W-:Y:S02]  /*ce90*/  IMAD R3, R121.reuse, UR5, R4 ;  /* 0x0000000579037c24 */ /* 0x040fe4000f8e0204 */
[C---:B------:R-:W-:Y:S02]  /*cea0*/  IMAD R27, R121.reuse, UR7, R0 ;  /* 0x00000007791b7c24 */ /* 0x040fe4000f8e0200 */
[----:B0-----:R-:W-:-:S04]  /*ceb0*/  IMAD.WIDE.U32 R24, R121, UR4, R24 ;  /* 0x0000000479187c25 */ /* 0x001fc8000f8e0018 */
[----:B------:R-:W-:Y:S02]  /*cec0*/  IMAD.IADD R26, R3, 0x1, R25 ;  /* 0x00000001031a7824 */ /* 0x000fe400078e0219 */
[----:B-1----:R-:W-:-:S04]  /*ced0*/  IMAD.WIDE.U32 R28, R121, UR6, R28 ;  /* 0x00000006791c7c25 */ /* 0x002fc8000f8e001c */
[----:B------:R-:W-:Y:S01]  /*cee0*/  IMAD.IADD R27, R27, 0x1, R29 ;  /* 0x000000011b1b7824 */ /* 0x000fe200078e021d */
[----:B------:R-:W-:Y:S06]  /*cef0*/  @!P0 BRA `(.L_x_439) ;  /* 0x0000000000408947 */ /* 0x000fec0003800000 */
        /* <DEDUP_REMOVED lines=16> */
.L_x_439:
[----:B------:R-:W-:Y:S05]  /*d000*/  BSYNC B6 ;  /* 0x0000000000067941 */ /* 0x000fea0003800000 */
.L_x_438:
[----:B------:R-:W2:Y:S01]  /*d010*/  LDL R20, [R1+0x54] ;  /* 0x0000540001147983 */ /* 0x000ea20000100800 */
[----:B------:R-:W-:Y:S01]  /*d020*/  ULDC.U8 UR4, c[0x0][0x410] ;  /* 0x0001040000047ab9 */ /* 0x000fe20000000000 */
[----:B------:R-:W-:Y:S01]  /*d030*/  BSSY B0, `(.L_x_440) ;  /* 0x00003e9000007945 */ /* 0x000fe20003800000 */
[----:B------:R-:W-:Y:S02]  /*d040*/  ISETP.NE.AND P0, PT, RZ, UR4, PT ;  /* 0x00000004ff007c0c */ /* 0x000fe4000bf05270 */
[----:B--2---:R-:W-:-:S11]  /*d050*/  LEA R0, R20, R228, 0x7 ;  /* 0x000000e414007211 */ /* 0x004fd600078e38ff */
[----:B------:R-:W-:Y:S05]  /*d060*/  @!P0 BRA `(.L_x_441) ;  /* 0x0000001c00dc8947 */ /* 0x000fea0003800000 */
[----:B------:R-:W-:-:S03]  /*d070*/  UMOV UR4, 0xffffffff ;  /* 0xffffffff00047882 */ /* 0x000fc60000000000 */
[----:B------:R-:W-:Y:S05]  /*d080*/  BRA.DIV UR4, `(.L_x_442) ;  /* 0x0000017e04707947 */ /* 0x000fea000b800000 */
[----:B------:R0:W1:Y:S04]  /*d090*/  SHFL.IDX PT, R5, R24, RZ, 0x1c1f ;  /* 0x001c1fff18057589 */ /* 0x00006800000e0000 */
[----:B------:R0:W2:Y:S04]  /*d0a0*/  SHFL.IDX PT, R14, R28, RZ, 0x1c1f ;  /* 0x001c1fff1c0e7589 */ /* 0x0000a800000e0000 */
[----:B------:R0:W3:Y:S04]  /*d0b0*/  SHFL.IDX PT, R3, R26, RZ, 0x1c1f ;  /* 0x001c1fff1a037589 */ /* 0x0000e800000e0000 */
[----:B------:R0:W4:Y:S02]  /*d0c0*/  SHFL.IDX PT, R7, R27, RZ, 0x1c1f ;  /* 0x001c1fff1b077589 */ /* 0x00012400000e0000 */
.L_x_645:
[----:B------:R-:W5:Y:S01]  /*d0d0*/  S2R R6, SR_TID.X ;  /* 0x0000000000067919 */ /* 0x000f620000002100 */
[----:B------:R-:W-:Y:S01]  /*d0e0*/  ULDC UR4, c[0x0][0x448] ;  /* 0x0001120000047ab9 */ /* 0x000fe20000000800 */
[C---:B------:R-:W-:Y:S01]  /*d0f0*/  IMAD.SHL.U32 R4, R229.reuse, 0x80, RZ ;  /* 0x00000080e5047824 */ /* 0x040fe200078e00ff */
[----:B------:R-:W-:Y:S01]  /*d100*/  BSSY B1, `(.L_x_443) ;  /* 0x0000028000017945 */ /* 0x000fe20003800000 */
[----:B------:R-:W-:Y:S01]  /*d110*/  IMAD R9, R134, UR4, RZ ;  /* 0x0000000486097c24 */ /* 0x000fe2000f8e02ff */
[----:B------:R-:W-:Y:S02]  /*d120*/  LOP3.LUT P0, RZ, R229, 0x4, RZ, 0xc0, !PT ;  /* 0x00000004e5ff7812 */ /* 0x000fe4000780c0ff */
[----:B0-----:R-:W-:Y:S02]  /*d130*/  CS2R R24, SRZ ;  /* 0x0000000000187805 */ /* 0x001fe4000001ff00 */
[----:B------:R-:W-:Y:S01]  /*d140*/  LOP3.LUT R11, R4, 0x380, RZ, 0xc0, !PT ;  /* 0x00000380040b7812 */ /* 0x000fe200078ec0ff */
[----:B------:R-:W-:Y:S01]  /*d150*/  IMAD R28, R20, -0x80, R9 ;  /* 0xffffff80141c7824 */ /* 0x000fe200078e0209 */
[----:B------:R-:W-:-:S02]  /*d160*/  ISETP.GE.AND P1, PT, R0, R9, PT ;  /* 0x000000090000720c */ /* 0x000fc40003f26270 */
[----:B------:R-:W-:Y:S02]  /*d170*/  CS2R R20, SRZ ;  /* 0x0000000000147805 */ /* 0x000fe4000001ff00 */
[----:B------:R-:W-:Y:S02]  /*d180*/  LOP3.LUT R4, R11, 0x30, R18, 0xf8, !PT ;  /* 0x000000300b047812 */ /* 0x000fe400078ef812 */
[----:B------:R-:W-:Y:S02]  /*d190*/  CS2R R12, SRZ ;  /* 0x00000000000c7805 */ /* 0x000fe4000001ff00 */
[----:B------:R-:W-:Y:S02]  /*d1a0*/  SHF.R.U32.HI R11, RZ, 0x3, R11 ;  /* 0x00000003ff0b7819 */ /* 0x000fe4000001160b */
[----:B------:R-:W-:Y:S02]  /*d1b0*/  CS2R R26, SRZ ;  /* 0x00000000001a7805 */ /* 0x000fe4000001ff00 */
[----:B------:R-:W-:Y:S01]  /*d1c0*/  LOP3.LUT R11, R4, R11, RZ, 0x3c, !PT ;  /* 0x0000000b040b7212 */ /* 0x000fe200078e3cff */
[----:B-----5:R-:W-:-:S05]  /*d1d0*/  VIADD R8, R6, 0xffffff80 ;  /* 0xffffff8006087836 */ /* 0x020fca0000000000 */
[----:B------:R-:W-:-:S04]  /*d1e0*/  SHF.R.S32.HI R6, RZ, 0x1f, R8 ;  /* 0x0000001fff067819 */ /* 0x000fc80000011408 */
[----:B------:R-:W-:-:S05]  /*d1f0*/  LEA.HI R6, R6, R8, RZ, 0x5 ;  /* 0x0000000806067211 */ /* 0x000fca00078f28ff */
[----:B------:R-:W-:-:S05]  /*d200*/  IMAD.SHL.U32 R6, R6, 0x20, RZ ;  /* 0x0000002006067824 */ /* 0x000fca00078e00ff */
[----:B------:R-:W-:-:S04]  /*d210*/  LOP3.LUT R6, R6, 0xfffffc00, RZ, 0xc0, !PT ;  /* 0xfffffc0006067812 */ /* 0x000fc800078ec0ff */
[----:B------:R-:W-:Y:S01]  /*d220*/  IADD3 R0, R16, R11, R6 ;  /* 0x0000000b10007210 */ /* 0x000fe20007ffe006 */
[----:B------:R-:W-:Y:S06]  /*d230*/  @P1 BRA `(.L_x_444) ;  /* 0x0000000000501947 */ /* 0x000fec0003800000 */
[----:B------:R-:W4:Y:S01]  /*d240*/  LDL R6, [R1+0x98] ;  /* 0x0000980001067983 */ /* 0x000f220000100800 */
[----:B------:R-:W-:Y:S01]  /*d250*/  ULDC UR4, c[0x0][0x3f4] ;  /* 0x0000fd0000047ab9 */ /* 0x000fe20000000800 */
[----:B------:R-:W-:Y:S02]  /*d260*/  CS2R R12, SRZ ;  /* 0x00000000000c7805 */ /* 0x000fe4000001ff00 */
[----:B------:R-:W-:Y:S02]  /*d270*/  ISETP.GE.AND P1, PT, R22, UR4, PT ;  /* 0x0000000416007c0c */ /* 0x000fe4000bf26270 */
[----:B------:R-:W-:Y:S02]  /*d280*/  CS2R R26, SRZ ;  /* 0x00000000001a7805 */ /* 0x000fe4000001ff00 */
[----:B------:R-:W-:Y:S02]  /*d290*/  ISETP.GE.AND P2, PT, R230, UR4, PT ;  /* 0x00000004e6007c0c */ /* 0x000fe4000bf46270 */
[----:B------:R-:W-:-:S02]  /*d2a0*/  CS2R R24, SRZ ;  /* 0x0000000000187805 */ /* 0x000fc4000001ff00 */
[----:B------:R-:W-:-:S05]  /*d2b0*/  CS2R R20, SRZ ;  /* 0x0000000000147805 */ /* 0x000fca000001ff00 */
[----:B-1----:R-:W-:-:S04]  /*d2c0*/  @!P1 IADD3 R8, P3, R22, R5, RZ ;  /* 0x0000000516089210 */ /* 0x002fc80007f7e0ff */
[CC--:B--2---:R-:W-:Y:S02]  /*d2d0*/  @!P2 IADD3 R10, P5, R230.reuse, R14.reuse, RZ ;  /* 0x0000000ee60aa210 */ /* 0x0c4fe40007fbe0ff */
[----:B---3--:R-:W-:Y:S02]  /*d2e0*/  @!P1 IADD3.X R9, R3, R23, RZ, P3, !PT ;  /* 0x0000001703099210 */ /* 0x008fe40001ffe4ff */
[----:B------:R-:W-:Y:S02]  /*d2f0*/  @!P2 IADD3 R4, P4, R230, R5, RZ ;  /* 0x00000005e604a210 */ /* 0x000fe40007f9e0ff */
[----:B------:R-:W-:Y:S01]  /*d300*/  @!P1 IADD3 R14, P3, R22, R14, RZ ;  /* 0x0000000e160e9210 */ /* 0x000fe20007f7e0ff */
[----:B------:R0:W5:Y:S04]  /*d310*/  @!P1 LD.E.64 R12, desc[UR60][R8.64] ;  /* 0x0000003c080c9980 */ /* 0x000168000c101b00 */
[----:B----4-:R-:W-:-:S05]  /*d320*/  @!P1 IMAD.X R15, R7, 0x1, R23, P3 ;  /* 0x00000001070f9824 */ /* 0x010fca00018e0617 */
[----:B------:R0:W5:Y:S01]  /*d330*/  @!P1 LD.E.64 R20, desc[UR60][R14.64] ;  /* 0x0000003c0e149980 */ /* 0x000162000c101b00 */
[--C-:B------:R-:W-:Y:S02]  /*d340*/  @!P2 IMAD.X R5, R3, 0x1, R6.reuse, P4 ;  /* 0x000000010305a824 */ /* 0x100fe400020e0606 */
[----:B------:R-:W-:-:S03]  /*d350*/  @!P2 IMAD.X R11, R7, 0x1, R6, P5 ;  /* 0x00000001070ba824 */ /* 0x000fc600028e0606 */
[----:B------:R0:W5:Y:S04]  /*d360*/  @!P2 LD.E.64 R26, desc[UR60][R4.64] ;  /* 0x0000003c041aa980 */ /* 0x000168000c101b00 */
[----:B------:R0:W5:Y:S02]  /*d370*/  @!P2 LD.E.64 R24, desc[UR60][R10.64] ;  /* 0x0000003c0a18a980 */ /* 0x000164000c101b00 */
.L_x_444:
[----:B------:R-:W-:Y:S05]  /*d380*/  BSYNC B1 ;  /* 0x0000000000017941 */ /* 0x000fea0003800000 */
.L_x_443:
[----:B---3--:R-:W3:Y:S01]  /*d390*/  LDL R3, [R1+0x94] ;  /* 0x0000940001037983 */ /* 0x008ee20000100800 */
[----:B----4-:R-:W-:Y:S01]  /*d3a0*/  IADD3 R7, R0, 0x1c400, RZ ;  /* 0x0001c40000077810 */ /* 0x010fe20007ffe0ff */
[----:B------:R-:W-:Y:S01]  /*d3b0*/  BSSY B1, `(.L_x_445) ;  /* 0x0000043000017945 */ /* 0x000fe20003800000 */
[----:B0----5:R-:W-:Y:S02]  /*d3c0*/  SHF.R.U32.HI R4, RZ, 0x8, R12 ;  /* 0x00000008ff047819 */ /* 0x021fe4000001160c */
[----:B------:R-:W-:Y:S02]  /*d3d0*/  SHF.R.U32.HI R9, RZ, 0x8, R13 ;  /* 0x00000008ff097819 */ /* 0x000fe4000001160d */
[----:B-1----:R-:W-:Y:S02]  /*d3e0*/  LOP3.LUT R5, R12, 0xff, RZ, 0xc0, !PT ;  /* 0x000000ff0c057812 */ /* 0x002fe400078ec0ff */
[----:B------:R-:W-:Y:S02]  /*d3f0*/  LOP3.LUT R4, R4, 0xff, RZ, 0xc0, !PT ;  /* 0x000000ff04047812 */ /* 0x000fe400078ec0ff */
[----:B------:R-:W-:-:S02]  /*d400*/  SHF.R.U32.HI R15, RZ, 0x8, R27 ;  /* 0x00000008ff0f7819 */ /* 0x000fc4000001161b */
[----:B------:R-:W-:Y:S02]  /*d410*/  LOP3.LUT R6, R13, 0xff, RZ, 0xc0, !PT ;  /* 0x000000ff0d067812 */ /* 0x000fe400078ec0ff */
[----:B------:R-:W-:Y:S02]  /*d420*/  LOP3.LUT R9, R9, 0xff, RZ, 0xc0, !PT ;  /* 0x000000ff09097812 */ /* 0x000fe400078ec0ff */
[----:B------:R-:W-:Y:S02]  /*d430*/  LOP3.LUT R10, R27, 0xff, RZ, 0xc0, !PT ;  /* 0x000000ff1b0a7812 */ /* 0x000fe400078ec0ff */
[----:B------:R-:W-:Y:S02]  /*d440*/  LOP3.LUT R15, R15, 0xff, RZ, 0xc0, !PT ;  /* 0x000000ff0f0f7812 */ /* 0x000fe400078ec0ff */
[----:B------:R-:W-:Y:S02]  /*d450*/  PRMT R6, R9, 0x7604, R6 ;  /* 0x0000760409067816 */ /* 0x000fe40000000006 */
[----:B------:R-:W-:-:S02]  /*d460*/  LOP3.LUT R8, R26, 0xff, RZ, 0xc0, !PT ;  /* 0x000000ff1a087812 */ /* 0x000fc400078ec0ff */
[----:B--2---:R-:W-:Y:S02]  /*d470*/  LOP3.LUT R14, R20, 0xff, RZ, 0xc0, !PT ;  /* 0x000000ff140e7812 */ /* 0x004fe400078ec0ff */
[----:B------:R-:W-:Y:S02]  /*d480*/  PRMT R10, R15, 0x7604, R10 ;  /* 0x000076040f0a7816 */ /* 0x000fe4000000000a */
[--C-:B------:R-:W-:Y:S02]  /*d490*/  SHF.R.U32.HI R15, RZ, 0x8, R25.reuse ;  /* 0x00000008ff0f7819 */ /* 0x100fe40000011619 */
[----:B------:R-:W-:Y:S02]  /*d4a0*/  SHF.R.U32.HI R37, RZ, 0x10, R25 ;  /* 0x00000010ff257819 */ /* 0x000fe40000011619 */
[----:B------:R-:W-:-:S03]  /*d4b0*/  LOP3.LUT R15, R15, 0xff, RZ, 0xc0, !PT ;  /* 0x000000ff0f0f7812 */ /* 0x000fc600078ec0ff */
[----:B------:R-:W-:Y:S01]  /*d4c0*/  IMAD.U32 R37, R37, 0x10000, RZ ;  /* 0x0001000025257824 */ /* 0x000fe200078e00ff */
[----:B---3--:R-:W-:Y:S01]  /*d4d0*/  R2UR UR5, R3 ;  /* 0x00000000030572ca */ /* 0x008fe200000e0000 */
[----:B------:R-:W-:Y:S02]  /*d4e0*/  VIADD R3, R0, 0x1c440 ;  /* 0x0001c44000037836 */ /* 0x000fe40000000000 */
[----:B------:R-:W-:Y:S01]  /*d4f0*/  @P0 VIADD R3, R7, 0xffffffc0 ;  /* 0xffffffc007030836 */ /* 0x000fe20000000000 */
[----:B------:R-:W-:Y:S02]  /*d500*/  PRMT R7, R4, 0x7604, R5 ;  /* 0x0000760404077816 */ /* 0x000fe40000000005 */
[----:B------:R-:W-:Y:S02]  /*d510*/  SHF.R.U32.HI R4, RZ, 0x8, R26 ;  /* 0x00000008ff047819 */ /* 0x000fe4000001161a */
[----:B------:R-:W-:Y:S02]  /*d520*/  SHF.R.U32.HI R5, RZ, 0x8, R20 ;  /* 0x00000008ff057819 */ /* 0x000fe40000011614 */
[----:B------:R-:W-:-:S02]  /*d530*/  LOP3.LUT R9, R4, 0xff, RZ, 0xc0, !PT ;  /* 0x000000ff04097812 */ /* 0x000fc400078ec0ff */
[----:B------:R-:W-:Y:S01]  /*d540*/  LOP3.LUT R5, R5, 0xff, RZ, 0xc0, !PT ;  /* 0x000000ff05057812 */ /* 0x000fe200078ec0ff */
[----:B------:R-:W-:Y:S01]  /*d550*/  ULEA.HI UR4, UR5, UR5, URZ, 0x1 ;  /* 0x0000000505047291 */ /* 0x000fe2000f8f083f */
[----:B------:R-:W-:Y:S02]  /*d560*/  SHF.R.U32.HI R4, RZ, 0x8, R24 ;  /* 0x00000008ff047819 */ /* 0x000fe40000011618 */
[----:B------:R-:W-:Y:S01]  /*d570*/  PRMT R11, R9, 0x7604, R8 ;  /* 0x00007604090b7816 */ /* 0x000fe20000000008 */
[----:B------:R-:W-:Y:S01]  /*d580*/  ULOP3.LUT UR4, UR4, 0xfffffffe, URZ, 0xc0, !UPT ;  /* 0xfffffffe04047892 */ /* 0x000fe2000f8ec03f */
[----:B------:R-:W-:Y:S02]  /*d590*/  SHF.R.U32.HI R8, RZ, 0x8, R21 ;  /* 0x00000008ff087819 */ /* 0x000fe40000011615 */
[----:B------:R-:W-:Y:S01]  /*d5a0*/  PRMT R31, R5, 0x7604, R14 ;  /* 0x00007604051f7816 */ /* 0x000fe2000000000e */
[----:B------:R-:W-:Y:S01]  /*d5b0*/  UIADD3 UR4, UR5, -UR4, URZ ;  /* 0x8000000405047290 */ /* 0x000fe2000fffe03f */
[----:B------:R-:W-:-:S02]  /*d5c0*/  LOP3.LUT R9, R24, 0xff, RZ, 0xc0, !PT ;  /* 0x000000ff18097812 */ /* 0x000fc400078ec0ff */
[----:B------:R-:W-:Y:S02]  /*d5d0*/  LOP3.LUT R14, R25, 0xff, RZ, 0xc0, !PT ;  /* 0x000000ff190e7812 */ /* 0x000fe400078ec0ff */
[----:B------:R-:W-:Y:S01]  /*d5e0*/  LOP3.LUT R4, R4, 0xff, RZ, 0xc0, !PT ;  /* 0x000000ff04047812 */ /* 0x000fe200078ec0ff */
[----:B------:R-:W-:Y:S01]  /*d5f0*/  IMAD.U32 R39, RZ, RZ, UR4 ;  /* 0x00000004ff277e24 */ /* 0x000fe2000f8e00ff */
[----:B------:R-:W-:Y:S02]  /*d600*/  LOP3.LUT R5, R21, 0xff, RZ, 0xc0, !PT ;  /* 0x000000ff15057812 */ /* 0x000fe400078ec0ff */
[----:B------:R-:W-:Y:S02]  /*d610*/  LOP3.LUT R8, R8, 0xff, RZ, 0xc0, !PT ;  /* 0x000000ff08087812 */ /* 0x000fe400078ec0ff */
[----:B------:R-:W-:Y:S02]  /*d620*/  SHF.L.U32 R39, R39, 0x1f, RZ ;  /* 0x0000001f27277819 */ /* 0x000fe400000006ff */
[----:B------:R-:W-:-:S02]  /*d630*/  PRMT R35, R4, 0x7604, R9 ;  /* 0x0000760404237816 */ /* 0x000fc40000000009 */
[----:B------:R-:W0:Y:S01]  /*d640*/  SYNCS.PHASECHK.TRANS64.TRYWAIT P0, [R16+URZ+0x2e800], R39 ;  /* 0x02e80027100075a7 */ /* 0x000e22000800017f */
[----:B------:R-:W-:Y:S02]  /*d650*/  PRMT R14, R15, 0x7604, R14 ;  /* 0x000076040f0e7816 */ /* 0x000fe4000000000e */
[----:B------:R-:W-:Y:S02]  /*d660*/  SHF.R.U32.HI R9, RZ, 0x10, R27 ;  /* 0x00000010ff097819 */ /* 0x000fe4000001161b */
[----:B------:R-:W-:Y:S02]  /*d670*/  SHF.R.U32.HI R15, RZ, 0x10, R21 ;  /* 0x00000010ff0f7819 */ /* 0x000fe40000011615 */
[----:B------:R-:W-:Y:S01]  /*d680*/  PRMT R8, R8, 0x7604, R5 ;  /* 0x0000760408087816 */ /* 0x000fe20000000005 */
[----:B------:R-:W-:Y:S01]  /*d690*/  IMAD.U32 R9, R9, 0x10000, RZ ;  /* 0x0001000009097824 */ /* 0x000fe200078e00ff */
[----:B------:R-:W-:Y:S01]  /*d6a0*/  SHF.R.U32.HI R5, RZ, 0x10, R13 ;  /* 0x00000010ff057819 */ /* 0x000fe2000001160d */
[----:B------:R-:W-:Y:S01]  /*d6b0*/  IMAD.U32 R15, R15, 0x10000, RZ ;  /* 0x000100000f0f7824 */ /* 0x000fe200078e00ff */
[----:B------:R-:W-:-:S02]  /*d6c0*/  LOP3.LUT R7, R7, 0xff0000, R12, 0xf8, !PT ;  /* 0x00ff000007077812 */ /* 0x000fc400078ef80c */
[----:B------:R-:W-:Y:S02]  /*d6d0*/  SHF.L.U32 R5, R5, 0x10, RZ ;  /* 0x0000001005057819 */ /* 0x000fe400000006ff */
[----:B------:R-:W-:Y:S02]  /*d6e0*/  LOP3.LUT R29, R10, 0xff0000, R9, 0xf8, !PT ;  /* 0x00ff00000a1d7812 */ /* 0x000fe400078ef809 */
[----:B------:R-:W-:Y:S02]  /*d6f0*/  LOP3.LUT R5, R6, 0xff0000, R5, 0xf8, !PT ;  /* 0x00ff000006057812 */ /* 0x000fe400078ef805 */
[----:B------:R-:W-:Y:S02]  /*d700*/  LOP3.LUT R33, R8, 0xff0000, R15, 0xf8, !PT ;  /* 0x00ff000008217812 */ /* 0x000fe400078ef80f */
[----:B------:R-:W-:Y:S02]  /*d710*/  LOP3.LUT R31, R31, 0xff0000, R20, 0xf8, !PT ;  /* 0x00ff00001f1f7812 */ /* 0x000fe400078ef814 */
[----:B------:R-:W-:-:S02]  /*d720*/  VIMNMX R9, R28, 0x80, PT ;  /* 0x000000801c097848 */ /* 0x000fc40003fe0100 */
[----:B------:R-:W-:Y:S02]  /*d730*/  LOP3.LUT R15, R11, 0xff0000, R26, 0xf8, !PT ;  /* 0x00ff00000b0f7812 */ /* 0x000fe400078ef81a */
[----:B------:R-:W-:Y:S02]  /*d740*/  LOP3.LUT R37, R14, 0xff0000, R37, 0xf8, !PT ;  /* 0x00ff00000e257812 */ /* 0x000fe400078ef825 */
[----:B------:R-:W-:Y:S02]  /*d750*/  LOP3.LUT R11, R7, 0xff000000, R12, 0xf8, !PT ;  /* 0xff000000070b7812 */ /* 0x000fe400078ef80c */
[----:B------:R-:W-:Y:S02]  /*d760*/  LOP3.LUT R12, R5, 0xff000000, R13, 0xf8, !PT ;  /* 0xff000000050c7812 */ /* 0x000fe400078ef80d */
[----:B------:R-:W-:Y:S02]  /*d770*/  LOP3.LUT R14, R31, 0xff000000, R20, 0xf8, !PT ;  /* 0xff0000001f0e7812 */ /* 0x000fe400078ef814 */
[----:B------:R-:W-:-:S02]  /*d780*/  ISETP.GE.AND P1, PT, R228, R9, PT ;  /* 0x00000009e400720c */ /* 0x000fc40003f26270 */
[----:B------:R-:W-:Y:S02]  /*d790*/  LOP3.LUT R8, R15, 0xff000000, R26, 0xf8, !PT ;  /* 0xff0000000f087812 */ /* 0x000fe400078ef81a */
[----:B------:R-:W-:Y:S02]  /*d7a0*/  LOP3.LUT R10, R29, 0xff000000, R27, 0xf8, !PT ;  /* 0xff0000001d0a7812 */ /* 0x000fe400078ef81b */
[----:B------:R-:W-:Y:S02]  /*d7b0*/  LOP3.LUT R20, R33, 0xff000000, R21, 0xf8, !PT ;  /* 0xff00000021147812 */ /* 0x000fe400078ef815 */
[----:B------:R-:W-:Y:S01]  /*d7c0*/  LOP3.LUT R13, R35, 0xff0000, R24, 0xf8, !PT ;  /* 0x00ff0000230d7812 */ /* 0x000fe200078ef818 */
[----:B0-----:R-:W-:Y:S06]  /*d7d0*/  @!P0 BRA `(.L_x_446) ;  /* 0x00000178000c8947 */ /* 0x001fec0003800000 */
.L_x_646:
[----:B------:R-:W-:Y:S05]  /*d7e0*/  BSYNC B1 ;  /* 0x0000000000017941 */ /* 0x000fea0003800000 */
.L_x_445:
[----:B------:R-:W-:Y:S01]  /*d7f0*/  BSSY B1, `(.L_x_447) ;  /* 0x00000bf000017945 */ /* 0x000fe20003800000 */
[----:B------:R-:W-:Y:S02]  /*d800*/  LOP3.LUT R13, R13, 0xff000000, R24, 0xf8, !PT ;  /* 0xff0000000d0d7812 */ /* 0x000fe400078ef818 */
[----:B------:R-:W-:Y:S01]  /*d810*/  LOP3.LUT R15, R37, 0xff000000, R25, 0xf8, !PT ;  /* 0xff000000250f7812 */ /* 0x000fe200078ef819 */
[----:B------:R-:W-:Y:S06]  /*d820*/  @P1 BRA `(.L_x_448) ;  /* 0x0000000800ec1947 */ /* 0x000fec0003800000 */
[----:B------:R-:W1:Y:S01]  /*d830*/  LDC R5, c[0x0][0x3f4] ;  /* 0x0000fd00ff057b82 */ /* 0x000e620000000800 */
[----:B------:R-:W-:Y:S01]  /*d840*/  BSSY B2, `(.L_x_449) ;  /* 0x000005e000027945 */ /* 0x000fe20003800000 */
[-C--:B-1----:R-:W-:Y:S02]  /*d850*/  ISETP.GE.AND P0, PT, R22, R5.reuse, PT ;  /* 0x000000051600720c */ /* 0x082fe40003f06270 */
[----:B------:R-:W-:-:S11]  /*d860*/  ISETP.GE.AND P1, PT, R230, R5, PT ;  /* 0x00000005e600720c */ /* 0x000fd60003f26270 */
[----:B------:R-:W-:Y:S05]  /*d870*/  @P0 BRA `(.L_x_450) ;  /* 0x0000000400680947 */ /* 0x000fea0003800000 */
[----:B------:R-:W1:Y:S01]  /*d880*/  LDS.128 R4, [R0+0x1c400] ;  /* 0x01c4000000047984 */ /* 0x000e620000000c00 */
[----:B------:R-:W-:Y:S02]  /*d890*/  F2FP.F16.E4M3.UNPACK_B R31, R14 ;  /* 0x0000000eff1f723e */ /* 0x000fe400020006ff */
[----:B------:R-:W-:-:S03]  /*d8a0*/  F2FP.F16.E4M3.UNPACK_B R28, R11 ;  /* 0x0000000bff1c723e */ /* 0x000fc600020006ff */
[--C-:B------:R-:W-:Y:S02]  /*d8b0*/  HADD2.F32 R32, -RZ, R31.reuse.H1_H1 ;  /* 0x3000001fff207230 */ /* 0x100fe40000004100 */
[--C-:B------:R-:W-:Y:S02]  /*d8c0*/  HADD2.F32 R29, -RZ, R28.reuse.H1_H1 ;  /* 0x3000001cff1d7230 */ /* 0x100fe40000004100 */
[----:B------:R-:W-:Y:S02]  /*d8d0*/  HADD2.F32 R31, -RZ, R31.H0_H0 ;  /* 0x2000001fff1f7230 */ /* 0x000fe40000004100 */
[----:B------:R-:W-:Y:S01]  /*d8e0*/  HADD2.F32 R28, -RZ, R28.H0_H0 ;  /* 0x2000001cff1c7230 */ /* 0x000fe20000004100 */
[-C--:B-1----:R-:W-:Y:S02]  /*d8f0*/  F2FP.F16.E4M3.UNPACK_B R21, R4.reuse.H1 ;  /* 0x00000004ff15723e */ /* 0x082fe400030006ff */
[-C--:B------:R-:W-:Y:S02]  /*d900*/  F2FP.F16.E4M3.UNPACK_B R25, R5.reuse ;  /* 0x00000005ff19723e */ /* 0x080fe400020006ff */
[----:B------:R-:W-:Y:S01]  /*d910*/  F2FP.F16.E4M3.UNPACK_B R26, R5.H1 ;  /* 0x00000005ff1a723e */ /* 0x000fe200030006ff */
[--C-:B------:R-:W-:Y:S01]  /*d920*/  HADD2.F32 R24, -RZ, R21.reuse.H0_H0 ;  /* 0x20000015ff187230 */ /* 0x100fe20000004100 */
[----:B------:R-:W-:Y:S01]  /*d930*/  F2FP.F16.E4M3.UNPACK_B R4, R4 ;  /* 0x00000004ff04723e */ /* 0x000fe200020006ff */
[----:B------:R-:W-:Y:S01]  /*d940*/  HADD2.F32 R21, -RZ, R21.H1_H1 ;  /* 0x30000015ff157230 */ /* 0x000fe20000004100 */
[----:B------:R-:W-:-:S02]  /*d950*/  F2FP.F16.E4M3.UNPACK_B R27, R6 ;  /* 0x00000006ff1b723e */ /* 0x000fc400020006ff */
[----:B------:R-:W-:Y:S02]  /*d960*/  F2FP.F16.E4M3.UNPACK_B R6, R6.H1 ;  /* 0x00000006ff06723e */ /* 0x000fe400030006ff */
[C---:B------:R-:W-:Y:S01]  /*d970*/  FMUL.FTZ R5, R21.reuse, R32 ;  /* 0x0000002015057220 */ /* 0x040fe20000410000 */
[----:B------:R-:W-:Y:S01]  /*d980*/  FMUL.FTZ R33, R21, R29 ;  /* 0x0000001d15217220 */ /* 0x000fe20000410000 */
[----:B------:R-:W-:Y:S02]  /*d990*/  F2FP.F16.E4M3.UNPACK_B R21, R7 ;  /* 0x00000007ff15723e */ /* 0x000fe400020006ff */
[C---:B------:R-:W-:Y:S01]  /*d9a0*/  FFMA.FTZ R35, R24.reuse, R29, -R5 ;  /* 0x0000001d18237223 */ /* 0x040fe20000010805 */
[--C-:B------:R-:W-:Y:S01]  /*d9b0*/  HADD2.F32 R5, -RZ, R4.reuse.H1_H1 ;  /* 0x30000004ff057230 */ /* 0x100fe20000004100 */
[----:B------:R-:W-:Y:S01]  /*d9c0*/  F2FP.F16.E4M3.UNPACK_B R29, R14.H1 ;  /* 0x0000000eff1d723e */ /* 0x000fe200030006ff */
[----:B------:R-:W-:Y:S01]  /*d9d0*/  FFMA.FTZ R36, R24, R32, R33 ;  /* 0x0000002018247223 */ /* 0x000fe20000010021 */
[----:B------:R-:W-:Y:S01]  /*d9e0*/  HADD2.F32 R4, -RZ, R4.H0_H0 ;  /* 0x20000004ff047230 */ /* 0x000fe20000004100 */
[----:B------:R-:W-:Y:S01]  /*d9f0*/  F2FP.F16.E4M3.UNPACK_B R24, R11.H1 ;  /* 0x0000000bff18723e */ /* 0x000fe200030006ff */
[C---:B------:R-:W-:Y:S01]  /*da00*/  FMUL.FTZ R33, R5.reuse, R31 ;  /* 0x0000001f05217220 */ /* 0x040fe20000410000 */
[----:B------:R-:W-:Y:S01]  /*da10*/  FMUL.FTZ R34, R5, R28 ;  /* 0x0000001c05227220 */ /* 0x000fe20000410000 */
[----:B------:R-:W-:Y:S01]  /*da20*/  HADD2.F32 R32, -RZ, R29.H1_H1 ;  /* 0x3000001dff207230 */ /* 0x000fe20000004100 */
[----:B------:R-:W-:Y:S01]  /*da30*/  F2FP.F16.E4M3.UNPACK_B R7, R7.H1 ;  /* 0x00000007ff07723e */ /* 0x000fe200030006ff */
[----:B------:R-:W-:-:S02]  /*da40*/  HADD2.F32 R5, -RZ, R26.H1_H1 ;  /* 0x3000001aff057230 */ /* 0x000fc40000004100 */
[C---:B------:R-:W-:Y:S01]  /*da50*/  FFMA.FTZ R33, R4.reuse, R28, -R33 ;  /* 0x0000001c04217223 */ /* 0x040fe20000010821 */
[----:B------:R-:W-:Y:S01]  /*da60*/  FFMA.FTZ R34, R4, R31, R34 ;  /* 0x0000001f04227223 */ /* 0x000fe20000010022 */
[----:B------:R-:W-:Y:S02]  /*da70*/  HADD2.F32 R28, -RZ, R24.H1_H1 ;  /* 0x30000018ff1c7230 */ /* 0x000fe40000004100 */
[----:B------:R-:W-:Y:S02]  /*da80*/  HADD2.F32 R26, -RZ, R26.H0_H0 ;  /* 0x2000001aff1a7230 */ /* 0x000fe40000004100 */
[C---:B------:R-:W-:Y:S01]  /*da90*/  FMUL.FTZ R31, R5.reuse, R32 ;  /* 0x00000020051f7220 */ /* 0x040fe20000410000 */
[----:B------:R-:W-:Y:S02]  /*daa0*/  HADD2.F32 R29, -RZ, R29.H0_H0 ;  /* 0x2000001dff1d7230 */ /* 0x000fe40000004100 */
[----:B------:R-:W-:Y:S01]  /*dab0*/  FMUL.FTZ R5, R5, R28 ;  /* 0x0000001c05057220 */ /* 0x000fe20000410000 */
[----:B------:R-:W-:-:S02]  /*dac0*/  HADD2.F32 R4, -RZ, R25.H1_H1 ;  /* 0x30000019ff047230 */ /* 0x000fc40000004100 */
[C---:B------:R-:W-:Y:S01]  /*dad0*/  FFMA.FTZ R37, R26.reuse, R28, -R31 ;  /* 0x0000001c1a257223 */ /* 0x040fe2000001081f */
[----:B------:R-:W-:Y:S01]  /*dae0*/  HADD2.F32 R24, -RZ, R24.H0_H0 ;  /* 0x20000018ff187230 */ /* 0x000fe20000004100 */
[----:B------:R-:W-:Y:S01]  /*daf0*/  F2FP.F16.E4M3.UNPACK_B R28, R20 ;  /* 0x00000014ff1c723e */ /* 0x000fe200020006ff */
[----:B------:R-:W-:Y:S02]  /*db00*/  HADD2.F32 R25, -RZ, R25.H0_H0 ;  /* 0x20000019ff197230 */ /* 0x000fe40000004100 */
[----:B------:R-:W-:Y:S01]  /*db10*/  FFMA.FTZ R32, R26, R32, R5 ;  /* 0x000000201a207223 */ /* 0x000fe20000010005 */
[C---:B------:R-:W-:Y:S01]  /*db20*/  FMUL.FTZ R38, R4.reuse, R29 ;  /* 0x0000001d04267220 */ /* 0x040fe20000410000 */
[----:B------:R-:W-:Y:S01]  /*db30*/  F2FP.F16.E4M3.UNPACK_B R26, R12 ;  /* 0x0000000cff1a723e */ /* 0x000fe200020006ff */
[-C--:B------:R-:W-:Y:S01]  /*db40*/  FMUL.FTZ R4, R4, R24.reuse ;  /* 0x0000001804047220 */ /* 0x080fe20000410000 */
[----:B------:R-:W-:Y:S02]  /*db50*/  HADD2.F32 R31, -RZ, R28.H1_H1 ;  /* 0x3000001cff1f7230 */ /* 0x000fe40000004100 */
[----:B------:R-:W-:Y:S01]  /*db60*/  FFMA.FTZ R38, R25, R24, -R38 ;  /* 0x0000001819267223 */ /* 0x000fe20000010826 */
[----:B------:R-:W-:-:S02]  /*db70*/  HADD2.F32 R5, -RZ, R6.H1_H1 ;  /* 0x30000006ff057230 */ /* 0x000fc40000004100 */
[----:B------:R-:W-:Y:S01]  /*db80*/  FFMA.FTZ R29, R25, R29, R4 ;  /* 0x0000001d191d7223 */ /* 0x000fe20000010004 */
[----:B------:R-:W-:Y:S01]  /*db90*/  HADD2.F32 R24, -RZ, R26.H1_H1 ;  /* 0x3000001aff187230 */ /* 0x000fe20000004100 */
[----:B------:R-:W-:Y:S01]  /*dba0*/  F2FP.SATFINITE.E4M3.F32.PACK_AB_MERGE_C R32, R32, R37, RZ ;  /* 0x000000252020723e */ /* 0x000fe200048070ff */
[----:B------:R-:W-:Y:S02]  /*dbb0*/  HADD2.F32 R6, -RZ, R6.H0_H0 ;  /* 0x20000006ff067230 */ /* 0x000fe40000004100 */
[C---:B------:R-:W-:Y:S01]  /*dbc0*/  FMUL.FTZ R25, R5.reuse, R31 ;  /* 0x0000001f05197220 */ /* 0x040fe20000410000 */
[----:B------:R-:W-:Y:S02]  /*dbd0*/  HADD2.F32 R26, -RZ, R26.H0_H0 ;  /* 0x2000001aff1a7230 */ /* 0x000fe40000004100 */
[-C--:B------:R-:W-:Y:S01]  /*dbe0*/  FMUL.FTZ R41, R5, R24.reuse ;  /* 0x0000001805297220 */ /* 0x080fe20000410000 */
[----:B------:R-:W-:Y:S02]  /*dbf0*/  HADD2.F32 R28, -RZ, R28.H0_H0 ;  /* 0x2000001cff1c7230 */ /* 0x000fe40000004100 */
[----:B0-----:R-:W-:Y:S01]  /*dc00*/  FFMA.FTZ R39, R6, R24, -R25 ;  /* 0x0000001806277223 */ /* 0x001fe20000010819 */
[--C-:B------:R-:W-:Y:S01]  /*dc10*/  HADD2.F32 R4, -RZ, R27.reuse.H1_H1 ;  /* 0x3000001bff047230 */ /* 0x100fe20000004100 */
[----:B------:R-:W-:Y:S01]  /*dc20*/  F2FP.F16.E4M3.UNPACK_B R5, R12.H1 ;  /* 0x0000000cff05723e */ /* 0x000fe200030006ff */
[----:B------:R-:W-:-:S02]  /*dc30*/  HADD2.F32 R27, -RZ, R27.H0_H0 ;  /* 0x2000001bff1b7230 */ /* 0x000fc40000004100 */
[----:B------:R-:W-:Y:S01]  /*dc40*/  FFMA.FTZ R40, R6, R31, R41 ;  /* 0x0000001f06287223 */ /* 0x000fe20000010029 */
[C---:B------:R-:W-:Y:S01]  /*dc50*/  FMUL.FTZ R24, R4.reuse, R28 ;  /* 0x0000001c04187220 */ /* 0x040fe20000410000 */
[----:B------:R-:W-:Y:S01]  /*dc60*/  FMUL.FTZ R25, R4, R26 ;  /* 0x0000001a04197220 */ /* 0x000fe20000410000 */
[----:B------:R-:W-:Y:S01]  /*dc70*/  F2FP.F16.E4M3.UNPACK_B R4, R20.H1 ;  /* 0x00000014ff04723e */ /* 0x000fe200030006ff */
[--C-:B------:R-:W-:Y:S02]  /*dc80*/  HADD2.F32 R6, -RZ, R5.reuse.H0_H0 ;  /* 0x20000005ff067230 */ /* 0x100fe40000004100 */
[C---:B------:R-:W-:Y:S01]  /*dc90*/  FFMA.FTZ R31, R27.reuse, R26, -R24 ;  /* 0x0000001a1b1f7223 */ /* 0x040fe20000010818 */
[----:B------:R-:W-:Y:S02]  /*dca0*/  HADD2.F32 R24, -RZ, R5.H1_H1 ;  /* 0x30000005ff187230 */ /* 0x000fe40000004100 */
[----:B------:R-:W-:Y:S01]  /*dcb0*/  FFMA.FTZ R28, R27, R28, R25 ;  /* 0x0000001c1b1c7223 */ /* 0x000fe20000010019 */
[----:B------:R-:W-:-:S02]  /*dcc0*/  HADD2.F32 R26, -RZ, R4.H1_H1 ;  /* 0x30000004ff1a7230 */ /* 0x000fc40000004100 */
[----:B------:R-:W-:Y:S02]  /*dcd0*/  HADD2.F32 R5, -RZ, R7.H1_H1 ;  /* 0x30000007ff057230 */ /* 0x000fe40000004100 */
[----:B------:R-:W-:Y:S02]  /*dce0*/  HADD2.F32 R25, -RZ, R4.H0_H0 ;  /* 0x20000004ff197230 */ /* 0x000fe40000004100 */
[----:B------:R-:W-:Y:S02]  /*dcf0*/  HADD2.F32 R4, -RZ, R21.H1_H1 ;  /* 0x30000015ff047230 */ /* 0x000fe40000004100 */
[C---:B------:R-:W-:Y:S01]  /*dd00*/  FMUL.FTZ R44, R5.reuse, R26 ;  /* 0x0000001a052c7220 */ /* 0x040fe20000410000 */
[----:B------:R-:W-:Y:S02]  /*dd10*/  HADD2.F32 R7, -RZ, R7.H0_H0 ;  /* 0x20000007ff077230 */ /* 0x000fe40000004100 */
[----:B------:R-:W-:Y:S01]  /*dd20*/  FMUL.FTZ R5, R5, R24 ;  /* 0x0000001805057220 */ /* 0x000fe20000410000 */
[----:B------:R-:W-:-:S02]  /*dd30*/  HADD2.F32 R21, -RZ, R21.H0_H0 ;  /* 0x20000015ff157230 */ /* 0x000fc40000004100 */
[CC--:B------:R-:W-:Y:S01]  /*dd40*/  FMUL.FTZ R42, R4.reuse, R25.reuse ;  /* 0x00000019042a7220 */ /* 0x0c0fe20000410000 */
[----:B------:R-:W-:Y:S01]  /*dd50*/  FMUL.FTZ R4, R4, R6 ;  /* 0x0000000604047220 */ /* 0x000fe20000410000 */
[C---:B------:R-:W-:Y:S01]  /*dd60*/  FFMA.FTZ R44, R7.reuse, R24, -R44 ;  /* 0x00000018072c7223 */ /* 0x040fe2000001082c */
[----:B------:R-:W-:Y:S01]  /*dd70*/  FFMA.FTZ R5, R7, R26, R5 ;  /* 0x0000001a07057223 */ /* 0x000fe20000010005 */
[C---:B------:R-:W-:Y:S01]  /*dd80*/  FFMA.FTZ R7, R21.reuse, R6, -R42 ;  /* 0x0000000615077223 */ /* 0x040fe2000001082a */
[----:B------:R-:W-:Y:S01]  /*dd90*/  FFMA.FTZ R24, R21, R25, R4 ;  /* 0x0000001915187223 */ /* 0x000fe20000010004 */
[----:B------:R-:W-:Y:S02]  /*dda0*/  F2FP.SATFINITE.E4M3.F32.PACK_AB_MERGE_C R4, R36, R35, RZ ;  /* 0x000000232404723e */ /* 0x000fe400048070ff */
[----:B------:R-:W-:Y:S02]  /*ddb0*/  F2FP.SATFINITE.E4M3.F32.PACK_AB_MERGE_C R6, R40, R39, RZ ;  /* 0x000000272806723e */ /* 0x000fe400048070ff */
[----:B------:R-:W-:-:S02]  /*ddc0*/  F2FP.SATFINITE.E4M3.F32.PACK_AB_MERGE_C R44, R5, R44, RZ ;  /* 0x0000002c052c723e */ /* 0x000fc400048070ff */
[----:B------:R-:W-:Y:S02]  /*ddd0*/  F2FP.SATFINITE.E4M3.F32.PACK_AB_MERGE_C R4, R34, R33, R4 ;  /* 0x000000212204723e */ /* 0x000fe40004807004 */
[----:B------:R-:W-:Y:S02]  /*dde0*/  F2FP.SATFINITE.E4M3.F32.PACK_AB_MERGE_C R5, R29, R38, R32 ;  /* 0x000000261d05723e */ /* 0x000fe40004807020 */
[----:B------:R-:W-:Y:S02]  /*ddf0*/  F2FP.SATFINITE.E4M3.F32.PACK_AB_MERGE_C R6, R28, R31, R6 ;  /* 0x0000001f1c06723e */ /* 0x000fe40004807006 */
[----:B------:R-:W-:-:S05]  /*de00*/  F2FP.SATFINITE.E4M3.F32.PACK_AB_MERGE_C R7, R24, R7, R44 ;  /* 0x000000071807723e */ /* 0x000fca000480702c */
[----:B------:R1:W-:Y:S02]  /*de10*/  STS.128 [R0+0x1c400], R4 ;  /* 0x01c4000400007388 */ /* 0x0003e40000000c00 */
.L_x_450:
[----:B------:R-:W-:Y:S05]  /*de20*/  BSYNC B2 ;  /* 0x0000000000027941 */ /* 0x000fea0003800000 */
.L_x_449:
[----:B------:R-:W-:Y:S05]  /*de30*/  @P1 BRA `(.L_x_448) ;  /* 0x0000000400681947 */ /* 0x000fea0003800000 */
[----:B-1----:R-:W1:Y:S01]  /*de40*/  LDS.128 R4, [R3] ;  /* 0x0000000003047984 */ /* 0x002e620000000c00 */
        /* <DEDUP_REMOVED lines=14> */
[CC--:B------:R-:W-:Y:S01]  /*df30*/  FMUL.FTZ R5, R21.reuse, R32.reuse ;  /* 0x0000002015057220 */ /* 0x0c0fe20000410000 */
        /* <DEDUP_REMOVED lines=46> */
[-C--:B------:R-:W-:Y:S01]  /*e220*/  FMUL.FTZ R25, R4, R26.reuse ;  /* 0x0000001a04197220 */ /* 0x080fe20000410000 */
        /* <DEDUP_REMOVED lines=26> */
[----:B------:R2:W-:Y:S02]  /*e3d0*/  STS.128 [R3], R4 ;  /* 0x0000000403007388 */ /* 0x0005e40000000c00 */
.L_x_448:
[----:B------:R-:W-:Y:S05]  /*e3e0*/  BSYNC B1 ;  /* 0x0000000000017941 */ /* 0x000fea0003800000 */
.L_x_447:
[----:B-12---:R-:W-:-:S04]  /*e3f0*/  IADD3 R4, R228, 0x40, RZ ;  /* 0x00000040e4047810 */ /* 0x006fc80007ffe0ff */
[----:B------:R-:W-:-:S13]  /*e400*/  ISETP.GE.AND P0, PT, R4, R9, PT ;  /* 0x000000090400720c */ /* 0x000fda0003f06270 */
[----:B------:R-:W-:Y:S05]  /*e410*/  @P0 BRA `(.L_x_451) ;  /* 0x0000002800a80947 */ /* 0x000fea0003800000 */
[----:B------:R-:W1:Y:S01]  /*e420*/  LDC R5, c[0x0][0x3f4] ;  /* 0x0000fd00ff057b82 */ /* 0x000e620000000800 */
[----:B------:R-:W-:Y:S01]  /*e430*/  BSSY B1, `(.L_x_452) ;  /* 0x000005e000017945 */ /* 0x000fe20003800000 */
[-C--:B-1----:R-:W-:Y:S02]  /*e440*/  ISETP.GE.AND P0, PT, R22, R5.reuse, PT ;  /* 0x000000051600720c */ /* 0x082fe40003f06270 */
[----:B------:R-:W-:-:S11]  /*e450*/  ISETP.GE.AND P1, PT, R230, R5, PT ;  /* 0x00000005e600720c */ /* 0x000fd60003f26270 */
[----:B------:R-:W-:Y:S05]  /*e460*/  @P0 BRA `(.L_x_453) ;  /* 0x0000000400680947 */ /* 0x000fea0003800000 */
[----:B------:R-:W1:Y:S01]  /*e470*/  LDS.128 R4, [R0+0x1e400] ;  /* 0x01e4000000047984 */ /* 0x000e620000000c00 */
[----:B------:R-:W-:Y:S02]  /*e480*/  F2FP.F16.E4M3.UNPACK_B R31, R14 ;  /* 0x0000000eff1f723e */ /* 0x000fe400020006ff */
[----:B------:R-:W-:Y:S02]  /*e490*/  F2FP.F16.E4M3.UNPACK_B R29, R11 ;  /* 0x0000000bff1d723e */ /* 0x000fe400020006ff */
[-C--:B------:R-:W-:Y:S01]  /*e4a0*/  F2FP.F16.E4M3.UNPACK_B R35, R20.reuse ;  /* 0x00000014ff23723e */ /* 0x080fe200020006ff */
[----:B------:R-:W-:Y:S01]  /*e4b0*/  HADD2.F32 R33, -RZ, R31.H1_H1 ;  /* 0x3000001fff217230 */ /* 0x000fe20000004100 */
[----:B------:R-:W-:Y:S01]  /*e4c0*/  F2FP.F16.E4M3.UNPACK_B R20, R20.H1 ;  /* 0x00000014ff14723e */ /* 0x000fe200030006ff */
[----:B------:R-:W-:Y:S02]  /*e4d0*/  HADD2.F32 R27, -RZ, R29.H1_H1 ;  /* 0x3000001dff1b7230 */ /* 0x000fe40000004100 */
[----:B------:R-:W-:Y:S01]  /*e4e0*/  HADD2.F32 R34, -RZ, R31.H0_H0 ;  /* 0x2000001fff227230 */ /* 0x000fe20000004100 */
[----:B------:R-:W-:Y:S01]  /*e4f0*/  F2FP.F16.E4M3.UNPACK_B R31, R14.H1 ;  /* 0x0000000eff1f723e */ /* 0x000fe200030006ff */
[----:B------:R-:W-:-:S02]  /*e500*/  HADD2.F32 R40, -RZ, R35.H1_H1 ;  /* 0x30000023ff287230 */ /* 0x000fc40000004100 */
[--C-:B0-----:R-:W-:Y:S02]  /*e510*/  HADD2.F32 R39, -RZ, R20.reuse.H1_H1 ;  /* 0x30000014ff277230 */ /* 0x101fe40000004100 */
[----:B------:R-:W-:Y:S02]  /*e520*/  HADD2.F32 R38, -RZ, R31.H0_H0 ;  /* 0x2000001fff267230 */ /* 0x000fe40000004100 */
[----:B------:R-:W-:Y:S01]  /*e530*/  HADD2.F32 R37, -RZ, R20.H0_H0 ;  /* 0x20000014ff257230 */ /* 0x000fe20000004100 */
[-C--:B-1----:R-:W-:Y:S02]  /*e540*/  F2FP.F16.E4M3.UNPACK_B R9, R4.reuse.H1 ;  /* 0x00000004ff09723e */ /* 0x082fe400030006ff */
[----:B------:R-:W-:Y:S02]  /*e550*/  F2FP.F16.E4M3.UNPACK_B R4, R4 ;  /* 0x00000004ff04723e */ /* 0x000fe400020006ff */
[-C--:B------:R-:W-:Y:S01]  /*e560*/  F2FP.F16.E4M3.UNPACK_B R24, R5.reuse ;  /* 0x00000005ff18723e */ /* 0x080fe200020006ff */
[--C-:B------:R-:W-:Y:S01]  /*e570*/  HADD2.F32 R21, -RZ, R9.reuse.H0_H0 ;  /* 0x20000009ff157230 */ /* 0x100fe20000004100 */
[----:B------:R-:W-:Y:S01]  /*e580*/  F2FP.F16.E4M3.UNPACK_B R25, R5.H1 ;  /* 0x00000005ff19723e */ /* 0x000fe200030006ff */
[----:B------:R-:W-:Y:S01]  /*e590*/  HADD2.F32 R9, -RZ, R9.H1_H1 ;  /* 0x30000009ff097230 */ /* 0x000fe20000004100 */
[-C--:B------:R-:W-:Y:S01]  /*e5a0*/  F2FP.F16.E4M3.UNPACK_B R26, R6.reuse ;  /* 0x00000006ff1a723e */ /* 0x080fe200020006ff */
[--C-:B------:R-:W-:Y:S01]  /*e5b0*/  HADD2.F32 R5, -RZ, R4.reuse.H1_H1 ;  /* 0x30000004ff057230 */ /* 0x100fe20000004100 */
[----:B------:R-:W-:Y:S01]  /*e5c0*/  F2FP.F16.E4M3.UNPACK_B R6, R6.H1 ;  /* 0x00000006ff06723e */ /* 0x000fe200030006ff */
[----:B------:R-:W-:-:S02]  /*e5d0*/  HADD2.F32 R4, -RZ, R4.H0_H0 ;  /* 0x20000004ff047230 */ /* 0x000fc40000004100 */
[-C--:B------:R-:W-:Y:S01]  /*e5e0*/  FMUL.FTZ R28, R33, R9.reuse ;  /* 0x00000009211c7220 */ /* 0x080fe20000410000 */
[C---:B------:R-:W-:Y:S01]  /*e5f0*/  FMUL.FTZ R32, R27.reuse, R9 ;  /* 0x000000091b207220 */ /* 0x040fe20000410000 */
[----:B------:R-:W-:Y:S02]  /*e600*/  F2FP.F16.E4M3.UNPACK_B R9, R7 ;  /* 0x00000007ff09723e */ /* 0x000fe400020006ff */
[-C--:B------:R-:W-:Y:S01]  /*e610*/  FFMA.FTZ R28, R27, R21.reuse, -R28 ;  /* 0x000000151b1c7223 */ /* 0x080fe2000001081c */
[----:B------:R-:W-:Y:S01]  /*e620*/  FFMA.FTZ R27, R33, R21, R32 ;  /* 0x00000015211b7223 */ /* 0x000fe20000010020 */
[----:B------:R-:W-:Y:S01]  /*e630*/  HADD2.F32 R32, -RZ, R29.H0_H0 ;  /* 0x2000001dff207230 */ /* 0x000fe20000004100 */
[----:B------:R-:W-:Y:S01]  /*e640*/  F2FP.F16.E4M3.UNPACK_B R29, R11.H1 ;  /* 0x0000000bff1d723e */ /* 0x000fe200030006ff */
[-C--:B------:R-:W-:Y:S01]  /*e650*/  FMUL.FTZ R11, R34, R5.reuse ;  /* 0x00000005220b7220 */ /* 0x080fe20000410000 */
[----:B------:R-:W-:Y:S01]  /*e660*/  HADD2.F32 R33, -RZ, R31.H1_H1 ;  /* 0x3000001fff217230 */ /* 0x000fe20000004100 */
[----:B------:R-:W-:Y:S01]  /*e670*/  F2FP.F16.E4M3.UNPACK_B R31, R12 ;  /* 0x0000000cff1f723e */ /* 0x000fe200020006ff */
[----:B------:R-:W-:Y:S01]  /*e680*/  FMUL.FTZ R21, R32, R5 ;  /* 0x0000000520157220 */ /* 0x000fe20000410000 */
[----:B------:R-:W-:-:S02]  /*e690*/  HADD2.F32 R5, -RZ, R25.H1_H1 ;  /* 0x30000019ff057230 */ /* 0x000fc40000004100 */
[-C--:B------:R-:W-:Y:S01]  /*e6a0*/  FFMA.FTZ R11, R32, R4.reuse, -R11 ;  /* 0x00000004200b7223 */ /* 0x080fe2000001080b */
[----:B------:R-:W-:Y:S02]  /*e6b0*/  HADD2.F32 R25, -RZ, R25.H0_H0 ;  /* 0x20000019ff197230 */ /* 0x000fe40000004100 */
[----:B------:R-:W-:Y:S01]  /*e6c0*/  FFMA.FTZ R14, R34, R4, R21 ;  /* 0x00000004220e7223 */ /* 0x000fe20000010015 */
[--C-:B------:R-:W-:Y:S02]  /*e6d0*/  HADD2.F32 R21, -RZ, R29.reuse.H1_H1 ;  /* 0x3000001dff157230 */ /* 0x100fe40000004100 */
[----:B------:R-:W-:Y:S01]  /*e6e0*/  FMUL.FTZ R32, R33, R5 ;  /* 0x0000000521207220 */ /* 0x000fe20000410000 */
[--C-:B------:R-:W-:Y:S01]  /*e6f0*/  HADD2.F32 R4, -RZ, R24.reuse.H1_H1 ;  /* 0x30000018ff047230 */ /* 0x100fe20000004100 */
[----:B------:R-:W-:Y:S01]  /*e700*/  F2FP.F16.E4M3.UNPACK_B R7, R7.H1 ;  /* 0x00000007ff07723e */ /* 0x000fe200030006ff */
[----:B------:R-:W-:Y:S02]  /*e710*/  HADD2.F32 R36, -RZ, R29.H0_H0 ;  /* 0x2000001dff247230 */ /* 0x000fe40000004100 */
[----:B------:R-:W-:Y:S01]  /*e720*/  FMUL.FTZ R34, R21, R5 ;  /* 0x0000000515227220 */ /* 0x000fe20000410000 */
[----:B------:R-:W-:-:S02]  /*e730*/  HADD2.F32 R24, -RZ, R24.H0_H0 ;  /* 0x20000018ff187230 */ /* 0x000fc40000004100 */
[-C--:B------:R-:W-:Y:S01]  /*e740*/  FMUL.FTZ R5, R38, R4.reuse ;  /* 0x0000000426057220 */ /* 0x080fe20000410000 */
[-C--:B------:R-:W-:Y:S01]  /*e750*/  FFMA.FTZ R32, R21, R25.reuse, -R32 ;  /* 0x0000001915207223 */ /* 0x080fe20000010820 */
[----:B------:R-:W-:Y:S01]  /*e760*/  FFMA.FTZ R29, R33, R25, R34 ;  /* 0x00000019211d7223 */ /* 0x000fe20000010022 */
[C---:B------:R-:W-:Y:S01]  /*e770*/  FMUL.FTZ R25, R36.reuse, R4 ;  /* 0x0000000424197220 */ /* 0x040fe20000410000 */
[-C--:B------:R-:W-:Y:S01]  /*e780*/  FFMA.FTZ R21, R36, R24.reuse, -R5 ;  /* 0x0000001824157223 */ /* 0x080fe20000010805 */
[--C-:B------:R-:W-:Y:S02]  /*e790*/  HADD2.F32 R5, -RZ, R6.reuse.H1_H1 ;  /* 0x30000006ff057230 */ /* 0x100fe40000004100 */
[----:B------:R-:W-:Y:S01]  /*e7a0*/  FFMA.FTZ R24, R38, R24, R25 ;  /* 0x0000001826187223 */ /* 0x000fe20000010019 */
[----:B------:R-:W-:Y:S01]  /*e7b0*/  HADD2.F32 R34, -RZ, R31.H1_H1 ;  /* 0x3000001fff227230 */ /* 0x000fe20000004100 */
[----:B------:R-:W-:Y:S01]  /*e7c0*/  F2FP.SATFINITE.E4M3.F32.PACK_AB_MERGE_C R29, R29, R32, RZ ;  /* 0x000000201d1d723e */ /* 0x000fe200048070ff */
[----:B------:R-:W-:-:S02]  /*e7d0*/  HADD2.F32 R6, -RZ, R6.H0_H0 ;  /* 0x20000006ff067230 */ /* 0x000fc40000004100 */
[-C--:B------:R-:W-:Y:S01]  /*e7e0*/  FMUL.FTZ R25, R40, R5.reuse ;  /* 0x0000000528197220 */ /* 0x080fe20000410000 */
[----:B------:R-:W-:Y:S02]  /*e7f0*/  HADD2.F32 R38, -RZ, R35.H0_H0 ;  /* 0x20000023ff267230 */ /* 0x000fe40000004100 */
[C---:B------:R-:W-:Y:S01]  /*e800*/  FMUL.FTZ R33, R34.reuse, R5 ;  /* 0x0000000522217220 */ /* 0x040fe20000410000 */
[--C-:B------:R-:W-:Y:S02]  /*e810*/  HADD2.F32 R4, -RZ, R26.reuse.H1_H1 ;  /* 0x3000001aff047230 */ /* 0x100fe40000004100 */
[----:B------:R-:W-:Y:S02]  /*e820*/  HADD2.F32 R36, -RZ, R31.H0_H0 ;  /* 0x2000001fff247230 */ /* 0x000fe40000004100 */
[----:B------:R-:W-:Y:S01]  /*e830*/  FFMA.FTZ R31, R34, R6, -R25 ;  /* 0x00000006221f7223 */ /* 0x000fe20000010819 */
[----:B------:R-:W-:Y:S01]  /*e840*/  HADD2.F32 R26, -RZ, R26.H0_H0 ;  /* 0x2000001aff1a7230 */ /* 0x000fe20000004100 */
[----:B------:R-:W-:Y:S01]  /*e850*/  F2FP.F16.E4M3.UNPACK_B R34, R12.H1 ;  /* 0x0000000cff22723e */ /* 0x000fe200030006ff */
[----:B------:R-:W-:Y:S01]  /*e860*/  FMUL.FTZ R5, R38, R4 ;  /* 0x0000000426057220 */ /* 0x000fe20000410000 */
[----:B------:R-:W-:Y:S01]  /*e870*/  FFMA.FTZ R12, R40, R6, R33 ;  /* 0x00000006280c7223 */ /* 0x000fe20000010021 */
[----:B------:R-:W-:Y:S01]  /*e880*/  FMUL.FTZ R25, R36, R4 ;  /* 0x0000000424197220 */ /* 0x000fe20000410000 */
[----:B------:R-:W-:-:S02]  /*e890*/  HADD2.F32 R4, -RZ, R9.H1_H1 ;  /* 0x30000009ff047230 */ /* 0x000fc40000004100 */
[-C--:B------:R-:W-:Y:S01]  /*e8a0*/  FFMA.FTZ R6, R36, R26.reuse, -R5 ;  /* 0x0000001a24067223 */ /* 0x080fe20000010805 */
[--C-:B------:R-:W-:Y:S02]  /*e8b0*/  HADD2.F32 R35, -RZ, R34.reuse.H1_H1 ;  /* 0x30000022ff237230 */ /* 0x100fe40000004100 */
[----:B------:R-:W-:Y:S01]  /*e8c0*/  FFMA.FTZ R25, R38, R26, R25 ;  /* 0x0000001a26197223 */ /* 0x000fe20000010019 */
[--C-:B------:R-:W-:Y:S02]  /*e8d0*/  HADD2.F32 R5, -RZ, R7.reuse.H1_H1 ;  /* 0x30000007ff057230 */ /* 0x100fe40000004100 */
[----:B------:R-:W-:Y:S01]  /*e8e0*/  FMUL.FTZ R20, R37, R4 ;  /* 0x0000000425147220 */ /* 0x000fe20000410000 */
[----:B------:R-:W-:Y:S01]  /*e8f0*/  HADD2.F32 R33, -RZ, R34.H0_H0 ;  /* 0x20000022ff217230 */ /* 0x000fe20000004100 */
[----:B------:R-:W-:Y:S01]  /*e900*/  F2FP.SATFINITE.E4M3.F32.PACK_AB_MERGE_C R12, R12, R31, RZ ;  /* 0x0000001f0c0c723e */ /* 0x000fe200048070ff */
[----:B------:R-:W-:Y:S02]  /*e910*/  HADD2.F32 R7, -RZ, R7.H0_H0 ;  /* 0x20000007ff077230 */ /* 0x000fe40000004100 */
[-C--:B------:R-:W-:Y:S01]  /*e920*/  FMUL.FTZ R26, R39, R5.reuse ;  /* 0x00000005271a7220 */ /* 0x080fe20000410000 */
[----:B------:R-:W-:Y:S01]  /*e930*/  FMUL.FTZ R34, R35, R5 ;  /* 0x0000000523227220 */ /* 0x000fe20000410000 */
[----:B------:R-:W-:-:S02]  /*e940*/  HADD2.F32 R9, -RZ, R9.H0_H0 ;  /* 0x20000009ff097230 */ /* 0x000fc40000004100 */
[----:B------:R-:W-:Y:S01]  /*e950*/  FMUL.FTZ R4, R33, R4 ;  /* 0x0000000421047220 */ /* 0x000fe20000410000 */
[-C--:B------:R-:W-:Y:S01]  /*e960*/  FFMA.FTZ R26, R35, R7.reuse, -R26 ;  /* 0x00000007231a7223 */ /* 0x080fe2000001081a */
[----:B------:R-:W-:Y:S01]  /*e970*/  FFMA.FTZ R5, R39, R7, R34 ;  /* 0x0000000727057223 */ /* 0x000fe20000010022 */
[----:B------:R-:W-:Y:S01]  /*e980*/  F2FP.SATFINITE.E4M3.F32.PACK_AB_MERGE_C R6, R25, R6, R12 ;  /* 0x000000061906723e */ /* 0x000fe2000480700c */
[-C--:B------:R-:W-:Y:S01]  /*e990*/  FFMA.FTZ R7, R33, R9.reuse, -R20 ;  /* 0x0000000921077223 */ /* 0x080fe20000010814 */
[----:B------:R-:W-:Y:S01]  /*e9a0*/  FFMA.FTZ R20, R37, R9, R4 ;  /* 0x0000000925147223 */ /* 0x000fe20000010004 */
[----:B------:R-:W-:Y:S02]  /*e9b0*/  F2FP.SATFINITE.E4M3.F32.PACK_AB_MERGE_C R4, R27, R28, RZ ;  /* 0x0000001c1b04723e */ /* 0x000fe400048070ff */
[----:B------:R-:W-:Y:S02]  /*e9c0*/  F2FP.SATFINITE.E4M3.F32.PACK_AB_MERGE_C R26, R5, R26, RZ ;  /* 0x0000001a051a723e */ /* 0x000fe400048070ff */
[----:B------:R-:W-:-:S02]  /*e9d0*/  F2FP.SATFINITE.E4M3.F32.PACK_AB_MERGE_C R4, R14, R11, R4 ;  /* 0x0000000b0e04723e */ /* 0x000fc40004807004 */
[----:B------:R-:W-:Y:S02]  /*e9e0*/  F2FP.SATFINITE.E4M3.F32.PACK_AB_MERGE_C R5, R24, R21, R29 ;  /* 0x000000151805723e */ /* 0x000fe4000480701d */
[----:B------:R-:W-:-:S05]  /*e9f0*/  F2FP.SATFINITE.E4M3.F32.PACK_AB_MERGE_C R7, R20, R7, R26 ;  /* 0x000000071407723e */ /* 0x000fca000480701a */
[----:B------:R1:W-:Y:S02]  /*ea00*/  STS.128 [R0+0x1e400], R4 ;  /* 0x01e4000400007388 */ /* 0x0003e40000000c00 */
.L_x_453:
[----:B------:R-:W-:Y:S05]  /*ea10*/  BSYNC B1 ;  /* 0x0000000000017941 */ /* 0x000fea0003800000 */
.L_x_452:
[----:B------:R-:W-:Y:S05]  /*ea20*/  @P1 BRA `(.L_x_451) ;  /* 0x0000002400241947 */ /* 0x000fea0003800000 */
[----:B-1----:R-:W1:Y:S01]  /*ea30*/  LDS.128 R4, [R3+0x2000] ;  /* 0x0020000003047984 */ /* 0x002e620000000c00 */
[----:B------:R-:W-:Y:S02]  /*ea40*/  F2FP.F16.E4M3.UNPACK_B R26, R13 ;  /* 0x0000000dff1a723e */ /* 0x000fe400020006ff */
[----:B------:R-:W-:Y:S02]  /*ea50*/  F2FP.F16.E4M3.UNPACK_B R25, R8 ;  /* 0x00000008ff19723e */ /* 0x000fe400020006ff */
[-C--:B------:R-:W-:Y:S01]  /*ea60*/  F2FP.F16.E4M3.UNPACK_B R33, R15.reuse ;  /* 0x0000000fff21723e */ /* 0x080fe200020006ff */
[--C-:B------:R-:W-:Y:S01]  /*ea70*/  HADD2.F32 R27, -RZ, R26.reuse.H1_H1 ;  /* 0x3000001aff1b7230 */ /* 0x100fe20000004100 */
[----:B------:R-:W-:Y:S01]  /*ea80*/  F2FP.F16.E4M3.UNPACK_B R15, R15.H1 ;  /* 0x0000000fff0f723e */ /* 0x000fe200030006ff */
[----:B------:R-:W-:Y:S02]  /*ea90*/  HADD2.F32 R21, -RZ, R25.H1_H1 ;  /* 0x30000019ff157230 */ /* 0x000fe40000004100 */
[----:B------:R-:W-:-:S02]  /*eaa0*/  HADD2.F32 R28, -RZ, R26.H0_H0 ;  /* 0x2000001aff1c7230 */ /* 0x000fc40000004100 */
[----:B------:R-:W-:Y:S01]  /*eab0*/  HADD2.F32 R26, -RZ, R25.H0_H0 ;  /* 0x20000019ff1a7230 */ /* 0x000fe20000004100 */
[----:B------:R-:W-:Y:S01]  /*eac0*/  F2FP.F16.E4M3.UNPACK_B R25, R8.H1 ;  /* 0x00000008ff19723e */ /* 0x000fe200030006ff */
[--C-:B------:R-:W-:Y:S02]  /*ead0*/  HADD2.F32 R36, -RZ, R33.reuse.H1_H1 ;  /* 0x30000021ff247230 */ /* 0x100fe40000004100 */
[----:B------:R-:W-:Y:S01]  /*eae0*/  HADD2.F32 R34, -RZ, R33.H0_H0 ;  /* 0x20000021ff227230 */ /* 0x000fe20000004100 */
[----:B-1----:R-:W-:Y:S02]  /*eaf0*/  F2FP.F16.E4M3.UNPACK_B R0, R4.H1 ;  /* 0x00000004ff00723e */ /* 0x002fe400030006ff */
[-C--:B------:R-:W-:Y:S02]  /*eb00*/  F2FP.F16.E4M3.UNPACK_B R12, R6.reuse ;  /* 0x00000006ff0c723e */ /* 0x080fe400020006ff */
[----:B------:R-:W-:Y:S01]  /*eb10*/  F2FP.F16.E4M3.UNPACK_B R14, R6.H1 ;  /* 0x00000006ff0e723e */ /* 0x000fe200030006ff */
[--C-:B------:R-:W-:Y:S01]  /*eb20*/  HADD2.F32 R9, -RZ, R0.reuse.H0_H0 ;  /* 0x20000000ff097230 */ /* 0x100fe20000004100 */
[----:B------:R-:W-:Y:S01]  /*eb30*/  F2FP.F16.E4M3.UNPACK_B R4, R4 ;  /* 0x00000004ff04723e */ /* 0x000fe200020006ff */
[----:B------:R-:W-:Y:S01]  /*eb40*/  HADD2.F32 R0, -RZ, R0.H1_H1 ;  /* 0x30000000ff007230 */ /* 0x000fe20000004100 */
[----:B------:R-:W-:-:S02]  /*eb50*/  F2FP.F16.E4M3.UNPACK_B R11, R5 ;  /* 0x00000005ff0b723e */ /* 0x000fc400020006ff */
[----:B------:R-:W-:Y:S02]  /*eb60*/  F2FP.F16.E4M3.UNPACK_B R5, R5.H1 ;  /* 0x00000005ff05723e */ /* 0x000fe400030006ff */
[-C--:B------:R-:W-:Y:S01]  /*eb70*/  FMUL.FTZ R6, R27, R0.reuse ;  /* 0x000000001b067220 */ /* 0x080fe20000410000 */
[C---:B------:R-:W-:Y:S01]  /*eb80*/  FMUL.FTZ R0, R21.reuse, R0 ;  /* 0x0000000015007220 */ /* 0x040fe20000410000 */
[----:B------:R-:W-:Y:S02]  /*eb90*/  F2FP.F16.E4M3.UNPACK_B R20, R7 ;  /* 0x00000007ff14723e */ /* 0x000fe400020006ff */
[-C--:B------:R-:W-:Y:S01]  /*eba0*/  FFMA.FTZ R21, R21, R9.reuse, -R6 ;  /* 0x0000000915157223 */ /* 0x080fe20000010806 */
[----:B------:R-:W-:Y:S01]  /*ebb0*/  FFMA.FTZ R24, R27, R9, R0 ;  /* 0x000000091b187223 */ /* 0x000fe20000010000 */
[--C-:B------:R-:W-:Y:S01]  /*ebc0*/  HADD2.F32 R0, -RZ, R4.reuse.H1_H1 ;  /* 0x30000004ff007230 */ /* 0x100fe20000004100 */
[----:B------:R-:W-:Y:S01]  /*ebd0*/  F2FP.F16.E4M3.UNPACK_B R27, R13.H1 ;  /* 0x0000000dff1b723e */ /* 0x000fe200030006ff */
[----:B------:R-:W-:Y:S01]  /*ebe0*/  HADD2.F32 R4, -RZ, R4.H0_H0 ;  /* 0x20000004ff047230 */ /* 0x000fe20000004100 */
[----:B------:R-:W-:Y:S01]  /*ebf0*/  F2FP.F16.E4M3.UNPACK_B R7, R7.H1 ;  /* 0x00000007ff07723e */ /* 0x000fe200030006ff */
[----:B------:R-:W-:-:S02]  /*ec00*/  HADD2.F32 R6, -RZ, R5.H1_H1 ;  /* 0x30000005ff067230 */ /* 0x000fc40000004100 */
[-C--:B------:R-:W-:Y:S01]  /*ec10*/  FMUL.FTZ R13, R26, R0.reuse ;  /* 0x000000001a0d7220 */ /* 0x080fe20000410000 */
[C---:B------:R-:W-:Y:S01]  /*ec20*/  FMUL.FTZ R9, R28.reuse, R0 ;  /* 0x000000001c097220 */ /* 0x040fe20000410000 */
[----:B------:R-:W-:Y:S02]  /*ec30*/  HADD2.F32 R31, -RZ, R27.H1_H1 ;  /* 0x3000001bff1f7230 */ /* 0x000fe40000004100 */
[-C--:B------:R-:W-:Y:S01]  /*ec40*/  FFMA.FTZ R8, R28, R4.reuse, R13 ;  /* 0x000000041c087223 */ /* 0x080fe2000001000d */
[----:B------:R-:W-:Y:S02]  /*ec50*/  HADD2.F32 R13, -RZ, R25.H1_H1 ;  /* 0x30000019ff0d7230 */ /* 0x000fe40000004100 */
[----:B------:R-:W-:Y:S01]  /*ec60*/  FFMA.FTZ R9, R26, R4, -R9 ;  /* 0x000000041a097223 */ /* 0x000fe20000010809 */
[----:B------:R-:W-:Y:S02]  /*ec70*/  HADD2.F32 R5, -RZ, R5.H0_H0 ;  /* 0x20000005ff057230 */ /* 0x000fe40000004100 */
[----:B------:R-:W-:Y:S01]  /*ec80*/  FMUL.FTZ R4, R31, R6 ;  /* 0x000000061f047220 */ /* 0x000fe20000410000 */
[----:B------:R-:W-:-:S02]  /*ec90*/  HADD2.F32 R29, -RZ, R27.H0_H0 ;  /* 0x2000001bff1d7230 */ /* 0x000fc40000004100 */
[C---:B------:R-:W-:Y:S01]  /*eca0*/  FMUL.FTZ R6, R13.reuse, R6 ;  /* 0x000000060d067220 */ /* 0x040fe20000410000 */
[----:B------:R-:W-:Y:S02]  /*ecb0*/  HADD2.F32 R0, -RZ, R11.H1_H1 ;  /* 0x3000000bff007230 */ /* 0x000fe40000004100 */
[-C--:B------:R-:W-:Y:S01]  /*ecc0*/  FFMA.FTZ R13, R13, R5.reuse, -R4 ;  /* 0x000000050d0d7223 */ /* 0x080fe20000010804 */
[----:B------:R-:W-:Y:S01]  /*ecd0*/  HADD2.F32 R25, -RZ, R25.H0_H0 ;  /* 0x20000019ff197230 */ /* 0x000fe20000004100 */
[----:B------:R-:W-:Y:S01]  /*ece0*/  F2FP.F16.E4M3.UNPACK_B R27, R10 ;  /* 0x0000000aff1b723e */ /* 0x000fe200020006ff */
[----:B------:R-:W-:Y:S02]  /*ecf0*/  HADD2.F32 R11, -RZ, R11.H0_H0 ;  /* 0x2000000bff0b7230 */ /* 0x000fe40000004100 */
[-C--:B------:R-:W-:Y:S01]  /*ed00*/  FMUL.FTZ R4, R29, R0.reuse ;  /* 0x000000001d047220 */ /* 0x080fe20000410000 */
[----:B------:R-:W-:Y:S01]  /*ed10*/  FFMA.FTZ R26, R31, R5, R6 ;  /* 0x000000051f1a7223 */ /* 0x000fe20000010006 */
[----:B------:R-:W-:Y:S01]  /*ed20*/  FMUL.FTZ R0, R25, R0 ;  /* 0x0000000019007220 */ /* 0x000fe20000410000 */
[----:B------:R-:W-:-:S02]  /*ed30*/  HADD2.F32 R32, -RZ, R27.H1_H1 ;  /* 0x3000001bff207230 */ /* 0x000fc40000004100 */
[-C--:B------:R-:W-:Y:S01]  /*ed40*/  FFMA.FTZ R5, R25, R11.reuse, -R4 ;  /* 0x0000000b19057223 */ /* 0x080fe20000010804 */
[--C-:B------:R-:W-:Y:S02]  /*ed50*/  HADD2.F32 R4, -RZ, R14.reuse.H1_H1 ;  /* 0x3000000eff047230 */ /* 0x100fe40000004100 */
[----:B------:R-:W-:Y:S01]  /*ed60*/  FFMA.FTZ R6, R29, R11, R0 ;  /* 0x0000000b1d067223 */ /* 0x000fe20000010000 */
[----:B------:R-:W-:Y:S01]  /*ed70*/  HADD2.F32 R14, -RZ, R14.H0_H0 ;  /* 0x2000000eff0e7230 */ /* 0x000fe20000004100 */
[----:B------:R-:W-:Y:S01]  /*ed80*/  F2FP.F16.E4M3.UNPACK_B R10, R10.H1 ;  /* 0x0000000aff0a723e */ /* 0x000fe200030006ff */
[--C-:B------:R-:W-:Y:S02]  /*ed90*/  HADD2.F32 R0, -RZ, R12.reuse.H1_H1 ;  /* 0x3000000cff007230 */ /* 0x100fe40000004100 */
[-C--:B------:R-:W-:Y:S01]  /*eda0*/  FMUL.FTZ R11, R36, R4.reuse ;  /* 0x00000004240b7220 */ /* 0x080fe20000410000 */
[----:B------:R-:W-:Y:S01]  /*edb0*/  FMUL.FTZ R29, R32, R4 ;  /* 0x00000004201d7220 */ /* 0x000fe20000410000 */
[----:B------:R-:W-:Y:S01]  /*edc0*/  HADD2.F32 R28, -RZ, R27.H0_H0 ;  /* 0x2000001bff1c7230 */ /* 0x000fe20000004100 */
[----:B------:R-:W-:Y:S01]  /*edd0*/  F2FP.SATFINITE.E4M3.F32.PACK_AB_MERGE_C R13, R26, R13, RZ ;  /* 0x0000000d1a0d723e */ /* 0x000fe200048070ff */
[----:B------:R-:W-:Y:S01]  /*ede0*/  FFMA.FTZ R27, R32, R14, -R11 ;  /* 0x0000000e201b7223 */ /* 0x000fe2000001080b */
[----:B------:R-:W-:-:S02]  /*edf0*/  HADD2.F32 R12, -RZ, R12.H0_H0 ;  /* 0x2000000cff0c7230 */ /* 0x000fc40000004100 */
[----:B------:R-:W-:Y:S01]  /*ee00*/  FMUL.FTZ R11, R34, R0 ;  /* 0x00000000220b7220 */ /* 0x000fe20000410000 */
[----:B------:R-:W-:Y:S01]  /*ee10*/  FFMA.FTZ R14, R36, R14, R29 ;  /* 0x0000000e240e7223 */ /* 0x000fe2000001001d */
[----:B------:R-:W-:Y:S02]  /*ee20*/  HADD2.F32 R31, -RZ, R15.H1_H1 ;  /* 0x3000000fff1f7230 */ /* 0x000fe40000004100 */
[C---:B------:R-:W-:Y:S01]  /*ee30*/  FMUL.FTZ R25, R28.reuse, R0 ;  /* 0x000000001c197220 */ /* 0x040fe20000410000 */
[----:B------:R-:W-:Y:S02]  /*ee40*/  HADD2.F32 R4, -RZ, R7.H1_H1 ;  /* 0x30000007ff047230 */ /* 0x000fe40000004100 */
[-C--:B------:R-:W-:Y:S01]  /*ee50*/  FFMA.FTZ R11, R28, R12.reuse, -R11 ;  /* 0x0000000c1c0b7223 */ /* 0x080fe2000001080b */
[--C-:B------:R-:W-:Y:S02]  /*ee60*/  HADD2.F32 R29, -RZ, R10.reuse.H1_H1 ;  /* 0x3000000aff1d7230 */ /* 0x100fe40000004100 */
[----:B------:R-:W-:Y:S01]  /*ee70*/  FFMA.FTZ R12, R34, R12, R25 ;  /* 0x0000000c220c7223 */ /* 0x000fe20000010019 */
[----:B------:R-:W-:-:S02]  /*ee80*/  HADD2.F32 R28, -RZ, R10.H0_H0 ;  /* 0x2000000aff1c7230 */ /* 0x000fc40000004100 */
[-C--:B------:R-:W-:Y:S01]  /*ee90*/  FMUL.FTZ R10, R31, R4.reuse ;  /* 0x000000041f0a7220 */ /* 0x080fe20000410000 */
[----:B------:R-:W-:Y:S02]  /*eea0*/  HADD2.F32 R32, -RZ, R15.H0_H0 ;  /* 0x2000000fff207230 */ /* 0x000fe40000004100 */
[C---:B------:R-:W-:Y:S01]  /*eeb0*/  FMUL.FTZ R4, R29.reuse, R4 ;  /* 0x000000041d047220 */ /* 0x040fe20000410000 */
[--C-:B------:R-:W-:Y:S01]  /*eec0*/  HADD2.F32 R0, -RZ, R20.reuse.H1_H1 ;  /* 0x30000014ff007230 */ /* 0x100fe20000004100 */
[----:B------:R-:W-:Y:S01]  /*eed0*/  F2FP.SATFINITE.E4M3.F32.PACK_AB_MERGE_C R14, R14, R27, RZ ;  /* 0x0000001b0e0e723e */ /* 0x000fe200048070ff */
[----:B------:R-:W-:Y:S01]  /*eee0*/  HADD2.F32 R7, -RZ, R7.H0_H0 ;  /* 0x20000007ff077230 */ /* 0x000fe20000004100 */
[----:B------:R-:W-:Y:S01]  /*eef0*/  F2FP.SATFINITE.E4M3.F32.PACK_AB_MERGE_C R5, R6, R5, R13 ;  /* 0x000000050605723e */ /* 0x000fe2000480700d */
[----:B------:R-:W-:Y:S02]  /*ef00*/  HADD2.F32 R20, -RZ, R20.H0_H0 ;  /* 0x20000014ff147230 */ /* 0x000fe40000004100 */
[-C--:B------:R-:W-:Y:S01]  /*ef10*/  FMUL.FTZ R15, R32, R0.reuse ;  /* 0x00000000200f7220 */ /* 0x080fe20000410000 */
[C---:B------:R-:W-:Y:S01]  /*ef20*/  FMUL.FTZ R25, R28.reuse, R0 ;  /* 0x000000001c197220 */ /* 0x040fe20000410000 */
[-C--:B------:R-:W-:Y:S01]  /*ef30*/  FFMA.FTZ R10, R29, R7.reuse, -R10 ;  /* 0x000000071d0a7223 */ /* 0x080fe2000001080a */
[----:B------:R-:W-:Y:S01]  /*ef40*/  FFMA.FTZ R29, R31, R7, R4 ;  /* 0x000000071f1d7223 */ /* 0x000fe20000010004 */
[-C--:B------:R-:W-:Y:S01]  /*ef50*/  FFMA.FTZ R7, R28, R20.reuse, -R15 ;  /* 0x000000141c077223 */ /* 0x080fe2000001080f */
[----:B------:R-:W-:Y:S01]  /*ef60*/  FFMA.FTZ R20, R32, R20, R25 ;  /* 0x0000001420147223 */ /* 0x000fe20000010019 */
[----:B------:R-:W-:-:S02]  /*ef70*/  F2FP.SATFINITE.E4M3.F32.PACK_AB_MERGE_C R4, R24, R21, RZ ;  /* 0x000000151804723e */ /* 0x000fc400048070ff */
[----:B------:R-:W-:Y:S02]  /*ef80*/  F2FP.SATFINITE.E4M3.F32.PACK_AB_MERGE_C R10, R29, R10, RZ ;  /* 0x0000000a1d0a723e */ /* 0x000fe400048070ff */
[----:B------:R-:W-:Y:S02]  /*ef90*/  F2FP.SATFINITE.E4M3.F32.PACK_AB_MERGE_C R4, R8, R9, R4 ;  /* 0x000000090804723e */ /* 0x000fe40004807004 */
[----:B------:R-:W-:Y:S02]  /*efa0*/  F2FP.SATFINITE.E4M3.F32.PACK_AB_MERGE_C R6, R12, R11, R14 ;  /* 0x0000000b0c06723e */ /* 0x000fe4000480700e */
[----:B------:R-:W-:-:S05]  /*efb0*/  F2FP.SATFINITE.E4M3.F32.PACK_AB_MERGE_C R7, R20, R7, R10 ;  /* 0x000000071407723e */ /* 0x000fca000480700a */
[----:B------:R2:W-:Y:S01]  /*efc0*/  STS.128 [R3+0x2000], R4 ;  /* 0x0020000403007388 */ /* 0x0005e20000000c00 */
[----:B------:R-:W-:Y:S05]  /*efd0*/  BRA `(.L_x_451) ;  /* 0x0000001c00b87947 */ /* 0x000fea0003800000 */
.L_x_441:
[----:B------:R-:W-:-:S03]  /*efe0*/  UMOV UR4, 0xffffffff ;  /* 0xffffffff00047882 */ /* 0x000fc60000000000 */
[----:B------:R-:W-:Y:S05]  /*eff0*/  BRA.DIV UR4, `(.L_x_454) ;  /* 0x0000016204187947 */ /* 0x000fea000b800000 */
[----:B------:R0:W1:Y:S04]  /*f000*/  SHFL.IDX PT, R21, R24, RZ, 0x1c1f ;  /* 0x001c1fff18157589 */ /* 0x00006800000e0000 */
[----:B------:R0:W2:Y:S04]  /*f010*/  SHFL.IDX PT, R14, R28, RZ, 0x1c1f ;  /* 0x001c1fff1c0e7589 */ /* 0x0000a800000e0000 */
[----:B------:R0:W3:Y:S04]  /*f020*/  SHFL.IDX PT, R3, R26, RZ, 0x1c1f ;  /* 0x001c1fff1a037589 */ /* 0x0000e800000e0000 */
[----:B------:R0:W4:Y:S02]  /*f030*/  SHFL.IDX PT, R25, R27, RZ, 0x1c1f ;  /* 0x001c1fff1b197589 */ /* 0x00012400000e0000 */
.L_x_652:
[----:B------:R-:W-:Y:S01]  /*f040*/  ULDC UR4, c[0x0][0x448] ;  /* 0x0001120000047ab9 */ /* 0x000fe20000000800 */
[----:B------:R-:W-:Y:S01]  /*f050*/  BSSY B1, `(.L_x_455) ;  /* 0x0000012000017945 */ /* 0x000fe20003800000 */
[----:B0-----:R-:W-:Y:S01]  /*f060*/  IMAD R27, R134, UR4, RZ ;  /* 0x00000004861b7c24 */ /* 0x001fe2000f8e02ff */
[----:B------:R-:W-:Y:S02]  /*f070*/  CS2R R8, SRZ ;  /* 0x0000000000087805 */ /* 0x000fe4000001ff00 */
[----:B------:R-:W-:Y:S02]  /*f080*/  CS2R R6, SRZ ;  /* 0x0000000000067805 */ /* 0x000fe4000001ff00 */
[----:B------:R-:W-:Y:S02]  /*f090*/  CS2R R4, SRZ ;  /* 0x0000000000047805 */ /* 0x000fe4000001ff00 */
[----:B------:R-:W-:Y:S02]  /*f0a0*/  CS2R R10, SRZ ;  /* 0x00000000000a7805 */ /* 0x000fe4000001ff00 */
[----:B------:R-:W-:-:S13]  /*f0b0*/  ISETP.GE.AND P0, PT, R0, R27, PT ;  /* 0x0000001b0000720c */ /* 0x000fda0003f06270 */
[----:B------:R-:W-:Y:S05]  /*f0c0*/  @P0 BRA `(.L_x_456) ;  /* 0x0000000000280947 */ /* 0x000fea0003800000 */
[----:B------:R-:W-:Y:S01]  /*f0d0*/  ULDC UR4, c[0x0][0x3f4] ;  /* 0x0000fd0000047ab9 */ /* 0x000fe20000000800 */
[C---:B-1----:R-:W-:Y:S02]  /*f0e0*/  IADD3 R12, P0, R18.reuse, R21, RZ ;  /* 0x00000015120c7210 */ /* 0x042fe40007f1e0ff */
[----:B------:R-:W-:Y:S02]  /*f0f0*/  CS2R R8, SRZ ;  /* 0x0000000000087805 */ /* 0x000fe4000001ff00 */
[C---:B------:R-:W-:Y:S02]  /*f100*/  ISETP.GE.AND P2, PT, R18.reuse, UR4, PT ;  /* 0x0000000412007c0c */ /* 0x040fe4000bf46270 */
[----:B--2---:R-:W-:Y:S01]  /*f110*/  IADD3 R14, P1, R18, R14, RZ ;  /* 0x0000000e120e7210 */ /* 0x004fe20007f3e0ff */
[----:B---3--:R-:W-:-:S04]  /*f120*/  IMAD.X R13, R3, 0x1, R19, P0 ;  /* 0x00000001030d7824 */ /* 0x008fc800000e0613 */
[----:B----4-:R-:W-:-:S06]  /*f130*/  IMAD.X R15, R25, 0x1, R19, P1 ;  /* 0x00000001190f7824 */ /* 0x010fcc00008e0613 */
[----:B------:R-:W-:Y:S05]  /*f140*/  @P2 BRA `(.L_x_456) ;  /* 0x0000000000082947 */ /* 0x000fea0003800000 */
[----:B------:R0:W5:Y:S04]  /*f150*/  LD.E.128 R4, desc[UR60][R12.64] ;  /* 0x0000003c0c047980 */ /* 0x000168000c101d00 */
[----:B------:R0:W5:Y:S02]  /*f160*/  LD.E.128 R8, desc[UR60][R14.64] ;  /* 0x0000003c0e087980 */ /* 0x000164000c101d00 */
.L_x_456:
[----:B------:R-:W-:Y:S05]  /*f170*/  BSYNC B1 ;  /* 0x0000000000017941 */ /* 0x000fea0003800000 */
.L_x_455:
[----:B------:R-:W2:Y:S04]  /*f180*/  LDL R0, [R1+0x94] ;  /* 0x0000940001007983 */ /* 0x000ea80000100800 */
[----:B0-----:R-:W2:Y:S01]  /*f190*/  LDL.LU R12, [R1+0x54] ;  /* 0x00005400010c7983 */ /* 0x001ea20000300800 */
[----:B---3-5:R-:W-:Y:S01]  /*f1a0*/  LOP3.LUT R3, R4, 0xff, RZ, 0xc0, !PT ;  /* 0x000000ff04037812 */ /* 0x028fe200078ec0ff */
[----:B------:R-:W-:Y:S01]  /*f1b0*/  BSSY B1, `(.L_x_457) ;  /* 0x0000047000017945 */ /* 0x000fe20003800000 */
[----:B------:R-:W-:Y:S02]  /*f1c0*/  SHF.R.U32.HI R15, RZ, 0x8, R5 ;  /* 0x00000008ff0f7819 */ /* 0x000fe40000011605 */
[----:B------:R-:W-:Y:S02]  /*f1d0*/  LOP3.LUT R24, R8, 0xff, RZ, 0xc0, !PT ;  /* 0x000000ff08187812 */ /* 0x000fe400078ec0ff */
[----:B------:R-:W-:-:S02]  /*f1e0*/  LOP3.LUT R15, R15, 0xff, RZ, 0xc0, !PT ;  /* 0x000000ff0f0f7812 */ /* 0x000fc400078ec0ff */
[----:B----4-:R-:W-:Y:S02]  /*f1f0*/  SHF.R.U32.HI R25, RZ, 0x8, R7 ;  /* 0x00000008ff197819 */ /* 0x010fe40000011607 */
[----:B--2---:R-:W-:Y:S02]  /*f200*/  LOP3.LUT R14, R6, 0xff, RZ, 0xc0, !PT ;  /* 0x000000ff060e7812 */ /* 0x004fe400078ec0ff */
[----:B------:R-:W-:Y:S02]  /*f210*/  LOP3.LUT R20, R7, 0xff, RZ, 0xc0, !PT ;  /* 0x000000ff07147812 */ /* 0x000fe400078ec0ff */
[----:B------:R-:W-:Y:S02]  /*f220*/  LOP3.LUT R25, R25, 0xff, RZ, 0xc0, !PT ;  /* 0x000000ff19197812 */ /* 0x000fe400078ec0ff */
[----:B------:R-:W-:Y:S02]  /*f230*/  SHF.R.U32.HI R28, RZ, 0x8, R11 ;  /* 0x00000008ff1c7819 */ /* 0x000fe4000001160b */
[----:B------:R-:W-:-:S02]  /*f240*/  PRMT R20, R25, 0x7604, R20 ;  /* 0x0000760419147816 */ /* 0x000fc40000000014 */
[----:B------:R-:W-:Y:S02]  /*f250*/  SHF.R.U32.HI R33, RZ, 0x10, R11 ;  /* 0x00000010ff217819 */ /* 0x000fe4000001160b */
[----:B------:R-:W-:Y:S02]  /*f260*/  SHF.R.U32.HI R29, RZ, 0x10, R9 ;  /* 0x00000010ff1d7819 */ /* 0x000fe40000011609 */
[----:B------:R-:W-:Y:S01]  /*f270*/  IADD3 R32, R228, 0x40, RZ ;  /* 0x00000040e4207810 */ /* 0x000fe20007ffe0ff */
[----:B------:R-:W-:Y:S02]  /*f280*/  IMAD.U32 R33, R33, 0x10000, RZ ;  /* 0x0001000021217824 */ /* 0x000fe400078e00ff */
[----:B------:R-:W-:Y:S01]  /*f290*/  IMAD.U32 R29, R29, 0x10000, RZ ;  /* 0x000100001d1d7824 */ /* 0x000fe200078e00ff */
[----:B------:R-:W-:Y:S02]  /*f2a0*/  R2UR UR5, R0 ;  /* 0x00000000000572ca */ /* 0x000fe400000e0000 */
[----:B------:R-:W-:Y:S01]  /*f2b0*/  SHF.R.U32.HI R0, RZ, 0x8, R4 ;  /* 0x00000008ff007819 */ /* 0x000fe20000011604 */
[----:B------:R-:W-:Y:S01]  /*f2c0*/  IMAD R26, R12, -0x80, R27 ;  /* 0xffffff800c1a7824 */ /* 0x000fe200078e021b */
[----:B------:R-:W-:-:S02]  /*f2d0*/  LOP3.LUT R12, R5, 0xff, RZ, 0xc0, !PT ;  /* 0x000000ff050c7812 */ /* 0x000fc400078ec0ff */
[----:B------:R-:W-:Y:S02]  /*f2e0*/  LOP3.LUT R0, R0, 0xff, RZ, 0xc0, !PT ;  /* 0x000000ff00007812 */ /* 0x000fe400078ec0ff */
[----:B------:R-:W-:Y:S02]  /*f2f0*/  PRMT R12, R15, 0x7604, R12 ;  /* 0x000076040f0c7816 */ /* 0x000fe4000000000c */
[----:B------:R-:W-:-:S03]  /*f300*/  PRMT R13, R0, 0x7604, R3 ;  /* 0x00007604000d7816 */ /* 0x000fc60000000003 */
[----:B------:R-:W-:Y:S01]  /*f310*/  ULEA.HI UR4, UR5, UR5, URZ, 0x1 ;  /* 0x0000000505047291 */ /* 0x000fe2000f8f083f */
[----:B------:R-:W-:Y:S02]  /*f320*/  SHF.R.U32.HI R3, RZ, 0x8, R8 ;  /* 0x00000008ff037819 */ /* 0x000fe40000011608 */
[----:B------:R-:W-:Y:S01]  /*f330*/  SHF.R.U32.HI R0, RZ, 0x8, R6 ;  /* 0x00000008ff007819 */ /* 0x000fe20000011606 */
[----:B------:R-:W-:Y:S01]  /*f340*/  ULOP3.LUT UR4, UR4, 0xfffffffe, URZ, 0xc0, !UPT ;  /* 0xfffffffe04047892 */ /* 0x000fe2000f8ec03f */
[----:B------:R-:W-:Y:S02]  /*f350*/  LOP3.LUT R3, R3, 0xff, RZ, 0xc0, !PT ;  /* 0x000000ff03037812 */ /* 0x000fe400078ec0ff */
[----:B-1----:R-:W-:Y:S01]  /*f360*/  LOP3.LUT R21, R0, 0xff, RZ, 0xc0, !PT ;  /* 0x000000ff00157812 */ /* 0x002fe200078ec0ff */
[----:B------:R-:W-:Y:S01]  /*f370*/  UIADD3 UR4, UR5, -UR4, URZ ;  /* 0x8000000405047290 */ /* 0x000fe2000fffe03f */
[----:B------:R-:W-:Y:S02]  /*f380*/  PRMT R27, R3, 0x7604, R24 ;  /* 0x00007604031b7816 */ /* 0x000fe40000000018 */
[----:B------:R-:W0:Y:S01]  /*f390*/  LDC R3, c[0x0][0x3f4] ;  /* 0x0000fd00ff037b82 */ /* 0x000e220000000800 */
[----:B------:R-:W-:-:S02]  /*f3a0*/  SHF.R.U32.HI R15, RZ, 0x8, R9 ;  /* 0x00000008ff0f7819 */ /* 0x000fc40000011609 */
[----:B------:R-:W-:Y:S01]  /*f3b0*/  IMAD.U32 R35, RZ, RZ, UR4 ;  /* 0x00000004ff237e24 */ /* 0x000fe2000f8e00ff */
[----:B------:R-:W-:Y:S02]  /*f3c0*/  SHF.R.U32.HI R0, RZ, 0x8, R10 ;  /* 0x00000008ff007819 */ /* 0x000fe4000001160a */
[----:B------:R-:W-:Y:S02]  /*f3d0*/  PRMT R21, R21, 0x7604, R14 ;  /* 0x0000760415157816 */ /* 0x000fe4000000000e */
[----:B------:R-:W-:Y:S02]  /*f3e0*/  SHF.L.U32 R35, R35, 0x1f, RZ ;  /* 0x0000001f23237819 */ /* 0x000fe400000006ff */
[----:B------:R-:W-:Y:S02]  /*f3f0*/  LOP3.LUT R14, R9, 0xff, RZ, 0xc0, !PT ;  /* 0x000000ff090e7812 */ /* 0x000fe400078ec0ff */
[----:B------:R-:W1:Y:S01]  /*f400*/  SYNCS.PHASECHK.TRANS64.TRYWAIT P1, [R16+URZ+0x2e800], R35 ;  /* 0x02e80023100075a7 */ /* 0x000e62000802017f */
[----:B------:R-:W-:-:S02]  /*f410*/  LOP3.LUT R15, R15, 0xff, RZ, 0xc0, !PT ;  /* 0x000000ff0f0f7812 */ /* 0x000fc400078ec0ff */
[----:B------:R-:W-:Y:S02]  /*f420*/  LOP3.LUT R24, R10, 0xff, RZ, 0xc0, !PT ;  /* 0x000000ff0a187812 */ /* 0x000fe400078ec0ff */
[----:B------:R-:W-:Y:S02]  /*f430*/  LOP3.LUT R25, R0, 0xff, RZ, 0xc0, !PT ;  /* 0x000000ff00197812 */ /* 0x000fe400078ec0ff */
[----:B------:R-:W-:Y:S02]  /*f440*/  PRMT R14, R15, 0x7604, R14 ;  /* 0x000076040f0e7816 */ /* 0x000fe4000000000e */
[----:B------:R-:W-:Y:S02]  /*f450*/  PRMT R31, R25, 0x7604, R24 ;  /* 0x00007604191f7816 */ /* 0x000fe40000000018 */
[----:B------:R-:W-:Y:S02]  /*f460*/  LOP3.LUT R0, R11, 0xff, RZ, 0xc0, !PT ;  /* 0x000000ff0b007812 */ /* 0x000fe400078ec0ff */
[----:B------:R-:W-:-:S02]  /*f470*/  LOP3.LUT R15, R28, 0xff, RZ, 0xc0, !PT ;  /* 0x000000ff1c0f7812 */ /* 0x000fc400078ec0ff */
[----:B------:R-:W-:Y:S02]  /*f480*/  SHF.R.U32.HI R24, RZ, 0x10, R5 ;  /* 0x00000010ff187819 */ /* 0x000fe40000011605 */
[----:B------:R-:W-:Y:S02]  /*f490*/  SHF.R.U32.HI R25, RZ, 0x10, R7 ;  /* 0x00000010ff197819 */ /* 0x000fe40000011607 */
[----:B------:R-:W-:Y:S02]  /*f4a0*/  PRMT R0, R15, 0x7604, R0 ;  /* 0x000076040f007816 */ /* 0x000fe40000000000 */
[----:B------:R-:W-:Y:S01]  /*f4b0*/  SHF.L.U32 R15, R24, 0x10, RZ ;  /* 0x00000010180f7819 */ /* 0x000fe200000006ff */
[----:B------:R-:W-:Y:S01]  /*f4c0*/  IMAD.U32 R25, R25, 0x10000, RZ ;  /* 0x0001000019197824 */ /* 0x000fe200078e00ff */
[----:B------:R-:W-:Y:S02]  /*f4d0*/  LOP3.LUT R13, R13, 0xff0000, R4, 0xf8, !PT ;  /* 0x00ff00000d0d7812 */ /* 0x000fe400078ef804 */
[----:B------:R-:W-:-:S02]  /*f4e0*/  LOP3.LUT R15, R12, 0xff0000, R15, 0xf8, !PT ;  /* 0x00ff00000c0f7812 */ /* 0x000fc400078ef80f */
[----:B------:R-:W-:Y:S02]  /*f4f0*/  LOP3.LUT R33, R0, 0xff0000, R33, 0xf8, !PT ;  /* 0x00ff000000217812 */ /* 0x000fe400078ef821 */
[----:B------:R-:W-:Y:S02]  /*f500*/  LOP3.LUT R0, R13, 0xff000000, R4, 0xf8, !PT ;  /* 0xff0000000d007812 */ /* 0x000fe400078ef804 */
[----:B0-----:R-:W-:Y:S02]  /*f510*/  ISETP.GE.AND P0, PT, R18, R3, PT ;  /* 0x000000031200720c */ /* 0x001fe40003f06270 */
[----:B------:R-:W-:Y:S02]  /*f520*/  VIMNMX R37, R26, 0x80, PT ;  /* 0x000000801a257848 */ /* 0x000fe40003fe0100 */
[----:B------:R-:W-:Y:S02]  /*f530*/  LOP3.LUT R12, R15, 0xff000000, R5, 0xf8, !PT ;  /* 0xff0000000f0c7812 */ /* 0x000fe400078ef805 */
[----:B------:R-:W-:-:S02]  /*f540*/  LOP3.LUT R13, R21, 0xff0000, R6, 0xf8, !PT ;  /* 0x00ff0000150d7812 */ /* 0x000fc400078ef806 */
[----:B------:R-:W-:Y:S02]  /*f550*/  LOP3.LUT R25, R20, 0xff0000, R25, 0xf8, !PT ;  /* 0x00ff000014197812 */ /* 0x000fe400078ef819 */
[----:B------:R-:W-:Y:S02]  /*f560*/  LOP3.LUT R29, R14, 0xff0000, R29, 0xf8, !PT ;  /* 0x00ff00000e1d7812 */ /* 0x000fe400078ef81d */
[----:B------:R-:W-:Y:S02]  /*f570*/  LOP3.LUT R15, R27, 0xff0000, R8, 0xf8, !PT ;  /* 0x00ff00001b0f7812 */ /* 0x000fe400078ef808 */
[----:B------:R-:W-:Y:S02]  /*f580*/  LOP3.LUT R21, R31, 0xff0000, R10, 0xf8, !PT ;  /* 0x00ff00001f157812 */ /* 0x000fe400078ef80a */
[-C--:B------:R-:W-:Y:S02]  /*f590*/  ISETP.GE.OR P2, PT, R228, R37.reuse, P0 ;  /* 0x00000025e400720c */ /* 0x080fe40000746670 */
[----:B------:R-:W-:-:S02]  /*f5a0*/  ISETP.GE.OR P0, PT, R32, R37, P0 ;  /* 0x000000252000720c */ /* 0x000fc40000706670 */
[----:B------:R-:W-:Y:S02]  /*f5b0*/  LOP3.LUT R13, R13, 0xff000000, R6, 0xf8, !PT ;  /* 0xff0000000d0d7812 */ /* 0x000fe400078ef806 */
[----:B------:R-:W-:Y:S02]  /*f5c0*/  LOP3.LUT R14, R25, 0xff000000, R7, 0xf8, !PT ;  /* 0xff000000190e7812 */ /* 0x000fe400078ef807 */
[----:B------:R-:W-:Y:S02]  /*f5d0*/  LOP3.LUT R15, R15, 0xff000000, R8, 0xf8, !PT ;  /* 0xff0000000f0f7812 */ /* 0x000fe400078ef808 */
[----:B------:R-:W-:Y:S02]  /*f5e0*/  LOP3.LUT R20, R29, 0xff000000, R9, 0xf8, !PT ;  /* 0xff0000001d147812 */ /* 0x000fe400078ef809 */
[----:B------:R-:W-:Y:S02]  /*f5f0*/  LOP3.LUT R21, R21, 0xff000000, R10, 0xf8, !PT ;  /* 0xff00000015157812 */ /* 0x000fe400078ef80a */
[----:B------:R-:W-:Y:S01]  /*f600*/  LOP3.LUT R24, R33, 0xff000000, R11, 0xf8, !PT ;  /* 0xff00000021187812 */ /* 0x000fe200078ef80b */
[----:B-1----:R-:W-:Y:S06]  /*f610*/  @!P1 BRA `(.L_x_458) ;  /* 0x0000015c00009947 */ /* 0x002fec0003800000 */
.L_x_653:
[----:B------:R-:W-:Y:S05]  /*f620*/  BSYNC B1 ;  /* 0x0000000000017941 */ /* 0x000fea0003800000 */
.L_x_457:
[----:B------:R-:W-:Y:S04]  /*f630*/  BSSY B1, `(.L_x_459) ;  /* 0x00000c6000017945 */ /* 0x000fe80003800000 */
[----:B------:R-:W-:Y:S05]  /*f640*/  @P2 BRA `(.L_x_460) ;  /* 0x0000000c00102947 */ /* 0x000fea0003800000 */
[----:B------:R-:W1:Y:S01]  /*f650*/  S2R R5, SR_TID.X ;  /* 0x0000000000057919 */ /* 0x000e620000002100 */
[----:B------:R-:W-:Y:S01]  /*f660*/  IMAD.SHL.U32 R4, R229, 0x80, RZ ;  /* 0x00000080e5047824 */ /* 0x000fe200078e00ff */
[----:B------:R-:W-:Y:S02]  /*f670*/  F2FP.F16.E4M3.UNPACK_B R38, R0.H1 ;  /* 0x00000000ff26723e */ /* 0x000fe400030006ff */
[-C--:B------:R-:W-:Y:S02]  /*f680*/  F2FP.F16.E4M3.UNPACK_B R42, R15.reuse.H1 ;  /* 0x0000000fff2a723e */ /* 0x080fe400030006ff */
[----:B------:R-:W-:Y:S01]  /*f690*/  LOP3.LUT R6, R4, 0x380, RZ, 0xc0, !PT ;  /* 0x0000038004067812 */ /* 0x000fe200078ec0ff */
[----:B------:R-:W-:Y:S01]  /*f6a0*/  HADD2.F32 R39, -RZ, R38.H0_H0 ;  /* 0x20000026ff277230 */ /* 0x000fe20000004100 */
[----:B------:R-:W-:Y:S01]  /*f6b0*/  F2FP.F16.E4M3.UNPACK_B R41, R15 ;  /* 0x0000000fff29723e */ /* 0x000fe200020006ff */
[----:B------:R-:W-:Y:S01]  /*f6c0*/  HADD2.F32 R40, -RZ, R42.H0_H0 ;  /* 0x2000002aff287230 */ /* 0x000fe20000004100 */
[----:B------:R-:W-:-:S02]  /*f6d0*/  LOP3.LUT R4, R6, 0x70, R18, 0xf8, !PT ;  /* 0x0000007006047812 */ /* 0x000fc400078ef812 */
[----:B------:R-:W-:-:S04]  /*f6e0*/  SHF.R.U32.HI R9, RZ, 0x3, R6 ;  /* 0x00000003ff097819 */ /* 0x000fc80000011606 */
[----:B------:R-:W-:Y:S01]  /*f6f0*/  LOP3.LUT R25, R4, R9, RZ, 0x3c, !PT ;  /* 0x0000000904197212 */ /* 0x000fe200078e3cff */
[----:B-1----:R-:W-:-:S05]  /*f700*/  VIADD R5, R5, 0xffffff80 ;  /* 0xffffff8005057836 */ /* 0x002fca0000000000 */
[----:B------:R-:W-:-:S04]  /*f710*/  SHF.R.S32.HI R8, RZ, 0x1f, R5 ;  /* 0x0000001fff087819 */ /* 0x000fc80000011405 */
[----:B------:R-:W-:Y:S02]  /*f720*/  LEA.HI R8, R8, R5, RZ, 0x5 ;  /* 0x0000000508087211 */ /* 0x000fe400078f28ff */
[----:B------:R-:W-:-:S03]  /*f730*/  IADD3 R5, R18, R3, RZ ;  /* 0x0000000312057210 */ /* 0x000fc60007ffe0ff */
[----:B------:R-:W-:Y:S01]  /*f740*/  IMAD.SHL.U32 R8, R8, 0x20, RZ ;  /* 0x0000002008087824 */ /* 0x000fe200078e00ff */
[----:B------:R-:W-:-:S04]  /*f750*/  LOP3.LUT R5, R6, 0x70, R5, 0xf8, !PT ;  /* 0x0000007006057812 */ /* 0x000fc800078ef805 */
[----:B------:R-:W-:Y:S02]  /*f760*/  LOP3.LUT R8, R8, 0xfffffc00, RZ, 0xc0, !PT ;  /* 0xfffffc0008087812 */ /* 0x000fe400078ec0ff */
[----:B------:R-:W-:Y:S02]  /*f770*/  LOP3.LUT R9, R5, R9, RZ, 0x3c, !PT ;  /* 0x0000000905097212 */ /* 0x000fe400078e3cff */
[C-C-:B------:R-:W-:Y:S02]  /*f780*/  IADD3 R25, R16.reuse, R25, R8.reuse ;  /* 0x0000001910197210 */ /* 0x140fe40007ffe008 */
[----:B------:R-:W-:-:S03]  /*f790*/  IADD3 R26, R16, R9, R8 ;  /* 0x00000009101a7210 */ /* 0x000fc60007ffe008 */
[----:B------:R-:W1:Y:S04]  /*f7a0*/  LDS.128 R4, [R25+0x1c400] ;  /* 0x01c4000019047984 */ /* 0x000e680000000c00 */
[----:B------:R-:W2:Y:S01]  /*f7b0*/  LDS.128 R8, [R26+0x1c400] ;  /* 0x01c400001a087984 */ /* 0x000ea20000000c00 */
[-C--:B-1----:R-:W-:Y:S02]  /*f7c0*/  F2FP.F16.E4M3.UNPACK_B R27, R4.reuse ;  /* 0x00000004ff1b723e */ /* 0x082fe400020006ff */
[----:B------:R-:W-:Y:S02]  /*f7d0*/  F2FP.F16.E4M3.UNPACK_B R4, R4.H1 ;  /* 0x00000004ff04723e */ /* 0x000fe400030006ff */
[----:B--2---:R-:W-:Y:S02]  /*f7e0*/  F2FP.F16.E4M3.UNPACK_B R33, R8.H1 ;  /* 0x00000008ff21723e */ /* 0x004fe400030006ff */
[----:B------:R-:W-:-:S02]  /*f7f0*/  F2FP.F16.E4M3.UNPACK_B R28, R5 ;  /* 0x00000005ff1c723e */ /* 0x000fc400020006ff */
[----:B------:R-:W-:Y:S01]  /*f800*/  F2FP.F16.E4M3.UNPACK_B R29, R5.H1 ;  /* 0x00000005ff1d723e */ /* 0x000fe200030006ff */
[--C-:B------:R-:W-:Y:S01]  /*f810*/  HADD2.F32 R34, -RZ, R33.reuse.H0_H0 ;  /* 0x20000021ff227230 */ /* 0x100fe20000004100 */
[-C--:B0-----:R-:W-:Y:S01]  /*f820*/  F2FP.F16.E4M3.UNPACK_B R35, R9.reuse ;  /* 0x00000009ff23723e */ /* 0x081fe200020006ff */
[----:B------:R-:W-:Y:S01]  /*f830*/  HADD2.F32 R5, -RZ, R4.H0_H0 ;  /* 0x20000004ff057230 */ /* 0x000fe20000004100 */
[----:B------:R-:W-:Y:S01]  /*f840*/  F2FP.F16.E4M3.UNPACK_B R36, R9.H1 ;  /* 0x00000009ff24723e */ /* 0x000fe200030006ff */
[----:B------:R-:W-:Y:S02]  /*f850*/  HADD2.F32 R33, -RZ, R33.H1_H1 ;  /* 0x30000021ff217230 */ /* 0x000fe40000004100 */
[CC--:B------:R-:W-:Y:S01]  /*f860*/  FMUL.FTZ R9, R34.reuse, R39.reuse ;  /* 0x0000002722097220 */ /* 0x0c0fe20000410000 */
[----:B------:R-:W-:Y:S01]  /*f870*/  FMUL.FTZ R44, R34, R40 ;  /* 0x00000028222c7220 */ /* 0x000fe20000410000 */
[----:B------:R-:W-:Y:S02]  /*f880*/  F2FP.F16.E4M3.UNPACK_B R8, R8 ;  /* 0x00000008ff08723e */ /* 0x000fe400020006ff */
[C---:B------:R-:W-:Y:S01]  /*f890*/  FFMA.FTZ R46, R5.reuse, R40, R9 ;  /* 0x00000028052e7223 */ /* 0x040fe20000010009 */
[----:B------:R-:W-:Y:S01]  /*f8a0*/  FFMA.FTZ R45, R5, R39, -R44 ;  /* 0x00000027052d7223 */ /* 0x000fe2000001082c */
[----:B------:R-:W-:Y:S01]  /*f8b0*/  HADD2.F32 R40, -RZ, R38.H1_H1 ;  /* 0x30000026ff287230 */ /* 0x000fe20000004100 */
[----:B------:R-:W-:Y:S01]  /*f8c0*/  F2FP.F16.E4M3.UNPACK_B R38, R0 ;  /* 0x00000000ff26723e */ /* 0x000fe200020006ff */
[----:B------:R-:W-:Y:S01]  /*f8d0*/  HADD2.F32 R44, -RZ, R42.H1_H1 ;  /* 0x3000002aff2c7230 */ /* 0x000fe20000004100 */
[----:B------:R-:W-:Y:S01]  /*f8e0*/  F2FP.F16.E4M3.UNPACK_B R37, R10 ;  /* 0x0000000aff25723e */ /* 0x000fe200020006ff */
[----:B------:R-:W-:-:S02]  /*f8f0*/  HADD2.F32 R42, -RZ, R41.H0_H0 ;  /* 0x20000029ff2a7230 */ /* 0x000fc40000004100 */
[C---:B------:R-:W-:Y:S01]  /*f900*/  FMUL.FTZ R43, R33.reuse, R40 ;  /* 0x00000028212b7220 */ /* 0x040fe20000410000 */
[----:B------:R-:W-:Y:S02]  /*f910*/  HADD2.F32 R9, -RZ, R8.H0_H0 ;  /* 0x20000008ff097230 */ /* 0x000fe40000004100 */
[----:B------:R-:W-:Y:S01]  /*f920*/  FMUL.FTZ R48, R33, R44 ;  /* 0x0000002c21307220 */ /* 0x000fe20000410000 */
[----:B------:R-:W-:Y:S01]  /*f930*/  HADD2.F32 R5, -RZ, R4.H1_H1 ;  /* 0x30000004ff057230 */ /* 0x000fe20000004100 */
[----:B------:R-:W-:Y:S01]  /*f940*/  F2FP.F16.E4M3.UNPACK_B R10, R10.H1 ;  /* 0x0000000aff0a723e */ /* 0x000fe200030006ff */
[----:B------:R-:W-:Y:S02]  /*f950*/  HADD2.F32 R39, -RZ, R38.H0_H0 ;  /* 0x20000026ff277230 */ /* 0x000fe40000004100 */
[----:B------:R-:W-:Y:S01]  /*f960*/  FMUL.FTZ R33, R9, R42 ;  /* 0x0000002a09217220 */ /* 0x000fe20000410000 */
[----:B------:R-:W-:Y:S02]  /*f970*/  HADD2.F32 R4, -RZ, R27.H0_H0 ;  /* 0x2000001bff047230 */ /* 0x000fe40000004100 */
[C---:B------:R-:W-:Y:S01]  /*f980*/  FFMA.FTZ R47, R5.reuse, R44, R43 ;  /* 0x0000002c052f7223 */ /* 0x040fe2000001002b */
[----:B------:R-:W-:Y:S01]  /*f990*/  FFMA.FTZ R48, R5, R40, -R48 ;  /* 0x0000002805307223 */ /* 0x000fe20000010830 */
[----:B------:R-:W-:Y:S01]  /*f9a0*/  FMUL.FTZ R9, R9, R39 ;  /* 0x0000002709097220 */ /* 0x000fe20000410000 */
[----:B------:R-:W-:-:S02]  /*f9b0*/  HADD2.F32 R5, -RZ, R36.H0_H0 ;  /* 0x20000024ff057230 */ /* 0x000fc40000004100 */
[C---:B------:R-:W-:Y:S01]  /*f9c0*/  FFMA.FTZ R43, R4.reuse, R39, -R33 ;  /* 0x00000027042b7223 */ /* 0x040fe20000010821 */
[----:B------:R-:W-:Y:S01]  /*f9d0*/  F2FP.F16.E4M3.UNPACK_B R39, R20.H1 ;  /* 0x00000014ff27723e */ /* 0x000fe200030006ff */
[----:B------:R-:W-:Y:S01]  /*f9e0*/  FFMA.FTZ R42, R4, R42, R9 ;  /* 0x0000002a042a7223 */ /* 0x000fe20000010009 */
[----:B------:R-:W-:Y:S01]  /*f9f0*/  F2FP.F16.E4M3.UNPACK_B R9, R12.H1 ;  /* 0x0000000cff09723e */ /* 0x000fe200030006ff */
[----:B------:R-:W-:Y:S01]  /*fa00*/  HADD2.F32 R41, -RZ, R41.H1_H1 ;  /* 0x30000029ff297230 */ /* 0x000fe20000004100 */
[-C--:B------:R-:W-:Y:S01]  /*fa10*/  F2FP.F16.E4M3.UNPACK_B R31, R6.reuse ;  /* 0x00000006ff1f723e */ /* 0x080fe200020006ff */
[----:B------:R-:W-:Y:S01]  /*fa20*/  HADD2.F32 R40, -RZ, R39.H0_H0 ;  /* 0x20000027ff287230 */ /* 0x000fe20000004100 */
[----:B------:R-:W-:Y:S01]  /*fa30*/  F2FP.F16.E4M3.UNPACK_B R6, R6.H1 ;  /* 0x00000006ff06723e */ /* 0x000fe200030006ff */
[----:B------:R-:W-:Y:S01]  /*fa40*/  HADD2.F32 R8, -RZ, R8.H1_H1 ;  /* 0x30000008ff087230 */ /* 0x000fe20000004100 */
[----:B------:R-:W-:Y:S01]  /*fa50*/  F2FP.F16.E4M3.UNPACK_B R34, R11 ;  /* 0x0000000bff22723e */ /* 0x000fe200020006ff */
[----:B------:R-:W-:-:S02]  /*fa60*/  HADD2.F32 R38, -RZ, R38.H1_H1 ;  /* 0x30000026ff267230 */ /* 0x000fc40000004100 */
[C---:B------:R-:W-:Y:S01]  /*fa70*/  FMUL.FTZ R49, R5.reuse, R40 ;  /* 0x0000002805317220 */ /* 0x040fe20000410000 */
[----:B------:R-:W-:Y:S02]  /*fa80*/  HADD2.F32 R33, -RZ, R9.H0_H0 ;  /* 0x20000009ff217230 */ /* 0x000fe40000004100 */
[C---:B------:R-:W-:Y:S01]  /*fa90*/  FMUL.FTZ R44, R8.reuse, R41 ;  /* 0x00000029082c7220 */ /* 0x040fe20000410000 */
[----:B------:R-:W-:Y:S02]  /*faa0*/  HADD2.F32 R4, -RZ, R29.H0_H0 ;  /* 0x2000001dff047230 */ /* 0x000fe40000004100 */
[----:B------:R-:W-:Y:S01]  /*fab0*/  FMUL.FTZ R8, R8, R38 ;  /* 0x0000002608087220 */ /* 0x000fe20000410000 */
[----:B------:R-:W-:Y:S02]  /*fac0*/  HADD2.F32 R27, -RZ, R27.H1_H1 ;  /* 0x3000001bff1b7230 */ /* 0x000fe40000004100 */
[----:B------:R-:W-:Y:S01]  /*fad0*/  FMUL.FTZ R5, R5, R33 ;  /* 0x0000002105057220 */ /* 0x000fe20000410000 */
[----:B------:R-:W-:-:S02]  /*fae0*/  HADD2.F32 R39, -RZ, R39.H1_H1 ;  /* 0x30000027ff277230 */ /* 0x000fc40000004100 */
[C---:B------:R-:W-:Y:S01]  /*faf0*/  FFMA.FTZ R51, R4.reuse, R33, -R49 ;  /* 0x0000002104337223 */ /* 0x040fe20000010831 */
[----:B------:R-:W-:Y:S01]  /*fb00*/  F2FP.F16.E4M3.UNPACK_B R33, R20 ;  /* 0x00000014ff21723e */ /* 0x000fe200020006ff */
[C---:B------:R-:W-:Y:S01]  /*fb10*/  FFMA.FTZ R44, R27.reuse, R38, -R44 ;  /* 0x000000261b2c7223 */ /* 0x040fe2000001082c */
[----:B------:R-:W-:Y:S01]  /*fb20*/  FFMA.FTZ R41, R27, R41, R8 ;  /* 0x000000291b297223 */ /* 0x000fe20000010008 */
[----:B------:R-:W-:Y:S01]  /*fb30*/  HADD2.F32 R36, -RZ, R36.H1_H1 ;  /* 0x30000024ff247230 */ /* 0x000fe20000004100 */
[----:B------:R-:W-:Y:S01]  /*fb40*/  F2FP.F16.E4M3.UNPACK_B R8, R12 ;  /* 0x0000000cff08723e */ /* 0x000fe200020006ff */
[----:B------:R-:W-:Y:S02]  /*fb50*/  HADD2.F32 R27, -RZ, R9.H1_H1 ;  /* 0x30000009ff1b7230 */ /* 0x000fe40000004100 */
[----:B------:R-:W-:Y:S01]  /*fb60*/  FFMA.FTZ R52, R4, R40, R5 ;  /* 0x0000002804347223 */ /* 0x000fe20000010005 */
[----:B------:R-:W-:Y:S02]  /*fb70*/  HADD2.F32 R38, -RZ, R33.H0_H0 ;  /* 0x20000021ff267230 */ /* 0x000fe40000004100 */
[----:B------:R-:W-:Y:S01]  /*fb80*/  FMUL.FTZ R40, R36, R39 ;  /* 0x0000002724287220 */ /* 0x000fe20000410000 */
[----:B------:R-:W-:-:S02]  /*fb90*/  HADD2.F32 R5, -RZ, R35.H0_H0 ;  /* 0x20000023ff057230 */ /* 0x000fc40000004100 */
[----:B------:R-:W-:Y:S01]  /*fba0*/  FMUL.FTZ R36, R36, R27 ;  /* 0x0000001b24247220 */ /* 0x000fe20000410000 */
[----:B------:R-:W-:Y:S01]  /*fbb0*/  HADD2.F32 R29, -RZ, R29.H1_H1 ;  /* 0x3000001dff1d7230 */ /* 0x000fe20000004100 */
[----:B------:R-:W-:Y:S01]  /*fbc0*/  F2FP.F16.E4M3.UNPACK_B R11, R11.H1 ;  /* 0x0000000bff0b723e */ /* 0x000fe200030006ff */
[----:B------:R-:W-:Y:S02]  /*fbd0*/  HADD2.F32 R9, -RZ, R8.H0_H0 ;  /* 0x20000008ff097230 */ /* 0x000fe40000004100 */
[-C--:B------:R-:W-:Y:S01]  /*fbe0*/  FMUL.FTZ R49, R5, R38.reuse ;  /* 0x0000002605317220 */ /* 0x080fe20000410000 */
[----:B------:R-:W-:Y:S02]  /*fbf0*/  HADD2.F32 R4, -RZ, R28.H0_H0 ;  /* 0x2000001cff047230 */ /* 0x000fe40000004100 */
[C---:B------:R-:W-:Y:S01]  /*fc00*/  FFMA.FTZ R54, R29.reuse, R27, -R40 ;  /* 0x0000001b1d367223 */ /* 0x040fe20000010828 */
[----:B------:R-:W-:Y:S01]  /*fc10*/  FFMA.FTZ R53, R29, R39, R36 ;  /* 0x000000271d357223 */ /* 0x000fe20000010024 */
[----:B------:R-:W-:Y:S01]  /*fc20*/  FMUL.FTZ R5, R5, R9 ;  /* 0x0000000905057220 */ /* 0x000fe20000410000 */
[----:B------:R-:W-:Y:S01]  /*fc30*/  F2FP.F16.E4M3.UNPACK_B R29, R21.H1 ;  /* 0x00000015ff1d723e */ /* 0x000fe200030006ff */
[C---:B------:R-:W-:Y:S01]  /*fc40*/  FFMA.FTZ R49, R4.reuse, R9, -R49 ;  /* 0x0000000904317223 */ /* 0x040fe20000010831 */
[----:B------:R-:W-:Y:S01]  /*fc50*/  F2FP.F16.E4M3.UNPACK_B R9, R13.H1 ;  /* 0x0000000dff09723e */ /* 0x000fe200030006ff */
[----:B------:R-:W-:Y:S01]  /*fc60*/  FFMA.FTZ R38, R4, R38, R5 ;  /* 0x0000002604267223 */ /* 0x000fe20000010005 */
[----:B------:R-:W-:Y:S01]  /*fc70*/  HADD2.F32 R8, -RZ, R8.H1_H1 ;  /* 0x30000008ff087230 */ /* 0x000fe20000004100 */
[-C--:B------:R-:W-:Y:S01]  /*fc80*/  F2FP.F16.E4M3.UNPACK_B R32, R7.reuse ;  /* 0x00000007ff20723e */ /* 0x080fe200020006ff */
[----:B------:R-:W-:Y:S01]  /*fc90*/  HADD2.F32 R33, -RZ, R33.H1_H1 ;  /* 0x30000021ff217230 */ /* 0x000fe20000004100 */
[----:B------:R-:W-:Y:S01]  /*fca0*/  F2FP.F16.E4M3.UNPACK_B R7, R7.H1 ;  /* 0x00000007ff07723e */ /* 0x000fe200030006ff */
[----:B------:R-:W-:-:S02]  /*fcb0*/  HADD2.F32 R35, -RZ, R35.H1_H1 ;  /* 0x30000023ff237230 */ /* 0x000fc40000004100 */
[----:B------:R-:W-:Y:S02]  /*fcc0*/  HADD2.F32 R36, -RZ, R29.H0_H0 ;  /* 0x2000001dff247230 */ /* 0x000fe40000004100 */
[----:B------:R-:W-:Y:S02]  /*fcd0*/  HADD2.F32 R5, -RZ, R10.H0_H0 ;  /* 0x2000000aff057230 */ /* 0x000fe40000004100 */
[C---:B------:R-:W-:Y:S01]  /*fce0*/  FMUL.FTZ R39, R35.reuse, R33 ;  /* 0x0000002123277220 */ /* 0x040fe20000410000 */
[----:B------:R-:W-:Y:S02]  /*fcf0*/  HADD2.F32 R27, -RZ, R9.H0_H0 ;  /* 0x20000009ff1b7230 */ /* 0x000fe40000004100 */
[----:B------:R-:W-:Y:S01]  /*fd00*/  FMUL.FTZ R50, R35, R8 ;  /* 0x0000000823327220 */ /* 0x000fe20000410000 */
[----:B------:R-:W-:Y:S02]  /*fd10*/  HADD2.F32 R4, -RZ, R6.H0_H0 ;  /* 0x20000006ff047230 */ /* 0x000fe40000004100 */
[----:B------:R-:W-:Y:S01]  /*fd20*/  FMUL.FTZ R35, R5, R36 ;  /* 0x0000002405237220 */ /* 0x000fe20000410000 */
[----:B------:R-:W-:-:S02]  /*fd30*/  HADD2.F32 R28, -RZ, R28.H1_H1 ;  /* 0x3000001cff1c7230 */ /* 0x000fc40000004100 */
[-C--:B------:R-:W-:Y:S01]  /*fd40*/  FMUL.FTZ R5, R5, R27.reuse ;  /* 0x0000001b05057220 */ /* 0x080fe20000410000 */
[----:B------:R-:W-:Y:S02]  /*fd50*/  HADD2.F32 R29, -RZ, R29.H1_H1 ;  /* 0x3000001dff1d7230 */ /* 0x000fe40000004100 */
[----:B------:R-:W-:Y:S01]  /*fd60*/  FFMA.FTZ R35, R4, R27, -R35 ;  /* 0x0000001b04237223 */ /* 0x000fe20000010823 */
[----:B------:R-:W-:Y:S02]  /*fd70*/  HADD2.F32 R10, -RZ, R10.H1_H1 ;  /* 0x3000000aff0a7230 */ /* 0x000fe40000004100 */
[----:B------:R-:W-:Y:S01]  /*fd80*/  FFMA.FTZ R40, R28, R8, -R39 ;  /* 0x000000081c287223 */ /* 0x000fe20000010827 */
[----:B------:R-:W-:Y:S01]  /*fd90*/  HADD2.F32 R9, -RZ, R9.H1_H1 ;  /* 0x30000009ff097230 */ /* 0x000fe20000004100 */
[----:B------:R-:W-:Y:S01]  /*fda0*/  F2FP.F16.E4M3.UNPACK_B R27, R21 ;  /* 0x00000015ff1b723e */ /* 0x000fe200020006ff */
[----:B------:R-:W-:Y:S01]  /*fdb0*/  FFMA.FTZ R39, R4, R36, R5 ;  /* 0x0000002404277223 */ /* 0x000fe20000010005 */
[----:B------:R-:W-:Y:S01]  /*fdc0*/  HADD2.F32 R6, -RZ, R6.H1_H1 ;  /* 0x30000006ff067230 */ /* 0x000fe20000004100 */
[----:B------:R-:W-:Y:S01]  /*fdd0*/  F2FP.F16.E4M3.UNPACK_B R8, R13 ;  /* 0x0000000dff08723e */ /* 0x000fe200020006ff */
[C---:B------:R-:W-:Y:S01]  /*fde0*/  FMUL.FTZ R55, R10.reuse, R29 ;  /* 0x0000001d0a377220 */ /* 0x040fe20000410000 */
[----:B------:R-:W-:Y:S01]  /*fdf0*/  FMUL.FTZ R4, R10, R9 ;  /* 0x000000090a047220 */ /* 0x000fe20000410000 */
[----:B------:R-:W-:-:S02]  /*fe00*/  HADD2.F32 R10, -RZ, R27.H0_H0 ;  /* 0x2000001bff0a7230 */ /* 0x000fc40000004100 */
[----:B------:R-:W-:Y:S01]  /*fe10*/  FFMA.FTZ R33, R28, R33, R50 ;  /* 0x000000211c217223 */ /* 0x000fe20000010032 */
[----:B------:R-:W-:Y:S02]  /*fe20*/  HADD2.F32 R5, -RZ, R37.H0_H0 ;  /* 0x20000025ff057230 */ /* 0x000fe40000004100 */
[C---:B------:R-:W-:Y:S01]  /*fe30*/  FFMA.FTZ R56, R6.reuse, R9, -R55 ;  /* 0x0000000906387223 */ /* 0x040fe20000010837 */
[----:B------:R-:W-:Y:S01]  /*fe40*/  FFMA.FTZ R58, R6, R29, R4 ;  /* 0x0000001d063a7223 */ /* 0x000fe20000010004 */
[----:B------:R-:W-:Y:S02]  /*fe50*/  HADD2.F32 R6, -RZ, R8.H0_H0 ;  /* 0x20000008ff067230 */ /* 0x000fe40000004100 */
[----:B------:R-:W-:Y:S02]  /*fe60*/  HADD2.F32 R4, -RZ, R31.H0_H0 ;  /* 0x2000001fff047230 */ /* 0x000fe40000004100 */
[----:B------:R-:W-:Y:S01]  /*fe70*/  FMUL.FTZ R9, R5, R10 ;  /* 0x0000000a05097220 */ /* 0x000fe20000410000 */
[----:B------:R-:W-:-:S02]  /*fe80*/  HADD2.F32 R28, -RZ, R27.H1_H1 ;  /* 0x3000001bff1c7230 */ /* 0x000fc40000004100 */
[-C--:B------:R-:W-:Y:S01]  /*fe90*/  FMUL.FTZ R5, R5, R6.reuse ;  /* 0x0000000605057220 */ /* 0x080fe20000410000 */
[----:B------:R-:W-:Y:S02]  /*fea0*/  HADD2.F32 R37, -RZ, R37.H1_H1 ;  /* 0x30000025ff257230 */ /* 0x000fe40000004100 */
[C---:B------:R-:W-:Y:S01]  /*feb0*/  FFMA.FTZ R27, R4.reuse, R6, -R9 ;  /* 0x00000006041b7223 */ /* 0x040fe20000010809 */
[----:B------:R-:W-:Y:S01]  /*fec0*/  HADD2.F32 R8, -RZ, R8.H1_H1 ;  /* 0x30000008ff087230 */ /* 0x000fe20000004100 */
[----:B------:R-:W-:Y:S01]  /*fed0*/  F2FP.F16.E4M3.UNPACK_B R9, R24.H1 ;  /* 0x00000018ff09723e */ /* 0x000fe200030006ff */
[----:B------:R-:W-:Y:S02]  /*fee0*/  HADD2.F32 R31, -RZ, R31.H1_H1 ;  /* 0x3000001fff1f7230 */ /* 0x000fe40000004100 */
[----:B------:R-:W-:Y:S01]  /*fef0*/  FFMA.FTZ R29, R4, R10, R5 ;  /* 0x0000000a041d7223 */ /* 0x000fe20000010005 */
[C---:B------:R-:W-:Y:S01]  /*ff00*/  FMUL.FTZ R6, R37.reuse, R28 ;  /* 0x0000001c25067220 */ /* 0x040fe20000410000 */
[----:B------:R-:W-:Y:S01]  /*ff10*/  F2FP.F16.E4M3.UNPACK_B R4, R14.H1 ;  /* 0x0000000eff04723e */ /* 0x000fe200030006ff */
[----:B------:R-:W-:Y:S01]  /*ff20*/  FMUL.FTZ R37, R37, R8 ;  /* 0x0000000825257220 */ /* 0x000fe20000410000 */
[----:B------:R-:W-:-:S02]  /*ff30*/  HADD2.F32 R10, -RZ, R9.H0_H0 ;  /* 0x20000009ff0a7230 */ /* 0x000fc40000004100 */
[C---:B------:R-:W-:Y:S01]  /*ff40*/  FFMA.FTZ R36, R31.reuse, R8, -R6 ;  /* 0x000000081f247223 */ /* 0x040fe20000010806 */
[----:B------:R-:W-:Y:S02]  /*ff50*/  HADD2.F32 R5, -RZ, R11.H0_H0 ;  /* 0x2000000bff057230 */ /* 0x000fe40000004100 */
[----:B------:R-:W-:Y:S01]  /*ff60*/  FFMA.FTZ R50, R31, R28, R37 ;  /* 0x0000001c1f327223 */ /* 0x000fe20000010025 */
[--C-:B------:R-:W-:Y:S02]  /*ff70*/  HADD2.F32 R6, -RZ, R4.reuse.H0_H0 ;  /* 0x20000004ff067230 */ /* 0x100fe40000004100 */
[----:B------:R-:W-:Y:S02]  /*ff80*/  HADD2.F32 R8, -RZ, R4.H1_H1 ;  /* 0x30000004ff087230 */ /* 0x000fe40000004100 */
[----:B------:R-:W-:Y:S01]  /*ff90*/  FMUL.FTZ R31, R5, R10 ;  /* 0x0000000a051f7220 */ /* 0x000fe20000410000 */
[----:B------:R-:W-:Y:S02]  /*ffa0*/  HADD2.F32 R4, -RZ, R7.H0_H0 ;  /* 0x20000007ff047230 */ /* 0x000fe40000004100 */
[----:B------:R-:W-:-:S02]  /*ffb0*/  HADD2.F32 R28, -RZ, R9.H1_H1 ;  /* 0x30000009ff1c7230 */ /* 0x000fc40000004100 */
[-C--:B------:R-:W-:Y:S01]  /*ffc0*/  FMUL.FTZ R9, R5, R6.reuse ;  /* 0x0000000605097220 */ /* 0x080fe20000410000 */
[----:B------:R-:W-:Y:S02]  /*ffd0*/  HADD2.F32 R11, -RZ, R11.H1_H1 ;  /* 0x3000000bff0b7230 */ /* 0x000fe40000004100 */
[C---:B------:R-:W-:Y:S01]  /*ffe0*/  FFMA.FTZ R37, R4.reuse, R6, -R31 ;  /* 0x0000000604257223 */ /* 0x040fe2000001081f */
[----:B------:R-:W-:Y:S01]  /*fff0*/  HADD2.F32 R7, -RZ, R7.H1_H1 ;  /* 0x30000007ff077230 */ /* 0x000fe20000004100 */
[----:B------:R-:W-:Y:S01]  /*10000*/  F2FP.F16.E4M3.UNPACK_B R5, R14 ;  /* 0x0000000eff05723e */ /* 0x000fe200020006ff */
[----:B------:R-:W-:Y:S01]  /*10010*/  FFMA.FTZ R55, R4, R10, R9 ;  /* 0x0000000a04377223 */ /* 0x000fe20000010009 */
[C---:B------:R-:W-:Y:S01]  /*10020*/  FMUL.FTZ R6, R11.reuse, R28 ;  /* 0x0000001c0b067220 */ /* 0x040fe20000410000 */
[----:B------:R-:W-:Y:S01]  /*10030*/  FMUL.FTZ R11, R11, R8 ;  /* 0x000000080b0b7220 */ /* 0x000fe20000410000 */
[----:B------:R-:W-:Y:S02]  /*10040*/  F2FP.F16.E4M3.UNPACK_B R4, R24 ;  /* 0x00000018ff04723e */ /* 0x000fe400020006ff */
[C---:B------:R-:W-:Y:S01]  /*10050*/  FFMA.FTZ R60, R7.reuse, R8, -R6 ;  /* 0x00000008073c7223 */ /* 0x040fe20000010806 */
[----:B------:R-:W-:Y:S01]  /*10060*/  FFMA.FTZ R62, R7, R28, R11 ;  /* 0x0000001c073e7223 */ /* 0x000fe2000001000b */
[----:B------:R-:W-:-:S02]  /*10070*/  HADD2.F32 R6, -RZ, R5.H0_H0 ;  /* 0x20000005ff067230 */ /* 0x000fc40000004100 */
[----:B------:R-:W-:Y:S02]  /*10080*/  HADD2.F32 R7, -RZ, R5.H1_H1 ;  /* 0x30000005ff077230 */ /* 0x000fe40000004100 */
[----:B------:R-:W-:Y:S01]  /*10090*/  HADD2.F32 R8, -RZ, R4.H0_H0 ;  /* 0x20000004ff087230 */ /* 0x000fe20000004100 */
[----:B------:R-:W-:Y:S01]  /*100a0*/  F2FP.SATFINITE.E4M3.F32.PACK_AB_MERGE_C R55, R62, R55, RZ ;  /* 0x000000373e37723e */ /* 0x000fe200048070ff */
[----:B------:R-:W-:Y:S02]  /*100b0*/  HADD2.F32 R5, -RZ, R34.H0_H0 ;  /* 0x20000022ff057230 */ /* 0x000fe40000004100 */
[----:B------:R-:W-:Y:S02]  /*100c0*/  HADD2.F32 R9, -RZ, R4.H1_H1 ;  /* 0x30000004ff097230 */ /* 0x000fe40000004100 */
[----:B------:R-:W-:Y:S02]  /*100d0*/  HADD2.F32 R34, -RZ, R34.H1_H1 ;  /* 0x30000022ff227230 */ /* 0x000fe40000004100 */
[----:B------:R-:W-:Y:S01]  /*100e0*/  FMUL.FTZ R11, R5, R8 ;  /* 0x00000008050b7220 */ /* 0x000fe20000410000 */
[----:B------:R-:W-:-:S02]  /*100f0*/  HADD2.F32 R4, -RZ, R32.H0_H0 ;  /* 0x20000020ff047230 */ /* 0x000fc40000004100 */
[-C--:B------:R-:W-:Y:S01]  /*10100*/  FMUL.FTZ R5, R5, R6.reuse ;  /* 0x0000000605057220 */ /* 0x080fe20000410000 */
[----:B------:R-:W-:Y:S02]  /*10110*/  HADD2.F32 R32, -RZ, R32.H1_H1 ;  /* 0x30000020ff207230 */ /* 0x000fe40000004100 */
[C---:B------:R-:W-:Y:S01]  /*10120*/  FMUL.FTZ R31, R34.reuse, R9 ;  /* 0x00000009221f7220 */ /* 0x040fe20000410000 */
[-C--:B------:R-:W-:Y:S01]  /*10130*/  FMUL.FTZ R10, R34, R7.reuse ;  /* 0x00000007220a7220 */ /* 0x080fe20000410000 */
[C---:B------:R-:W-:Y:S01]  /*10140*/  FFMA.FTZ R11, R4.reuse, R6, -R11 ;  /* 0x00000006040b7223 */ /* 0x040fe2000001080b */
[----:B------:R-:W-:Y:S01]  /*10150*/  FFMA.FTZ R28, R4, R8, R5 ;  /* 0x00000008041c7223 */ /* 0x000fe20000010005 */
[C---:B------:R-:W-:Y:S01]  /*10160*/  FFMA.FTZ R34, R32.reuse, R7, -R31 ;  /* 0x0000000720227223 */ /* 0x040fe2000001081f */
[----:B------:R-:W-:Y:S01]  /*10170*/  FFMA.FTZ R31, R32, R9, R10 ;  /* 0x00000009201f7223 */ /* 0x000fe2000001000a */
[----:B------:R-:W-:Y:S02]  /*10180*/  F2FP.SATFINITE.E4M3.F32.PACK_AB_MERGE_C R4, R48, R45, RZ ;  /* 0x0000002d3004723e */ /* 0x000fe400048070ff */
[----:B------:R-:W-:-:S02]  /*10190*/  F2FP.SATFINITE.E4M3.F32.PACK_AB_MERGE_C R5, R54, R51, RZ ;  /* 0x000000333605723e */ /* 0x000fc400048070ff */
[----:B------:R-:W-:Y:S02]  /*101a0*/  F2FP.SATFINITE.E4M3.F32.PACK_AB_MERGE_C R6, R56, R35, RZ ;  /* 0x000000233806723e */ /* 0x000fe400048070ff */
[----:B------:R-:W-:Y:S02]  /*101b0*/  F2FP.SATFINITE.E4M3.F32.PACK_AB_MERGE_C R7, R60, R37, RZ ;  /* 0x000000253c07723e */ /* 0x000fe400048070ff */
[----:B------:R-:W-:Y:S02]  /*101c0*/  F2FP.SATFINITE.E4M3.F32.PACK_AB_MERGE_C R8, R47, R46, RZ ;  /* 0x0000002e2f08723e */ /* 0x000fe400048070ff */
[----:B------:R-:W-:Y:S02]  /*101d0*/  F2FP.SATFINITE.E4M3.F32.PACK_AB_MERGE_C R9, R53, R52, RZ ;  /* 0x000000343509723e */ /* 0x000fe400048070ff */
[----:B------:R-:W-:Y:S02]  /*101e0*/  F2FP.SATFINITE.E4M3.F32.PACK_AB_MERGE_C R10, R58, R39, RZ ;  /* 0x000000273a0a723e */ /* 0x000fe400048070ff */
[----:B------:R-:W-:-:S02]  /*101f0*/  F2FP.SATFINITE.E4M3.F32.PACK_AB_MERGE_C R4, R44, R43, R4 ;  /* 0x0000002b2c04723e */ /* 0x000fc40004807004 */
[----:B------:R-:W-:Y:S02]  /*10200*/  F2FP.SATFINITE.E4M3.F32.PACK_AB_MERGE_C R5, R40, R49, R5 ;  /* 0x000000312805723e */ /* 0x000fe40004807005 */
[----:B------:R-:W-:Y:S02]  /*10210*/  F2FP.SATFINITE.E4M3.F32.PACK_AB_MERGE_C R6, R36, R27, R6 ;  /* 0x0000001b2406723e */ /* 0x000fe40004807006 */
[----:B------:R-:W-:Y:S02]  /*10220*/  F2FP.SATFINITE.E4M3.F32.PACK_AB_MERGE_C R7, R34, R11, R7 ;  /* 0x0000000b2207723e */ /* 0x000fe40004807007 */
[----:B------:R-:W-:Y:S02]  /*10230*/  F2FP.SATFINITE.E4M3.F32.PACK_AB_MERGE_C R8, R41, R42, R8 ;  /* 0x0000002a2908723e */ /* 0x000fe40004807008 */
[----:B------:R-:W-:Y:S01]  /*10240*/  F2FP.SATFINITE.E4M3.F32.PACK_AB_MERGE_C R9, R33, R38, R9 ;  /* 0x000000262109723e */ /* 0x000fe20004807009 */
[----:B------:R1:W-:Y:S01]  /*10250*/  STS.128 [R25+0x1c400], R4 ;  /* 0x01c4000419007388 */ /* 0x0003e20000000c00 */
[----:B------:R-:W-:-:S02]  /*10260*/  F2FP.SATFINITE.E4M3.F32.PACK_AB_MERGE_C R10, R50, R29, R10 ;  /* 0x0000001d320a723e */ /* 0x000fc4000480700a */
[----:B------:R-:W-:-:S05]  /*10270*/  F2FP.SATFINITE.E4M3.F32.PACK_AB_MERGE_C R11, R31, R28, R55 ;  /* 0x0000001c1f0b723e */ /* 0x000fca0004807037 */
[----:B------:R1:W-:Y:S02]  /*10280*/  STS.128 [R26+0x1c400], R8 ;  /* 0x01c400081a007388 */ /* 0x0003e40000000c00 */
.L_x_460:
[----:B------:R-:W-:Y:S05]  /*10290*/  BSYNC B1 ;  /* 0x0000000000017941 */ /* 0x000fea0003800000 */
.L_x_459:
[----:B------:R-:W-:Y:S05]  /*102a0*/  @P0 BRA `(.L_x_451) ;  /* 0x0000000c00040947 */ /* 0x000fea0003800000 */
[----:B-1----:R-:W2:Y:S01]  /*102b0*/  LDL R8, [R1+0x68] ;  /* 0x0000680001087983 */ /* 0x002ea20000100800 */
[C---:B------:R-:W-:Y:S02]  /*102c0*/  VIADD R4, R228.reuse, 0x40 ;  /* 0x00000040e4047836 */ /* 0x040fe40000000000 */
[----:B------:R-:W-:Y:S01]  /*102d0*/  VIADD R5, R228, 0x40 ;  /* 0x00000040e4057836 */ /* 0x000fe20000000000 */
[----:B------:R-:W3:Y:S01]  /*102e0*/  LDL R49, [R1+0x9c] ;  /* 0x00009c0001317983 */ /* 0x000ee20000100800 */
[----:B------:R-:W-:-:S03]  /*102f0*/  IMAD.SHL.U32 R4, R4, 0x80, RZ ;  /* 0x0000008004047824 */ /* 0x000fc600078e00ff */
[----:B------:R-:W-:Y:S01]  /*10300*/  SHF.L.U32 R5, R5, 0x7, RZ ;  /* 0x0000000705057819 */ /* 0x000fe200000006ff */
[----:B------:R-:W-:Y:S01]  /*10310*/  IMAD.IADD R3, R18, 0x1, R3 ;  /* 0x0000000112037824 */ /* 0x000fe200078e0203 */
[----:B------:R-:W-:Y:S02]  /*10320*/  LOP3.LUT R4, R4, 0x380, RZ, 0xc0, !PT ;  /* 0x0000038004047812 */ /* 0x000fe400078ec0ff */
[----:B------:R-:W-:Y:S02]  /*10330*/  LOP3.LUT R5, R5, 0x380, RZ, 0xc0, !PT ;  /* 0x0000038005057812 */ /* 0x000fe400078ec0ff */
[----:B------:R-:W-:Y:S02]  /*10340*/  SHF.R.U32.HI R4, RZ, 0x3, R4 ;  /* 0x00000003ff047819 */ /* 0x000fe40000011604 */
[----:B------:R-:W-:-:S04]  /*10350*/  LOP3.LUT R3, R5, 0x70, R3, 0xf8, !PT ;  /* 0x0000007005037812 */ /* 0x000fc800078ef803 */
[----:B------:R-:W-:Y:S02]  /*10360*/  LOP3.LUT R3, R3, R4, RZ, 0x3c, !PT ;  /* 0x0000000403037212 */ /* 0x000fe400078e3cff */
[----:B------:R-:W-:Y:S02]  /*10370*/  F2FP.F16.E4M3.UNPACK_B R37, R0.H1 ;  /* 0x00000000ff25723e */ /* 0x000fe400030006ff */
[----:B------:R-:W-:-:S03]  /*10380*/  F2FP.F16.E4M3.UNPACK_B R41, R15.H1 ;  /* 0x0000000fff29723e */ /* 0x000fc600030006ff */
[----:B0-----:R-:W-:Y:S02]  /*10390*/  HADD2.F32 R35, -RZ, R37.H0_H0 ;  /* 0x20000025ff237230 */ /* 0x001fe40000004100 */
[--C-:B------:R-:W-:Y:S02]  /*103a0*/  HADD2.F32 R39, -RZ, R41.reuse.H0_H0 ;  /* 0x20000029ff277230 */ /* 0x100fe40000004100 */
[----:B------:R-:W-:Y:S02]  /*103b0*/  HADD2.F32 R46, -RZ, R41.H1_H1 ;  /* 0x30000029ff2e7230 */ /* 0x000fe40000004100 */
[----:B------:R-:W-:Y:S01]  /*103c0*/  HADD2.F32 R40, -RZ, R37.H1_H1 ;  /* 0x30000025ff287230 */ /* 0x000fe20000004100 */
[----:B------:R-:W-:Y:S02]  /*103d0*/  F2FP.F16.E4M3.UNPACK_B R45, R20 ;  /* 0x00000014ff2d723e */ /* 0x000fe400020006ff */
[----:B--2---:R-:W-:Y:S01]  /*103e0*/  IADD3 R3, R16, R3, R8 ;  /* 0x0000000310037210 */ /* 0x004fe20007ffe008 */
[----:B---3--:R-:W0:Y:S04]  /*103f0*/  LDS.128 R4, [R49+0x1c400] ;  /* 0x01c4000031047984 */ /* 0x008e280000000c00 */
[----:B------:R-:W1:Y:S01]  /*10400*/  LDS.128 R8, [R3+0x1c400] ;  /* 0x01c4000003087984 */ /* 0x000e620000000c00 */
[----:B0-----:R-:W-:-:S02]  /*10410*/  F2FP.F16.E4M3.UNPACK_B R25, R4 ;  /* 0x00000004ff19723e */ /* 0x001fc400020006ff */
[----:B-1----:R-:W-:Y:S02]  /*10420*/  F2FP.F16.E4M3.UNPACK_B R31, R8.H1 ;  /* 0x00000008ff1f723e */ /* 0x002fe400030006ff */
[----:B------:R-:W-:-:S03]  /*10430*/  F2FP.F16.E4M3.UNPACK_B R4, R4.H1 ;  /* 0x00000004ff04723e */ /* 0x000fc600030006ff */
[--C-:B------:R-:W-:Y:S01]  /*10440*/  HADD2.F32 R32, -RZ, R31.reuse.H0_H0 ;  /* 0x2000001fff207230 */ /* 0x100fe20000004100 */
[-C--:B------:R-:W-:Y:S02]  /*10450*/  F2FP.F16.E4M3.UNPACK_B R26, R5.reuse ;  /* 0x00000005ff1a723e */ /* 0x080fe400020006ff */
[----:B------:R-:W-:Y:S01]  /*10460*/  F2FP.F16.E4M3.UNPACK_B R27, R5.H1 ;  /* 0x00000005ff1b723e */ /* 0x000fe200030006ff */
[----:B------:R-:W-:Y:S02]  /*10470*/  HADD2.F32 R5, -RZ, R4.H0_H0 ;  /* 0x20000004ff057230 */ /* 0x000fe40000004100 */
[-C--:B------:R-:W-:Y:S01]  /*10480*/  FMUL.FTZ R38, R35, R32.reuse ;  /* 0x0000002023267220 */ /* 0x080fe20000410000 */
[C---:B------:R-:W-:Y:S01]  /*10490*/  FMUL.FTZ R36, R39.reuse, R32 ;  /* 0x0000002027247220 */ /* 0x040fe20000410000 */
[----:B------:R-:W-:Y:S02]  /*104a0*/  F2FP.F16.E4M3.UNPACK_B R8, R8 ;  /* 0x00000008ff08723e */ /* 0x000fe400020006ff */
[----:B------:R-:W-:Y:S01]  /*104b0*/  FFMA.FTZ R38, R39, R5, R38 ;  /* 0x0000000527267223 */ /* 0x000fe20000010026 */
[----:B------:R-:W-:Y:S01]  /*104c0*/  F2FP.F16.E4M3.UNPACK_B R39, R15 ;  /* 0x0000000fff27723e */ /* 0x000fe200020006ff */
[----:B------:R-:W-:Y:S01]  /*104d0*/  FFMA.FTZ R35, R35, R5, -R36 ;  /* 0x0000000523237223 */ /* 0x000fe20000010824 */
[----:B------:R-:W-:Y:S01]  /*104e0*/  F2FP.F16.E4M3.UNPACK_B R36, R0 ;  /* 0x00000000ff24723e */ /* 0x000fe200020006ff */
[----:B------:R-:W-:-:S02]  /*104f0*/  HADD2.F32 R31, -RZ, R31.H1_H1 ;  /* 0x3000001fff1f7230 */ /* 0x000fc40000004100 */
[----:B------:R-:W-:Y:S02]  /*10500*/  HADD2.F32 R44, -RZ, R39.H0_H0 ;  /* 0x20000027ff2c7230 */ /* 0x000fe40000004100 */
[----:B------:R-:W-:Y:S02]  /*10510*/  HADD2.F32 R5, -RZ, R8.H0_H0 ;  /* 0x20000008ff057230 */ /* 0x000fe40000004100 */
[-C--:B------:R-:W-:Y:S01]  /*10520*/  FMUL.FTZ R37, R46, R31.reuse ;  /* 0x0000001f2e257220 */ /* 0x080fe20000410000 */
[----:B------:R-:W-:Y:S02]  /*10530*/  HADD2.F32 R4, -RZ, R4.H1_H1 ;  /* 0x30000004ff047230 */ /* 0x000fe40000004100 */
[----:B------:R-:W-:Y:S01]  /*10540*/  FMUL.FTZ R31, R40, R31 ;  /* 0x0000001f281f7220 */ /* 0x000fe20000410000 */
[----:B------:R-:W-:Y:S02]  /*10550*/  HADD2.F32 R42, -RZ, R36.H0_H0 ;  /* 0x20000024ff2a7230 */ /* 0x000fe40000004100 */
[----:B------:R-:W-:Y:S01]  /*10560*/  FMUL.FTZ R15, R44, R5 ;  /* 0x000000052c0f7220 */ /* 0x000fe20000410000 */
[----:B------:R-:W-:-:S02]  /*10570*/  HADD2.F32 R0, -RZ, R25.H0_H0 ;  /* 0x20000019ff007230 */ /* 0x000fc40000004100 */
[----:B------:R-:W-:Y:S02]  /*10580*/  HADD2.F32 R43, -RZ, R39.H1_H1 ;  /* 0x30000027ff2b7230 */ /* 0x000fe40000004100 */
[----:B------:R-:W-:Y:S02]  /*10590*/  HADD2.F32 R8, -RZ, R8.H1_H1 ;  /* 0x30000008ff087230 */ /* 0x000fe40000004100 */
[----:B------:R-:W-:Y:S01]  /*105a0*/  HADD2.F32 R41, -RZ, R36.H1_H1 ;  /* 0x30000024ff297230 */ /* 0x000fe20000004100 */
[----:B------:R-:W-:Y:S01]  /*105b0*/  F2FP.F16.E4M3.UNPACK_B R33, R9 ;  /* 0x00000009ff21723e */ /* 0x000fe200020006ff */
[----:B------:R-:W-:Y:S01]  /*105c0*/  FMUL.FTZ R5, R42, R5 ;  /* 0x000000052a057220 */ /* 0x000fe20000410000 */
[----:B------:R-:W-:Y:S01]  /*105d0*/  FFMA.FTZ R31, R46, R4, R31 ;  /* 0x000000042e1f7223 */ /* 0x000fe2000001001f */
[----:B------:R-:W-:Y:S01]  /*105e0*/  FFMA.FTZ R15, R42, R0, -R15 ;  /* 0x000000002a0f7223 */ /* 0x000fe2000001080f */
[----:B------:R-:W-:Y:S01]  /*105f0*/  F2FP.F16.E4M3.UNPACK_B R9, R9.H1 ;  /* 0x00000009ff09723e */ /* 0x000fe200030006ff */
[----:B------:R-:W-:Y:S01]  /*10600*/  HADD2.F32 R25, -RZ, R25.H1_H1 ;  /* 0x30000019ff197230 */ /* 0x000fe20000004100 */
[----:B------:R-:W-:Y:S01]  /*10610*/  F2FP.F16.E4M3.UNPACK_B R46, R20.H1 ;  /* 0x00000014ff2e723e */ /* 0x000fe200030006ff */
[----:B------:R-:W-:Y:S01]  /*10620*/  FMUL.FTZ R36, R43, R8 ;  /* 0x000000082b247220 */ /* 0x000fe20000410000 */
[----:B------:R-:W-:Y:S01]  /*10630*/  F2FP.F16.E4M3.UNPACK_B R42, R12.H1 ;  /* 0x0000000cff2a723e */ /* 0x000fe200030006ff */
[----:B------:R-:W-:Y:S01]  /*10640*/  FMUL.FTZ R8, R41, R8 ;  /* 0x0000000829087220 */ /* 0x000fe20000410000 */
[----:B------:R-:W-:Y:S01]  /*10650*/  FFMA.FTZ R40, R40, R4, -R37 ;  /* 0x0000000428287223 */ /* 0x000fe20000010825 */
[----:B------:R-:W-:Y:S01]  /*10660*/  FFMA.FTZ R5, R44, R0, R5 ;  /* 0x000000002c057223 */ /* 0x000fe20000010005 */
[----:B------:R-:W-:-:S02]  /*10670*/  HADD2.F32 R48, -RZ, R46.H0_H0 ;  /* 0x2000002eff307230 */ /* 0x000fc40000004100 */
[-C--:B------:R-:W-:Y:S01]  /*10680*/  FFMA.FTZ R8, R43, R25.reuse, R8 ;  /* 0x000000192b087223 */ /* 0x080fe20000010008 */
[--C-:B------:R-:W-:Y:S02]  /*10690*/  HADD2.F32 R4, -RZ, R9.reuse.H0_H0 ;  /* 0x20000009ff047230 */ /* 0x100fe40000004100 */
[--C-:B------:R-:W-:Y:S02]  /*106a0*/  HADD2.F32 R44, -RZ, R42.reuse.H0_H0 ;  /* 0x2000002aff2c7230 */ /* 0x100fe40000004100 */
[----:B------:R-:W-:Y:S02]  /*106b0*/  HADD2.F32 R43, -RZ, R42.H1_H1 ;  /* 0x3000002aff2b7230 */ /* 0x000fe40000004100 */
[----:B------:R-:W-:Y:S02]  /*106c0*/  HADD2.F32 R9, -RZ, R9.H1_H1 ;  /* 0x30000009ff097230 */ /* 0x000fe40000004100 */
[----:B------:R-:W-:Y:S01]  /*106d0*/  FFMA.FTZ R36, R41, R25, -R36 ;  /* 0x0000001929247223 */ /* 0x000fe20000010824 */
[----:B------:R-:W-:-:S02]  /*106e0*/  HADD2.F32 R0, -RZ, R27.H0_H0 ;  /* 0x2000001bff007230 */ /* 0x000fc40000004100 */
[-C--:B------:R-:W-:Y:S01]  /*106f0*/  FMUL.FTZ R37, R48, R4.reuse ;  /* 0x0000000430257220 */ /* 0x080fe20000410000 */
[C---:B------:R-:W-:Y:S01]  /*10700*/  FMUL.FTZ R39, R44.reuse, R4 ;  /* 0x000000042c277220 */ /* 0x040fe20000410000 */
[----:B------:R-:W-:Y:S01]  /*10710*/  HADD2.F32 R47, -RZ, R46.H1_H1 ;  /* 0x3000002eff2f7230 */ /* 0x000fe20000004100 */
[----:B------:R-:W-:Y:S01]  /*10720*/  F2FP.F16.E4M3.UNPACK_B R41, R12 ;  /* 0x0000000cff29723e */ /* 0x000fe200020006ff */
[----:B------:R-:W-:Y:S02]  /*10730*/  HADD2.F32 R27, -RZ, R27.H1_H1 ;  /* 0x3000001bff1b7230 */ /* 0x000fe40000004100 */
[----:B------:R-:W-:Y:S01]  /*10740*/  FMUL.FTZ R42, R43, R9 ;  /* 0x000000092b2a7220 */ /* 0x000fe20000410000 */
[----:B------:R-:W-:Y:S02]  /*10750*/  HADD2.F32 R46, -RZ, R45.H0_H0 ;  /* 0x2000002dff2e7230 */ /* 0x000fe40000004100 */
[----:B------:R-:W-:Y:S02]  /*10760*/  HADD2.F32 R4, -RZ, R33.H0_H0 ;  /* 0x20000021ff047230 */ /* 0x000fe40000004100 */
[-C--:B------:R-:W-:Y:S01]  /*10770*/  FFMA.FTZ R37, R44, R0.reuse, -R37 ;  /* 0x000000002c257223 */ /* 0x080fe20000010825 */
[----:B------:R-:W-:Y:S01]  /*10780*/  FFMA.FTZ R39, R48, R0, R39 ;  /* 0x0000000030277223 */ /* 0x000fe20000010027 */
[----:B------:R-:W-:-:S02]  /*10790*/  HADD2.F32 R44, -RZ, R41.H0_H0 ;  /* 0x20000029ff2c7230 */ /* 0x000fc40000004100 */
[C---:B------:R-:W-:Y:S01]  /*107a0*/  FMUL.FTZ R12, R47.reuse, R9 ;  /* 0x000000092f0c7220 */ /* 0x040fe20000410000 */
[----:B------:R-:W-:Y:S01]  /*107b0*/  HADD2.F32 R0, -RZ, R26.H0_H0 ;  /* 0x2000001aff007230 */ /* 0x000fe20000004100 */
[----:B------:R-:W-:Y:S01]  /*107c0*/  F2FP.F16.E4M3.UNPACK_B R34, R10 ;  /* 0x0000000aff22723e */ /* 0x000fe200020006ff */
[----:B------:R-:W-:Y:S01]  /*107d0*/  FMUL.FTZ R9, R46, R4 ;  /* 0x000000042e097220 */ /* 0x000fe20000410000 */
[----:B------:R-:W-:Y:S01]  /*107e0*/  FFMA.FTZ R42, R47, R27, R42 ;  /* 0x0000001b2f2a7223 */ /* 0x000fe2000001002a */
[----:B------:R-:W-:Y:S02]  /*107f0*/  F2FP.F16.E4M3.UNPACK_B R10, R10.H1 ;  /* 0x0000000aff0a723e */ /* 0x000fe400030006ff */
[----:B------:R-:W-:Y:S01]  /*10800*/  F2FP.F16.E4M3.UNPACK_B R47, R21.H1 ;  /* 0x00000015ff2f723e */ /* 0x000fe200030006ff */
[C---:B------:R-:W-:Y:S01]  /*10810*/  FMUL.FTZ R25, R44.reuse, R4 ;  /* 0x000000042c197220 */ /* 0x040fe20000410000 */
[----:B------:R-:W-:Y:S01]  /*10820*/  F2FP.F16.E4M3.UNPACK_B R28, R6 ;  /* 0x00000006ff1c723e */ /* 0x000fe200020006ff */
[----:B------:R-:W-:Y:S01]  /*10830*/  FFMA.FTZ R9, R44, R0, -R9 ;  /* 0x000000002c097223 */ /* 0x000fe20000010809 */
[----:B------:R-:W-:Y:S01]  /*10840*/  F2FP.F16.E4M3.UNPACK_B R6, R6.H1 ;  /* 0x00000006ff06723e */ /* 0x000fe200030006ff */
[----:B------:R-:W-:Y:S01]  /*10850*/  HADD2.F32 R50, -RZ, R47.H0_H0 ;  /* 0x2000002fff327230 */ /* 0x000fe20000004100 */
[----:B------:R-:W-:Y:S01]  /*10860*/  F2FP.F16.E4M3.UNPACK_B R44, R13.H1 ;  /* 0x0000000dff2c723e */ /* 0x000fe200030006ff */
[----:B------:R-:W-:-:S02]  /*10870*/  HADD2.F32 R4, -RZ, R10.H0_H0 ;  /* 0x2000000aff047230 */ /* 0x000fc40000004100 */
[----:B------:R-:W-:Y:S01]  /*10880*/  FFMA.FTZ R20, R43, R27, -R12 ;  /* 0x0000001b2b147223 */ /* 0x000fe2000001080c */
[----:B------:R-:W-:Y:S01]  /*10890*/  FFMA.FTZ R25, R46, R0, R25 ;  /* 0x000000002e197223 */ /* 0x000fe20000010019 */
[----:B------:R-:W-:Y:S02]  /*108a0*/  HADD2.F32 R48, -RZ, R45.H1_H1 ;  /* 0x3000002dff307230 */ /* 0x000fe40000004100 */
[----:B------:R-:W-:Y:S02]  /*108b0*/  HADD2.F32 R33, -RZ, R33.H1_H1 ;  /* 0x30000021ff217230 */ /* 0x000fe40000004100 */
[----:B------:R-:W-:Y:S02]  /*108c0*/  HADD2.F32 R12, -RZ, R41.H1_H1 ;  /* 0x30000029ff0c7230 */ /* 0x000fe40000004100 */
[----:B------:R-:W-:Y:S01]  /*108d0*/  FMUL.FTZ R41, R50, R4 ;  /* 0x0000000432297220 */ /* 0x000fe20000410000 */
[----:B------:R-:W-:Y:S02]  /*108e0*/  HADD2.F32 R46, -RZ, R44.H0_H0 ;  /* 0x2000002cff2e7230 */ /* 0x000fe40000004100 */
[----:B------:R-:W-:-:S02]  /*108f0*/  HADD2.F32 R0, -RZ, R6.H0_H0 ;  /* 0x20000006ff007230 */ /* 0x000fc40000004100 */
[-C--:B------:R-:W-:Y:S01]  /*10900*/  FMUL.FTZ R27, R48, R33.reuse ;  /* 0x00000021301b7220 */ /* 0x080fe20000410000 */
[----:B------:R-:W-:Y:S02]  /*10910*/  HADD2.F32 R26, -RZ, R26.H1_H1 ;  /* 0x3000001aff1a7230 */ /* 0x000fe40000004100 */
[----:B------:R-:W-:Y:S01]  /*10920*/  FMUL.FTZ R33, R12, R33 ;  /* 0x000000210c217220 */ /* 0x000fe20000410000 */
[C---:B------:R-:W-:Y:S01]  /*10930*/  FMUL.FTZ R43, R46.reuse, R4 ;  /* 0x000000042e2b7220 */ /* 0x040fe20000410000 */
[----:B------:R-:W-:Y:S01]  /*10940*/  FFMA.FTZ R41, R46, R0, -R41 ;  /* 0x000000002e297223 */ /* 0x000fe20000010829 */
[----:B------:R-:W-:Y:S02]  /*10950*/  HADD2.F32 R46, -RZ, R47.H1_H1 ;  /* 0x3000002fff2e7230 */ /* 0x000fe40000004100 */
[----:B------:R-:W-:Y:S02]  /*10960*/  HADD2.F32 R10, -RZ, R10.H1_H1 ;  /* 0x3000000aff0a7230 */ /* 0x000fe40000004100 */
[----:B------:R-:W-:-:S02]  /*10970*/  HADD2.F32 R44, -RZ, R44.H1_H1 ;  /* 0x3000002cff2c7230 */ /* 0x000fc40000004100 */
[-C--:B------:R-:W-:Y:S01]  /*10980*/  FFMA.FTZ R12, R12, R26.reuse, -R27 ;  /* 0x0000001a0c0c7223 */ /* 0x080fe2000001081b */
[----:B------:R-:W-:Y:S01]  /*10990*/  FFMA.FTZ R26, R48, R26, R33 ;  /* 0x0000001a301a7223 */ /* 0x000fe20000010021 */
[----:B------:R-:W-:Y:S01]  /*109a0*/  F2FP.F16.E4M3.UNPACK_B R33, R21 ;  /* 0x00000015ff21723e */ /* 0x000fe200020006ff */
[----:B------:R-:W-:Y:S01]  /*109b0*/  HADD2.F32 R6, -RZ, R6.H1_H1 ;  /* 0x30000006ff067230 */ /* 0x000fe20000004100 */
[----:B------:R-:W-:Y:S01]  /*109c0*/  F2FP.F16.E4M3.UNPACK_B R27, R13 ;  /* 0x0000000dff1b723e */ /* 0x000fe200020006ff */
[-C--:B------:R-:W-:Y:S01]  /*109d0*/  FMUL.FTZ R13, R46, R10.reuse ;  /* 0x0000000a2e0d7220 */ /* 0x080fe20000410000 */
[C---:B------:R-:W-:Y:S01]  /*109e0*/  FMUL.FTZ R21, R44.reuse, R10 ;  /* 0x0000000a2c157220 */ /* 0x040fe20000410000 */
[----:B------:R-:W-:Y:S02]  /*109f0*/  HADD2.F32 R10, -RZ, R33.H0_H0 ;  /* 0x20000021ff0a7230 */ /* 0x000fe40000004100 */
[-C--:B------:R-:W-:Y:S01]  /*10a00*/  FFMA.FTZ R44, R44, R6.reuse, -R13 ;  /* 0x000000062c2c7223 */ /* 0x080fe2000001080d */
[----:B------:R-:W-:Y:S01]  /*10a10*/  FFMA.FTZ R46, R46, R6, R21 ;  /* 0x000000062e2e7223 */ /* 0x000fe20000010015 */
[----:B------:R-:W-:-:S02]  /*10a20*/  HADD2.F32 R4, -RZ, R34.H0_H0 ;  /* 0x20000022ff047230 */ /* 0x000fc40000004100 */
[----:B------:R-:W-:Y:S02]  /*10a30*/  HADD2.F32 R6, -RZ, R27.H0_H0 ;  /* 0x2000001bff067230 */ /* 0x000fe40000004100 */
[----:B------:R-:W-:Y:S01]  /*10a40*/  FFMA.FTZ R43, R50, R0, R43 ;  /* 0x00000000322b7223 */ /* 0x000fe2000001002b */
[----:B------:R-:W-:Y:S02]  /*10a50*/  HADD2.F32 R0, -RZ, R28.H0_H0 ;  /* 0x2000001cff007230 */ /* 0x000fe40000004100 */
[-C--:B------:R-:W-:Y:S01]  /*10a60*/  FMUL.FTZ R13, R10, R4.reuse ;  /* 0x000000040a0d7220 */ /* 0x080fe20000410000 */
[----:B------:R-:W-:Y:S02]  /*10a70*/  HADD2.F32 R48, -RZ, R33.H1_H1 ;  /* 0x30000021ff307230 */ /* 0x000fe40000004100 */
[C---:B------:R-:W-:Y:S01]  /*10a80*/  FMUL.FTZ R21, R6.reuse, R4 ;  /* 0x0000000406157220 */ /* 0x040fe20000410000 */
[----:B------:R-:W-:Y:S02]  /*10a90*/  HADD2.F32 R34, -RZ, R34.H1_H1 ;  /* 0x30000022ff227230 */ /* 0x000fe40000004100 */
[----:B------:R-:W-:Y:S01]  /*10aa0*/  HADD2.F32 R4, -RZ, R27.H1_H1 ;  /* 0x3000001bff047230 */ /* 0x000fe20000004100 */
[----:B------:R-:W-:Y:S01]  /*10ab0*/  F2FP.F16.E4M3.UNPACK_B R32, R11 ;  /* 0x0000000bff20723e */ /* 0x000fe200020006ff */
[----:B------:R-:W-:Y:S01]  /*10ac0*/  FFMA.FTZ R6, R6, R0, -R13 ;  /* 0x0000000006067223 */ /* 0x000fe2000001080d */
[----:B------:R-:W-:-:S02]  /*10ad0*/  HADD2.F32 R28, -RZ, R28.H1_H1 ;  /* 0x3000001cff1c7230 */ /* 0x000fc40000004100 */
[----:B------:R-:W-:Y:S01]  /*10ae0*/  FFMA.FTZ R10, R10, R0, R21 ;  /* 0x000000000a0a7223 */ /* 0x000fe20000010015 */
[----:B------:R-:W-:Y:S01]  /*10af0*/  F2FP.F16.E4M3.UNPACK_B R11, R11.H1 ;  /* 0x0000000bff0b723e */ /* 0x000fe200030006ff */
[----:B------:R-:W-:Y:S01]  /*10b00*/  FMUL.FTZ R13, R48, R34 ;  /* 0x00000022300d7220 */ /* 0x000fe20000410000 */
[----:B------:R-:W-:Y:S01]  /*10b10*/  F2FP.F16.E4M3.UNPACK_B R33, R24.H1 ;  /* 0x00000018ff21723e */ /* 0x000fe200030006ff */
[C---:B------:R-:W-:Y:S01]  /*10b20*/  FMUL.FTZ R21, R4.reuse, R34 ;  /* 0x0000002204157220 */ /* 0x040fe20000410000 */
[----:B------:R-:W-:Y:S01]  /*10b30*/  F2FP.F16.E4M3.UNPACK_B R0, R14.H1 ;  /* 0x0000000eff00723e */ /* 0x000fe200030006ff */
[-C--:B------:R-:W-:Y:S01]  /*10b40*/  FFMA.FTZ R13, R4, R28.reuse, -R13 ;  /* 0x0000001c040d7223 */ /* 0x080fe2000001080d */
[-C--:B------:R-:W-:Y:S01]  /*10b50*/  F2FP.F16.E4M3.UNPACK_B R29, R7.reuse ;  /* 0x00000007ff1d723e */ /* 0x080fe200020006ff */
[----:B------:R-:W-:Y:S01]  /*10b60*/  FFMA.FTZ R21, R48, R28, R21 ;  /* 0x0000001c30157223 */ /* 0x000fe20000010015 */
[----:B------:R-:W-:Y:S01]  /*10b70*/  F2FP.F16.E4M3.UNPACK_B R7, R7.H1 ;  /* 0x00000007ff07723e */ /* 0x000fe200030006ff */
[----:B------:R-:W-:-:S02]  /*10b80*/  HADD2.F32 R50, -RZ, R33.H0_H0 ;  /* 0x20000021ff327230 */ /* 0x000fc40000004100 */
[----:B------:R-:W-:Y:S02]  /*10b90*/  HADD2.F32 R4, -RZ, R11.H0_H0 ;  /* 0x2000000bff047230 */ /* 0x000fe40000004100 */
[--C-:B------:R-:W-:Y:S02]  /*10ba0*/  HADD2.F32 R28, -RZ, R0.reuse.H0_H0 ;  /* 0x20000000ff1c7230 */ /* 0x100fe40000004100 */
[----:B------:R-:W-:Y:S02]  /*10bb0*/  HADD2.F32 R45, -RZ, R0.H1_H1 ;  /* 0x30000000ff2d7230 */ /* 0x000fe40000004100 */
[-C--:B------:R-:W-:Y:S01]  /*10bc0*/  FMUL.FTZ R27, R50, R4.reuse ;  /* 0x00000004321b7220 */ /* 0x080fe20000410000 */
[----:B------:R-:W-:Y:S02]  /*10bd0*/  HADD2.F32 R0, -RZ, R7.H0_H0 ;  /* 0x20000007ff007230 */ /* 0x000fe40000004100 */
[----:B------:R-:W-:Y:S02]  /*10be0*/  HADD2.F32 R47, -RZ, R33.H1_H1 ;  /* 0x30000021ff2f7230 */ /* 0x000fe40000004100 */
[----:B------:R-:W-:Y:S01]  /*10bf0*/  FMUL.FTZ R33, R28, R4 ;  /* 0x000000041c217220 */ /* 0x000fe20000410000 */
[----:B------:R-:W-:-:S02]  /*10c00*/  HADD2.F32 R11, -RZ, R11.H1_H1 ;  /* 0x3000000bff0b7230 */ /* 0x000fc40000004100 */
[----:B------:R-:W-:Y:S01]  /*10c10*/  FFMA.FTZ R27, R28, R0, -R27 ;  /* 0x000000001c1b7223 */ /* 0x000fe2000001081b */
[----:B------:R-:W-:Y:S01]  /*10c20*/  HADD2.F32 R7, -RZ, R7.H1_H1 ;  /* 0x30000007ff077230 */ /* 0x000fe20000004100 */
[----:B------:R-:W-:Y:S01]  /*10c30*/  F2FP.F16.E4M3.UNPACK_B R34, R14 ;  /* 0x0000000eff22723e */ /* 0x000fe200020006ff */
[----:B------:R-:W-:Y:S01]  /*10c40*/  FFMA.FTZ R33, R50, R0, R33 ;  /* 0x0000000032217223 */ /* 0x000fe20000010021 */
[-C--:B------:R-:W-:Y:S01]  /*10c50*/  FMUL.FTZ R4, R47, R11.reuse ;  /* 0x0000000b2f047220 */ /* 0x080fe20000410000 */
[----:B------:R-:W-:Y:S01]  /*10c60*/  F2FP.F16.E4M3.UNPACK_B R0, R24 ;  /* 0x00000018ff00723e */ /* 0x000fe200020006ff */
[C---:B------:R-:W-:Y:S01]  /*10c70*/  FMUL.FTZ R28, R45.reuse, R11 ;  /* 0x0000000b2d1c7220 */ /* 0x040fe20000410000 */
[--C-:B------:R-:W-:Y:S02]  /*10c80*/  HADD2.F32 R24, -RZ, R34.reuse.H0_H0 ;  /* 0x20000022ff187230 */ /* 0x100fe40000004100 */
[----:B------:R-:W-:Y:S01]  /*10c90*/  FFMA.FTZ R14, R45, R7, -R4 ;  /* 0x000000072d0e7223 */ /* 0x000fe20000010804 */
[----:B------:R-:W-:-:S02]  /*10ca0*/  HADD2.F32 R45, -RZ, R34.H1_H1 ;  /* 0x30000022ff2d7230 */ /* 0x000fc40000004100 */
[----:B------:R-:W-:Y:S01]  /*10cb0*/  FFMA.FTZ R28, R47, R7, R28 ;  /* 0x000000072f1c7223 */ /* 0x000fe2000001001c */
[----:B------:R-:W-:Y:S02]  /*10cc0*/  HADD2.F32 R34, -RZ, R0.H0_H0 ;  /* 0x20000000ff227230 */ /* 0x000fe40000004100 */
[----:B------:R-:W-:Y:S02]  /*10cd0*/  HADD2.F32 R4, -RZ, R32.H0_H0 ;  /* 0x20000020ff047230 */ /* 0x000fe40000004100 */
[----:B------:R-:W-:Y:S02]  /*10ce0*/  HADD2.F32 R47, -RZ, R0.H1_H1 ;  /* 0x30000000ff2f7230 */ /* 0x000fe40000004100 */
[----:B------:R-:W-:Y:S02]  /*10cf0*/  HADD2.F32 R32, -RZ, R32.H1_H1 ;  /* 0x30000020ff207230 */ /* 0x000fe40000004100 */
[----:B------:R-:W-:Y:S01]  /*10d00*/  FMUL.FTZ R7, R34, R4 ;  /* 0x0000000422077220 */ /* 0x000fe20000410000 */
[----:B------:R-:W-:-:S02]  /*10d10*/  HADD2.F32 R0, -RZ, R29.H0_H0 ;  /* 0x2000001dff007230 */ /* 0x000fc40000004100 */
[C---:B------:R-:W-:Y:S01]  /*10d20*/  FMUL.FTZ R11, R24.reuse, R4 ;  /* 0x00000004180b7220 */ /* 0x040fe20000410000 */
[----:B------:R-:W-:Y:S02]  /*10d30*/  HADD2.F32 R29, -RZ, R29.H1_H1 ;  /* 0x3000001dff1d7230 */ /* 0x000fe40000004100 */
[-C--:B------:R-:W-:Y:S01]  /*10d40*/  FMUL.FTZ R4, R47, R32.reuse ;  /* 0x000000202f047220 */ /* 0x080fe20000410000 */
[C---:B------:R-:W-:Y:S01]  /*10d50*/  FMUL.FTZ R32, R45.reuse, R32 ;  /* 0x000000202d207220 */ /* 0x040fe20000410000 */
[-C--:B------:R-:W-:Y:S01]  /*10d60*/  FFMA.FTZ R7, R24, R0.reuse, -R7 ;  /* 0x0000000018077223 */ /* 0x080fe20000010807 */
[----:B------:R-:W-:Y:S01]  /*10d70*/  FFMA.FTZ R11, R34, R0, R11 ;  /* 0x00000000220b7223 */ /* 0x000fe2000001000b */
[-C--:B------:R-:W-:Y:S01]  /*10d80*/  FFMA.FTZ R0, R45, R29.reuse, -R4 ;  /* 0x0000001d2d007223 */ /* 0x080fe20000010804 */
[----:B------:R-:W-:Y:S01]  /*10d90*/  F2FP.SATFINITE.E4M3.F32.PACK_AB_MERGE_C R31, R31, R38, RZ ;  /* 0x000000261f1f723e */ /* 0x000fe200048070ff */
[----:B------:R-:W-:Y:S01]  /*10da0*/  FFMA.FTZ R32, R47, R29, R32 ;  /* 0x0000001d2f207223 */ /* 0x000fe20000010020 */
[----:B------:R-:W-:-:S02]  /*10db0*/  F2FP.SATFINITE.E4M3.F32.PACK_AB_MERGE_C R4, R40, R35, RZ ;  /* 0x000000232804723e */ /* 0x000fc400048070ff */
[----:B------:R-:W-:Y:S02]  /*10dc0*/  F2FP.SATFINITE.E4M3.F32.PACK_AB_MERGE_C R20, R20, R37, RZ ;  /* 0x000000251414723e */ /* 0x000fe400048070ff */
[----:B------:R-:W-:Y:S02]  /*10dd0*/  F2FP.SATFINITE.E4M3.F32.PACK_AB_MERGE_C R41, R44, R41, RZ ;  /* 0x000000292c29723e */ /* 0x000fe400048070ff */
[----:B------:R-:W-:Y:S02]  /*10de0*/  F2FP.SATFINITE.E4M3.F32.PACK_AB_MERGE_C R14, R14, R27, RZ ;  /* 0x0000001b0e0e723e */ /* 0x000fe400048070ff */
[----:B------:R-:W-:Y:S02]  /*10df0*/  F2FP.SATFINITE.E4M3.F32.PACK_AB_MERGE_C R39, R42, R39, RZ ;  /* 0x000000272a27723e */ /* 0x000fe400048070ff */
[----:B------:R-:W-:Y:S02]  /*10e00*/  F2FP.SATFINITE.E4M3.F32.PACK_AB_MERGE_C R43, R46, R43, RZ ;  /* 0x0000002b2e2b723e */ /* 0x000fe400048070ff */
[----:B------:R-:W-:-:S02]  /*10e10*/  F2FP.SATFINITE.E4M3.F32.PACK_AB_MERGE_C R28, R28, R33, RZ ;  /* 0x000000211c1c723e */ /* 0x000fc400048070ff */
[----:B------:R-:W-:Y:S02]  /*10e20*/  F2FP.SATFINITE.E4M3.F32.PACK_AB_MERGE_C R8, R8, R5, R31 ;  /* 0x000000050808723e */ /* 0x000fe4000480701f */
[----:B------:R-:W-:Y:S02]  /*10e30*/  F2FP.SATFINITE.E4M3.F32.PACK_AB_MERGE_C R4, R36, R15, R4 ;  /* 0x0000000f2404723e */ /* 0x000fe40004807004 */
[----:B------:R-:W-:Y:S02]  /*10e40*/  F2FP.SATFINITE.E4M3.F32.PACK_AB_MERGE_C R5, R12, R9, R20 ;  /* 0x000000090c05723e */ /* 0x000fe40004807014 */
[----:B------:R-:W-:Y:S02]  /*10e50*/  F2FP.SATFINITE.E4M3.F32.PACK_AB_MERGE_C R6, R13, R6, R41 ;  /* 0x000000060d06723e */ /* 0x000fe40004807029 */
[----:B------:R-:W-:Y:S02]  /*10e60*/  F2FP.SATFINITE.E4M3.F32.PACK_AB_MERGE_C R7, R0, R7, R14 ;  /* 0x000000070007723e */ /* 0x000fe4000480700e */
[----:B------:R-:W-:-:S02]  /*10e70*/  F2FP.SATFINITE.E4M3.F32.PACK_AB_MERGE_C R9, R26, R25, R39 ;  /* 0x000000191a09723e */ /* 0x000fc40004807027 */
[----:B------:R-:W-:Y:S02]  /*10e80*/  F2FP.SATFINITE.E4M3.F32.PACK_AB_MERGE_C R10, R21, R10, R43 ;  /* 0x0000000a150a723e */ /* 0x000fe4000480702b */
[----:B------:R-:W-:Y:S01]  /*10e90*/  F2FP.SATFINITE.E4M3.F32.PACK_AB_MERGE_C R11, R32, R11, R28 ;  /* 0x0000000b200b723e */ /* 0x000fe2000480701c */
[----:B------:R3:W-:Y:S04]  /*10ea0*/  STS.128 [R49+0x1c400], R4 ;  /* 0x01c4000431007388 */ /* 0x0007e80000000c00 */
[----:B------:R3:W-:Y:S02]  /*10eb0*/  STS.128 [R3+0x1c400], R8 ;  /* 0x01c4000803007388 */ /* 0x0007e40000000c00 */
.L_x_451:
[----:B------:R-:W-:Y:S05]  /*10ec0*/  BSYNC B0 ;  /* 0x0000000000007941 */ /* 0x000fea0003800000 */
.L_x_440:
[----:B------:R-:W-:Y:S01]  /*10ed0*/  @!PT LDS RZ, [RZ] ;  /* 0x00000000fffff984 */ /* 0x000fe20000000800 */
[----:B------:R-:W-:Y:S01]  /*10ee0*/  @!PT LDS RZ, [RZ] ;  /* 0x00000000fffff984 */ /* 0x000fe20000000800 */
[----:B------:R-:W-:Y:S01]  /*10ef0*/  @!PT LDS RZ, [RZ] ;  /* 0x00000000fffff984 */ /* 0x000fe20000000800 */
[----:B------:R-:W-:Y:S01]  /*10f00*/  @!PT LDS RZ, [RZ] ;  /* 0x00000000fffff984 */ /* 0x000fe20000000800 */
[----:B------:R4:W-:Y:S06]  /*10f10*/  MEMBAR.ALL.CTA ;  /* 0x0000000000007992 */ /* 0x0009ec0000008000 */
[----:B----4-:R-:W4:Y:S01]  /*10f20*/  FENCE.VIEW.ASYNC.S ;  /* 0x00000000000073c6 */ /* 0x010f220000000000 */
[----:B------:R-:W-:Y:S05]  /*10f30*/  WARPSYNC.ALL ;  /* 0x0000000000007948 */ /* 0x000fea0003800000 */
[----:B----4-:R-:W-:Y:S06]  /*10f40*/  BAR.SYNC.DEFER_BLOCKING 0xd, 0x100 ;  /* 0x0344000000007b1d */ /* 0x010fec0000010000 */
.L_x_437:
[----:B-1----:R-:W4:Y:S02]  /*10f50*/  LDL R0, [R1+0x44] ;  /* 0x0000440001007983 */ /* 0x002f240000100800 */
[----:B----4-:R-:W-:-:S13]  /*10f60*/  R2UR UR4, R0 ;  /* 0x00000000000472ca */ /* 0x010fda00000e0000 */
[----:B------:R-:W-:-:S05]  /*10f70*/  IMAD.U32 R0, RZ, RZ, UR4 ;  /* 0x00000004ff007e24 */ /* 0x000fca000f8e00ff */
[----:B------:R-:W-:-:S13]  /*10f80*/  ISETP.NE.AND P0, PT, R0, 0x3, PT ;  /* 0x000000030000780c */ /* 0x000fda0003f05270 */
[----:B------:R-:W-:Y:S05]  /*10f90*/  @!P0 BRA `(.L_x_461) ;  /* 0x0000000000048947 */ /* 0x000fea0003800000 */
[----:B------:R-:W-:Y:S01]  /*10fa0*/  BPT.TRAP 0x1 ;  /* 0x000000040000795c */ /* 0x000fe20000300000 */
.L_x_461:
[----:B------:R-:W-:Y:S01]  /*10fb0*/  IMAD R0, R232, 0x8, R16 ;  /* 0x00000008e8007824 */ /* 0x000fe200078e0210 */
[----:B--23--:R-:W-:-:S04]  /*10fc0*/  SHF.L.U32 R7, R235, 0x1f, RZ ;  /* 0x0000001feb077819 */ /* 0x00cfc800000006ff */
[----:B------:R1:W2:Y:S01]  /*10fd0*/  SYNCS.PHASECHK.TRANS64.TRYWAIT P1, [R0+URZ+0x2e830], R7 ;  /* 0x02e83007000075a7 */ /* 0x0002a2000802017f */
[----:B------:R-:W-:Y:S05]  /*10fe0*/  @!P0 BRA `(.L_x_462) ;  /* 0x0000000000048947 */ /* 0x000fea0003800000 */
[----:B------:R-:W-:Y:S01]  /*10ff0*/  BPT.TRAP 0x1 ;  /* 0x000000040000795c */ /* 0x000fe20000300000 */
.L_x_462:
[----:B0-----:R-:W-:Y:S01]  /*11000*/  IADD3 R3, R16, 0x20400, RZ ;  /* 0x0002040010037810 */ /* 0x001fe20007ffe0ff */
[----:B------:R-:W-:Y:S01]  /*11010*/  IMAD.MOV.U32 R5, RZ, RZ, 0x40000040 ;  /* 0x40000040ff057424 */ /* 0x000fe200078e00ff */
[----:B------:R-:W-:Y:S02]  /*11020*/  LOP3.LUT R4, R30, 0x10000, RZ, 0xfc, !PT ;  /* 0x000100001e047812 */ /* 0x000fe400078efcff */
[----:B------:R-:W-:-:S04]  /*11030*/  SHF.R.U32.HI R3, RZ, 0x4, R3 ;  /* 0x00000004ff037819 */ /* 0x000fc80000011603 */
[----:B------:R-:W-:-:S04]  /*11040*/  LOP3.LUT R3, R3, 0x3fff, RZ, 0xc0, !PT ;  /* 0x00003fff03037812 */ /* 0x000fc800078ec0ff */
[----:B------:R-:W-:-:S05]  /*11050*/  LOP3.LUT R3, R3, 0x10000, RZ, 0xfc, !PT ;  /* 0x0001000003037812 */ /* 0x000fca00078efcff */
[----:B------:R0:W-:Y:S01]  /*11060*/  STL [R1+0x4c], R3 ;  /* 0x00004c0301007387 */ /* 0x0001e20000100800 */
[----:B--2---:R-:W-:Y:S05]  /*11070*/  @P1 BRA `(.L_x_463) ;  /* 0x0000000000081947 */ /* 0x004fea0003800000 */
[----:B------:R-:W2:Y:S02]  /*11080*/  SYNCS.PHASECHK.TRANS64.TRYWAIT P1, [R0+URZ+0x2e830], R7 ;  /* 0x02e83007000075a7 */ /* 0x000ea4000802017f */
[----:B--2---:R-:W-:Y:S05]  /*11090*/  @!P1 BRA `(.L_x_464) ;  /* 0x0000014000749947 */ /* 0x004fea0003800000 */
.L_x_463:
[----:B0-----:R-:W3:Y:S01]  /*110a0*/  LDL R3, [R1+0x4c] ;  /* 0x00004c0001037983 */ /* 0x001ee20000100800 */
[----:B------:R-:W-:Y:S01]  /*110b0*/  IMAD.MOV.U32 R13, RZ, RZ, 0x40000040 ;  /* 0x40000040ff0d7424 */ /* 0x000fe200078e00ff */
[----:B------:R-:W-:Y:S05]  /*110c0*/  WARPSYNC.ALL ;  /* 0x0000000000007948 */ /* 0x000fea0003800000 */
[----:B------:R-:W-:Y:S01]  /*110d0*/  R2UR UR4, R4 ;  /* 0x00000000040472ca */ /* 0x000fe200000e0000 */
[----:B------:R-:W4:Y:S01]  /*110e0*/  LDL R136, [R1+0xa4] ;  /* 0x0000a40001887983 */ /* 0x000f220000100800 */
[----:B------:R-:W-:Y:S02]  /*110f0*/  R2UR UR5, R5 ;  /* 0x00000000050572ca */ /* 0x000fe400000e0000 */
[----:B------:R-:W-:Y:S01]  /*11100*/  R2UR UR7, R13 ;  /* 0x000000000d0772ca */ /* 0x000fe200000e0000 */
[----:B-----5:R-:W-:Y:S01]  /*11110*/  WARPGROUP.ARRIVE ;  /* 0x00000000000079c5 */ /* 0x020fe20000000000 */
[----:B-12---:R-:W-:Y:S01]  /*11120*/  IMAD.MOV.U32 R7, RZ, RZ, 0x40000040 ;  /* 0x40000040ff077424 */ /* 0x006fe200078e00ff */
[----:B------:R-:W-:-:S02]  /*11130*/  MOV R9, 0x40000040 ;  /* 0x4000004000097802 */ /* 0x000fc40000000f00 */
[C---:B------:R-:W-:Y:S02]  /*11140*/  R2UR UR8, R4.reuse ;  /* 0x00000000040872ca */ /* 0x040fe400000e0000 */
[----:B------:R-:W-:Y:S02]  /*11150*/  R2UR UR11, R9 ;  /* 0x00000000090b72ca */ /* 0x000fe400000e0000 */
[C---:B------:R-:W-:Y:S01]  /*11160*/  R2UR UR9, R5.reuse ;  /* 0x00000000050972ca */ /* 0x040fe200000e0000 */
[----:B------:R-:W-:Y:S01]  /*11170*/  IMAD.MOV.U32 R11, RZ, RZ, 0x40000040 ;  /* 0x40000040ff0b7424 */ /* 0x000fe200078e00ff */
[----:B------:R-:W-:Y:S02]  /*11180*/  R2UR UR12, R4 ;  /* 0x00000000040c72ca */ /* 0x000fe400000e0000 */
[----:B------:R-:W-:Y:S02]  /*11190*/  R2UR UR13, R5 ;  /* 0x00000000050d72ca */ /* 0x000fe400000e0000 */
[----:B------:R-:W-:Y:S01]  /*111a0*/  R2UR UR15, R11 ;  /* 0x000000000b0f72ca */ /* 0x000fe200000e0000 */
[----:B---3--:R-:W-:-:S05]  /*111b0*/  IMAD R12, R232, 0x700, R3 ;  /* 0x00000700e80c7824 */ /* 0x008fca00078e0203 */
[----:B------:R-:W-:-:S13]  /*111c0*/  R2UR UR6, R12 ;  /* 0x000000000c0672ca */ /* 0x000fda00000e0000 */
[----:B------:R-:W-:Y:S01]  /*111d0*/  QGMMA.64x32x32.F32.E4M3.E4M3 R120, gdesc[UR4], RZ, !UPT, gsb0 ;  /* 0x00600000047879f3 */ /* 0x000fe2000c0008ff */
[----:B------:R-:W-:Y:S01]  /*111e0*/  VIADD R6, R12, 0x100 ;  /* 0x000001000c067836 */ /* 0x000fe20000000000 */
[----:B------:R-:W-:Y:S02]  /*111f0*/  R2UR UR7, R7 ;  /* 0x00000000070772ca */ /* 0x000fe400000e0000 */
[----:B------:R-:W-:Y:S02]  /*11200*/  R2UR UR4, R4 ;  /* 0x00000000040472ca */ /* 0x000fe400000e0000 */
[----:B------:R-:W-:Y:S02]  /*11210*/  R2UR UR6, R6 ;  /* 0x00000000060672ca */ /* 0x000fe400000e0000 */
[----:B------:R-:W-:Y:S01]  /*11220*/  R2UR UR5, R5 ;  /* 0x00000000050572ca */ /* 0x000fe200000e0000 */
[----:B------:R-:W-:Y:S02]  /*11230*/  WARPGROUP.DEPBAR.LE gsb0, 0x0 ;  /* 0x00008000000079c5 */ /* 0x000fe40000010000 */
[----:B------:R-:W-:-:S10]  /*11240*/  WARPGROUP.ARRIVE ;  /* 0x00000000000079c5 */ /* 0x000fd40000000000 */
[----:B------:R-:W-:Y:S01]  /*11250*/  QGMMA.64x32x32.F32.E4M3.E4M3 R104, gdesc[UR4], RZ, !UPT, gsb0 ;  /* 0x00600000046879f3 */ /* 0x000fe2000c0008ff */
[----:B------:R-:W-:-:S04]  /*11260*/  IADD3 R8, R12, 0x200, RZ ;  /* 0x000002000c087810 */ /* 0x000fc80007ffe0ff */
[----:B------:R-:W-:Y:S01]  /*11270*/  R2UR UR10, R8 ;  /* 0x00000000080a72ca */ /* 0x000fe200000e0000 */
[----:B------:R-:W-:Y:S02]  /*11280*/  WARPGROUP.DEPBAR.LE gsb0, 0x0 ;  /* 0x00008000000079c5 */ /* 0x000fe40000010000 */
[----:B------:R-:W-:-:S10]  /*11290*/  WARPGROUP.ARRIVE ;  /* 0x00000000000079c5 */ /* 0x000fd40000000000 */
[----:B------:R-:W-:Y:S01]  /*112a0*/  QGMMA.64x32x32.F32.E4M3.E4M3 R88, gdesc[UR8], RZ, !UPT, gsb0 ;  /* 0x00600000085879f3 */ /* 0x000fe2000c0008ff */
[----:B------:R-:W-:-:S05]  /*112b0*/  VIADD R10, R12, 0x300 ;  /* 0x000003000c0a7836 */ /* 0x000fca0000000000 */
[----:B------:R-:W-:Y:S01]  /*112c0*/  R2UR UR14, R10 ;  /* 0x000000000a0e72ca */ /* 0x000fe200000e0000 */
[----:B------:R-:W-:Y:S02]  /*112d0*/  WARPGROUP.DEPBAR.LE gsb0, 0x0 ;  /* 0x00008000000079c5 */ /* 0x000fe40000010000 */
[----:B------:R-:W-:-:S10]  /*112e0*/  WARPGROUP.ARRIVE ;  /* 0x00000000000079c5 */ /* 0x000fd40000000000 */
[----:B------:R-:W-:Y:S01]  /*112f0*/  QGMMA.64x32x32.F32.E4M3.E4M3 R72, gdesc[UR12], RZ, !UPT, gsb0 ;  /* 0x006000000c4879f3 */ /* 0x000fe2000c0008ff */
[----:B------:R-:W-:Y:S02]  /*11300*/  VIADD R6, R12, 0x400 ;  /* 0x000004000c067836 */ /* 0x000fe40000000000 */
[----:B------:R-:W-:Y:S01]  /*11310*/  IMAD.MOV.U32 R7, RZ, RZ, 0x40000040 ;  /* 0x40000040ff077424 */ /* 0x000fe200078e00ff */
[----:B------:R-:W-:Y:S02]  /*11320*/  R2UR UR16, R4 ;  /* 0x00000000041072ca */ /* 0x000fe400000e0000 */
[----:B------:R-:W-:Y:S02]  /*11330*/  R2UR UR18, R6 ;  /* 0x00000000061272ca */ /* 0x000fe400000e0000 */
[----:B------:R-:W-:Y:S02]  /*11340*/  R2UR UR19, R7 ;  /* 0x00000000071372ca */ /* 0x000fe400000e0000 */
[----:B------:R-:W-:Y:S01]  /*11350*/  R2UR UR17, R5 ;  /* 0x00000000051172ca */ /* 0x000fe200000e0000 */
[----:B------:R-:W-:-:S02]  /*11360*/  WARPGROUP.DEPBAR.LE gsb0, 0x0 ;  /* 0x00008000000079c5 */ /* 0x000fc40000010000 */
        /* <DEDUP_REMOVED lines=11> */
[----:B------:R-:W-:Y:S02]  /*11420*/  IADD3 R6, R12, 0x600, RZ ;  /* 0x000006000c067810 */ /* 0x000fe40007ffe0ff */
[----:B------:R-:W-:Y:S02]  /*11430*/  MOV R7, 0x40000040 ;  /* 0x4000004000077802 */ /* 0x000fe40000000f00 */
        /* <DEDUP_REMOVED lines=8> */
[----:B------:R-:W-:Y:S02]  /*114c0*/  VIADD R10, R4, 0x2 ;  /* 0x00000002040a7836 */ /* 0x000fe40000000000 */
[----:B------:R-:W-:Y:S02]  /*114d0*/  IMAD.MOV.U32 R15, RZ, RZ, 0x40000040 ;  /* 0x40000040ff0f7424 */ /* 0x000fe400078e00ff */
[----:B------:R-:W-:Y:S01]  /*114e0*/  IMAD.MOV.U32 R11, RZ, RZ, 0x40000040 ;  /* 0x40000040ff0b7424 */ /* 0x000fe200078e00ff */
[----:B------:R-:W-:Y:S02]  /*114f0*/  R2UR UR30, R14 ;  /* 0x000000000e1e72ca */ /* 0x000fe400000e0000 */
[----:B------:R-:W-:-:S02]  /*11500*/  R2UR UR31, R15 ;  /* 0x000000000f1f72ca */ /* 0x000fc400000e0000 */
[----:B------:R-:W-:Y:S02]  /*11510*/  R2UR UR28, R10 ;  /* 0x000000000a1c72ca */ /* 0x000fe400000e0000 */
[----:B------:R-:W-:Y:S01]  /*11520*/  R2UR UR29, R11 ;  /* 0x000000000b1d72ca */ /* 0x000fe200000e0000 */
[----:B------:R-:W-:Y:S02]  /*11530*/  WARPGROUP.DEPBAR.LE gsb0, 0x0 ;  /* 0x00008000000079c5 */ /* 0x000fe40000010000 */
[----:B------:R-:W-:-:S10]  /*11540*/  WARPGROUP.ARRIVE ;  /* 0x00000000000079c5 */ /* 0x000fd40000000000 */
[----:B------:R-:W-:Y:S01]  /*11550*/  QGMMA.64x32x32.F32.E4M3.E4M3 R120, gdesc[UR28], R120, gsb0 ;  /* 0x006000001c7879f3 */ /* 0x000fe20008000878 */
        /* <DEDUP_REMOVED lines=8> */
[----:B------:R-:W-:Y:S01]  /*115e0*/  QGMMA.64x32x32.F32.E4M3.E4M3 R104, gdesc[UR4], R104, gsb0 ;  /* 0x00600000046879f3 */ /* 0x000fe20008000868 */
        /* <DEDUP_REMOVED lines=121> */
[----:B------:R-:W-:Y:S01]  /*11d80*/  VIADD R14, R12, 0x106 ;  /* 0x000001060c0e7836 */ /* 0x000fe20000000000 */
        /* <DEDUP_REMOVED lines=44> */
[C---:B------:R-:W-:Y:S01]  /*12050*/  FMUL.FTZ R20, R2.reuse, R121 ;  /* 0x0000007902147220 */ /* 0x040fe20000410000 */
        /* <DEDUP_REMOVED lines=8> */
[----:B------:R-:W-:Y:S01]  /*120e0*/  FMUL.FTZ R120, R2, R123 ;  /* 0x0000007b02787220 */ /* 0x000fe20000410000 */
[----:B----4-:R-:W-:-:S05]  /*120f0*/  IMAD.IADD R86, R136, 0x1, R138 ;  /* 0x0000000188567824 */ /* 0x010fca00078e028a */
[----:B------:R-:W0:Y:S01]  /*12100*/  MUFU.TANH R122, R122 ;  /* 0x0000007a007a7308 */ /* 0x000e220000002400 */
[C---:B------:R-:W-:Y:S01]  /*12110*/  FMUL.FTZ R123, R2.reuse, R126 ;  /* 0x0000007e027b7220 */ /* 0x040fe20000410000 */
[----:B------:R-:W-:-:S06]  /*12120*/  FMUL.FTZ R125, R2, R128 ;  /* 0x00000080027d7220 */ /* 0x000fcc0000410000 */
[----:B------:R-:W1:Y:S01]  /*12130*/  MUFU.TANH R124, R124 ;  /* 0x0000007c007c7308 */ /* 0x000e620000002400 */
[C---:B------:R-:W-:Y:S01]  /*12140*/  FMUL.FTZ R126, R2.reuse, R129 ;  /* 0x00000081027e7220 */ /* 0x040fe20000410000 */
[C---:B------:R-:W-:Y:S01]  /*12150*/  FMUL.FTZ R128, R2.reuse, R131 ;  /* 0x0000008302807220 */ /* 0x040fe20000410000 */
[----:B------:R-:W-:-:S05]  /*12160*/  FMUL.FTZ R13, R2, R66 ;  /* 0x00000042020d7220 */ /* 0x000fca0000410000 */
[----:B------:R-:W2:Y:S01]  /*12170*/  MUFU.TANH R3, R3 ;  /* 0x0000000300037308 */ /* 0x000ea20000002400 */
[C---:B------:R-:W-:Y:S01]  /*12180*/  FMUL.FTZ R129, R2.reuse, R132 ;  /* 0x0000008402817220 */ /* 0x040fe20000410000 */
[----:B------:R-:W-:Y:S01]  /*12190*/  FMUL.FTZ R132, R2, R135 ;  /* 0x0000008702847220 */ /* 0x000fe20000410000 */
[----:B------:R-:W-:-:S05]  /*121a0*/  IMAD R66, R139, -0xe0, R86 ;  /* 0xffffff208b427824 */ /* 0x000fca00078e0256 */
[----:B------:R-:W3:Y:S01]  /*121b0*/  MUFU.TANH R106, R106 ;  /* 0x0000006a006a7308 */ /* 0x000ee20000002400 */
[----:B------:R-:W-:-:S07]  /*121c0*/  FMUL.FTZ R108, R2, R108 ;  /* 0x0000006c026c7220 */ /* 0x000fce0000410000 */
[----:B------:R-:W4:Y:S01]  /*121d0*/  MUFU.TANH R121, R121 ;  /* 0x0000007900797308 */ /* 0x000f220000002400 */
[----:B------:R-:W-:-:S07]  /*121e0*/  ISETP.GT.AND P3, PT, R66, 0x9, PT ;  /* 0x000000094200780c */ /* 0x000fce0003f64270 */
[----:B------:R-:W4:Y:S01]  /*121f0*/  MUFU.TANH R21, R21 ;  /* 0x0000001500157308 */ /* 0x000f220000002400 */
[----:B------:R-:W-:Y:S02]  /*12200*/  WARPGROUP.DEPBAR.LE gsb0, 0x0 ;  /* 0x00008000000079c5 */ /* 0x000fe40000010000 */
[----:B------:R-:W-:-:S05]  /*12210*/  FMUL.FTZ R135, R2, R40 ;  /* 0x0000002802877220 */ /* 0x000fca0000410000 */
[----:B------:R0:W-:Y:S01]  /*12220*/  MUFU.TANH R40, R13 ;  /* 0x0000000d00287308 */ /* 0x0001e20000002400 */
[----:B------:R-:W-:Y:S01]  /*12230*/  ISETP.GT.AND P5, PT, R66, RZ, PT ;  /* 0x000000ff4200720c */ /* 0x000fe20003fa4270 */
[----:B------:R-:W-:Y:S01]  /*12240*/  FMUL.FTZ R185, R2, R43 ;  /* 0x0000002b02b97220 */ /* 0x000fe20000410000 */
[----:B------:R-:W-:-:S05]  /*12250*/  ISETP.GT.AND P1, PT, R66, 0x1, PT ;  /* 0x000000014200780c */ /* 0x000fca0003f24270 */
[----:B------:R-:W-:Y:S01]  /*12260*/  MUFU.TANH R126, R126 ;  /* 0x0000007e007e7308 */ /* 0x000fe20000002400 */
[----:B0-----:R-:W-:Y:S01]  /*12270*/  IMAD.MOV.U32 R13, RZ, RZ, 0x40000040 ;  /* 0x40000040ff0d7424 */ /* 0x001fe200078e00ff */
[----:B------:R-:W-:-:S06]  /*12280*/  FSEL R43, R122, -INF , P3 ;  /* 0xff8000007a2b7808 */ /* 0x000fcc0001800000 */
[----:B------:R-:W0:Y:S01]  /*12290*/  MUFU.TANH R128, R128 ;  /* 0x0000008000807308 */ /* 0x000e220000002400 */
[----:B------:R-:W-:Y:S02]  /*122a0*/  R2UR UR7, R13 ;  /* 0x000000000d0772ca */ /* 0x000fe400000e0000 */
[----:B-1----:R-:W-:-:S05]  /*122b0*/  FSEL R13, R124, -INF , P3 ;  /* 0xff8000007c0d7808 */ /* 0x002fca0001800000 */
[----:B------:R-:W1:Y:S01]  /*122c0*/  MUFU.TANH R125, R125 ;  /* 0x0000007d007d7308 */ /* 0x000e620000002400 */
[----:B------:R-:W-:Y:S01]  /*122d0*/  ISETP.GT.AND P3, PT, R66, 0x20, PT ;  /* 0x000000204200780c */ /* 0x000fe20003f64270 */
[----:B------:R-:W-:Y:S01]  /*122e0*/  FMUL.FTZ R127, R2, R130 ;  /* 0x00000082027f7220 */ /* 0x000fe20000410000 */
[----:B------:R-:W-:Y:S01]  /*122f0*/  ISETP.GT.AND P2, PT, R66, 0x8, PT ;  /* 0x000000084200780c */ /* 0x000fe20003f44270 */
[----:B------:R-:W-:Y:S01]  /*12300*/  FMUL.FTZ R130, R2, R133 ;  /* 0x0000008502827220 */ /* 0x000fe20000410000 */
[----:B--2---:R-:W-:-:S03]  /*12310*/  FSEL R3, R3, -INF , P5 ;  /* 0xff80000003037808 */ /* 0x004fc60002800000 */
[----:B------:R-:W2:Y:S01]  /*12320*/  MUFU.TANH R120, R120 ;  /* 0x0000007800787308 */ /* 0x000ea20000002400 */
[----:B------:R-:W-:Y:S01]  /*12330*/  FSEL R20, R20, -INF , P1 ;  /* 0xff80000014147808 */ /* 0x000fe20000800000 */
[C---:B------:R-:W-:Y:S01]  /*12340*/  FMUL.FTZ R86, R2.reuse, R50 ;  /* 0x0000003202567220 */ /* 0x040fe20000410000 */
[----:B------:R-:W-:-:S05]  /*12350*/  FMUL.FTZ R50, R2, R53 ;  /* 0x0000003502327220 */ /* 0x000fca0000410000 */
[----:B------:R-:W-:Y:S01]  /*12360*/  MUFU.TANH R108, R108 ;  /* 0x0000006c006c7308 */ /* 0x000fe20000002400 */
[----:B---3--:R-:W-:Y:S01]  /*12370*/  FSEL R53, R106, -INF , P3 ;  /* 0xff8000006a357808 */ /* 0x008fe20001800000 */
[----:B------:R-:W-:Y:S01]  /*12380*/  FMUL.FTZ R104, R2, R104 ;  /* 0x0000006802687220 */ /* 0x000fe20000410000 */
[----:B----4-:R-:W-:Y:S02]  /*12390*/  FSEL R121, R121, -INF , P2 ;  /* 0xff80000079797808 */ /* 0x010fe40001000000 */
[----:B------:R-:W-:-:S03]  /*123a0*/  FMNMX.FTZ R106, R3, R20, !PT ;  /* 0x00000014036a7209 */ /* 0x000fc60007810000 */
[----:B------:R-:W3:Y:S01]  /*123b0*/  MUFU.TANH R123, R123 ;  /* 0x0000007b007b7308 */ /* 0x000ee20000002400 */
[----:B------:R-:W-:Y:S02]  /*123c0*/  FSEL R21, R21, -INF , P5 ;  /* 0xff80000015157808 */ /* 0x000fe40002800000 */
[----:B------:R-:W-:-:S05]  /*123d0*/  ISETP.GT.AND P5, PT, R66, 0x11, PT ;  /* 0x000000114200780c */ /* 0x000fca0003fa4270 */
[----:B------:R-:W4:Y:S01]  /*123e0*/  MUFU.TANH R129, R129 ;  /* 0x0000008100817308 */ /* 0x000f220000002400 */
[----:B------:R-:W-:Y:S01]  /*123f0*/  ISETP.GT.AND P4, PT, R66, 0x10, PT ;  /* 0x000000104200780c */ /* 0x000fe20003f84270 */
[C---:B------:R-:W-:Y:S01]  /*12400*/  FMUL.FTZ R105, R2.reuse, R105 ;  /* 0x0000006902697220 */ /* 0x040fe20000410000 */
[----:B------:R-:W-:Y:S01]  /*12410*/  FMNMX.FTZ R106, R121, R106, !PT ;  /* 0x0000006a796a7209 */ /* 0x000fe20007810000 */
[C---:B------:R-:W-:Y:S01]  /*12420*/  FMUL.FTZ R142, R2.reuse, R45 ;  /* 0x0000002d028e7220 */ /* 0x040fe20000410000 */
[----:B------:R-:W-:-:S03]  /*12430*/  FMUL.FTZ R140, R2, R47 ;  /* 0x0000002f028c7220 */ /* 0x000fc60000410000 */
[----:B------:R-:W4:Y:S01]  /*12440*/  MUFU.TANH R130, R130 ;  /* 0x0000008200827308 */ /* 0x000f220000002400 */
[----:B------:R-:W-:Y:S01]  /*12450*/  FMUL.FTZ R71, R2, R71 ;  /* 0x0000004702477220 */ /* 0x000fe20000410000 */
[----:B0-----:R-:W-:Y:S02]  /*12460*/  FSEL R45, R128, -INF , P5 ;  /* 0xff800000802d7808 */ /* 0x001fe40002800000 */
[----:B------:R-:W-:Y:S01]  /*12470*/  FSEL R47, R126, -INF , P5 ;  /* 0xff8000007e2f7808 */ /* 0x000fe20002800000 */
[----:B------:R-:W-:Y:S01]  /*12480*/  FMUL.FTZ R131, R2, R134 ;  /* 0x0000008602837220 */ /* 0x000fe20000410000 */
[----:B------:R-:W-:Y:S02]  /*12490*/  ISETP.GT.AND P5, PT, R66, 0x28, PT ;  /* 0x000000284200780c */ /* 0x000fe40003fa4270 */
[----:B------:R-:W0:Y:S01]  /*124a0*/  MUFU.TANH R127, R127 ;  /* 0x0000007f007f7308 */ /* 0x000e220000002400 */
[----:B-1----:R-:W-:Y:S01]  /*124b0*/  FSEL R125, R125, -INF , P4 ;  /* 0xff8000007d7d7808 */ /* 0x002fe20002000000 */
[----:B------:R-:W-:Y:S01]  /*124c0*/  FMUL.FTZ R187, R2, R46 ;  /* 0x0000002e02bb7220 */ /* 0x000fe20000410000 */
[----:B------:R-:W-:-:S05]  /*124d0*/  FMNMX.FTZ R106, R43, R106, !PT ;  /* 0x0000006a2b6a7209 */ /* 0x000fca0007810000 */
[----:B------:R-:W-:Y:S01]  /*124e0*/  MUFU.TANH R104, R104 ;  /* 0x0000006800687308 */ /* 0x000fe20000002400 */
[----:B--2---:R-:W-:Y:S01]  /*124f0*/  FSEL R120, R120, -INF , P1 ;  /* 0xff80000078787808 */ /* 0x004fe20000800000 */
[----:B------:R-:W-:Y:S01]  /*12500*/  FMUL.FTZ R109, R2, R109 ;  /* 0x0000006d026d7220 */ /* 0x000fe20000410000 */
[----:B------:R-:W-:-:S05]  /*12510*/  ISETP.GT.AND P1, PT, R66, 0x18, PT ;  /* 0x000000184200780c */ /* 0x000fca0003f24270 */
[----:B------:R1:W-:Y:S01]  /*12520*/  MUFU.TANH R46, R71 ;  /* 0x00000047002e7308 */ /* 0x0003e20000002400 */
[----:B---3--:R-:W-:Y:S01]  /*12530*/  FSEL R123, R123, -INF , P2 ;  /* 0xff8000007b7b7808 */ /* 0x008fe20001000000 */
[----:B------:R-:W-:Y:S01]  /*12540*/  FMUL.FTZ R112, R2, R112 ;  /* 0x0000007002707220 */ /* 0x000fe20000410000 */
[----:B------:R-:W-:-:S05]  /*12550*/  ISETP.GT.AND P2, PT, R66, 0x19, PT ;  /* 0x000000194200780c */ /* 0x000fca0003f44270 */
[----:B------:R-:W2:Y:S01]  /*12560*/  MUFU.TANH R105, R105 ;  /* 0x0000006900697308 */ /* 0x000ea20000002400 */
[----:B-1----:R-:W-:Y:S02]  /*12570*/  FSEL R71, R108, -INF , P5 ;  /* 0xff8000006c477808 */ /* 0x002fe40002800000 */
[----:B------:R-:W-:Y:S02]  /*12580*/  FMNMX.FTZ R108, R125, R106, !PT ;  /* 0x0000006a7d6c7209 */ /* 0x000fe40007810000 */
[----:B----4-:R-:W-:-:S03]  /*12590*/  FSEL R129, R129, -INF , P1 ;  /* 0xff80000081817808 */ /* 0x010fc60000800000 */
[----:B------:R-:W1:Y:S01]  /*125a0*/  MUFU.TANH R131, R131 ;  /* 0x0000008300837308 */ /* 0x000e620000002400 */
[----:B------:R-:W-:Y:S01]  /*125b0*/  FMNMX.FTZ R108, R47, R108, !PT ;  /* 0x0000006c2f6c7209 */ /* 0x000fe20007810000 */
[C---:B------:R-:W-:Y:S01]  /*125c0*/  FMUL.FTZ R133, R2.reuse, R70 ;  /* 0x0000004602857220 */ /* 0x040fe20000410000 */
[C---:B------:R-:W-:Y:S01]  /*125d0*/  FMUL.FTZ R67, R2.reuse, R67 ;  /* 0x0000004302437220 */ /* 0x040fe20000410000 */
[C---:B------:R-:W-:Y:S01]  /*125e0*/  FMUL.FTZ R70, R2.reuse, R51 ;  /* 0x0000003302467220 */ /* 0x040fe20000410000 */
[----:B------:R-:W-:Y:S01]  /*125f0*/  FMUL.FTZ R107, R2, R107 ;  /* 0x0000006b026b7220 */ /* 0x000fe20000410000 */
[----:B------:R-:W-:Y:S02]  /*12600*/  FSEL R51, R130, -INF , P2 ;  /* 0xff80000082337808 */ /* 0x000fe40001000000 */
[----:B------:R-:W3:Y:S01]  /*12610*/  MUFU.TANH R132, R132 ;  /* 0x0000008400847308 */ /* 0x000ee20000002400 */
[----:B------:R-:W-:Y:S01]  /*12620*/  FMNMX.FTZ R108, R129, R108, !PT ;  /* 0x0000006c816c7209 */ /* 0x000fe20007810000 */
[C---:B------:R-:W-:Y:S01]  /*12630*/  FMUL.FTZ R113, R2.reuse, R113 ;  /* 0x0000007102717220 */ /* 0x040fe20000410000 */
[----:B------:R-:W-:Y:S01]  /*12640*/  FMUL.FTZ R137, R2, R41 ;  /* 0x0000002902897220 */ /* 0x000fe20000410000 */
[----:B0-----:R-:W-:-:S04]  /*12650*/  FSEL R127, R127, -INF , P4 ;  /* 0xff8000007f7f7808 */ /* 0x001fc80002000000 */
[----:B------:R-:W0:Y:S01]  /*12660*/  MUFU.TANH R109, R109 ;  /* 0x0000006d006d7308 */ /* 0x000e220000002400 */
[----:B------:R-:W-:Y:S01]  /*12670*/  FMUL.FTZ R110, R2, R110 ;  /* 0x0000006e026e7220 */ /* 0x000fe20000410000 */
[----:B------:R-:W-:Y:S01]  /*12680*/  ISETP.GT.AND P4, PT, R66, 0x21, PT ;  /* 0x000000214200780c */ /* 0x000fe20003f84270 */
[----:B------:R-:W-:Y:S01]  /*12690*/  FMUL.FTZ R116, R2, R116 ;  /* 0x0000007402747220 */ /* 0x000fe20000410000 */
[----:B------:R-:W-:-:S04]  /*126a0*/  FMNMX.FTZ R108, R51, R108, !PT ;  /* 0x0000006c336c7209 */ /* 0x000fc80007810000 */
[----:B------:R-:W-:Y:S01]  /*126b0*/  MUFU.TANH R112, R112 ;  /* 0x0000007000707308 */ /* 0x000fe20000002400 */
[----:B------:R-:W-:Y:S01]  /*126c0*/  FMUL.FTZ R111, R2, R111 ;  /* 0x0000006f026f7220 */ /* 0x000fe20000410000 */
[----:B--2---:R-:W-:-:S06]  /*126d0*/  FSEL R105, R105, -INF , P4 ;  /* 0xff80000069697808 */ /* 0x004fcc0002000000 */
[----:B------:R2:W-:Y:S01]  /*126e0*/  MUFU.TANH R41, R67 ;  /* 0x0000004300297308 */ /* 0x0005e20000002400 */
[----:B------:R-:W-:Y:S01]  /*126f0*/  FMUL.FTZ R117, R2, R117 ;  /* 0x0000007502757220 */ /* 0x000fe20000410000 */
[----:B-1----:R-:W-:Y:S02]  /*12700*/  FSEL R131, R131, -INF , P1 ;  /* 0xff80000083837808 */ /* 0x002fe40000800000 */
[----:B--2---:R-:W-:-:S04]  /*12710*/  FSEL R67, R104, -INF , P3 ;  /* 0xff80000068437808 */ /* 0x004fc80001800000 */
[----:B------:R-:W1:Y:S01]  /*12720*/  MUFU.TANH R107, R107 ;  /* 0x0000006b006b7308 */ /* 0x000e620000002400 */
[----:B------:R-:W-:-:S07]  /*12730*/  FMNMX.FTZ R108, R67, R108, !PT ;  /* 0x0000006c436c7209 */ /* 0x000fce0007810000 */
[----:B------:R-:W-:Y:S01]  /*12740*/  MUFU.TANH R113, R113 ;  /* 0x0000007100717308 */ /* 0x000fe20000002400 */
[----:B------:R-:W-:Y:S01]  /*12750*/  FMUL.FTZ R114, R2, R114 ;  /* 0x0000007202727220 */ /* 0x000fe20000410000 */
[----:B------:R-:W-:Y:S01]  /*12760*/  ISETP.GT.AND P1, PT, R66, 0x29, PT ;  /* 0x000000294200780c */ /* 0x000fe20003f24270 */
[----:B------:R-:W-:Y:S01]  /*12770*/  FMUL.FTZ R88, R2, R88 ;  /* 0x0000005802587220 */ /* 0x000fe20000410000 */
[----:B------:R-:W-:-:S04]  /*12780*/  FMNMX.FTZ R108, R105, R108, !PT ;  /* 0x0000006c696c7209 */ /* 0x000fc80007810000 */
[----:B------:R-:W-:Y:S01]  /*12790*/  MUFU.TANH R110, R110 ;  /* 0x0000006e006e7308 */ /* 0x000fe20000002400 */
[----:B------:R-:W-:Y:S01]  /*127a0*/  FMUL.FTZ R134, R2, R49 ;  /* 0x0000003102867220 */ /* 0x000fe20000410000 */
[----:B---3--:R-:W-:Y:S01]  /*127b0*/  FSEL R49, R132, -INF , P2 ;  /* 0xff80000084317808 */ /* 0x008fe20001000000 */
[----:B------:R-:W-:-:S05]  /*127c0*/  FMUL.FTZ R115, R2, R115 ;  /* 0x0000007302737220 */ /* 0x000fca0000410000 */
[----:B------:R-:W-:Y:S01]  /*127d0*/  MUFU.TANH R116, R116 ;  /* 0x0000007400747308 */ /* 0x000fe20000002400 */
[----:B------:R-:W-:Y:S01]  /*127e0*/  ISETP.GT.AND P2, PT, R66, 0x30, PT ;  /* 0x000000304200780c */ /* 0x000fe20003f44270 */
[----:B------:R-:W-:Y:S01]  /*127f0*/  FMUL.FTZ R89, R2, R89 ;  /* 0x0000005902597220 */ /* 0x000fe20000410000 */
[----:B0-----:R-:W-:Y:S02]  /*12800*/  FSEL R109, R109, -INF , P1 ;  /* 0xff8000006d6d7808 */ /* 0x001fe40000800000 */
[----:B------:R-:W-:-:S03]  /*12810*/  FMNMX.FTZ R108, R71, R108, !PT ;  /* 0x0000006c476c7209 */ /* 0x000fc60007810000 */
[----:B------:R-:W0:Y:S01]  /*12820*/  MUFU.TANH R111, R111 ;  /* 0x0000006f006f7308 */ /* 0x000e220000002400 */
[C---:B------:R-:W-:Y:S01]  /*12830*/  FMUL.FTZ R144, R2.reuse, R44 ;  /* 0x0000002c02907220 */ /* 0x040fe20000410000 */
[----:B------:R-:W-:Y:S01]  /*12840*/  FMUL.FTZ R118, R2, R118 ;  /* 0x0000007602767220 */ /* 0x000fe20000410000 */
[----:B------:R-:W-:-:S05]  /*12850*/  VIADD R12, R12, 0x606 ;  /* 0x000006060c0c7836 */ /* 0x000fca0000000000 */
[----:B------:R-:W2:Y:S01]  /*12860*/  MUFU.TANH R117, R117 ;  /* 0x0000007500757308 */ /* 0x000ea20000002400 */
[----:B------:R-:W-:Y:S01]  /*12870*/  ISETP.GT.AND P3, PT, R66, 0x31, PT ;  /* 0x000000314200780c */ /* 0x000fe20003f64270 */
[C---:B------:R-:W-:Y:S01]  /*12880*/  FMUL.FTZ R92, R2.reuse, R92 ;  /* 0x0000005c025c7220 */ /* 0x040fe20000410000 */
[----:B------:R-:W-:Y:S01]  /*12890*/  FMNMX.FTZ R108, R109, R108, !PT ;  /* 0x0000006c6d6c7209 */ /* 0x000fe20007810000 */
[----:B------:R-:W-:-:S04]  /*128a0*/  FMUL.FTZ R69, R2, R69 ;  /* 0x0000004502457220 */ /* 0x000fc80000410000 */
[----:B------:R-:W-:Y:S01]  /*128b0*/  MUFU.TANH R114, R114 ;  /* 0x0000007200727308 */ /* 0x000fe20000002400 */
[C---:B------:R-:W-:Y:S01]  /*128c0*/  FMUL.FTZ R136, R2.reuse, R48 ;  /* 0x0000003002887220 */ /* 0x040fe20000410000 */
[----:B------:R-:W-:Y:S01]  /*128d0*/  FMUL.FTZ R14, R2, R85 ;  /* 0x00000055020e7220 */ /* 0x000fe20000410000 */
[----:B-1----:R-:W-:-:S05]  /*128e0*/  FSEL R107, R107, -INF , P4 ;  /* 0xff8000006b6b7808 */ /* 0x002fca0002000000 */
[----:B------:R-:W1:Y:S01]  /*128f0*/  MUFU.TANH R88, R88 ;  /* 0x0000005800587308 */ /* 0x000e620000002400 */
[C---:B------:R-:W-:Y:S01]  /*12900*/  FMUL.FTZ R119, R2.reuse, R119 ;  /* 0x0000007702777220 */ /* 0x040fe20000410000 */
[----:B------:R-:W-:Y:S01]  /*12910*/  FMUL.FTZ R85, R2, R87 ;  /* 0x0000005702557220 */ /* 0x000fe20000410000 */
[----:B------:R-:W-:-:S05]  /*12920*/  ISETP.GT.AND P4, PT, R66, 0x38, PT ;  /* 0x000000384200780c */ /* 0x000fca0003f84270 */
[----:B------:R3:W-:Y:S01]  /*12930*/  MUFU.TANH R44, R133 ;  /* 0x00000085002c7308 */ /* 0x0007e20000002400 */
[C---:B------:R-:W-:Y:S01]  /*12940*/  FMUL.FTZ R93, R2.reuse, R93 ;  /* 0x0000005d025d7220 */ /* 0x040fe20000410000 */
[----:B------:R-:W-:Y:S01]  /*12950*/  FMUL.FTZ R87, R2, R68 ;  /* 0x0000004402577220 */ /* 0x000fe20000410000 */
[----:B------:R-:W-:Y:S02]  /*12960*/  R2UR UR6, R12 ;  /* 0x000000000c0672ca */ /* 0x000fe400000e0000 */
[----:B---3--:R-:W-:-:S03]  /*12970*/  FSEL R133, R112, -INF , P2 ;  /* 0xff80000070857808 */ /* 0x008fc60001000000 */
[----:B------:R-:W3:Y:S01]  /*12980*/  MUFU.TANH R115, R115 ;  /* 0x0000007300737308 */ /* 0x000ee20000002400 */
[----:B------:R-:W-:Y:S01]  /*12990*/  FMUL.FTZ R68, R2, R52 ;  /* 0x0000003402447220 */ /* 0x000fe20000410000 */
[----:B------:R-:W-:-:S06]  /*129a0*/  FMNMX.FTZ R108, R133, R108, !PT ;  /* 0x0000006c856c7209 */ /* 0x000fcc0007810000 */
[----:B------:R-:W4:Y:S01]  /*129b0*/  MUFU.TANH R89, R89 ;  /* 0x0000005900597308 */ /* 0x000f220000002400 */
[C---:B------:R-:W-:Y:S01]  /*129c0*/  FMUL.FTZ R90, R2.reuse, R90 ;  /* 0x0000005a025a7220 */ /* 0x040fe20000410000 */
[----:B------:R-:W-:-:S06]  /*129d0*/  FMUL.FTZ R96, R2, R96 ;  /* 0x0000006002607220 */ /* 0x000fcc0000410000 */
[----:B------:R2:W-:Y:S01]  /*129e0*/  MUFU.TANH R48, R135 ;  /* 0x0000008700307308 */ /* 0x0005e20000002400 */
[----:B0-----:R-:W-:Y:S02]  /*129f0*/  FSEL R111, R111, -INF , P1 ;  /* 0xff8000006f6f7808 */ /* 0x001fe40000800000 */
[----:B--2---:R-:W-:-:S05]  /*12a00*/  FSEL R135, R113, -INF , P3 ;  /* 0xff80000071877808 */ /* 0x004fca0001800000 */
[----:B------:R-:W0:Y:S01]  /*12a10*/  MUFU.TANH R118, R118 ;  /* 0x0000007600767308 */ /* 0x000e220000002400 */
[----:B------:R-:W-:-:S07]  /*12a20*/  FMNMX.FTZ R108, R135, R108, !PT ;  /* 0x0000006c876c7209 */ /* 0x000fce0007810000 */
[----:B------:R2:W-:Y:S01]  /*12a30*/  MUFU.TANH R12, R69 ;  /* 0x00000045000c7308 */ /* 0x0005e20000002400 */
[----:B------:R-:W-:Y:S01]  /*12a40*/  FMUL.FTZ R91, R2, R91 ;  /* 0x0000005b025b7220 */ /* 0x000fe20000410000 */
[----:B------:R-:W-:-:S06]  /*12a50*/  ISETP.GT.AND P1, PT, R66, 0x40, PT ;  /* 0x000000404200780c */ /* 0x000fcc0003f24270 */
[----:B------:R-:W0:Y:S01]  /*12a60*/  MUFU.TANH R92, R92 ;  /* 0x0000005c005c7308 */ /* 0x000e220000002400 */
[----:B--2---:R-:W-:Y:S02]  /*12a70*/  FSEL R69, R110, -INF , P5 ;  /* 0xff8000006e457808 */ /* 0x004fe40002800000 */
[----:B------:R-:W-:-:S05]  /*12a80*/  ISETP.GT.AND P5, PT, R66, 0x39, PT ;  /* 0x000000394200780c */ /* 0x000fca0003fa4270 */
[----:B------:R2:W-:Y:S01]  /*12a90*/  MUFU.TANH R52, R137 ;  /* 0x0000008900347308 */ /* 0x0005e20000002400 */
[----:B------:R-:W-:Y:S01]  /*12aa0*/  FSEL R117, R117, -INF , P5 ;  /* 0xff80000075757808 */ /* 0x000fe20002800000 */
[C---:B------:R-:W-:Y:S01]  /*12ab0*/  FMUL.FTZ R97, R2.reuse, R97 ;  /* 0x0000006102617220 */ /* 0x040fe20000410000 */
[----:B------:R-:W-:Y:S01]  /*12ac0*/  FMUL.FTZ R141, R2, R42 ;  /* 0x0000002a028d7220 */ /* 0x000fe20000410000 */
[----:B--2---:R-:W-:-:S04]  /*12ad0*/  FSEL R137, R116, -INF , P4 ;  /* 0xff80000074897808 */ /* 0x004fc80002000000 */
[----:B------:R-:W2:Y:S01]  /*12ae0*/  MUFU.TANH R119, R119 ;  /* 0x0000007700777308 */ /* 0x000ea20000002400 */
[----:B------:R-:W-:-:S07]  /*12af0*/  FMNMX.FTZ R108, R137, R108, !PT ;  /* 0x0000006c896c7209 */ /* 0x000fce0007810000 */
[----:B------:R-:W2:Y:S01]  /*12b00*/  MUFU.TANH R93, R93 ;  /* 0x0000005d005d7308 */ /* 0x000ea20000002400 */
[----:B------:R-:W-:Y:S01]  /*12b10*/  FMUL.FTZ R94, R2, R94 ;  /* 0x0000005e025e7220 */ /* 0x000fe20000410000 */
[----:B-1----:R-:W-:Y:S01]  /*12b20*/  FSEL R143, R88, -INF , P1 ;  /* 0xff800000588f7808 */ /* 0x002fe20000800000 */
[----:B------:R-:W-:Y:S01]  /*12b30*/  FMUL.FTZ R100, R2, R100 ;  /* 0x0000006402647220 */ /* 0x000fe20000410000 */
[----:B------:R-:W-:-:S04]  /*12b40*/  FMNMX.FTZ R108, R117, R108, !PT ;  /* 0x0000006c756c7209 */ /* 0x000fc80007810000 */
[----:B------:R-:W-:Y:S01]  /*12b50*/  MUFU.TANH R90, R90 ;  /* 0x0000005a005a7308 */ /* 0x000fe20000002400 */
[----:B---3--:R-:W-:Y:S01]  /*12b60*/  FSEL R115, R115, -INF , P3 ;  /* 0xff80000073737808 */ /* 0x008fe20001800000 */
[----:B------:R-:W-:-:S06]  /*12b70*/  FMUL.FTZ R95, R2, R95 ;  /* 0x0000005f025f7220 */ /* 0x000fcc0000410000 */
[----:B------:R1:W-:Y:S01]  /*12b80*/  MUFU.TANH R42, R87 ;  /* 0x00000057002a7308 */ /* 0x0003e20000002400 */
[----:B------:R-:W-:Y:S01]  /*12b90*/  ISETP.GT.AND P3, PT, R66, 0x48, PT ;  /* 0x000000484200780c */ /* 0x000fe20003f64270 */
[----:B------:R-:W-:Y:S01]  /*12ba0*/  FMUL.FTZ R101, R2, R101 ;  /* 0x0000006502657220 */ /* 0x000fe20000410000 */
[----:B------:R-:W-:-:S05]  /*12bb0*/  FMNMX.FTZ R108, R143, R108, !PT ;  /* 0x0000006c8f6c7209 */ /* 0x000fca0007810000 */
[----:B------:R-:W3:Y:S01]  /*12bc0*/  MUFU.TANH R96, R96 ;  /* 0x0000006000607308 */ /* 0x000ee20000002400 */
[----:B-1----:R-:W-:Y:S02]  /*12bd0*/  FSEL R87, R114, -INF , P2 ;  /* 0xff80000072577808 */ /* 0x002fe40001000000 */
[----:B------:R-:W-:-:S05]  /*12be0*/  ISETP.GT.AND P2, PT, R66, 0x41, PT ;  /* 0x000000414200780c */ /* 0x000fca0003f44270 */
[----:B------:R-:W1:Y:S01]  /*12bf0*/  MUFU.TANH R91, R91 ;  /* 0x0000005b005b7308 */ /* 0x000e620000002400 */
[----:B----4-:R-:W-:Y:S01]  /*12c00*/  FSEL R147, R89, -INF , P2 ;  /* 0xff80000059937808 */ /* 0x010fe20001000000 */
[----:B------:R-:W-:Y:S01]  /*12c10*/  FMUL.FTZ R98, R2, R98 ;  /* 0x0000006202627220 */ /* 0x000fe20000410000 */
[----:B0-----:R-:W-:-:S05]  /*12c20*/  FSEL R113, R118, -INF , P4 ;  /* 0xff80000076717808 */ /* 0x001fca0002000000 */
[----:B------:R-:W0:Y:S01]  /*12c30*/  MUFU.TANH R97, R97 ;  /* 0x0000006100617308 */ /* 0x000e220000002400 */
[----:B------:R-:W-:Y:S01]  /*12c40*/  ISETP.GT.AND P4, PT, R66, 0x49, PT ;  /* 0x000000494200780c */ /* 0x000fe20003f84270 */
[----:B------:R-:W-:Y:S01]  /*12c50*/  FMUL.FTZ R72, R2, R72 ;  /* 0x0000004802487220 */ /* 0x000fe20000410000 */
[----:B------:R-:W-:Y:S02]  /*12c60*/  FSEL R149, R92, -INF , P3 ;  /* 0xff8000005c957808 */ /* 0x000fe40001800000 */
[----:B------:R-:W-:-:S03]  /*12c70*/  FMNMX.FTZ R108, R147, R108, !PT ;  /* 0x0000006c936c7209 */ /* 0x000fc60007810000 */
[----:B------:R-:W4:Y:S01]  /*12c80*/  MUFU.TANH R94, R94 ;  /* 0x0000005e005e7308 */ /* 0x000f220000002400 */
[----:B--2---:R-:W-:Y:S01]  /*12c90*/  FSEL R119, R119, -INF , P5 ;  /* 0xff80000077777808 */ /* 0x004fe20002800000 */
[----:B------:R-:W-:Y:S01]  /*12ca0*/  FMUL.FTZ R99, R2, R99 ;  /* 0x0000006302637220 */ /* 0x000fe20000410000 */
[----:B------:R-:W-:-:S05]  /*12cb0*/  ISETP.GT.AND P5, PT, R66, 0x50, PT ;  /* 0x000000504200780c */ /* 0x000fca0003fa4270 */
[----:B------:R-:W2:Y:S01]  /*12cc0*/  MUFU.TANH R100, R100 ;  /* 0x0000006400647308 */ /* 0x000ea20000002400 */
[----:B------:R-:W-:Y:S01]  /*12cd0*/  FSEL R151, R93, -INF , P4 ;  /* 0xff8000005d977808 */ /* 0x000fe20002000000 */
[----:B------:R-:W-:Y:S01]  /*12ce0*/  FMUL.FTZ R73, R2, R73 ;  /* 0x0000004902497220 */ /* 0x000fe20000410000 */
[----:B------:R-:W-:-:S05]  /*12cf0*/  FMNMX.FTZ R108, R149, R108, !PT ;  /* 0x0000006c956c7209 */ /* 0x000fca0007810000 */
[----:B------:R-:W2:Y:S01]  /*12d00*/  MUFU.TANH R95, R95 ;  /* 0x0000005f005f7308 */ /* 0x000ea20000002400 */
[----:B------:R-:W-:Y:S01]  /*12d10*/  FMUL.FTZ R102, R2, R102 ;  /* 0x0000006602667220 */ /* 0x000fe20000410000 */
[----:B---3--:R-:W-:-:S06]  /*12d20*/  FSEL R153, R96, -INF , P5 ;  /* 0xff80000060997808 */ /* 0x008fcc0002800000 */
[----:B------:R-:W3:Y:S01]  /*12d30*/  MUFU.TANH R101, R101 ;  /* 0x0000006500657308 */ /* 0x000ee20000002400 */
[----:B------:R-:W-:Y:S01]  /*12d40*/  FMNMX.FTZ R108, R151, R108, !PT ;  /* 0x0000006c976c7209 */ /* 0x000fe20007810000 */
[----:B------:R-:W-:Y:S01]  /*12d50*/  FMUL.FTZ R76, R2, R76 ;  /* 0x0000004c024c7220 */ /* 0x000fe20000410000 */
[----:B-1----:R-:W-:-:S05]  /*12d60*/  FSEL R91, R91, -INF , P2 ;  /* 0xff8000005b5b7808 */ /* 0x002fca0001000000 */
[----:B------:R-:W1:Y:S01]  /*12d70*/  MUFU.TANH R98, R98 ;  /* 0x0000006200627308 */ /* 0x000e620000002400 */
[----:B------:R-:W-:Y:S01]  /*12d80*/  FMUL.FTZ R103, R2, R103 ;  /* 0x0000006702677220 */ /* 0x000fe20000410000 */
[----:B------:R-:W-:-:S06]  /*12d90*/  ISETP.GT.AND P2, PT, R66, 0x58, PT ;  /* 0x000000584200780c */ /* 0x000fcc0003f44270 */
[----:B------:R0:W-:Y:S01]  /*12da0*/  MUFU.TANH R104, R141 ;  /* 0x0000008d00687308 */ /* 0x0001e20000002400 */
[----:B------:R-:W-:Y:S01]  /*12db0*/  FMNMX.FTZ R108, R153, R108, !PT ;  /* 0x0000006c996c7209 */ /* 0x000fe20007810000 */
[----:B------:R-:W-:-:S06]  /*12dc0*/  FMUL.FTZ R77, R2, R77 ;  /* 0x0000004d024d7220 */ /* 0x000fcc0000410000 */
[----:B------:R-:W1:Y:S01]  /*12dd0*/  MUFU.TANH R72, R72 ;  /* 0x0000004800487308 */ /* 0x000e620000002400 */
[----:B0-----:R-:W-:Y:S02]  /*12de0*/  FSEL R141, R90, -INF , P1 ;  /* 0xff8000005a8d7808 */ /* 0x001fe40000800000 */
[----:B------:R-:W-:Y:S02]  /*12df0*/  ISETP.GT.AND P1, PT, R66, 0x51, PT ;  /* 0x000000514200780c */ /* 0x000fe40003f24270 */
[----:B------:R-:W-:-:S03]  /*12e00*/  R2UR UR4, R6 ;  /* 0x00000000060472ca */ /* 0x000fc600000e0000 */
[----:B------:R-:W0:Y:S01]  /*12e10*/  MUFU.TANH R99, R99 ;  /* 0x0000006300637308 */ /* 0x000e220000002400 */
[----:B------:R-:W-:Y:S02]  /*12e20*/  FSEL R155, R97, -INF , P1 ;  /* 0xff800000619b7808 */ /* 0x000fe40000800000 */
[----:B------:R-:W-:-:S05]  /*12e30*/  R2UR UR5, R7 ;  /* 0x00000000070572ca */ /* 0x000fca00000e0000 */
[----:B------:R-:W0:Y:S01]  /*12e40*/  MUFU.TANH R73, R73 ;  /* 0x0000004900497308 */ /* 0x000e220000002400 */
[----:B----4-:R-:W-:Y:S01]  /*12e50*/  FSEL R145, R94, -INF , P3 ;  /* 0xff8000005e917808 */ /* 0x010fe20001800000 */
[----:B------:R-:W-:Y:S01]  /*12e60*/  FMUL.FTZ R74, R2, R74 ;  /* 0x0000004a024a7220 */ /* 0x000fe20000410000 */
[----:B------:R-:W-:Y:S01]  /*12e70*/  ISETP.GT.AND P3, PT, R66, 0x59, PT ;  /* 0x000000594200780c */ /* 0x000fe20003f64270 */
[----:B------:R-:W-:Y:S01]  /*12e80*/  FMUL.FTZ R80, R2, R80 ;  /* 0x0000005002507220 */ /* 0x000fe20000410000 */
[----:B--2---:R-:W-:-:S03]  /*12e90*/  FSEL R157, R100, -INF , P2 ;  /* 0xff800000649d7808 */ /* 0x004fc60001000000 */
[----:B------:R-:W2:Y:S01]  /*12ea0*/  MUFU.TANH R102, R102 ;  /* 0x0000006600667308 */ /* 0x000ea20000002400 */
[----:B------:R-:W-:Y:S01]  /*12eb0*/  FMNMX.FTZ R108, R155, R108, !PT ;  /* 0x0000006c9b6c7209 */ /* 0x000fe20007810000 */
[----:B------:R-:W-:Y:S01]  /*12ec0*/  FMUL.FTZ R75, R2, R75 ;  /* 0x0000004b024b7220 */ /* 0x000fe20000410000 */
[----:B------:R-:W-:-:S05]  /*12ed0*/  FSEL R95, R95, -INF , P4 ;  /* 0xff8000005f5f7808 */ /* 0x000fca0002000000 */
[----:B------:R-:W4:Y:S01]  /*12ee0*/  MUFU.TANH R76, R76 ;  /* 0x0000004c004c7308 */ /* 0x000f220000002400 */
[----:B------:R-:W-:Y:S01]  /*12ef0*/  ISETP.GT.AND P4, PT, R66, 0x60, PT ;  /* 0x000000604200780c */ /* 0x000fe20003f84270 */
[----:B------:R-:W-:Y:S01]  /*12f00*/  WARPGROUP.ARRIVE ;  /* 0x00000000000079c5 */ /* 0x000fe20000000000 */
[----:B---3--:R-:W-:Y:S01]  /*12f10*/  FSEL R159, R101, -INF , P3 ;  /* 0xff800000659f7808 */ /* 0x008fe20001800000 */
[----:B------:R-:W-:Y:S01]  /*12f20*/  FMUL.FTZ R81, R2, R81 ;  /* 0x0000005102517220 */ /* 0x000fe20000410000 */
[----:B------:R-:W-:-:S03]  /*12f30*/  FMNMX.FTZ R108, R157, R108, !PT ;  /* 0x0000006c9d6c7209 */ /* 0x000fc60007810000 */
[----:B------:R-:W3:Y:S01]  /*12f40*/  MUFU.TANH R103, R103 ;  /* 0x0000006700677308 */ /* 0x000ee20000002400 */
[----:B-1----:R-:W-:Y:S01]  /*12f50*/  FSEL R93, R98, -INF , P5 ;  /* 0xff800000625d7808 */ /* 0x002fe20002800000 */
[----:B------:R-:W-:Y:S01]  /*12f60*/  FMUL.FTZ R78, R2, R78 ;  /* 0x0000004e024e7220 */ /* 0x000fe20000410000 */
[----:B------:R-:W-:Y:S01]  /*12f70*/  ISETP.GT.AND P5, PT, R66, 0x61, PT ;  /* 0x000000614200780c */ /* 0x000fe20003fa4270 */
[----:B------:R-:W-:-:S04]  /*12f80*/  FMUL.FTZ R84, R2, R84 ;  /* 0x0000005402547220 */ /* 0x000fc80000410000 */
[----:B------:R-:W1:Y:S01]  /*12f90*/  MUFU.TANH R77, R77 ;  /* 0x0000004d004d7308 */ /* 0x000e620000002400 */
[----:B------:R-:W-:Y:S01]  /*12fa0*/  FSEL R161, R72, -INF , P4 ;  /* 0xff80000048a17808 */ /* 0x000fe20002000000 */
[----:B------:R-:W-:Y:S01]  /*12fb0*/  QGMMA.64x32x32.F32.E4M3.E4M3 R24, gdesc[UR4], R24, gsb0 ;  /* 0x00600000041879f3 */ /* 0x000fe20008000818 */
[----:B------:R-:W-:Y:S01]  /*12fc0*/  FMNMX.FTZ R108, R159, R108, !PT ;  /* 0x0000006c9f6c7209 */ /* 0x000fe20007810000 */
[----:B------:R-:W-:-:S04]  /*12fd0*/  FMUL.FTZ R79, R2, R79 ;  /* 0x0000004f024f7220 */ /* 0x000fc80000410000 */
[----:B------:R-:W1:Y:S01]  /*12fe0*/  MUFU.TANH R74, R74 ;  /* 0x0000004a004a7308 */ /* 0x000e620000002400 */
[----:B0-----:R-:W-:Y:S01]  /*12ff0*/  FSEL R99, R99, -INF , P1 ;  /* 0xff80000063637808 */ /* 0x001fe20000800000 */
[----:B------:R-:W-:Y:S01]  /*13000*/  FMUL.FTZ R82, R2, R82 ;  /* 0x0000005202527220 */ /* 0x000fe20000410000 */
[----:B------:R-:W-:Y:S01]  /*13010*/  ISETP.GT.AND P1, PT, R66, 0x68, PT ;  /* 0x000000684200780c */ /* 0x000fe20003f24270 */
[----:B------:R-:W-:-:S04]  /*13020*/  FMUL.FTZ R56, R2, R56 ;  /* 0x0000003802387220 */ /* 0x000fc80000410000 */
[----:B------:R-:W0:Y:S01]  /*13030*/  MUFU.TANH R80, R80 ;  /* 0x0000005000507308 */ /* 0x000e220000002400 */
[----:B------:R-:W-:Y:S01]  /*13040*/  FSEL R163, R73, -INF , P5 ;  /* 0xff80000049a37808 */ /* 0x000fe20002800000 */
[C---:B------:R-:W-:Y:S01]  /*13050*/  FMUL.FTZ R83, R2.reuse, R83 ;  /* 0x0000005302537220 */ /* 0x040fe20000410000 */
[----:B------:R-:W-:Y:S01]  /*13060*/  FMNMX.FTZ R108, R161, R108, !PT ;  /* 0x0000006ca16c7209 */ /* 0x000fe20007810000 */
[----:B------:R-:W-:-:S04]  /*13070*/  FMUL.FTZ R57, R2, R57 ;  /* 0x0000003902397220 */ /* 0x000fc80000410000 */
[----:B------:R-:W0:Y:S01]  /*13080*/  MUFU.TANH R75, R75 ;  /* 0x0000004b004b7308 */ /* 0x000e220000002400 */
[----:B--2---:R-:W-:Y:S01]  /*13090*/  FSEL R97, R102, -INF , P2 ;  /* 0xff80000066617808 */ /* 0x004fe20001000000 */
[----:B------:R-:W-:Y:S01]  /*130a0*/  FMUL.FTZ R60, R2, R60 ;  /* 0x0000003c023c7220 */ /* 0x000fe20000410000 */
[----:B------:R-:W-:Y:S01]  /*130b0*/  ISETP.GT.AND P2, PT, R66, 0x69, PT ;  /* 0x000000694200780c */ /* 0x000fe20003f44270 */
[----:B------:R-:W-:-:S04]  /*130c0*/  FMUL.FTZ R61, R2, R61 ;  /* 0x0000003d023d7220 */ /* 0x000fc80000410000 */
[----:B------:R-:W2:Y:S01]  /*130d0*/  MUFU.TANH R81, R81 ;  /* 0x0000005100517308 */ /* 0x000ea20000002400 */
[----:B----4-:R-:W-:Y:S01]  /*130e0*/  FSEL R165, R76, -INF , P1 ;  /* 0xff8000004ca57808 */ /* 0x010fe20000800000 */
[C---:B------:R-:W-:Y:S01]  /*130f0*/  FMUL.FTZ R58, R2.reuse, R58 ;  /* 0x0000003a023a7220 */ /* 0x040fe20000410000 */
[----:B------:R-:W-:Y:S01]  /*13100*/  FMNMX.FTZ R108, R163, R108, !PT ;  /* 0x0000006ca36c7209 */ /* 0x000fe20007810000 */
[----:B------:R-:W-:-:S04]  /*13110*/  FMUL.FTZ R64, R2, R64 ;  /* 0x0000004002407220 */ /* 0x000fc80000410000 */
[----:B------:R-:W4:Y:S01]  /*13120*/  MUFU.TANH R78, R78 ;  /* 0x0000004e004e7308 */ /* 0x000f220000002400 */
[----:B---3--:R-:W-:Y:S01]  /*13130*/  FSEL R103, R103, -INF , P3 ;  /* 0xff80000067677808 */ /* 0x008fe20001800000 */
[----:B------:R-:W-:Y:S01]  /*13140*/  FMUL.FTZ R59, R2, R59 ;  /* 0x0000003b023b7220 */ /* 0x000fe20000410000 */
[----:B------:R-:W-:-:S05]  /*13150*/  ISETP.GT.AND P3, PT, R66, 0x70, PT ;  /* 0x000000704200780c */ /* 0x000fca0003f64270 */
[----:B------:R-:W-:Y:S01]  /*13160*/  MUFU.TANH R15, R15 ;  /* 0x0000000f000f7308 */ /* 0x000fe20000002400 */
[----:B-1----:R-:W-:Y:S01]  /*13170*/  FSEL R77, R77, -INF , P2 ;  /* 0xff8000004d4d7808 */ /* 0x002fe20001000000 */
[C---:B------:R-:W-:Y:S01]  /*13180*/  FMUL.FTZ R65, R2.reuse, R65 ;  /* 0x0000004102417220 */ /* 0x040fe20000410000 */
[----:B------:R-:W-:Y:S01]  /*13190*/  FMNMX.FTZ R108, R165, R108, !PT ;  /* 0x0000006ca56c7209 */ /* 0x000fe20007810000 */
[C---:B------:R-:W-:Y:S01]  /*131a0*/  FMUL.FTZ R62, R2.reuse, R62 ;  /* 0x0000003e023e7220 */ /* 0x040fe20000410000 */
[C---:B------:R-:W-:Y:S01]  /*131b0*/  FMUL.FTZ R63, R2.reuse, R63 ;  /* 0x0000003f023f7220 */ /* 0x040fe20000410000 */
[C---:B------:R-:W-:Y:S01]  /*131c0*/  FMUL.FTZ R55, R2.reuse, R55 ;  /* 0x0000003702377220 */ /* 0x040fe20000410000 */
[----:B------:R-:W-:Y:S01]  /*131d0*/  FMUL.FTZ R54, R2, R54 ;  /* 0x0000003602367220 */ /* 0x000fe20000410000 */
[----:B------:R-:W1:Y:S01]  /*131e0*/  MUFU.TANH R84, R84 ;  /* 0x0000005400547308 */ /* 0x000e620000002400 */
[----:B------:R-:W-:Y:S01]  /*131f0*/  FSEL R101, R74, -INF , P4 ;  /* 0xff8000004a657808 */ /* 0x000fe20002000000 */
[----:B------:R-:W-:-:S06]  /*13200*/  ULDC UR4, c[0x0][0x988] ;  /* 0x0002620000047ab9 */ /* 0x000fcc0000000800 */
[----:B------:R-:W3:Y:S01]  /*13210*/  MUFU.TANH R79, R79 ;  /* 0x0000004f004f7308 */ /* 0x000ee20000002400 */
[----:B------:R-:W-:Y:S02]  /*13220*/  ISETP.GT.AND P4, PT, R66, 0x71, PT ;  /* 0x000000714200780c */ /* 0x000fe40003f84270 */
[----:B0-----:R-:W-:-:S05]  /*13230*/  FSEL R169, R80, -INF , P3 ;  /* 0xff80000050a97808 */ /* 0x001fca0001800000 */
[----:B------:R-:W0:Y:S01]  /*13240*/  MUFU.TANH R14, R14 ;  /* 0x0000000e000e7308 */ /* 0x000e220000002400 */
[----:B------:R-:W-:Y:S02]  /*13250*/  FMNMX.FTZ R108, R77, R108, !PT ;  /* 0x0000006c4d6c7209 */ /* 0x000fe40007810000 */
[----:B------:R-:W-:-:S05]  /*13260*/  FSEL R75, R75, -INF , P5 ;  /* 0xff8000004b4b7808 */ /* 0x000fca0002800000 */
[----:B------:R-:W0:Y:S01]  /*13270*/  MUFU.TANH R82, R82 ;  /* 0x0000005200527308 */ /* 0x000e220000002400 */
[----:B------:R-:W-:Y:S02]  /*13280*/  ISETP.GT.AND P5, PT, R66, 0x78, PT ;  /* 0x000000784200780c */ /* 0x000fe40003fa4270 */
[----:B--2---:R-:W-:-:S05]  /*13290*/  FSEL R81, R81, -INF , P4 ;  /* 0xff80000051517808 */ /* 0x004fca0002000000 */
[----:B------:R-:W2:Y:S01]  /*132a0*/  MUFU.TANH R56, R56 ;  /* 0x0000003800387308 */ /* 0x000ea20000002400 */
[----:B------:R-:W-:Y:S02]  /*132b0*/  FMNMX.FTZ R108, R169, R108, !PT ;  /* 0x0000006ca96c7209 */ /* 0x000fe40007810000 */
[----:B----4-:R-:W-:-:S05]  /*132c0*/  FSEL R73, R78, -INF , P1 ;  /* 0xff8000004e497808 */ /* 0x010fca0000800000 */
[----:B------:R-:W4:Y:S01]  /*132d0*/  MUFU.TANH R83, R83 ;  /* 0x0000005300537308 */ /* 0x000f220000002400 */
[----:B------:R-:W-:Y:S02]  /*132e0*/  ISETP.GT.AND P1, PT, R66, 0x79, PT ;  /* 0x000000794200780c */ /* 0x000fe40003f24270 */
[----:B-1----:R-:W-:-:S05]  /*132f0*/  FSEL R171, R84, -INF , P5 ;  /* 0xff80000054ab7808 */ /* 0x002fca0002800000 */
[----:B------:R-:W1:Y:S01]  /*13300*/  MUFU.TANH R57, R57 ;  /* 0x0000003900397308 */ /* 0x000e620000002400 */
[----:B------:R-:W-:Y:S02]  /*13310*/  FMNMX.FTZ R108, R81, R108, !PT ;  /* 0x0000006c516c7209 */ /* 0x000fe40007810000 */
[----:B---3--:R-:W-:-:S05]  /*13320*/  FSEL R79, R79, -INF , P2 ;  /* 0xff8000004f4f7808 */ /* 0x008fca0001000000 */
[----:B------:R-:W3:Y:S01]  /*13330*/  MUFU.TANH R60, R60 ;  /* 0x0000003c003c7308 */ /* 0x000ee20000002400 */
[----:B------:R-:W-:Y:S02]  /*13340*/  ISETP.GT.AND P2, PT, R66, 0x80, PT ;  /* 0x000000804200780c */ /* 0x000fe40003f44270 */
[----:B0-----:R-:W-:Y:S02]  /*13350*/  FSEL R175, R14, -INF , P1 ;  /* 0xff8000000eaf7808 */ /* 0x001fe40000800000 */
[----:B------:R-:W-:-:S03]  /*13360*/  FMNMX.FTZ R108, R171, R108, !PT ;  /* 0x0000006cab6c7209 */ /* 0x000fc60007810000 */
[----:B------:R-:W0:Y:S01]  /*13370*/  MUFU.TANH R85, R85 ;  /* 0x0000005500557308 */ /* 0x000e220000002400 */
[----:B------:R-:W-:Y:S02]  /*13380*/  FSEL R167, R82, -INF , P3 ;  /* 0xff80000052a77808 */ /* 0x000fe40001800000 */
[----:B------:R-:W-:-:S05]  /*13390*/  ISETP.GT.AND P3, PT, R66, 0x81, PT ;  /* 0x000000814200780c */ /* 0x000fca0003f64270 */
[----:B------:R-:W0:Y:S01]  /*133a0*/  MUFU.TANH R61, R61 ;  /* 0x0000003d003d7308 */ /* 0x000e220000002400 */
[----:B--2---:R-:W-:Y:S02]  /*133b0*/  FSEL R177, R56, -INF , P2 ;  /* 0xff80000038b17808 */ /* 0x004fe40001000000 */
[----:B------:R-:W-:-:S05]  /*133c0*/  FMNMX.FTZ R108, R175, R108, !PT ;  /* 0x0000006caf6c7209 */ /* 0x000fca0007810000 */
[----:B------:R-:W2:Y:S01]  /*133d0*/  MUFU.TANH R58, R58 ;  /* 0x0000003a003a7308 */ /* 0x000ea20000002400 */
[----:B----4-:R-:W-:Y:S02]  /*133e0*/  FSEL R83, R83, -INF , P4 ;  /* 0xff80000053537808 */ /* 0x010fe40002000000 */
[----:B------:R-:W-:-:S05]  /*133f0*/  ISETP.GT.AND P4, PT, R66, 0x88, PT ;  /* 0x000000884200780c */ /* 0x000fca0003f84270 */
[----:B------:R-:W-:Y:S01]  /*13400*/  MUFU.TANH R64, R64 ;  /* 0x0000004000407308 */ /* 0x000fe20000002400 */
[----:B-1----:R-:W-:Y:S02]  /*13410*/  FSEL R179, R57, -INF , P3 ;  /* 0xff80000039b37808 */ /* 0x002fe40001800000 */
[----:B------:R-:W-:-:S05]  /*13420*/  FMNMX.FTZ R108, R177, R108, !PT ;  /* 0x0000006cb16c7209 */ /* 0x000fca0007810000 */
[----:B------:R-:W1:Y:S01]  /*13430*/  MUFU.TANH R59, R59 ;  /* 0x0000003b003b7308 */ /* 0x000e620000002400 */
[----:B------:R-:W-:Y:S02]  /*13440*/  FSEL R15, R15, -INF , P5 ;  /* 0xff8000000f0f7808 */ /* 0x000fe40002800000 */
[----:B------:R-:W-:-:S05]  /*13450*/  ISETP.GT.AND P5, PT, R66, 0x89, PT ;  /* 0x000000894200780c */ /* 0x000fca0003fa4270 */
[----:B------:R-:W4:Y:S01]  /*13460*/  MUFU.TANH R65, R65 ;  /* 0x0000004100417308 */ /* 0x000f220000002400 */
[----:B---3--:R-:W-:Y:S02]  /*13470*/  FSEL R181, R60, -INF , P4 ;  /* 0xff8000003cb57808 */ /* 0x008fe40002000000 */
[----:B------:R-:W-:-:S05]  /*13480*/  FMNMX.FTZ R108, R179, R108, !PT ;  /* 0x0000006cb36c7209 */ /* 0x000fca0007810000 */
[----:B------:R-:W3:Y:S01]  /*13490*/  MUFU.TANH R62, R62 ;  /* 0x0000003e003e7308 */ /* 0x000ee20000002400 */
[----:B0-----:R-:W-:Y:S02]  /*134a0*/  FSEL R85, R85, -INF , P1 ;  /* 0xff80000055557808 */ /* 0x001fe40000800000 */
[----:B------:R-:W-:Y:S02]  /*134b0*/  ISETP.GT.AND P1, PT, R66, 0x90, PT ;  /* 0x000000904200780c */ /* 0x000fe40003f24270 */
[----:B------:R-:W-:-:S03]  /*134c0*/  FSEL R61, R61, -INF , P5 ;  /* 0xff8000003d3d7808 */ /* 0x000fc60002800000 */
[----:B------:R-:W0:Y:S01]  /*134d0*/  MUFU.TANH R63, R63 ;  /* 0x0000003f003f7308 */ /* 0x000e220000002400 */
[----:B------:R-:W-:Y:S02]  /*134e0*/  FMNMX.FTZ R108, R181, R108, !PT ;  /* 0x0000006cb56c7209 */ /* 0x000fe40007810000 */
[----:B--2---:R-:W-:Y:S02]  /*134f0*/  FSEL R173, R58, -INF , P2 ;  /* 0xff8000003aad7808 */ /* 0x004fe40001000000 */
[C---:B------:R-:W-:Y:S02]  /*13500*/  ISETP.GT.AND P2, PT, R66.reuse, 0x91, PT ;  /* 0x000000914200780c */ /* 0x040fe40003f44270 */
[----:B------:R-:W-:Y:S01]  /*13510*/  FMNMX.FTZ R108, R61, R108, !PT ;  /* 0x0000006c3d6c7209 */ /* 0x000fe20007810000 */
[----:B------:R2:W-:Y:S01]  /*13520*/  MUFU.TANH R197, R55 ;  /* 0x0000003700c57308 */ /* 0x0005e20000002400 */
[----:B-1----:R-:W-:Y:S02]  /*13530*/  FSEL R59, R59, -INF , P3 ;  /* 0xff8000003b3b7808 */ /* 0x002fe40001800000 */
[----:B------:R-:W-:-:S02]  /*13540*/  ISETP.GT.AND P3, PT, R66, 0x98, PT ;  /* 0x000000984200780c */ /* 0x000fc40003f64270 */
[----:B----4-:R-:W-:Y:S02]  /*13550*/  FSEL R65, R65, -INF , P2 ;  /* 0xff80000041417808 */ /* 0x010fe40001000000 */
[----:B--2---:R-:W-:Y:S01]  /*13560*/  FSEL R55, R64, -INF , P1 ;  /* 0xff80000040377808 */ /* 0x004fe20000800000 */
[----:B------:R-:W1:Y:S03]  /*13570*/  MUFU.TANH R106, R144 ;  /* 0x00000090006a7308 */ /* 0x000e660000002400 */
[----:B------:R-:W-:Y:S02]  /*13580*/  FMNMX.FTZ R108, R55, R108, !PT ;  /* 0x0000006c376c7209 */ /* 0x000fe40007810000 */
[----:B---3--:R-:W-:Y:S02]  /*13590*/  FSEL R57, R62, -INF , P4 ;  /* 0xff8000003e397808 */ /* 0x008fe40002000000 */
[----:B------:R-:W-:-:S02]  /*135a0*/  ISETP.GT.AND P4, PT, R66, 0x99, PT ;  /* 0x000000994200780c */ /* 0x000fc40003f84270 */
[----:B------:R-:W-:Y:S02]  /*135b0*/  FSEL R215, R42, -INF , P3 ;  /* 0xff8000002ad77808 */ /* 0x000fe40001800000 */
[----:B------:R-:W-:Y:S01]  /*135c0*/  FMNMX.FTZ R108, R65, R108, !PT ;  /* 0x0000006c416c7209 */ /* 0x000fe20007810000 */
[----:B------:R-:W2:Y:S01]  /*135d0*/  MUFU.TANH R88, R142 ;  /* 0x0000008e00587308 */ /* 0x000ea20000002400 */
[----:B0-----:R-:W-:Y:S02]  /*135e0*/  FSEL R63, R63, -INF , P5 ;  /* 0xff8000003f3f7808 */ /* 0x001fe40002800000 */
[----:B------:R-:W-:Y:S02]  /*135f0*/  ISETP.GT.AND P5, PT, R66, 0xa0, PT ;  /* 0x000000a04200780c */ /* 0x000fe40003fa4270 */
[----:B------:R-:W-:Y:S02]  /*13600*/  FSEL R219, R12, -INF , P4 ;  /* 0xff8000000cdb7808 */ /* 0x000fe40002000000 */
[----:B------:R-:W-:Y:S01]  /*13610*/  FMNMX.FTZ R108, R215, R108, !PT ;  /* 0x0000006cd76c7209 */ /* 0x000fe20007810000 */
[----:B------:R-:W-:-:S02]  /*13620*/  WARPGROUP.DEPBAR.LE gsb0, 0x0 ;  /* 0x00008000000079c5 */ /* 0x000fc40000010000 */
[----:B------:R-:W-:Y:S01]  /*13630*/  FMUL.FTZ R195, R2, R25 ;  /* 0x0000001902c37220 */ /* 0x000fe20000410000 */
[----:B------:R-:W0:Y:S01]  /*13640*/  MUFU.TANH R136, R136 ;  /* 0x0000008800887308 */ /* 0x000e220000002400 */
[----:B------:R-:W-:Y:S02]  /*13650*/  FSEL R25, R40, -INF , P1 ;  /* 0xff80000028197808 */ /* 0x000fe40000800000 */
[----:B------:R-:W-:Y:S02]  /*13660*/  ISETP.GT.AND P1, PT, R66, 0xa1, PT ;  /* 0x000000a14200780c */ /* 0x000fe40003f24270 */
[----:B------:R-:W-:Y:S02]  /*13670*/  FSEL R221, R48, -INF , P5 ;  /* 0xff80000030dd7808 */ /* 0x000fe40002800000 */
[----:B------:R-:W-:Y:S01]  /*13680*/  FMNMX.FTZ R108, R219, R108, !PT ;  /* 0x0000006cdb6c7209 */ /* 0x000fe20007810000 */
[----:B------:R-:W3:Y:S01]  /*13690*/  MUFU.TANH R185, R185 ;  /* 0x000000b900b97308 */ /* 0x000ee20000002400 */
[----:B------:R-:W-:Y:S01]  /*136a0*/  FSEL R41, R41, -INF , P2 ;  /* 0xff80000029297808 */ /* 0x000fe20001000000 */
[----:B------:R-:W-:Y:S01]  /*136b0*/  FMUL.FTZ R227, R2, R24 ;  /* 0x0000001802e37220 */ /* 0x000fe20000410000 */
[----:B------:R-:W-:-:S02]  /*136c0*/  ISETP.GT.AND P2, PT, R66, 0xa8, PT ;  /* 0x000000a84200780c */ /* 0x000fc40003f44270 */
[----:B------:R-:W-:Y:S02]  /*136d0*/  FSEL R217, R52, -INF , P1 ;  /* 0xff80000034d97808 */ /* 0x000fe40000800000 */
[----:B------:R-:W-:Y:S01]  /*136e0*/  FMNMX.FTZ R108, R221, R108, !PT ;  /* 0x0000006cdd6c7209 */ /* 0x000fe20007810000 */
[----:B------:R-:W4:Y:S01]  /*136f0*/  MUFU.TANH R134, R134 ;  /* 0x0000008600867308 */ /* 0x000f220000002400 */
[----:B------:R-:W-:Y:S01]  /*13700*/  FMUL.FTZ R24, R2, R27 ;  /* 0x0000001b02187220 */ /* 0x000fe20000410000 */
[----:B------:R-:W-:Y:S02]  /*13710*/  FSEL R27, R44, -INF , P3 ;  /* 0xff8000002c1b7808 */ /* 0x000fe40001800000 */
[----:B------:R-:W-:Y:S02]  /*13720*/  ISETP.GT.AND P3, PT, R66, 0xa9, PT ;  /* 0x000000a94200780c */ /* 0x000fe40003f64270 */
[----:B-1----:R-:W-:Y:S02]  /*13730*/  FSEL R223, R106, -INF , P2 ;  /* 0xff8000006adf7808 */ /* 0x002fe40001000000 */
[----:B------:R-:W1:Y:S01]  /*13740*/  MUFU.TANH R187, R187 ;  /* 0x000000bb00bb7308 */ /* 0x000e620000002400 */
[----:B------:R-:W-:-:S02]  /*13750*/  FMNMX.FTZ R108, R217, R108, !PT ;  /* 0x0000006cd96c7209 */ /* 0x000fc40007810000 */
[----:B------:R-:W-:-:S05]  /*13760*/  FSEL R183, R46, -INF , P4 ;  /* 0xff8000002eb77808 */ /* 0x000fca0002000000 */
[----:B------:R-:W1:Y:S01]  /*13770*/  MUFU.TANH R68, R68 ;  /* 0x0000004400447308 */ /* 0x000e620000002400 */
[----:B------:R-:W-:Y:S02]  /*13780*/  ISETP.GT.AND P4, PT, R66, 0xb0, PT ;  /* 0x000000b04200780c */ /* 0x000fe40003f84270 */
[----:B--2---:R-:W-:Y:S02]  /*13790*/  FSEL R225, R88, -INF , P3 ;  /* 0xff80000058e17808 */ /* 0x004fe40001800000 */
[----:B------:R-:W-:-:S03]  /*137a0*/  FMNMX.FTZ R108, R223, R108, !PT ;  /* 0x0000006cdf6c7209 */ /* 0x000fc60007810000 */
[----:B------:R-:W2:Y:S01]  /*137b0*/  MUFU.TANH R140, R140 ;  /* 0x0000008c008c7308 */ /* 0x000ea20000002400 */
[----:B------:R-:W-:Y:S01]  /*137c0*/  FMUL.FTZ R12, R2, R29 ;  /* 0x0000001d020c7220 */ /* 0x000fe20000410000 */
[----:B------:R-:W-:-:S06]  /*137d0*/  FSEL R29, R104, -INF , P5 ;  /* 0xff800000681d7808 */ /* 0x000fcc0002800000 */
[----:B------:R-:W2:Y:S01]  /*137e0*/  MUFU.TANH R50, R50 ;  /* 0x0000003200327308 */ /* 0x000ea20000002400 */
[----:B------:R-:W-:Y:S01]  /*137f0*/  ISETP.GT.AND P5, PT, R66, 0xb1, PT ;  /* 0x000000b14200780c */ /* 0x000fe20003fa4270 */
[----:B------:R-:W-:Y:S01]  /*13800*/  FMUL.FTZ R28, R2, R28 ;  /* 0x0000001c021c7220 */ /* 0x000fe20000410000 */
[----:B0-----:R-:W-:Y:S02]  /*13810*/  FSEL R42, R136, -INF , P4 ;  /* 0xff800000882a7808 */ /* 0x001fe40002000000 */
[----:B------:R-:W-:-:S03]  /*13820*/  FMNMX.FTZ R89, R225, R108, !PT ;  /* 0x0000006ce1597209 */ /* 0x000fc60007810000 */
[----:B------:R-:W0:Y:S01]  /*13830*/  MUFU.TANH R86, R86 ;  /* 0x0000005600567308 */ /* 0x000e220000002400 */
[----:B---3--:R-:W-:Y:S02]  /*13840*/  FSEL R185, R185, -INF , P1 ;  /* 0xff800000b9b97808 */ /* 0x008fe40000800000 */
[----:B------:R-:W-:-:S05]  /*13850*/  ISETP.GT.AND P1, PT, R66, 0xb8, PT ;  /* 0x000000b84200780c */ /* 0x000fca0003f24270 */
[----:B------:R-:W3:Y:S01]  /*13860*/  MUFU.TANH R227, R227 ;  /* 0x000000e300e37308 */ /* 0x000ee20000002400 */
[----:B----4-:R-:W-:Y:S02]  /*13870*/  FSEL R40, R134, -INF , P5 ;  /* 0xff80000086287808 */ /* 0x010fe40002800000 */
[----:B------:R-:W-:-:S05]  /*13880*/  FMNMX.FTZ R89, R42, R89, !PT ;  /* 0x000000592a597209 */ /* 0x000fca0007810000 */
[----:B------:R-:W4:Y:S01]  /*13890*/  MUFU.TANH R70, R70 ;  /* 0x0000004600467308 */ /* 0x000f220000002400 */
[----:B-1----:R-:W-:Y:S01]  /*138a0*/  FSEL R187, R187, -INF , P2 ;  /* 0xff800000bbbb7808 */ /* 0x002fe20001000000 */
[----:B------:R-:W-:Y:S01]  /*138b0*/  FMUL.FTZ R14, R2, R26 ;  /* 0x0000001a020e7220 */ /* 0x000fe20000410000 */
[----:B------:R-:W-:-:S05]  /*138c0*/  ISETP.GT.AND P2, PT, R66, 0xb9, PT ;  /* 0x000000b94200780c */ /* 0x000fca0003f44270 */
[----:B------:R-:W1:Y:S01]  /*138d0*/  MUFU.TANH R195, R195 ;  /* 0x000000c300c37308 */ /* 0x000e620000002400 */
[----:B------:R-:W-:Y:S01]  /*138e0*/  FSEL R237, R68, -INF , P1 ;  /* 0xff80000044ed7808 */ /* 0x000fe20000800000 */
[----:B------:R-:W-:Y:S01]  /*138f0*/  FMUL.FTZ R32, R2, R32 ;  /* 0x0000002002207220 */ /* 0x000fe20000410000 */
[----:B------:R-:W-:-:S05]  /*13900*/  FMNMX.FTZ R44, R40, R89, !PT ;  /* 0x00000059282c7209 */ /* 0x000fca0007810000 */
[----:B------:R-:W1:Y:S01]  /*13910*/  MUFU.TANH R54, R54 ;  /* 0x0000003600367308 */ /* 0x000e620000002400 */
[----:B--2---:R-:W-:Y:S01]  /*13920*/  FSEL R189, R140, -INF , P3 ;  /* 0xff8000008cbd7808 */ /* 0x004fe20001800000 */
[----:B------:R-:W-:Y:S01]  /*13930*/  FMUL.FTZ R26, R2, R33 ;  /* 0x00000021021a7220 */ /* 0x000fe20000410000 */
[----:B------:R-:W-:-:S05]  /*13940*/  ISETP.GT.AND P3, PT, R66, 0xc0, PT ;  /* 0x000000c04200780c */ /* 0x000fca0003f64270 */
[----:B------:R-:W2:Y:S01]  /*13950*/  MUFU.TANH R28, R28 ;  /* 0x0000001c001c7308 */ /* 0x000ea20000002400 */
[----:B------:R-:W-:Y:S02]  /*13960*/  FSEL R233, R50, -INF , P2 ;  /* 0xff80000032e97808 */ /* 0x000fe40001000000 */
[----:B------:R-:W-:Y:S01]  /*13970*/  FMNMX.FTZ R44, R237, R44, !PT ;  /* 0x0000002ced2c7209 */ /* 0x000fe20007810000 */
[----:B------:R-:W-:-:S04]  /*13980*/  FMUL.FTZ R36, R2, R36 ;  /* 0x0000002402247220 */ /* 0x000fc80000410000 */
[----:B------:R-:W2:Y:S01]  /*13990*/  MUFU.TANH R12, R12 ;  /* 0x0000000c000c7308 */ /* 0x000ea20000002400 */
[----:B0-----:R-:W-:Y:S01]  /*139a0*/  FSEL R191, R86, -INF , P4 ;  /* 0xff80000056bf7808 */ /* 0x001fe20002000000 */
[----:B------:R-:W-:Y:S01]  /*139b0*/  FMUL.FTZ R30, R2, R30 ;  /* 0x0000001e021e7220 */ /* 0x000fe20000410000 */
[----:B------:R-:W-:Y:S02]  /*139c0*/  ISETP.GT.AND P4, PT, R66, 0xc1, PT ;  /* 0x000000c14200780c */ /* 0x000fe40003f84270 */
[----:B---3--:R-:W-:-:S03]  /*139d0*/  FSEL R227, R227, -INF , P3 ;  /* 0xff800000e3e37808 */ /* 0x008fc60001800000 */
[----:B------:R-:W0:Y:S01]  /*139e0*/  MUFU.TANH R14, R14 ;  /* 0x0000000e000e7308 */ /* 0x000e220000002400 */
[----:B------:R-:W-:Y:S02]  /*139f0*/  FMNMX.FTZ R44, R233, R44, !PT ;  /* 0x0000002ce92c7209 */ /* 0x000fe40007810000 */
[----:B----4-:R-:W-:-:S05]  /*13a00*/  FSEL R193, R70, -INF , P5 ;  /* 0xff80000046c17808 */ /* 0x010fca0002800000 */
[----:B------:R-:W-:Y:S01]  /*13a10*/  MUFU.TANH R24, R24 ;  /* 0x0000001800187308 */ /* 0x000fe20000002400 */
[----:B------:R-:W-:Y:S02]  /*13a20*/  ISETP.GT.AND P5, PT, R66, 0xc8, PT ;  /* 0x000000c84200780c */ /* 0x000fe40003fa4270 */
[----:B-1----:R-:W-:-:S05]  /*13a30*/  FSEL R195, R195, -INF , P4 ;  /* 0xff800000c3c37808 */ /* 0x002fca0002000000 */
[----:B------:R-:W1:Y:S01]  /*13a40*/  MUFU.TANH R32, R32 ;  /* 0x0000002000207308 */ /* 0x000e620000002400 */
[----:B------:R-:W-:Y:S01]  /*13a50*/  FMNMX.FTZ R46, R227, R44, !PT ;  /* 0x0000002ce32e7209 */ /* 0x000fe20007810000 */
[----:B------:R-:W-:Y:S01]  /*13a60*/  FMUL.FTZ R44, R2, R37 ;  /* 0x00000025022c7220 */ /* 0x000fe20000410000 */
[----:B------:R-:W-:-:S05]  /*13a70*/  FSEL R33, R54, -INF , P1 ;  /* 0xff80000036217808 */ /* 0x000fca0000800000 */
[----:B------:R-:W3:Y:S01]  /*13a80*/  MUFU.TANH R26, R26 ;  /* 0x0000001a001a7308 */ /* 0x000ee20000002400 */
[----:B------:R-:W-:Y:S02]  /*13a90*/  ISETP.GT.AND P1, PT, R66, 0xc9, PT ;  /* 0x000000c94200780c */ /* 0x000fe40003f24270 */
[----:B--2---:R-:W-:-:S05]  /*13aa0*/  FSEL R213, R28, -INF , P5 ;  /* 0xff8000001cd57808 */ /* 0x004fca0002800000 */
[----:B------:R-:W2:Y:S01]  /*13ab0*/  MUFU.TANH R36, R36 ;  /* 0x0000002400247308 */ /* 0x000ea20000002400 */
[----:B------:R-:W-:Y:S02]  /*13ac0*/  FMNMX.FTZ R46, R195, R46, !PT ;  /* 0x0000002ec32e7209 */ /* 0x000fe40007810000 */
[----:B------:R-:W-:-:S05]  /*13ad0*/  FSEL R197, R197, -INF , P2 ;  /* 0xff800000c5c57808 */ /* 0x000fca0001000000 */
[----:B------:R-:W4:Y:S01]  /*13ae0*/  MUFU.TANH R30, R30 ;  /* 0x0000001e001e7308 */ /* 0x000f220000002400 */
[----:B------:R-:W-:Y:S02]  /*13af0*/  ISETP.GT.AND P2, PT, R66, 0xd0, PT ;  /* 0x000000d04200780c */ /* 0x000fe40003f44270 */
[----:B------:R-:W-:Y:S02]  /*13b00*/  FSEL R211, R12, -INF , P1 ;  /* 0xff8000000cd37808 */ /* 0x000fe40000800000 */
[----:B------:R-:W-:-:S03]  /*13b10*/  FMNMX.FTZ R46, R213, R46, !PT ;  /* 0x0000002ed52e7209 */ /* 0x000fc60007810000 */
[----:B------:R-:W4:Y:S01]  /*13b20*/  MUFU.TANH R44, R44 ;  /* 0x0000002c002c7308 */ /* 0x000f220000002400 */
[----:B0-----:R-:W-:Y:S02]  /*13b30*/  FSEL R37, R14, -INF , P3 ;  /* 0xff8000000e257808 */ /* 0x001fe40001800000 */
[----:B------:R-:W-:Y:S02]  /*13b40*/  ISETP.GT.AND P3, PT, R66, 0xd1, PT ;  /* 0x000000d14200780c */ /* 0x000fe40003f64270 */
[----:B-1----:R-:W-:Y:S02]  /*13b50*/  FSEL R209, R32, -INF , P2 ;  /* 0xff80000020d17808 */ /* 0x002fe40001000000 */
[----:B------:R-:W-:Y:S02]  /*13b60*/  FMNMX.FTZ R46, R211, R46, !PT ;  /* 0x0000002ed32e7209 */ /* 0x000fe40007810000 */
[----:B------:R-:W-:Y:S02]  /*13b70*/  FSEL R201, R24, -INF , P4 ;  /* 0xff80000018c97808 */ /* 0x000fe40002000000 */
[----:B------:R-:W-:-:S02]  /*13b80*/  ISETP.GT.AND P4, PT, R66, 0xd8, PT ;  /* 0x000000d84200780c */ /* 0x000fc40003f84270 */
[----:B---3--:R-:W-:Y:S02]  /*13b90*/  FSEL R207, R26, -INF , P3 ;  /* 0xff8000001acf7808 */ /* 0x008fe40001800000 */
[----:B------:R-:W-:Y:S02]  /*13ba0*/  FMNMX.FTZ R46, R209, R46, !PT ;  /* 0x0000002ed12e7209 */ /* 0x000fe40007810000 */
[----:B--2---:R-:W-:Y:S02]  /*13bb0*/  FSEL R205, R36, -INF , P4 ;  /* 0xff80000024cd7808 */ /* 0x004fe40002000000 */
[----:B------:R-:W-:Y:S02]  /*13bc0*/  FMNMX.FTZ R36, R21, R120, !PT ;  /* 0x0000007815247209 */ /* 0x000fe40007810000 */
[----:B----4-:R-:W-:Y:S02]  /*13bd0*/  FSEL R199, R30, -INF , P5 ;  /* 0xff8000001ec77808 */ /* 0x010fe40002800000 */
[----:B------:R-:W-:-:S02]  /*13be0*/  ISETP.GT.AND P5, PT, R66, 0xd9, PT ;  /* 0x000000d94200780c */ /* 0x000fc40003fa4270 */
[----:B------:R-:W-:Y:S02]  /*13bf0*/  FMNMX.FTZ R46, R207, R46, !PT ;  /* 0x0000002ecf2e7209 */ /* 0x000fe40007810000 */
[----:B------:R-:W-:Y:S01]  /*13c00*/  FMNMX.FTZ R36, R123, R36, !PT ;  /* 0x000000247b247209 */ /* 0x000fe20007810000 */
[----:B------:R-:W-:Y:S01]  /*13c10*/  FMUL.FTZ R70, R2, R38 ;  /* 0x0000002602467220 */ /* 0x000fe20000410000 */
[----:B------:R-:W-:Y:S02]  /*13c20*/  FSEL R203, R44, -INF , P5 ;  /* 0xff8000002ccb7808 */ /* 0x000fe40002800000 */
[----:B------:R-:W-:Y:S02]  /*13c30*/  FMNMX.FTZ R46, R205, R46, !PT ;  /* 0x0000002ecd2e7209 */ /* 0x000fe40007810000 */
[----:B------:R-:W-:Y:S02]  /*13c40*/  FMNMX.FTZ R38, R13, R36, !PT ;  /* 0x000000240d267209 */ /* 0x000fe40007810000 */
[----:B------:R-:W-:-:S02]  /*13c50*/  FMNMX.FTZ R46, R203, R46, !PT ;  /* 0x0000002ecb2e7209 */ /* 0x000fc40007810000 */
[----:B------:R-:W-:-:S03]  /*13c60*/  FMNMX.FTZ R38, R127, R38, !PT ;  /* 0x000000267f267209 */ /* 0x000fc60007810000 */
[----:B------:R-:W0:Y:S01]  /*13c70*/  SHFL.BFLY PT, R89, R46, 0x2, 0x1f ;  /* 0x0c401f002e597f89 */ /* 0x000e2200000e0000 */
[----:B------:R-:W-:-:S04]  /*13c80*/  FMNMX.FTZ R38, R45, R38, !PT ;  /* 0x000000262d267209 */ /* 0x000fc80007810000 */
[----:B------:R-:W-:-:S04]  /*13c90*/  FMNMX.FTZ R38, R131, R38, !PT ;  /* 0x0000002683267209 */ /* 0x000fc80007810000 */
[----:B------:R-:W-:-:S04]  /*13ca0*/  FMNMX.FTZ R44, R49, R38, !PT ;  /* 0x00000026312c7209 */ /* 0x000fc80007810000 */
[----:B------:R-:W-:-:S04]  /*13cb0*/  FMNMX.FTZ R44, R53, R44, !PT ;  /* 0x0000002c352c7209 */ /* 0x000fc80007810000 */
[----:B------:R-:W-:-:S04]  /*13cc0*/  FMNMX.FTZ R44, R107, R44, !PT ;  /* 0x0000002c6b2c7209 */ /* 0x000fc80007810000 */
[----:B------:R-:W-:Y:S02]  /*13cd0*/  FMNMX.FTZ R44, R69, R44, !PT ;  /* 0x0000002c452c7209 */ /* 0x000fe40007810000 */
[----:B0-----:R-:W-:Y:S02]  /*13ce0*/  FMNMX.FTZ R14, R46, R89, !PT ;  /* 0x000000592e0e7209 */ /* 0x001fe40007810000 */
[----:B------:R-:W-:-:S04]  /*13cf0*/  FMNMX.FTZ R46, R111, R44, !PT ;  /* 0x0000002c6f2e7209 */ /* 0x000fc80007810000 */
        /* <DEDUP_REMOVED lines=27> */
[----:B------:R-:W-:Y:S01]  /*13eb0*/  FMNMX.FTZ R60, R183, R58, !PT ;  /* 0x0000003ab73c7209 */ /* 0x000fe20007810000 */
[----:B------:R-:W0:Y:S03]  /*13ec0*/  SHFL.BFLY PT, R89, R14, 0x1, 0x1f ;  /* 0x0c201f000e597f89 */ /* 0x000e2600000e0000 */
[----:B------:R-:W-:-:S04]  /*13ed0*/  FMNMX.FTZ R60, R29, R60, !PT ;  /* 0x0000003c1d3c7209 */ /* 0x000fc80007810000 */
[----:B------:R-:W-:-:S04]  /*13ee0*/  FMNMX.FTZ R60, R185, R60, !PT ;  /* 0x0000003cb93c7209 */ /* 0x000fc80007810000 */
[----:B------:R-:W-:-:S04]  /*13ef0*/  FMNMX.FTZ R60, R187, R60, !PT ;  /* 0x0000003cbb3c7209 */ /* 0x000fc80007810000 */
[----:B------:R-:W-:Y:S01]  /*13f00*/  FMNMX.FTZ R60, R189, R60, !PT ;  /* 0x0000003cbd3c7209 */ /* 0x000fe20007810000 */
[----:B------:R-:W-:-:S03]  /*13f10*/  FMUL.FTZ R66, R2, R31 ;  /* 0x0000001f02427220 */ /* 0x000fc60000410000 */
[----:B------:R-:W-:Y:S01]  /*13f20*/  FMNMX.FTZ R60, R191, R60, !PT ;  /* 0x0000003cbf3c7209 */ /* 0x000fe20007810000 */
[----:B------:R-:W-:-:S03]  /*13f30*/  FMUL.FTZ R64, R2, R34 ;  /* 0x0000002202407220 */ /* 0x000fc60000410000 */
[----:B------:R-:W-:Y:S01]  /*13f40*/  FMNMX.FTZ R62, R193, R60, !PT ;  /* 0x0000003cc13e7209 */ /* 0x000fe20007810000 */
[----:B------:R-:W1:Y:S01]  /*13f50*/  MUFU.TANH R66, R66 ;  /* 0x0000004200427308 */ /* 0x000e620000002400 */
[----:B0-----:R-:W-:Y:S01]  /*13f60*/  FMNMX.FTZ R89, R14, R89, !PT ;  /* 0x000000590e597209 */ /* 0x001fe20007810000 */
[----:B------:R-:W-:Y:S01]  /*13f70*/  FMUL.FTZ R68, R2, R35 ;  /* 0x0000002302447220 */ /* 0x000fe20000410000 */
[----:B------:R-:W-:Y:S02]  /*13f80*/  MOV R88, UR4 ;  /* 0x0000000400587c02 */ /* 0x000fe40008000f00 */
[----:B------:R-:W-:-:S03]  /*13f90*/  FMNMX.FTZ R62, R33, R62, !PT ;  /* 0x0000003e213e7209 */ /* 0x000fc60007810000 */
[----:B------:R-:W0:Y:S01]  /*13fa0*/  MUFU.TANH R64, R64 ;  /* 0x0000004000407308 */ /* 0x000e220000002400 */
[----:B------:R-:W-:Y:S01]  /*13fb0*/  FMNMX.FTZ R74, R197, R62, !PT ;  /* 0x0000003ec54a7209 */ /* 0x000fe20007810000 */
[----:B------:R-:W-:-:S01]  /*13fc0*/  FFMA.FTZ R12, R89, R88, -8 ;  /* 0xc1000000590c7423 */ /* 0x000fc20000010058 */
[----:B------:R-:W-:Y:S01]  /*13fd0*/  FSETP.NEU.FTZ.AND P6, PT, R89, -INF , PT ;  /* 0xff8000005900780b */ /* 0x000fe20003fdd000 */
[----:B------:R-:W-:Y:S01]  /*13fe0*/  FMUL.FTZ R72, R2, R39 ;  /* 0x0000002702487220 */ /* 0x000fe20000410000 */
[----:B------:R-:W-:-:S03]  /*13ff0*/  FMNMX.FTZ R74, R37, R74, !PT ;  /* 0x0000004a254a7209 */ /* 0x000fc60007810000 */
[----:B------:R-:W2:Y:S01]  /*14000*/  MUFU.TANH R68, R68 ;  /* 0x0000004400447308 */ /* 0x000ea20000002400 */
[----:B------:R-:W-:Y:S02]  /*14010*/  FSEL R12, R12, RZ, P6 ;  /* 0x000000ff0c0c7208 */ /* 0x000fe40003000000 */
[----:B------:R-:W-:-:S05]  /*14020*/  FMNMX.FTZ R74, R201, R74, !PT ;  /* 0x0000004ac94a7209 */ /* 0x000fca0007810000 */
[----:B------:R-:W3:Y:S01]  /*14030*/  MUFU.TANH R70, R70 ;  /* 0x0000004600467308 */ /* 0x000ee20000002400 */
[----:B------:R-:W-:-:S01]  /*14040*/  FFMA.FTZ R32, R133, R88, -R12 ;  /* 0x0000005885207223 */ /* 0x000fc2000001080c */
[----:B-1----:R-:W-:Y:S02]  /*14050*/  FSEL R133, R66, -INF , P1 ;  /* 0xff80000042857808 */ /* 0x002fe40000800000 */
[----:B------:R-:W-:Y:S01]  /*14060*/  FMNMX.FTZ R74, R199, R74, !PT ;  /* 0x0000004ac74a7209 */ /* 0x000fe20007810000 */
[----:B------:R-:W-:-:S03]  /*14070*/  FFMA.FTZ R39, R51, R88, -R12 ;  /* 0x0000005833277223 */ /* 0x000fc6000001080c */
[----:B------:R-:W1:Y:S01]  /*14080*/  MUFU.TANH R72, R72 ;  /* 0x0000004800487308 */ /* 0x000e620000002400 */
[----:B------:R-:W-:-:S01]  /*14090*/  FFMA.FTZ R51, R135, R88, -R12 ;  /* 0x0000005887337223 */ /* 0x000fc2000001080c */
[--C-:B------:R-:W-:Y:S01]  /*140a0*/  FFMA.FTZ R143, R143, R88, -R12.reuse ;  /* 0x000000588f8f7223 */ /* 0x100fe2000001080c */
[----:B0-----:R-:W-:Y:S02]  /*140b0*/  FSEL R135, R64, -INF , P2 ;  /* 0xff80000040877808 */ /* 0x001fe40001000000 */
[----:B------:R-:W-:Y:S01]  /*140c0*/  FMNMX.FTZ R74, R133, R74, !PT ;  /* 0x0000004a854a7209 */ /* 0x000fe20007810000 */
[----:B------:R-:W-:-:S02]  /*140d0*/  FFMA.FTZ R149, R149, R88, -R12 ;  /* 0x0000005895957223 */ /* 0x000fc4000001080c */
[----:B------:R2:W-:Y:S01]  /*140e0*/  MUFU.EX2 R36, R143 ;  /* 0x0000008f00247308 */ /* 0x0005e20000000800 */
[----:B------:R-:W-:Y:S01]  /*140f0*/  FMNMX.FTZ R74, R135, R74, !PT ;  /* 0x0000004a874a7209 */ /* 0x000fe20007810000 */
[----:B------:R-:W-:Y:S01]  /*14100*/  FFMA.FTZ R153, R153, R88, -R12 ;  /* 0x0000005899997223 */ /* 0x000fe2000001080c */
[----:B--2---:R-:W-:-:S05]  /*14110*/  FSEL R143, R68, -INF , P3 ;  /* 0xff800000448f7808 */ /* 0x004fca0001800000 */
[----:B------:R3:W-:Y:S01]  /*14120*/  MUFU.EX2 R38, R149 ;  /* 0x0000009500267308 */ /* 0x0007e20000000800 */
[----:B------:R-:W-:Y:S02]  /*14130*/  FMNMX.FTZ R74, R143, R74, !PT ;  /* 0x0000004a8f4a7209 */ /* 0x000fe40007810000 */
[----:B---3--:R-:W-:-:S05]  /*14140*/  FSEL R149, R70, -INF , P4 ;  /* 0xff80000046957808 */ /* 0x008fca0002000000 */
[----:B------:R1:W-:Y:S01]  /*14150*/  MUFU.EX2 R44, R153 ;  /* 0x00000099002c7308 */ /* 0x0003e20000000800 */
[----:B------:R-:W-:Y:S01]  /*14160*/  FMNMX.FTZ R74, R149, R74, !PT ;  /* 0x0000004a954a7209 */ /* 0x000fe20007810000 */
[----:B------:R-:W-:Y:S01]  /*14170*/  FFMA.FTZ R157, R157, R88, -R12 ;  /* 0x000000589d9d7223 */ /* 0x000fe2000001080c */
[----:B-1----:R-:W-:-:S04]  /*14180*/  FSEL R153, R72, -INF , P5 ;  /* 0xff80000048997808 */ /* 0x002fc80002800000 */
[----:B------:R-:W-:Y:S01]  /*14190*/  FMNMX.FTZ R74, R153, R74, !PT ;  /* 0x0000004a994a7209 */ /* 0x000fe20007810000 */
[----:B------:R0:W-:Y:S04]  /*141a0*/  MUFU.EX2 R46, R157 ;  /* 0x0000009d002e7308 */ /* 0x0001e80000000800 */
[----:B0-----:R-:W0:Y:S01]  /*141b0*/  SHFL.BFLY PT, R157, R74, 0x2, 0x1f ;  /* 0x0c401f004a9d7f89 */ /* 0x001e2200000e0000 */
[----:B------:R-:W-:-:S01]  /*141c0*/  FFMA.FTZ R76, R65, R88, -R12 ;  /* 0x00000058414c7223 */ /* 0x000fc2000001080c */
[----:B------:R-:W-:-:S03]  /*141d0*/  FFMA.FTZ R161, R161, R88, -R12 ;  /* 0x00000058a1a17223 */ /* 0x000fc6000001080c */
[----:B------:R0:W-:Y:S08]  /*141e0*/  MUFU.EX2 R60, R76 ;  /* 0x0000004c003c7308 */ /* 0x0001f00000000800 */
[----:B------:R1:W-:Y:S01]  /*141f0*/  MUFU.EX2 R48, R161 ;  /* 0x000000a100307308 */ /* 0x0003e20000000800 */
[----:B0-----:R-:W-:-:S05]  /*14200*/  FMNMX.FTZ R76, R74, R157, !PT ;  /* 0x0000009d4a4c7209 */ /* 0x001fca0007810000 */
[----:B-1----:R-:W0:Y:S01]  /*14210*/  SHFL.BFLY PT, R161, R76, 0x1, 0x1f ;  /* 0x0c201f004ca17f89 */ /* 0x002e2200000e0000 */
[----:B------:R-:W-:-:S01]  /*14220*/  FFMA.FTZ R31, R43, R88, -R12 ;  /* 0x000000582b1f7223 */ /* 0x000fc2000001080c */
[----:B------:R-:W1:Y:S01]  /*14230*/  S2R R146, SR_TID.X ;  /* 0x0000000000927919 */ /* 0x000e620000002100 */
[----:B------:R-:W-:-:S01]  /*14240*/  FFMA.FTZ R14, R20, R88, -R12 ;  /* 0x00000058140e7223 */ /* 0x000fc2000001080c */
[-CC-:B------:R-:W-:Y:S01]  /*14250*/  FFMA.FTZ R35, R47, R88.reuse, -R12.reuse ;  /* 0x000000582f237223 */ /* 0x180fe2000001080c */
[----:B------:R-:W-:-:S01]  /*14260*/  FFMA.FTZ R28, R67, R88, -R12 ;  /* 0x00000058431c7223 */ /* 0x000fc2000001080c */
[-CC-:B------:R-:W-:Y:S01]  /*14270*/  FFMA.FTZ R43, R105, R88.reuse, -R12.reuse ;  /* 0x00000058692b7223 */ /* 0x180fe2000001080c */
[----:B------:R-:W-:-:S01]  /*14280*/  FFMA.FTZ R20, R121, R88, -R12 ;  /* 0x0000005879147223 */ /* 0x000fc2000001080c */
[-CC-:B------:R-:W-:Y:S01]  /*14290*/  FFMA.FTZ R30, R71, R88.reuse, -R12.reuse ;  /* 0x00000058471e7223 */ /* 0x180fe2000001080c */
[----:B------:R-:W-:-:S01]  /*142a0*/  FFMA.FTZ R47, R109, R88, -R12 ;  /* 0x000000586d2f7223 */ /* 0x000fc2000001080c */
[----:B------:R-:W-:Y:S01]  /*142b0*/  FFMA.FTZ R67, R117, R88, -R12 ;  /* 0x0000005875437223 */ /* 0x000fe2000001080c */
[----:B0-----:R-:W-:-:S04]  /*142c0*/  FMNMX.FTZ R90, R76, R161, !PT ;  /* 0x000000a14c5a7209 */ /* 0x001fc80007810000 */
[C---:B------:R-:W-:Y:S01]  /*142d0*/  FSETP.NEU.FTZ.AND P1, PT, R90.reuse, -INF , PT ;  /* 0xff8000005a00780b */ /* 0x040fe20003f3d000 */
[----:B------:R-:W-:-:S01]  /*142e0*/  FFMA.FTZ R94, R90, R88, -8 ;  /* 0xc10000005a5e7423 */ /* 0x000fc20000010058 */
[-CC-:B------:R-:W-:Y:S01]  /*142f0*/  FFMA.FTZ R105, R151, R88.reuse, -R12.reuse ;  /* 0x0000005897697223 */ /* 0x180fe2000001080c */
[----:B------:R-:W-:-:S03]  /*14300*/  FFMA.FTZ R24, R125, R88, -R12 ;  /* 0x000000587d187223 */ /* 0x000fc6000001080c */
[----:B------:R-:W-:Y:S01]  /*14310*/  FSEL R94, R94, RZ, P1 ;  /* 0x000000ff5e5e7208 */ /* 0x000fe20000800000 */
[----:B------:R-:W-:-:S01]  /*14320*/  FFMA.FTZ R26, R129, R88, -R12 ;  /* 0x00000058811a7223 */ /* 0x000fc2000001080c */
[-CC-:B------:R-:W-:Y:S01]  /*14330*/  FFMA.FTZ R34, R137, R88.reuse, -R12.reuse ;  /* 0x0000005889227223 */ /* 0x180fe2000001080c */
        /* <DEDUP_REMOVED lines=33> */
[-C--:B------:R-:W-:Y:S01]  /*14550*/  FFMA.FTZ R163, R203, R88.reuse, -R12 ;  /* 0x00000058cba37223 */ /* 0x080fe2000001080c */
[----:B------:R-:W-:-:S01]  /*14560*/  FFMA.FTZ R12, R21, R88, -R94 ;  /* 0x00000058150c7223 */ /* 0x000fc2000001085e */
[-CC-:B------:R-:W-:Y:S01]  /*14570*/  FFMA.FTZ R21, R120, R88.reuse, -R94.reuse ;  /* 0x0000005878157223 */ /* 0x180fe2000001085e */
[----:B------:R-:W-:Y:S01]  /*14580*/  MUFU.EX2 R3, R3 ;  /* 0x0000000300037308 */ /* 0x000fe20000000800 */
[----:B------:R-:W-:-:S01]  /*14590*/  FFMA.FTZ R96, R123, R88, -R94 ;  /* 0x000000587b607223 */ /* 0x000fc2000001085e */
[----:B------:R-:W-:-:S06]  /*145a0*/  FFMA.FTZ R123, R13, R88, -R94 ;  /* 0x000000580d7b7223 */ /* 0x000fcc000001085e */
[----:B------:R-:W0:Y:S01]  /*145b0*/  MUFU.EX2 R14, R14 ;  /* 0x0000000e000e7308 */ /* 0x000e220000000800 */
[----:B------:R-:W-:-:S07]  /*145c0*/  FFMA.FTZ R13, R127, R88, -R94 ;  /* 0x000000587f0d7223 */ /* 0x000fce000001085e */
[----:B------:R-:W-:Y:S08]  /*145d0*/  MUFU.EX2 R12, R12 ;  /* 0x0000000c000c7308 */ /* 0x000ff00000000800 */
[----:B------:R-:W2:Y:S08]  /*145e0*/  MUFU.EX2 R21, R21 ;  /* 0x0000001500157308 */ /* 0x000eb00000000800 */
[----:B------:R-:W3:Y:S01]  /*145f0*/  MUFU.EX2 R20, R20 ;  /* 0x0000001400147308 */ /* 0x000ee20000000800 */
[----:B------:R-:W-:-:S07]  /*14600*/  FFMA.FTZ R76, R45, R88, -R94 ;  /* 0x000000582d4c7223 */ /* 0x000fce000001085e */
[----:B------:R-:W4:Y:S01]  /*14610*/  MUFU.EX2 R96, R96 ;  /* 0x0000006000607308 */ /* 0x000f220000000800 */
[----:B------:R-:W-:-:S07]  /*14620*/  FFMA.FTZ R108, R79, R88, -R94 ;  /* 0x000000584f6c7223 */ /* 0x000fce000001085e */
[----:B------:R-:W4:Y:S01]  /*14630*/  MUFU.EX2 R31, R31 ;  /* 0x0000001f001f7308 */ /* 0x000f220000000800 */
[----:B------:R-:W-:-:S01]  /*14640*/  FFMA.FTZ R98, R131, R88, -R94 ;  /* 0x0000005883627223 */ /* 0x000fc2000001085e */
[----:B------:R-:W-:-:S06]  /*14650*/  FFMA.FTZ R79, R15, R88, -R94 ;  /* 0x000000580f4f7223 */ /* 0x000fcc000001085e */
[----:B------:R-:W4:Y:S01]  /*14660*/  MUFU.EX2 R123, R123 ;  /* 0x0000007b007b7308 */ /* 0x000f220000000800 */
[----:B0-----:R-:W-:-:S01]  /*14670*/  FADD.FTZ R15, R3, R14 ;  /* 0x0000000e030f7221 */ /* 0x001fc20000010000 */
[----:B------:R-:W-:-:S06]  /*14680*/  FFMA.FTZ R92, R83, R88, -R94 ;  /* 0x00000058535c7223 */ /* 0x000fcc000001085e */
[----:B------:R-:W0:Y:S01]  /*14690*/  MUFU.EX2 R24, R24 ;  /* 0x0000001800187308 */ /* 0x000e220000000800 */
[----:B--2---:R-:W-:-:S01]  /*146a0*/  FADD.FTZ R83, R12, R21 ;  /* 0x000000150c537221 */ /* 0x004fc20000010000 */
[----:B------:R-:W-:-:S06]  /*146b0*/  FFMA.FTZ R127, R49, R88, -R94 ;  /* 0x00000058317f7223 */ /* 0x000fcc000001085e */
[----:B------:R-:W2:Y:S01]  /*146c0*/  MUFU.EX2 R13, R13 ;  /* 0x0000000d000d7308 */ /* 0x000ea20000000800 */
[----:B-1----:R-:W-:Y:S01]  /*146d0*/  LOP3.LUT R146, R146, 0x7f, RZ, 0xc0, !PT ;  /* 0x0000007f92927812 */ /* 0x002fe200078ec0ff */
[----:B---3--:R-:W-:-:S06]  /*146e0*/  FADD.FTZ R112, R20, R15 ;  /* 0x0000000f14707221 */ /* 0x008fcc0000010000 */
[----:B------:R-:W1:Y:S01]  /*146f0*/  MUFU.EX2 R35, R35 ;  /* 0x0000002300237308 */ /* 0x000e620000000800 */
[----:B----4-:R-:W-:-:S01]  /*14700*/  FADD.FTZ R114, R96, R83 ;  /* 0x0000005360727221 */ /* 0x010fc20000010000 */
[----:B------:R-:W-:-:S06]  /*14710*/  FFMA.FTZ R45, R53, R88, -R94 ;  /* 0x00000058352d7223 */ /* 0x000fcc000001085e */
[----:B------:R-:W3:Y:S01]  /*14720*/  MUFU.EX2 R76, R76 ;  /* 0x0000004c004c7308 */ /* 0x000ee20000000800 */
[----:B------:R-:W-:Y:S01]  /*14730*/  ISETP.NE.AND P2, PT, R146, RZ, PT ;  /* 0x000000ff9200720c */ /* 0x000fe20003f45270 */
[----:B------:R-:W-:-:S06]  /*14740*/  FADD.FTZ R83, R31, R112 ;  /* 0x000000701f537221 */ /* 0x000fcc0000010000 */
[----:B------:R-:W4:Y:S01]  /*14750*/  MUFU.EX2 R26, R26 ;  /* 0x0000001a001a7308 */ /* 0x000f220000000800 */
[----:B------:R-:W-:-:S01]  /*14760*/  FADD.FTZ R114, R123, R114 ;  /* 0x000000727b727221 */ /* 0x000fc20000010000 */
[----:B------:R-:W-:-:S06]  /*14770*/  FFMA.FTZ R78, R107, R88, -R94 ;  /* 0x000000586b4e7223 */ /* 0x000fcc000001085e */
[----:B------:R-:W4:Y:S01]  /*14780*/  MUFU.EX2 R98, R98 ;  /* 0x0000006200627308 */ /* 0x000f220000000800 */
[----:B0-----:R-:W-:-:S07]  /*14790*/  FADD.FTZ R112, R24, R83 ;  /* 0x0000005318707221 */ /* 0x001fce0000010000 */
[----:B------:R-:W0:Y:S01]  /*147a0*/  MUFU.EX2 R39, R39 ;  /* 0x0000002700277308 */ /* 0x000e220000000800 */
[----:B--2---:R-:W-:-:S01]  /*147b0*/  FADD.FTZ R83, R13, R114 ;  /* 0x000000720d537221 */ /* 0x004fc20000010000 */
[----:B------:R-:W-:-:S06]  /*147c0*/  FFMA.FTZ R100, R69, R88, -R94 ;  /* 0x0000005845647223 */ /* 0x000fcc000001085e */
[----:B------:R-:W2:Y:S01]  /*147d0*/  MUFU.EX2 R127, R127 ;  /* 0x0000007f007f7308 */ /* 0x000ea20000000800 */
[----:B------:R-:W-:-:S01]  /*147e0*/  FFMA.FTZ R110, R85, R88, -R94 ;  /* 0x00000058556e7223 */ /* 0x000fc2000001085e */
[----:B-1----:R-:W-:-:S06]  /*147f0*/  FADD.FTZ R85, R35, R112 ;  /* 0x0000007023557221 */ /* 0x002fcc0000010000 */
[----:B------:R-:W1:Y:S01]  /*14800*/  MUFU.EX2 R28, R28 ;  /* 0x0000001c001c7308 */ /* 0x000e620000000800 */
[----:B---3--:R-:W-:-:S01]  /*14810*/  FADD.FTZ R83, R76, R83 ;  /* 0x000000534c537221 */ /* 0x008fc20000010000 */
[----:B------:R-:W-:-:S06]  /*14820*/  FFMA.FTZ R107, R111, R88, -R94 ;  /* 0x000000586f6b7223 */ /* 0x000fcc000001085e */
[----:B------:R-:W3:Y:S01]  /*14830*/  MUFU.EX2 R45, R45 ;  /* 0x0000002d002d7308 */ /* 0x000ee20000000800 */
[----:B------:R-:W-:Y:S02]  /*14840*/  @!P2 VIADD R15, R0, 0x2e840 ;  /* 0x0002e840000fa836 */ /* 0x000fe40000000000 */
[----:B----4-:R-:W-:-:S05]  /*14850*/  FADD.FTZ R112, R26, R85 ;  /* 0x000000551a707221 */ /* 0x010fca0000010000 */
[----:B------:R-:W-:Y:S01]  /*14860*/  MUFU.EX2 R43, R43 ;  /* 0x0000002b002b7308 */ /* 0x000fe20000000800 */
[----:B------:R-:W-:-:S01]  /*14870*/  FADD.FTZ R116, R98, R83 ;  /* 0x0000005362747221 */ /* 0x000fc20000010000 */
[----:B------:R-:W-:-:S06]  /*14880*/  FFMA.FTZ R49, R87, R88, -R94 ;  /* 0x0000005857317223 */ /* 0x000fcc000001085e */
[----:B------:R-:W4:Y:S01]  /*14890*/  MUFU.EX2 R78, R78 ;  /* 0x0000004e004e7308 */ /* 0x000f220000000800 */
[----:B------:R-:W-:-:S01]  /*148a0*/  FFMA.FTZ R114, R63, R88, -R94 ;  /* 0x000000583f727223 */ /* 0x000fc2000001085e */
[----:B0-----:R-:W-:-:S06]  /*148b0*/  FADD.FTZ R63, R39, R112 ;  /* 0x00000070273f7221 */ /* 0x001fcc0000010000 */
[----:B------:R-:W-:Y:S01]  /*148c0*/  MUFU.EX2 R30, R30 ;  /* 0x0000001e001e7308 */ /* 0x000fe20000000800 */
[----:B------:R-:W-:Y:S01]  /*148d0*/  @!P2 PRMT R15, RZ, 0x654, R15 ;  /* 0x00000654ff0fa816 */ /* 0x000fe2000000000f */
[----:B--2---:R-:W-:-:S06]  /*148e0*/  FADD.FTZ R116, R127, R116 ;  /* 0x000000747f747221 */ /* 0x004fcc0000010000 */
[----:B------:R-:W0:Y:S01]  /*148f0*/  MUFU.EX2 R100, R100 ;  /* 0x0000006400647308 */ /* 0x000e220000000800 */
[----:B------:R-:W-:-:S01]  /*14900*/  FFMA.FTZ R80, R115, R88, -R94 ;  /* 0x0000005873507223 */ /* 0x000fc2000001085e */
[----:B------:R-:W-:Y:S01]  /*14910*/  FFMA.FTZ R59, R59, R88, -R94 ;  /* 0x000000583b3b7223 */ /* 0x000fe2000001085e */
[----:B-1----:R-:W-:-:S05]  /*14920*/  FADD.FTZ R118, R28, R63 ;  /* 0x0000003f1c767221 */ /* 0x002fca0000010000 */
[----:B------:R-:W1:Y:S01]  /*14930*/  MUFU.EX2 R47, R47 ;  /* 0x0000002f002f7308 */ /* 0x000e620000000800 */
[----:B------:R-:W-:-:S01]  /*14940*/  FFMA.FTZ R112, R41, R88, -R94 ;  /* 0x0000005829707223 */ /* 0x000fc2000001085e */
[----:B------:R2:W-:Y:S01]  /*14950*/  @!P2 SYNCS.ARRIVE.TRANS64.RED.A1T0 RZ, [R15+URZ], RZ ;  /* 0x000000ff0fffa9a7 */ /* 0x0005e2000810043f */
[----:B---3--:R-:W-:-:S05]  /*14960*/  FADD.FTZ R41, R45, R116 ;  /* 0x000000742d297221 */ /* 0x008fca0000010000 */
[----:B------:R-:W3:Y:S01]  /*14970*/  MUFU.EX2 R107, R107 ;  /* 0x0000006b006b7308 */ /* 0x000ee20000000800 */
[----:B------:R-:W-:-:S07]  /*14980*/  FFMA.FTZ R87, R113, R88, -R94 ;  /* 0x0000005871577223 */ /* 0x000fce000001085e */
[----:B------:R-:W3:Y:S01]  /*14990*/  MUFU.EX2 R32, R32 ;  /* 0x0000002000207308 */ /* 0x000ee20000000800 */
[----:B----4-:R-:W-:-:S01]  /*149a0*/  FADD.FTZ R41, R78, R41 ;  /* 0x000000294e297221 */ /* 0x010fc20000010000 */
[----:B------:R-:W-:-:S06]  /*149b0*/  FFMA.FTZ R102, R119, R88, -R94 ;  /* 0x0000005877667223 */ /* 0x000fcc000001085e */
[----:B------:R-:W4:Y:S01]  /*149c0*/  MUFU.EX2 R49, R49 ;  /* 0x0000003100317308 */ /* 0x000f220000000800 */
[----:B0-----:R-:W-:-:S07]  /*149d0*/  FADD.FTZ R120, R100, R41 ;  /* 0x0000002964787221 */ /* 0x001fce0000010000 */
[----:B------:R-:W0:Y:S08]  /*149e0*/  MUFU.EX2 R51, R51 ;  /* 0x0000003300337308 */ /* 0x000e300000000800 */
[----:B--2---:R2:W-:Y:S01]  /*149f0*/  MUFU.EX2 R15, R59 ;  /* 0x0000003b000f7308 */ /* 0x0045e20000000800 */
[----:B------:R-:W-:-:S07]  /*14a00*/  FFMA.FTZ R53, R141, R88, -R94 ;  /* 0x000000588d357223 */ /* 0x000fce000001085e */
[----:B------:R-:W0:Y:S01]  /*14a10*/  MUFU.EX2 R80, R80 ;  /* 0x0000005000507308 */ /* 0x000e220000000800 */
[----:B--2---:R-:W-:-:S04]  /*14a20*/  FADD.FTZ R59, R43, R118 ;  /* 0x000000762b3b7221 */ /* 0x004fc80000010000 */
[----:B------:R-:W-:-:S03]  /*14a30*/  FADD.FTZ R118, R30, R59 ;  /* 0x0000003b1e767221 */ /* 0x000fc60000010000 */
[----:B------:R-:W2:Y:S01]  /*14a40*/  MUFU.EX2 R34, R34 ;  /* 0x0000002200227308 */ /* 0x000ea20000000800 */
[----:B-1----:R-:W-:-:S01]  /*14a50*/  FADD.FTZ R41, R47, R118 ;  /* 0x000000762f297221 */ /* 0x002fc20000010000 */
[----:B---3--:R-:W-:-:S06]  /*14a60*/  FADD.FTZ R120, R107, R120 ;  /* 0x000000786b787221 */ /* 0x008fcc0000010000 */
[----:B------:R-:W1:Y:S01]  /*14a70*/  MUFU.EX2 R87, R87 ;  /* 0x0000005700577308 */ /* 0x000e620000000800 */
[----:B------:R-:W-:-:S01]  /*14a80*/  FFMA.FTZ R82, R91, R88, -R94 ;  /* 0x000000585b527223 */ /* 0x000fc2000001085e */
[----:B------:R-:W-:-:S06]  /*14a90*/  FADD.FTZ R118, R32, R41 ;  /* 0x0000002920767221 */ /* 0x000fcc0000010000 */
[----:B------:R-:W3:Y:S01]  /*14aa0*/  MUFU.EX2 R67, R67 ;  /* 0x0000004300437308 */ /* 0x000ee20000000800 */
[----:B----4-:R-:W-:-:S01]  /*14ab0*/  FADD.FTZ R41, R49, R120 ;  /* 0x0000007831297221 */ /* 0x010fc20000010000 */
[----:B------:R-:W-:-:S06]  /*14ac0*/  FFMA.FTZ R91, R145, R88, -R94 ;  /* 0x00000058915b7223 */ /* 0x000fcc000001085e */
[----:B------:R-:W4:Y:S01]  /*14ad0*/  MUFU.EX2 R102, R102 ;  /* 0x0000006600667308 */ /* 0x000f220000000800 */
[----:B0-----:R-:W-:-:S01]  /*14ae0*/  FADD.FTZ R59, R51, R118 ;  /* 0x00000076333b7221 */ /* 0x001fc20000010000 */
[----:B------:R-:W-:-:S06]  /*14af0*/  FADD.FTZ R118, R80, R41 ;  /* 0x0000002950767221 */ /* 0x000fcc0000010000 */
[----:B------:R-:W0:Y:S01]  /*14b00*/  MUFU.EX2 R53, R53 ;  /* 0x0000003500357308 */ /* 0x000e220000000800 */
[----:B------:R-:W-:-:S01]  /*14b10*/  FFMA.FTZ R104, R95, R88, -R94 ;  /* 0x000000585f687223 */ /* 0x000fc2000001085e */
[----:B--2---:R-:W-:-:S06]  /*14b20*/  FADD.FTZ R120, R34, R59 ;  /* 0x0000003b22787221 */ /* 0x004fcc0000010000 */
[----:B------:R-:W2:Y:S01]  /*14b30*/  MUFU.EX2 R71, R71 ;  /* 0x0000004700477308 */ /* 0x000ea20000000800 */
[----:B-1----:R-:W-:-:S01]  /*14b40*/  FADD.FTZ R41, R87, R118 ;  /* 0x0000007657297221 */ /* 0x002fc20000010000 */
[----:B------:R-:W-:-:S06]  /*14b50*/  FFMA.FTZ R69, R93, R88, -R94 ;  /* 0x000000585d457223 */ /* 0x000fcc000001085e */
[----:B------:R-:W1:Y:S01]  /*14b60*/  MUFU.EX2 R82, R82 ;  /* 0x0000005200527308 */ /* 0x000e620000000800 */
[----:B---3--:R-:W-:-:S01]  /*14b70*/  FADD.FTZ R59, R67, R120 ;  /* 0x00000078433b7221 */ /* 0x008fc20000010000 */
[----:B----4-:R-:W-:-:S06]  /*14b80*/  FADD.FTZ R118, R102, R41 ;  /* 0x0000002966767221 */ /* 0x010fcc0000010000 */
[----:B------:R-:W3:Y:S01]  /*14b90*/  MUFU.EX2 R91, R91 ;  /* 0x0000005b005b7308 */ /* 0x000ee20000000800 */
[----:B------:R-:W-:-:S01]  /*14ba0*/  FFMA.FTZ R84, R99, R88, -R94 ;  /* 0x0000005863547223 */ /* 0x000fc2000001085e */
[----:B------:R-:W-:-:S06]  /*14bb0*/  FADD.FTZ R120, R36, R59 ;  /* 0x0000003b24787221 */ /* 0x000fcc0000010000 */
[----:B------:R-:W4:Y:S01]  /*14bc0*/  MUFU.EX2 R105, R105 ;  /* 0x0000006900697308 */ /* 0x000f220000000800 */
[----:B0-----:R-:W-:-:S01]  /*14bd0*/  FADD.FTZ R41, R53, R118 ;  /* 0x0000007635297221 */ /* 0x001fc20000010000 */
[----:B------:R-:W-:-:S06]  /*14be0*/  FFMA.FTZ R93, R97, R88, -R94 ;  /* 0x00000058615d7223 */ /* 0x000fcc000001085e */
[----:B------:R-:W0:Y:S01]  /*14bf0*/  MUFU.EX2 R104, R104 ;  /* 0x0000006800687308 */ /* 0x000e220000000800 */
[----:B--2---:R-:W-:-:S01]  /*14c00*/  FADD.FTZ R59, R71, R120 ;  /* 0x00000078473b7221 */ /* 0x004fc20000010000 */
[----:B-1----:R-:W-:-:S06]  /*14c10*/  FADD.FTZ R118, R82, R41 ;  /* 0x0000002952767221 */ /* 0x002fcc0000010000 */
[----:B------:R-:W1:Y:S01]  /*14c20*/  MUFU.EX2 R69, R69 ;  /* 0x0000004500457308 */ /* 0x000e620000000800 */
[----:B------:R-:W-:-:S01]  /*14c30*/  FFMA.FTZ R106, R103, R88, -R94 ;  /* 0x00000058676a7223 */ /* 0x000fc2000001085e */
[----:B------:R-:W-:-:S06]  /*14c40*/  FADD.FTZ R120, R38, R59 ;  /* 0x0000003b26787221 */ /* 0x000fcc0000010000 */
[----:B------:R-:W2:Y:S01]  /*14c50*/  MUFU.EX2 R109, R109 ;  /* 0x0000006d006d7308 */ /* 0x000ea20000000800 */
[----:B---3--:R-:W-:-:S01]  /*14c60*/  FADD.FTZ R41, R91, R118 ;  /* 0x000000765b297221 */ /* 0x008fc20000010000 */
[----:B------:R-:W-:-:S06]  /*14c70*/  FFMA.FTZ R86, R101, R88, -R94 ;  /* 0x0000005865567223 */ /* 0x000fcc000001085e */
[----:B------:R-:W3:Y:S01]  /*14c80*/  MUFU.EX2 R84, R84 ;  /* 0x0000005400547308 */ /* 0x000ee20000000800 */
[----:B----4-:R-:W-:-:S01]  /*14c90*/  FADD.FTZ R59, R105, R120 ;  /* 0x00000078693b7221 */ /* 0x010fc20000010000 */
[----:B0-----:R-:W-:-:S06]  /*14ca0*/  FADD.FTZ R118, R104, R41 ;  /* 0x0000002968767221 */ /* 0x001fcc0000010000 */
[----:B------:R-:W0:Y:S01]  /*14cb0*/  MUFU.EX2 R93, R93 ;  /* 0x0000005d005d7308 */ /* 0x000e220000000800 */
[----:B------:R-:W-:-:S01]  /*14cc0*/  FFMA.FTZ R75, R75, R88, -R94 ;  /* 0x000000584b4b7223 */ /* 0x000fc2000001085e */
[----:B------:R-:W-:-:S06]  /*14cd0*/  FADD.FTZ R120, R44, R59 ;  /* 0x0000003b2c787221 */ /* 0x000fcc0000010000 */
[----:B------:R-:W4:Y:S01]  /*14ce0*/  MUFU.EX2 R117, R117 ;  /* 0x0000007500757308 */ /* 0x000f220000000800 */
[----:B-1----:R-:W-:-:S01]  /*14cf0*/  FADD.FTZ R41, R69, R118 ;  /* 0x0000007645297221 */ /* 0x002fc20000010000 */
[----:B------:R-:W-:-:S06]  /*14d00*/  FFMA.FTZ R95, R73, R88, -R94 ;  /* 0x00000058495f7223 */ /* 0x000fcc000001085e */
[----:B------:R-:W1:Y:S01]  /*14d10*/  MUFU.EX2 R106, R106 ;  /* 0x0000006a006a7308 */ /* 0x000e620000000800 */
[----:B------:R-:W-:Y:S01]  /*14d20*/  F2FP.SATFINITE.E4M3.F32.PACK_AB_MERGE_C R224, R31, R20, RZ ;  /* 0x000000141fe0723e */ /* 0x000fe200048070ff */
[----:B--2---:R-:W-:Y:S01]  /*14d30*/  FADD.FTZ R31, R109, R120 ;  /* 0x000000786d1f7221 */ /* 0x004fe20000010000 */
[----:B------:R-:W-:-:S05]  /*14d40*/  F2FP.SATFINITE.E4M3.F32.PACK_AB_MERGE_C R226, R39, R26, RZ ;  /* 0x0000001a27e2723e */ /* 0x000fca00048070ff */
[----:B------:R-:W2:Y:S01]  /*14d50*/  MUFU.EX2 R86, R86 ;  /* 0x0000005600567308 */ /* 0x000ea20000000800 */
[----:B---3--:R-:W-:-:S01]  /*14d60*/  FADD.FTZ R26, R84, R41 ;  /* 0x00000029541a7221 */ /* 0x008fc20000010000 */
[----:B------:R-:W-:-:S06]  /*14d70*/  FADD.FTZ R118, R46, R31 ;  /* 0x0000001f2e767221 */ /* 0x000fcc0000010000 */
[----:B------:R-:W3:Y:S01]  /*14d80*/  MUFU.EX2 R121, R121 ;  /* 0x0000007900797308 */ /* 0x000ee20000000800 */
[----:B0-----:R-:W-:-:S01]  /*14d90*/  FADD.FTZ R31, R93, R26 ;  /* 0x0000001a5d1f7221 */ /* 0x001fc20000010000 */
[----:B------:R-:W-:-:S06]  /*14da0*/  FFMA.FTZ R73, R167, R88, -R94 ;  /* 0x00000058a7497223 */ /* 0x000fcc000001085e */
[----:B------:R-:W0:Y:S01]  /*14db0*/  MUFU.EX2 R75, R75 ;  /* 0x0000004b004b7308 */ /* 0x000e220000000800 */
[----:B----4-:R-:W-:-:S07]  /*14dc0*/  FADD.FTZ R39, R117, R118 ;  /* 0x0000007675277221 */ /* 0x010fce0000010000 */
[----:B------:R-:W4:Y:S01]  /*14dd0*/  MUFU.EX2 R50, R165 ;  /* 0x000000a500327308 */ /* 0x000f220000000800 */
[----:B-1----:R-:W-:-:S01]  /*14de0*/  FADD.FTZ R31, R106, R31 ;  /* 0x0000001f6a1f7221 */ /* 0x002fc20000010000 */
[----:B------:R-:W-:-:S06]  /*14df0*/  F2FP.SATFINITE.E4M3.F32.PACK_AB_MERGE_C R220, R47, R30, RZ ;  /* 0x0000001e2fdc723e */ /* 0x000fcc00048070ff */
[----:B------:R-:W1:Y:S01]  /*14e00*/  MUFU.EX2 R95, R95 ;  /* 0x0000005f005f7308 */ /* 0x000e620000000800 */
[----:B------:R-:W-:-:S07]  /*14e10*/  FADD.FTZ R30, R48, R39 ;  /* 0x00000027301e7221 */ /* 0x000fce0000010000 */
[----:B------:R-:W1:Y:S01]  /*14e20*/  MUFU.EX2 R77, R77 ;  /* 0x0000004d004d7308 */ /* 0x000e620000000800 */
[----:B------:R-:W-:Y:S01]  /*14e30*/  F2FP.SATFINITE.E4M3.F32.PACK_AB_MERGE_C R222, R67, R34, RZ ;  /* 0x0000002243de723e */ /* 0x000fe200048070ff */
[----:B--2---:R-:W-:-:S06]  /*14e40*/  FADD.FTZ R34, R86, R31 ;  /* 0x0000001f56227221 */ /* 0x004fcc0000010000 */
[----:B------:R-:W2:Y:S01]  /*14e50*/  MUFU.EX2 R108, R108 ;  /* 0x0000006c006c7308 */ /* 0x000ea20000000800 */
[----:B---3--:R-:W-:-:S07]  /*14e60*/  FADD.FTZ R39, R121, R30 ;  /* 0x0000001e79277221 */ /* 0x008fce0000010000 */
[----:B------:R-:W3:Y:S01]  /*14e70*/  MUFU.EX2 R52, R169 ;  /* 0x000000a900347308 */ /* 0x000ee20000000800 */
[----:B0-----:R-:W-:-:S07]  /*14e80*/  FADD.FTZ R34, R75, R34 ;  /* 0x000000224b227221 */ /* 0x001fce0000010000 */
[----:B------:R-:W0:Y:S01]  /*14e90*/  MUFU.EX2 R73, R73 ;  /* 0x0000004900497308 */ /* 0x000e220000000800 */
[----:B----4-:R-:W-:-:S07]  /*14ea0*/  FADD.FTZ R30, R50, R39 ;  /* 0x00000027321e7221 */ /* 0x010fce0000010000 */
[----:B------:R-:W4:Y:S01]  /*14eb0*/  MUFU.EX2 R81, R81 ;  /* 0x0000005100517308 */ /* 0x000f220000000800 */
[----:B-1----:R-:W-:-:S01]  /*14ec0*/  FADD.FTZ R39, R95, R34 ;  /* 0x000000225f277221 */ /* 0x002fc20000010000 */
[----:B------:R-:W-:-:S06]  /*14ed0*/  F2FP.SATFINITE.E4M3.F32.PACK_AB_MERGE_C R204, R77, R50, RZ ;  /* 0x000000324dcc723e */ /* 0x000fcc00048070ff */
[----:B------:R-:W1:Y:S01]  /*14ee0*/  MUFU.EX2 R92, R92 ;  /* 0x0000005c005c7308 */ /* 0x000e620000000800 */
[----:B------:R-:W-:-:S01]  /*14ef0*/  FADD.FTZ R77, R77, R30 ;  /* 0x0000001e4d4d7221 */ /* 0x000fc20000010000 */
[----:B------:R-:W-:-:S06]  /*14f00*/  FFMA.FTZ R173, R173, R88, -R94 ;  /* 0x00000058adad7223 */ /* 0x000fcc000001085e */
[----:B------:R-:W1:Y:S01]  /*14f10*/  MUFU.EX2 R54, R171 ;  /* 0x000000ab00367308 */ /* 0x000e620000000800 */
[----:B--2---:R-:W-:-:S01]  /*14f20*/  FADD.FTZ R34, R108, R39 ;  /* 0x000000276c227221 */ /* 0x004fc20000010000 */
[----:B------:R-:W-:-:S06]  /*14f30*/  F2FP.SATFINITE.E4M3.F32.PACK_AB_MERGE_C R200, R105, R38, RZ ;  /* 0x0000002669c8723e */ /* 0x000fcc00048070ff */
[----:B------:R-:W2:Y:S01]  /*14f40*/  MUFU.EX2 R79, R79 ;  /* 0x0000004f004f7308 */ /* 0x000ea20000000800 */
[----:B---3--:R-:W-:-:S07]  /*14f50*/  FADD.FTZ R38, R52, R77 ;  /* 0x0000004d34267221 */ /* 0x008fce0000010000 */
[----:B------:R-:W3:Y:S01]  /*14f60*/  MUFU.EX2 R125, R125 ;  /* 0x0000007d007d7308 */ /* 0x000ee20000000800 */
[----:B0-----:R-:W-:-:S01]  /*14f70*/  FADD.FTZ R39, R73, R34 ;  /* 0x0000002249277221 */ /* 0x001fc20000010000 */
[----:B------:R-:W-:-:S06]  /*14f80*/  FFMA.FTZ R57, R57, R88, -R94 ;  /* 0x0000005839397223 */ /* 0x000fcc000001085e */
[----:B------:R-:W0:Y:S01]  /*14f90*/  MUFU.EX2 R110, R110 ;  /* 0x0000006e006e7308 */ /* 0x000e220000000800 */
[----:B----4-:R-:W-:-:S07]  /*14fa0*/  FADD.FTZ R41, R81, R38 ;  /* 0x0000002651297221 */ /* 0x010fce0000010000 */
[----:B------:R-:W4:Y:S01]  /*14fb0*/  MUFU.EX2 R56, R177 ;  /* 0x000000b100387308 */ /* 0x000f220000000800 */
[----:B-1----:R-:W-:-:S07]  /*14fc0*/  FADD.FTZ R34, R92, R39 ;  /* 0x000000275c227221 */ /* 0x002fce0000010000 */
[----:B------:R-:W1:Y:S01]  /*14fd0*/  MUFU.EX2 R0, R173 ;  /* 0x000000ad00007308 */ /* 0x000e620000000800 */
[----:B------:R-:W-:-:S01]  /*14fe0*/  FADD.FTZ R38, R54, R41 ;  /* 0x0000002936267221 */ /* 0x000fc20000010000 */
[----:B------:R-:W-:-:S06]  /*14ff0*/  F2FP.SATFINITE.E4M3.F32.PACK_AB_MERGE_C R224, R14, R3, R224 ;  /* 0x000000030ee0723e */ /* 0x000fcc00048070e0 */
[----:B------:R-:W1:Y:S01]  /*15000*/  MUFU.EX2 R129, R129 ;  /* 0x0000008100817308 */ /* 0x000e620000000800 */
[----:B--2---:R-:W-:-:S01]  /*15010*/  FADD.FTZ R3, R79, R34 ;  /* 0x000000224f037221 */ /* 0x004fc20000010000 */
[----:B------:R-:W-:Y:S01]  /*15020*/  FFMA.FTZ R25, R25, R88, -R94 ;  /* 0x0000005819197223 */ /* 0x000fe2000001085e */
[----:B---3--:R-:W-:-:S05]  /*15030*/  F2FP.SATFINITE.E4M3.F32.PACK_AB_MERGE_C R206, R125, R54, RZ ;  /* 0x000000367dce723e */ /* 0x008fca00048070ff */
[----:B------:R-:W2:Y:S01]  /*15040*/  MUFU.EX2 R58, R181 ;  /* 0x000000b5003a7308 */ /* 0x000ea20000000800 */
[----:B------:R-:W-:-:S01]  /*15050*/  FADD.FTZ R125, R125, R38 ;  /* 0x000000267d7d7221 */ /* 0x000fc20000010000 */
[----:B0-----:R-:W-:-:S06]  /*15060*/  FADD.FTZ R3, R110, R3 ;  /* 0x000000036e037221 */ /* 0x001fcc0000010000 */
[----:B------:R-:W0:Y:S01]  /*15070*/  MUFU.EX2 R57, R57 ;  /* 0x0000003900397308 */ /* 0x000e220000000800 */
[----:B----4-:R-:W-:-:S01]  /*15080*/  FADD.FTZ R14, R56, R125 ;  /* 0x0000007d380e7221 */ /* 0x010fc20000010000 */
[----:B------:R-:W-:-:S06]  /*15090*/  F2FP.SATFINITE.E4M3.F32.PACK_AB_MERGE_C R226, R35, R24, R226 ;  /* 0x0000001823e2723e */ /* 0x000fcc00048070e2 */
[----:B------:R-:W3:Y:S01]  /*150a0*/  MUFU.EX2 R61, R61 ;  /* 0x0000003d003d7308 */ /* 0x000ee20000000800 */
[----:B-1----:R-:W-:-:S07]  /*150b0*/  FADD.FTZ R24, R0, R3 ;  /* 0x0000000300187221 */ /* 0x002fce0000010000 */
[----:B------:R-:W1:Y:S01]  /*150c0*/  MUFU.EX2 R114, R114 ;  /* 0x0000007200727308 */ /* 0x000e620000000800 */
[----:B------:R-:W-:-:S01]  /*150d0*/  FFMA.FTZ R27, R27, R88, -R94 ;  /* 0x000000581b1b7223 */ /* 0x000fc2000001085e */
[----:B------:R-:W-:-:S06]  /*150e0*/  FADD.FTZ R3, R129, R14 ;  /* 0x0000000e81037221 */ /* 0x000fcc0000010000 */
[----:B------:R-:W4:Y:S01]  /*150f0*/  MUFU.EX2 R55, R55 ;  /* 0x0000003700377308 */ /* 0x000f220000000800 */
[----:B------:R-:W-:-:S01]  /*15100*/  FFMA.FTZ R116, R183, R88, -R94 ;  /* 0x00000058b7747223 */ /* 0x000fc2000001085e */
[----:B------:R-:W-:-:S06]  /*15110*/  FADD.FTZ R24, R15, R24 ;  /* 0x000000180f187221 */ /* 0x000fcc0000010000 */
[----:B------:R-:W4:Y:S01]  /*15120*/  MUFU.EX2 R25, R25 ;  /* 0x0000001900197308 */ /* 0x000f220000000800 */
[----:B------:R-:W-:Y:S01]  /*15130*/  F2FP.SATFINITE.E4M3.F32.PACK_AB_MERGE_C R220, R43, R28, R220 ;  /* 0x0000001c2bdc723e */ /* 0x000fe200048070dc */
[----:B--2---:R-:W-:Y:S01]  /*15140*/  FADD.FTZ R28, R58, R3 ;  /* 0x000000033a1c7221 */ /* 0x004fe20000010000 */
[----:B0-----:R-:W-:-:S05]  /*15150*/  FADD.FTZ R3, R57, R24 ;  /* 0x0000001839037221 */ /* 0x001fca0000010000 */
[----:B------:R-:W0:Y:S01]  /*15160*/  MUFU.EX2 R112, R112 ;  /* 0x0000007000707308 */ /* 0x000e220000000800 */
[----:B------:R-:W-:-:S01]  /*15170*/  FFMA.FTZ R29, R29, R88, -R94 ;  /* 0x000000581d1d7223 */ /* 0x000fc2000001085e */
[----:B---3--:R-:W-:-:S06]  /*15180*/  FADD.FTZ R28, R61, R28 ;  /* 0x0000001c3d1c7221 */ /* 0x008fcc0000010000 */
[----:B------:R-:W2:Y:S01]  /*15190*/  MUFU.EX2 R62, R215 ;  /* 0x000000d7003e7308 */ /* 0x000ea20000000800 */
[C---:B-1----:R-:W-:Y:S01]  /*151a0*/  F2FP.SATFINITE.E4M3.F32.PACK_AB_MERGE_C R57, R114.reuse, R57, RZ ;  /* 0x000000397239723e */ /* 0x042fe200048070ff */
[----:B------:R-:W-:-:S06]  /*151b0*/  FADD.FTZ R114, R114, R3 ;  /* 0x0000000372727221 */ /* 0x000fcc0000010000 */
[----:B------:R-:W1:Y:S01]  /*151c0*/  MUFU.EX2 R27, R27 ;  /* 0x0000001b001b7308 */ /* 0x000e620000000800 */
[----:B----4-:R-:W-:-:S07]  /*151d0*/  FADD.FTZ R3, R55, R28 ;  /* 0x0000001c37037221 */ /* 0x010fce0000010000 */
[----:B------:R-:W3:Y:S01]  /*151e0*/  MUFU.EX2 R65, R65 ;  /* 0x0000004100417308 */ /* 0x000ee20000000800 */
[----:B------:R-:W-:-:S01]  /*151f0*/  FFMA.FTZ R185, R185, R88, -R94 ;  /* 0x00000058b9b97223 */ /* 0x000fc2000001085e */
[----:B------:R-:W-:-:S06]  /*15200*/  FADD.FTZ R35, R25, R114 ;  /* 0x0000007219237221 */ /* 0x000fcc0000010000 */
[----:B------:R-:W4:Y:S01]  /*15210*/  MUFU.EX2 R116, R116 ;  /* 0x0000007400747308 */ /* 0x000f220000000800 */
[----:B------:R-:W-:-:S01]  /*15220*/  FADD.FTZ R3, R60, R3 ;  /* 0x000000033c037221 */ /* 0x000fc20000010000 */
[----:B------:R-:W-:-:S06]  /*15230*/  FFMA.FTZ R187, R187, R88, -R94 ;  /* 0x00000058bbbb7223 */ /* 0x000fcc000001085e */
[----:B------:R-:W4:Y:S01]  /*15240*/  MUFU.EX2 R64, R64 ;  /* 0x0000004000407308 */ /* 0x000f220000000800 */
[----:B0-----:R-:W-:-:S01]  /*15250*/  FADD.FTZ R28, R112, R35 ;  /* 0x00000023701c7221 */ /* 0x001fc20000010000 */
[----:B------:R-:W-:-:S06]  /*15260*/  F2FP.SATFINITE.E4M3.F32.PACK_AB_MERGE_C R222, R51, R32, R222 ;  /* 0x0000002033de723e */ /* 0x000fcc00048070de */
[----:B------:R-:W0:Y:S01]  /*15270*/  MUFU.EX2 R29, R29 ;  /* 0x0000001d001d7308 */ /* 0x000e220000000800 */
[----:B------:R-:W-:-:S01]  /*15280*/  FFMA.FTZ R189, R189, R88, -R94 ;  /* 0x00000058bdbd7223 */ /* 0x000fc2000001085e */
[----:B--2---:R-:W-:-:S06]  /*15290*/  FADD.FTZ R32, R62, R3 ;  /* 0x000000033e207221 */ /* 0x004fcc0000010000 */
[----:B------:R-:W2:Y:S01]  /*152a0*/  MUFU.EX2 R137, R137 ;  /* 0x0000008900897308 */ /* 0x000ea20000000800 */
[----:B-1----:R-:W-:-:S01]  /*152b0*/  FADD.FTZ R3, R27, R28 ;  /* 0x0000001c1b037221 */ /* 0x002fc20000010000 */
[----:B---3--:R-:W-:-:S06]  /*152c0*/  F2FP.SATFINITE.E4M3.F32.PACK_AB_MERGE_C R210, R65, R62, RZ ;  /* 0x0000003e41d2723e */ /* 0x008fcc00048070ff */
[----:B------:R-:W1:Y:S01]  /*152d0*/  MUFU.EX2 R20, R185 ;  /* 0x000000b900147308 */ /* 0x000e620000000800 */
[----:B------:R-:W-:-:S01]  /*152e0*/  FADD.FTZ R65, R65, R32 ;  /* 0x0000002041417221 */ /* 0x000fc20000010000 */
[----:B------:R-:W-:-:S06]  /*152f0*/  FFMA.FTZ R191, R191, R88, -R94 ;  /* 0x00000058bfbf7223 */ /* 0x000fcc000001085e */
[----:B------:R-:W-:Y:S01]  /*15300*/  MUFU.EX2 R66, R66 ;  /* 0x0000004200427308 */ /* 0x000fe20000000800 */
[----:B----4-:R-:W-:-:S07]  /*15310*/  F2FP.SATFINITE.E4M3.F32.PACK_AB_MERGE_C R32, R116, R27, RZ ;  /* 0x0000001b7420723e */ /* 0x010fce00048070ff */
[----:B------:R-:W3:Y:S01]  /*15320*/  MUFU.EX2 R147, R147 ;  /* 0x0000009300937308 */ /* 0x000ee20000000800 */
[----:B------:R-:W-:-:S01]  /*15330*/  FADD.FTZ R116, R116, R3 ;  /* 0x0000000374747221 */ /* 0x000fc20000010000 */
[----:B------:R-:W-:-:S06]  /*15340*/  FFMA.FTZ R193, R193, R88, -R94 ;  /* 0x00000058c1c17223 */ /* 0x000fcc000001085e */
[----:B------:R-:W4:Y:S01]  /*15350*/  MUFU.EX2 R26, R187 ;  /* 0x000000bb001a7308 */ /* 0x000f220000000800 */
[----:B------:R-:W-:-:S01]  /*15360*/  FADD.FTZ R28, R64, R65 ;  /* 0x00000041401c7221 */ /* 0x000fc20000010000 */
[----:B0-----:R-:W-:-:S06]  /*15370*/  FADD.FTZ R3, R29, R116 ;  /* 0x000000741d037221 */ /* 0x001fcc0000010000 */
[----:B------:R-:W0:Y:S01]  /*15380*/  MUFU.EX2 R31, R189 ;  /* 0x000000bd001f7308 */ /* 0x000e220000000800 */
[----:B------:R-:W-:-:S01]  /*15390*/  FFMA.FTZ R33, R33, R88, -R94 ;  /* 0x0000005821217223 */ /* 0x000fc2000001085e */
[----:B------:R-:W-:-:S06]  /*153a0*/  F2FP.SATFINITE.E4M3.F32.PACK_AB_MERGE_C R225, R123, R96, RZ ;  /* 0x000000607be1723e */ /* 0x000fcc00048070ff */
[----:B------:R-:W-:Y:S01]  /*153b0*/  MUFU.EX2 R40, R40 ;  /* 0x0000002800287308 */ /* 0x000fe20000000800 */
[----:B--2---:R-:W-:-:S07]  /*153c0*/  FADD.FTZ R27, R137, R28 ;  /* 0x0000001c891b7221 */ /* 0x004fce0000010000 */
[----:B------:R-:W2:Y:S01]  /*153d0*/  MUFU.EX2 R155, R155 ;  /* 0x0000009b009b7308 */ /* 0x000ea20000000800 */
[----:B-1----:R-:W-:-:S07]  /*153e0*/  FADD.FTZ R3, R20, R3 ;  /* 0x0000000314037221 */ /* 0x002fce0000010000 */
[----:B------:R-:W1:Y:S01]  /*153f0*/  MUFU.EX2 R42, R42 ;  /* 0x0000002a002a7308 */ /* 0x000e620000000800 */
[----:B------:R-:W-:-:S07]  /*15400*/  FFMA.FTZ R197, R197, R88, -R94 ;  /* 0x00000058c5c57223 */ /* 0x000fce000001085e */
[----:B------:R-:W1:Y:S01]  /*15410*/  MUFU.EX2 R30, R191 ;  /* 0x000000bf001e7308 */ /* 0x000e620000000800 */
[----:B------:R-:W-:Y:S02]  /*15420*/  F2FP.SATFINITE.E4M3.F32.PACK_AB_MERGE_C R227, R127, R98, RZ ;  /* 0x000000627fe3723e */ /* 0x000fe400048070ff */
[----:B---3--:R-:W-:-:S05]  /*15430*/  F2FP.SATFINITE.E4M3.F32.PACK_AB_MERGE_C R212, R147, R66, RZ ;  /* 0x0000004293d4723e */ /* 0x008fca00048070ff */
[----:B------:R-:W3:Y:S01]  /*15440*/  MUFU.EX2 R151, R151 ;  /* 0x0000009700977308 */ /* 0x000ee20000000800 */
[----:B------:R-:W-:-:S01]  /*15450*/  FADD.FTZ R66, R66, R27 ;  /* 0x0000001b42427221 */ /* 0x000fc20000010000 */
[----:B------:R-:W-:Y:S01]  /*15460*/  F2FP.SATFINITE.E4M3.F32.PACK_AB_MERGE_C R225, R21, R12, R225 ;  /* 0x0000000c15e1723e */ /* 0x000fe200048070e1 */
[----:B----4-:R-:W-:-:S05]  /*15470*/  FADD.FTZ R12, R26, R3 ;  /* 0x000000031a0c7221 */ /* 0x010fca0000010000 */
[----:B------:R-:W4:Y:S01]  /*15480*/  MUFU.EX2 R193, R193 ;  /* 0x000000c100c17308 */ /* 0x000f220000000800 */
[----:B------:R-:W-:-:S01]  /*15490*/  FFMA.FTZ R37, R37, R88, -R94 ;  /* 0x0000005825257223 */ /* 0x000fc2000001085e */
[----:B------:R-:W-:Y:S01]  /*154a0*/  F2FP.SATFINITE.E4M3.F32.PACK_AB_MERGE_C R227, R76, R13, R227 ;  /* 0x0000000d4ce3723e */ /* 0x000fe200048070e3 */
[----:B------:R-:W-:-:S01]  /*154b0*/  FADD.FTZ R147, R147, R66 ;  /* 0x0000004293937221 */ /* 0x000fc20000010000 */
[----:B0-----:R-:W-:-:S04]  /*154c0*/  F2FP.SATFINITE.E4M3.F32.PACK_AB_MERGE_C R13, R31, R26, RZ ;  /* 0x0000001a1f0d723e */ /* 0x001fc800048070ff */
[----:B------:R-:W0:Y:S01]  /*154d0*/  MUFU.EX2 R33, R33 ;  /* 0x0000002100217308 */ /* 0x000e220000000800 */
[----:B------:R-:W-:-:S01]  /*154e0*/  FADD.FTZ R31, R31, R12 ;  /* 0x0000000c1f1f7221 */ /* 0x000fc20000010000 */
[----:B--2---:R-:W-:Y:S01]  /*154f0*/  F2FP.SATFINITE.E4M3.F32.PACK_AB_MERGE_C R214, R155, R40, RZ ;  /* 0x000000289bd6723e */ /* 0x004fe200048070ff */
[----:B------:R-:W-:-:S05]  /*15500*/  FFMA.FTZ R201, R201, R88, -R94 ;  /* 0x00000058c9c97223 */ /* 0x000fca000001085e */
[----:B------:R-:W2:Y:S01]  /*15510*/  MUFU.EX2 R14, R197 ;  /* 0x000000c5000e7308 */ /* 0x000ea20000000800 */
[----:B-1----:R-:W-:-:S01]  /*15520*/  FADD.FTZ R12, R42, R147 ;  /* 0x000000932a0c7221 */ /* 0x002fc20000010000 */
[----:B------:R-:W-:Y:S01]  /*15530*/  FADD.FTZ R26, R30, R31 ;  /* 0x0000001f1e1a7221 */ /* 0x000fe20000010000 */
[----:B------:R-:W-:-:S05]  /*15540*/  FFMA.FTZ R199, R199, R88, -R94 ;  /* 0x00000058c7c77223 */ /* 0x000fca000001085e */
[----:B------:R-:W-:Y:S01]  /*15550*/  MUFU.EX2 R70, R70 ;  /* 0x0000004600467308 */ /* 0x000fe20000000800 */
[C---:B---3--:R-:W-:Y:S01]  /*15560*/  F2FP.SATFINITE.E4M3.F32.PACK_AB_MERGE_C R214, R151.reuse, R42, R214 ;  /* 0x0000002a97d6723e */ /* 0x048fe200048070d6 */
[----:B------:R-:W-:-:S06]  /*15570*/  FADD.FTZ R151, R151, R12 ;  /* 0x0000000c97977221 */ /* 0x000fcc0000010000 */
[----:B------:R-:W1:Y:S01]  /*15580*/  MUFU.EX2 R159, R159 ;  /* 0x0000009f009f7308 */ /* 0x000e620000000800 */
[----:B----4-:R-:W-:-:S07]  /*15590*/  FADD.FTZ R26, R193, R26 ;  /* 0x0000001ac11a7221 */ /* 0x010fce0000010000 */
[----:B------:R-:W3:Y:S01]  /*155a0*/  MUFU.EX2 R68, R68 ;  /* 0x0000004400447308 */ /* 0x000ee20000000800 */
[----:B------:R-:W-:-:S07]  /*155b0*/  FFMA.FTZ R133, R133, R88, -R94 ;  /* 0x0000005885857223 */ /* 0x000fce000001085e */
[----:B------:R-:W4:Y:S01]  /*155c0*/  MUFU.EX2 R37, R37 ;  /* 0x0000002500257308 */ /* 0x000f220000000800 */
[----:B------:R-:W-:-:S07]  /*155d0*/  FADD.FTZ R40, R40, R151 ;  /* 0x0000009728287221 */ /* 0x000fce0000010000 */
[----:B------:R-:W4:Y:S01]  /*155e0*/  MUFU.EX2 R157, R157 ;  /* 0x0000009d009d7308 */ /* 0x000f220000000800 */
[----:B0-----:R-:W-:-:S01]  /*155f0*/  FADD.FTZ R3, R33, R26 ;  /* 0x0000001a21037221 */ /* 0x001fc20000010000 */
[----:B------:R-:W-:-:S06]  /*15600*/  FFMA.FTZ R135, R135, R88, -R94 ;  /* 0x0000005887877223 */ /* 0x000fcc000001085e */
[----:B------:R-:W0:Y:S01]  /*15610*/  MUFU.EX2 R24, R201 ;  /* 0x000000c900187308 */ /* 0x000e220000000800 */
[----:B------:R-:W-:-:S01]  /*15620*/  FADD.FTZ R155, R155, R40 ;  /* 0x000000289b9b7221 */ /* 0x000fc20000010000 */
[C---:B--2---:R-:W-:Y:S01]  /*15630*/  F2FP.SATFINITE.E4M3.F32.PACK_AB_MERGE_C R33, R14.reuse, R33, RZ ;  /* 0x000000210e21723e */ /* 0x044fe200048070ff */
[----:B------:R-:W-:-:S05]  /*15640*/  FADD.FTZ R14, R14, R3 ;  /* 0x000000030e0e7221 */ /* 0x000fca0000010000 */
[----:B------:R-:W2:Y:S01]  /*15650*/  MUFU.EX2 R199, R199 ;  /* 0x000000c700c77308 */ /* 0x000ea20000000800 */
[----:B------:R-:W-:-:S01]  /*15660*/  FFMA.FTZ R143, R143, R88, -R94 ;  /* 0x000000588f8f7223 */ /* 0x000fc2000001085e */
[----:B------:R-:W-:Y:S01]  /*15670*/  FFMA.FTZ R149, R149, R88, -R94 ;  /* 0x0000005895957223 */ /* 0x000fe2000001085e */
[----:B-1----:R-:W-:-:S05]  /*15680*/  F2FP.SATFINITE.E4M3.F32.PACK_AB_MERGE_C R21, R159, R70, RZ ;  /* 0x000000469f15723e */ /* 0x002fca00048070ff */
[----:B------:R-:W1:Y:S01]  /*15690*/  MUFU.EX2 R28, R133 ;  /* 0x00000085001c7308 */ /* 0x000e620000000800 */
[----:B------:R-:W-:-:S01]  /*156a0*/  FFMA.FTZ R94, R153, R88, -R94 ;  /* 0x00000058995e7223 */ /* 0x000fc2000001085e */
[----:B---3--:R-:W-:Y:S01]  /*156b0*/  FADD.FTZ R26, R68, R155 ;  /* 0x0000009b441a7221 */ /* 0x008fe20000010000 */
[----:B----4-:R-:W-:-:S05]  /*156c0*/  FADD.FTZ R3, R37, R14 ;  /* 0x0000000e25037221 */ /* 0x010fca0000010000 */
[----:B------:R-:W-:Y:S01]  /*156d0*/  MUFU.EX2 R74, R74 ;  /* 0x0000004a004a7308 */ /* 0x000fe20000000800 */
[C---:B------:R-:W-:Y:S01]  /*156e0*/  F2FP.SATFINITE.E4M3.F32.PACK_AB_MERGE_C R216, R157.reuse, R68, R21 ;  /* 0x000000449dd8723e */ /* 0x040fe20004807015 */
[----:B------:R-:W-:-:S06]  /*156f0*/  FADD.FTZ R157, R157, R26 ;  /* 0x0000001a9d9d7221 */ /* 0x000fcc0000010000 */
[----:B------:R-:W-:Y:S01]  /*15700*/  MUFU.EX2 R163, R163 ;  /* 0x000000a300a37308 */ /* 0x000fe20000000800 */
[----:B0-----:R-:W-:-:S07]  /*15710*/  FADD.FTZ R14, R24, R3 ;  /* 0x00000003180e7221 */ /* 0x001fce0000010000 */
[----:B------:R-:W0:Y:S08]  /*15720*/  MUFU.EX2 R72, R72 ;  /* 0x0000004800487308 */ /* 0x000e300000000800 */
[----:B------:R-:W3:Y:S01]  /*15730*/  MUFU.EX2 R135, R135 ;  /* 0x0000008700877308 */ /* 0x000ee20000000800 */
[----:B------:R-:W-:-:S07]  /*15740*/  FADD.FTZ R70, R70, R157 ;  /* 0x0000009d46467221 */ /* 0x000fce0000010000 */
[----:B------:R-:W4:Y:S01]  /*15750*/  MUFU.EX2 R161, R207 ;  /* 0x000000cf00a17308 */ /* 0x000f220000000800 */
[----:B--2---:R-:W-:-:S07]  /*15760*/  FADD.FTZ R3, R199, R14 ;  /* 0x0000000ec7037221 */ /* 0x004fce0000010000 */
[----:B------:R-:W2:Y:S01]  /*15770*/  MUFU.EX2 R12, R143 ;  /* 0x0000008f000c7308 */ /* 0x000ea20000000800 */
[----:B------:R-:W-:-:S01]  /*15780*/  FADD.FTZ R159, R159, R70 ;  /* 0x000000469f9f7221 */ /* 0x000fc20000010000 */
[----:B-1----:R-:W-:-:S06]  /*15790*/  F2FP.SATFINITE.E4M3.F32.PACK_AB_MERGE_C R199, R28, R199, RZ ;  /* 0x000000c71cc7723e */ /* 0x002fcc00048070ff */
[----:B------:R-:W-:Y:S01]  /*157a0*/  MUFU.EX2 R149, R149 ;  /* 0x0000009500957308 */ /* 0x000fe20000000800 */
[----:B------:R-:W-:-:S07]  /*157b0*/  FADD.FTZ R28, R28, R3 ;  /* 0x000000031c1c7221 */ /* 0x000fce0000010000 */
[----:B------:R-:W1:Y:S01]  /*157c0*/  MUFU.EX2 R94, R94 ;  /* 0x0000005e005e7308 */ /* 0x000e620000000800 */
[----:B------:R-:W-:Y:S02]  /*157d0*/  ISETP.GE.AND P1, PT, R138, 0xe1, PT ;  /* 0x000000e18a00780c */ /* 0x000fe40003f26270 */
[----:B------:R-:W-:Y:S02]  /*157e0*/  F2FP.SATFINITE.E4M3.F32.PACK_AB_MERGE_C R213, R20, R29, R13 ;  /* 0x0000001d14d5723e */ /* 0x000fe4000480700d */
[----:B------:R-:W-:Y:S01]  /*157f0*/  F2FP.SATFINITE.E4M3.F32.PACK_AB_MERGE_C R209, R15, R0, R57 ;  /* 0x000000000fd1723e */ /* 0x000fe20004807039 */
[----:B0-----:R-:W-:Y:S01]  /*15800*/  FADD.FTZ R0, R72, R159 ;  /* 0x0000009f48007221 */ /* 0x001fe20000010000 */
[----:B------:R-:W-:Y:S01]  /*15810*/  F2FP.SATFINITE.E4M3.F32.PACK_AB_MERGE_C R13, R163, R74, RZ ;  /* 0x0000004aa30d723e */ /* 0x000fe200048070ff */
[----:B---3--:R-:W-:Y:S01]  /*15820*/  FADD.FTZ R3, R135, R28 ;  /* 0x0000001c87037221 */ /* 0x008fe20000010000 */
[----:B------:R-:W-:Y:S02]  /*15830*/  F2FP.SATFINITE.E4M3.F32.PACK_AB_MERGE_C R87, R102, R87, RZ ;  /* 0x000000576657723e */ /* 0x000fe400048070ff */
[C---:B----4-:R-:W-:Y:S01]  /*15840*/  F2FP.SATFINITE.E4M3.F32.PACK_AB_MERGE_C R218, R161.reuse, R72, R13 ;  /* 0x00000048a1da723e */ /* 0x050fe2000480700d */
[----:B------:R-:W-:-:S01]  /*15850*/  FADD.FTZ R161, R161, R0 ;  /* 0x00000000a1a17221 */ /* 0x000fc20000010000 */
[----:B--2---:R-:W-:Y:S01]  /*15860*/  FADD.FTZ R0, R12, R3 ;  /* 0x000000030c007221 */ /* 0x004fe20000010000 */
[----:B------:R-:W-:Y:S01]  /*15870*/  F2FP.SATFINITE.E4M3.F32.PACK_AB_MERGE_C R223, R80, R49, R87 ;  /* 0x0000003150df723e */ /* 0x000fe20004807057 */
[----:B------:R-:W-:Y:S01]  /*15880*/  IMAD.MOV.U32 R87, RZ, RZ, RZ ;  /* 0x000000ffff577224 */ /* 0x000fe200078e00ff */
[----:B------:R-:W-:Y:S01]  /*15890*/  F2FP.SATFINITE.E4M3.F32.PACK_AB_MERGE_C R202, R117, R46, RZ ;  /* 0x0000002e75ca723e */ /* 0x000fe200048070ff */
[----:B------:R-:W-:Y:S01]  /*158a0*/  FADD.FTZ R74, R74, R161 ;  /* 0x000000a14a4a7221 */ /* 0x000fe20000010000 */
[----:B-1----:R-:W-:Y:S01]  /*158b0*/  F2FP.SATFINITE.E4M3.F32.PACK_AB_MERGE_C R3, R94, R149, RZ ;  /* 0x000000955e03723e */ /* 0x002fe200048070ff */
[----:B------:R-:W-:Y:S01]  /*158c0*/  FADD.FTZ R149, R149, R0 ;  /* 0x0000000095957221 */ /* 0x000fe20000010000 */
[----:B------:R-:W-:-:S02]  /*158d0*/  F2FP.SATFINITE.E4M3.F32.PACK_AB_MERGE_C R221, R107, R100, RZ ;  /* 0x000000646bdd723e */ /* 0x000fc400048070ff */
[----:B------:R-:W-:Y:S02]  /*158e0*/  F2FP.SATFINITE.E4M3.F32.PACK_AB_MERGE_C R91, R104, R91, RZ ;  /* 0x0000005b685b723e */ /* 0x000fe400048070ff */
[----:B------:R-:W-:Y:S02]  /*158f0*/  F2FP.SATFINITE.E4M3.F32.PACK_AB_MERGE_C R93, R106, R93, RZ ;  /* 0x0000005d6a5d723e */ /* 0x000fe400048070ff */
[----:B------:R-:W-:Y:S02]  /*15900*/  F2FP.SATFINITE.E4M3.F32.PACK_AB_MERGE_C R95, R108, R95, RZ ;  /* 0x0000005f6c5f723e */ /* 0x000fe400048070ff */
[----:B------:R-:W-:Y:S02]  /*15910*/  F2FP.SATFINITE.E4M3.F32.PACK_AB_MERGE_C R79, R110, R79, RZ ;  /* 0x0000004f6e4f723e */ /* 0x000fe400048070ff */
[----:B------:R-:W-:Y:S02]  /*15920*/  F2FP.SATFINITE.E4M3.F32.PACK_AB_MERGE_C R208, R61, R58, RZ ;  /* 0x0000003a3dd0723e */ /* 0x000fe400048070ff */
[----:B------:R-:W-:Y:S01]  /*15930*/  F2FP.SATFINITE.E4M3.F32.PACK_AB_MERGE_C R219, R12, R135, R3 ;  /* 0x000000870cdb723e */ /* 0x000fe20004807003 */
[----:B------:R-:W-:Y:S01]  /*15940*/  FADD.FTZ R3, R163, R74 ;  /* 0x0000004aa3037221 */ /* 0x000fe20000010000 */
[----:B------:R-:W-:Y:S01]  /*15950*/  F2FP.SATFINITE.E4M3.F32.PACK_AB_MERGE_C R200, R71, R36, R200 ;  /* 0x0000002447c8723e */ /* 0x000fe200048070c8 */
[----:B------:R-:W-:Y:S01]  /*15960*/  FADD.FTZ R14, R94, R149 ;  /* 0x000000955e0e7221 */ /* 0x000fe20000010000 */
[----:B------:R-:W-:Y:S01]  /*15970*/  F2FP.SATFINITE.E4M3.F32.PACK_AB_MERGE_C R202, R109, R44, R202 ;  /* 0x0000002c6dca723e */ /* 0x000fe200048070ca */
[--C-:B------:R-:W-:Y:S01]  /*15980*/  IMAD.MOV.U32 R83, RZ, RZ, R87.reuse ;  /* 0x000000ffff537224 */ /* 0x100fe200078e0057 */
        /* <DEDUP_REMOVED lines=9> */
[----:B------:R-:W-:Y:S01]  /*15a20*/  IMAD.MOV.U32 R71, RZ, RZ, R87 ;  /* 0x000000ffff477224 */ /* 0x000fe200078e0057 */
        /* <DEDUP_REMOVED lines=9> */
[--C-:B------:R-:W-:Y:S01]  /*15ac0*/  IMAD.MOV.U32 R79, RZ, RZ, R87.reuse ;  /* 0x000000ffff4f7224 */ /* 0x100fe200078e0057 */
[----:B------:R-:W-:Y:S01]  /*15ad0*/  F2FP.SATFINITE.E4M3.F32.PACK_AB_MERGE_C R211, R112, R25, R32 ;  /* 0x0000001970d3723e */ /* 0x000fe20004807020 */
[----:B------:R-:W-:Y:S01]  /*15ae0*/  IMAD.MOV.U32 R75, RZ, RZ, R87 ;  /* 0x000000ffff4b7224 */ /* 0x000fe200078e0057 */
[----:B------:R-:W-:Y:S01]  /*15af0*/  F2FP.SATFINITE.E4M3.F32.PACK_AB_MERGE_C R215, R193, R30, R33 ;  /* 0x0000001ec1d7723e */ /* 0x000fe20004807021 */
[----:B------:R-:W-:Y:S01]  /*15b00*/  IMAD.MOV.U32 R70, RZ, RZ, R87 ;  /* 0x000000ffff467224 */ /* 0x000fe200078e0057 */
[----:B------:R-:W-:Y:S01]  /*15b10*/  F2FP.SATFINITE.E4M3.F32.PACK_AB_MERGE_C R217, R24, R37, R199 ;  /* 0x0000002518d9723e */ /* 0x000fe200048070c7 */
[--C-:B------:R-:W-:Y:S01]  /*15b20*/  IMAD.MOV.U32 R68, RZ, RZ, R87.reuse ;  /* 0x000000ffff447224 */ /* 0x100fe200078e0057 */
[-C--:B------:R-:W-:Y:S01]  /*15b30*/  MOV R85, R87.reuse ;  /* 0x0000005700557202 */ /* 0x080fe20000000f00 */
        /* <DEDUP_REMOVED lines=29> */
[----:B------:R-:W-:Y:S01]  /*15d10*/  MOV R25, R87 ;  /* 0x0000005700197202 */ /* 0x000fe20000000f00 */
[----:B------:R-:W-:-:S02]  /*15d20*/  IMAD.MOV.U32 R47, RZ, RZ, R87 ;  /* 0x000000ffff2f7224 */ /* 0x000fc400078e0057 */
[--C-:B------:R-:W-:Y:S02]  /*15d30*/  IMAD.MOV.U32 R46, RZ, RZ, R87.reuse ;  /* 0x000000ffff2e7224 */ /* 0x100fe400078e0057 */
[--C-:B------:R-:W-:Y:S02]  /*15d40*/  IMAD.MOV.U32 R44, RZ, RZ, R87.reuse ;  /* 0x000000ffff2c7224 */ /* 0x100fe400078e0057 */
[--C-:B------:R-:W-:Y:S02]  /*15d50*/  IMAD.MOV.U32 R43, RZ, RZ, R87.reuse ;  /* 0x000000ffff2b7224 */ /* 0x100fe400078e0057 */
[--C-:B------:R-:W-:Y:S02]  /*15d60*/  IMAD.MOV.U32 R42, RZ, RZ, R87.reuse ;  /* 0x000000ffff2a7224 */ /* 0x100fe400078e0057 */
[--C-:B------:R-:W-:Y:S02]  /*15d70*/  IMAD.MOV.U32 R40, RZ, RZ, R87.reuse ;  /* 0x000000ffff287224 */ /* 0x100fe400078e0057 */
        /* <DEDUP_REMOVED lines=11> */
[----:B------:R-:W-:Y:S01]  /*15e30*/  IMAD.MOV.U32 R24, RZ, RZ, R87 ;  /* 0x000000ffff187224 */ /* 0x000fe200078e0057 */
[----:B------:R-:W-:Y:S06]  /*15e40*/  @!P1 BRA `(.L_x_465) ;  /* 0x0000005000409947 */ /* 0x000fec0003800000 */
[----:B------:R-:W-:Y:S01]  /*15e50*/  VIADD R15, R139, 0xfffffffe ;  /* 0xfffffffe8b0f7836 */ /* 0x000fe20000000000 */
[----:B------:R-:W-:Y:S01]  /*15e60*/  MOV R0, R89 ;  /* 0x0000005900007202 */ /* 0x000fe20000000f00 */
[----:B------:R-:W-:Y:S01]  /*15e70*/  IMAD.MOV.U32 R234, RZ, RZ, R90 ;  /* 0x000000ffffea7224 */ /* 0x000fe200078e005a */
[----:B------:R-:W-:Y:S01]  /*15e80*/  CS2R R86, SRZ ;  /* 0x0000000000567805 */ /* 0x000fe2000001ff00 */
[----:B------:R-:W-:Y:S01]  /*15e90*/  IMAD.MOV.U32 R12, RZ, RZ, R235 ;  /* 0x000000ffff0c7224 */ /* 0x000fe200078e00eb */
        /* <DEDUP_REMOVED lines=30> */
[----:B------:R-:W-:-:S07]  /*16080*/  CS2R R24, SRZ ;  /* 0x0000000000187805 */ /* 0x000fce000001ff00 */
.L_x_476:
[----:B------:R-:W2:Y:S01]  /*16090*/  LDL R13, [R1+0x48] ;  /* 0x00004800010d7983 */ /* 0x000ea20000100800 */
[----:B------:R-:W-:Y:S01]  /*160a0*/  ISETP.NE.AND P1, PT, R232, 0x1, PT ;  /* 0x00000001e800780c */ /* 0x000fe20003f25270 */
[----:B------:R-:W-:Y:S05]  /*160b0*/  YIELD ;  /* 0x0000000000007946 */ /* 0x000fea0003800000 */
[----:B------:R-:W-:-:S04]  /*160c0*/  SEL R235, RZ, 0x1, P1 ;  /* 0x00000001ffeb7807 */ /* 0x000fc80000800000 */
[----:B------:R-:W-:Y:S02]  /*160d0*/  LOP3.LUT R235, R12, R235, RZ, 0x3c, !PT ;  /* 0x000000eb0ceb7212 */ /* 0x000fe400078e3cff */
[----:B--2---:R-:W-:-:S13]  /*160e0*/  ISETP.NE.AND P1, PT, R13, RZ, PT ;  /* 0x000000ff0d00720c */ /* 0x004fda0003f25270 */
[----:B------:R-:W-:Y:S05]  /*160f0*/  @P1 BRA `(.L_x_466) ;  /* 0x00000000003c1947 */ /* 0x000fea0003800000 */
[----:B------:R-:W-:Y:S05]  /*16100*/  @!P0 BRA `(.L_x_467) ;  /* 0x0000000000048947 */ /* 0x000fea0003800000 */
[----:B------:R-:W-:Y:S01]  /*16110*/  BPT.TRAP 0x1 ;  /* 0x000000040000795c */ /* 0x000fe20000300000 */
.L_x_467:
[----:B------:R-:W-:Y:S01]  /*16120*/  VIADD R13, R232, 0x1 ;  /* 0x00000001e80d7836 */ /* 0x000fe20000000000 */
[----:B------:R-:W-:-:S04]  /*16130*/  SHF.L.U32 R20, R235, 0x1f, RZ ;  /* 0x0000001feb147819 */ /* 0x000fc800000006ff */
[----:B------:R-:W-:-:S04]  /*16140*/  ISETP.NE.AND P2, PT, R13, 0x2, PT ;  /* 0x000000020d00780c */ /* 0x000fc80003f45270 */
[----:B------:R-:W-:-:S05]  /*16150*/  SEL R13, R13, RZ, P2 ;  /* 0x000000ff0d0d7207 */ /* 0x000fca0001000000 */
[----:B------:R-:W-:-:S04]  /*16160*/  IMAD R13, R13, 0x8, R16 ;  /* 0x000000080d0d7824 */ /* 0x000fc800078e0210 */
[----:B------:R0:W1:Y:S01]  /*16170*/  SYNCS.PHASECHK.TRANS64.TRYWAIT P2, [R13+URZ+0x2e830], R20 ;  /* 0x02e830140d0075a7 */ /* 0x000062000804017f */
[----:B------:R-:W-:Y:S05]  /*16180*/  @!P0 BRA `(.L_x_468) ;  /* 0x0000000000048947 */ /* 0x000fea0003800000 */
[----:B------:R-:W-:Y:S01]  /*16190*/  BPT.TRAP 0x1 ;  /* 0x000000040000795c */ /* 0x000fe20000300000 */
.L_x_468:
[----:B------:R-:W-:Y:S04]  /*161a0*/  BSSY B0, `(.L_x_466) ;  /* 0x0000004000007945 */ /* 0x000fe80003800000 */
[----:B-1----:R-:W-:Y:S05]  /*161b0*/  @P2 BRA `(.L_x_469) ;  /* 0x0000000000082947 */ /* 0x002fea0003800000 */
[----:B------:R-:W1:Y:S02]  /*161c0*/  SYNCS.PHASECHK.TRANS64.TRYWAIT P2, [R13+URZ+0x2e830], R20 ;  /* 0x02e830140d0075a7 */ /* 0x000e64000804017f */
[----:B-1----:R-:W-:Y:S05]  /*161d0*/  @!P2 BRA `(.L_x_470) ;  /* 0x000000f00038a947 */ /* 0x002fea0003800000 */
.L_x_469:
[----:B------:R-:W-:Y:S05]  /*161e0*/  BSYNC B0 ;  /* 0x0000000000007941 */ /* 0x000fea0003800000 */
.L_x_466:
[----:B01----:R-:W2:Y:S01]  /*161f0*/  LDL R13, [R1+0x4c] ;  /* 0x00004c00010d7983 */ /* 0x003ea20000100800 */
[----:B------:R-:W-:Y:S01]  /*16200*/  IADD3 R233, R232, 0x1, RZ ;  /* 0x00000001e8e97810 */ /* 0x000fe20007ffe0ff */
[----:B------:R-:W-:Y:S05]  /*16210*/  WARPSYNC.ALL ;  /* 0x0000000000007948 */ /* 0x000fea0003800000 */
[----:B------:R-:W0:Y:S01]  /*16220*/  S2R R20, SR_TID.X ;  /* 0x0000000000147919 */ /* 0x000e220000002100 */
[C---:B------:R-:W-:Y:S01]  /*16230*/  ISETP.NE.AND P2, PT, R233.reuse, 0x2, PT ;  /* 0x00000002e900780c */ /* 0x040fe20003f45270 */
[----:B------:R-:W-:Y:S01]  /*16240*/  IMAD.MOV.U32 R93, RZ, RZ, 0x40000040 ;  /* 0x40000040ff5d7424 */ /* 0x000fe200078e00ff */
[----:B------:R-:W-:Y:S01]  /*16250*/  MOV R89, 0x40000040 ;  /* 0x4000004000597802 */ /* 0x000fe20000000f00 */
[----:B------:R-:W-:Y:S01]  /*16260*/  STL [R1+0xf4], R27 ;  /* 0x0000f41b01007387 */ /* 0x000fe20000100800 */
[----:B------:R-:W-:Y:S01]  /*16270*/  SEL R233, R233, RZ, P2 ;  /* 0x000000ffe9e97207 */ /* 0x000fe20001000000 */
[----:B------:R-:W-:Y:S01]  /*16280*/  IMAD.MOV.U32 R21, RZ, RZ, 0x40000040 ;  /* 0x40000040ff157424 */ /* 0x000fe200078e00ff */
[----:B------:R-:W-:Y:S01]  /*16290*/  R2UR UR35, R89 ;  /* 0x00000000592372ca */ /* 0x000fe200000e0000 */
[----:B------:R-:W-:Y:S01]  /*162a0*/  STL [R1+0xf0], R26 ;  /* 0x0000f01a01007387 */ /* 0x000fe20000100800 */
[----:B------:R-:W-:Y:S01]  /*162b0*/  R2UR UR17, R93 ;  /* 0x000000005d1172ca */ /* 0x000fe200000e0000 */
[----:B------:R-:W-:Y:S01]  /*162c0*/  IMAD.MOV.U32 R91, RZ, RZ, 0x40000040 ;  /* 0x40000040ff5b7424 */ /* 0x000fe200078e00ff */
[----:B------:R-:W-:Y:S01]  /*162d0*/  R2UR UR19, R21 ;  /* 0x00000000151372ca */ /* 0x000fe200000e0000 */
[----:B------:R-:W-:Y:S01]  /*162e0*/  STL [R1+0xec], R25 ;  /* 0x0000ec1901007387 */ /* 0x000fe20000100800 */
[----:B------:R-:W-:Y:S01]  /*162f0*/  R2UR UR25, R89 ;  /* 0x00000000591972ca */ /* 0x000fe200000e0000 */
[----:B------:R-:W-:Y:S01]  /*16300*/  IMAD.MOV.U32 R21, RZ, RZ, 0x40000040 ;  /* 0x40000040ff157424 */ /* 0x000fe200078e00ff */
[C---:B------:R-:W-:Y:S01]  /*16310*/  R2UR UR43, R91.reuse ;  /* 0x000000005b2b72ca */ /* 0x040fe200000e0000 */
[----:B------:R-:W-:Y:S01]  /*16320*/  STL [R1+0xe8], R24 ;  /* 0x0000e81801007387 */ /* 0x000fe20000100800 */
[----:B------:R-:W-:-:S02]  /*16330*/  R2UR UR5, R91 ;  /* 0x000000005b0572ca */ /* 0x000fc400000e0000 */
[----:B------:R-:W-:Y:S01]  /*16340*/  R2UR UR7, R91 ;  /* 0x000000005b0772ca */ /* 0x000fe200000e0000 */
[----:B------:R-:W-:Y:S01]  /*16350*/  STL [R1+0xe4], R23 ;  /* 0x0000e41701007387 */ /* 0x000fe20000100800 */
[----:B------:R-:W-:Y:S02]  /*16360*/  R2UR UR9, R93 ;  /* 0x000000005d0972ca */ /* 0x000fe400000e0000 */
[----:B------:R-:W-:Y:S01]  /*16370*/  R2UR UR11, R89 ;  /* 0x00000000590b72ca */ /* 0x000fe200000e0000 */
[----:B------:R-:W-:Y:S01]  /*16380*/  STL [R1+0xe0], R22 ;  /* 0x0000e01601007387 */ /* 0x000fe20000100800 */
[C---:B------:R-:W-:Y:S02]  /*16390*/  R2UR UR59, R91.reuse ;  /* 0x000000005b3b72ca */ /* 0x040fe400000e0000 */
[----:B------:R-:W-:Y:S01]  /*163a0*/  R2UR UR29, R91 ;  /* 0x000000005b1d72ca */ /* 0x000fe200000e0000 */
[----:B------:R1:W-:Y:S01]  /*163b0*/  STL [R1+0xdc], R19 ;  /* 0x0000dc1301007387 */ /* 0x0003e20000100800 */
[----:B------:R-:W-:-:S02]  /*163c0*/  R2UR UR13, R89 ;  /* 0x00000000590d72ca */ /* 0x000fc400000e0000 */
[----:B------:R-:W-:Y:S01]  /*163d0*/  R2UR UR15, R93 ;  /* 0x000000005d0f72ca */ /* 0x000fe200000e0000 */
[----:B------:R-:W-:Y:S01]  /*163e0*/  STL [R1+0xd8], R18 ;  /* 0x0000d81201007387 */ /* 0x000fe20000100800 */
[----:B0-----:R-:W-:Y:S02]  /*163f0*/  SHF.R.U32.HI R20, RZ, 0x7, R20 ;  /* 0x00000007ff147819 */ /* 0x001fe40000011614 */
[----:B------:R-:W-:Y:S01]  /*16400*/  MOV R237, UR38 ;  /* 0x0000002600ed7c02 */ /* 0x000fe20008000f00 */
[----:B------:R0:W-:Y:S01]  /*16410*/  STL [R1+0xd4], R17 ;  /* 0x0000d41101007387 */ /* 0x0001e20000100800 */
[----:B------:R-:W-:Y:S01]  /*16420*/  R2UR UR31, R89 ;  /* 0x00000000591f72ca */ /* 0x000fe200000e0000 */
[----:B------:R-:W-:Y:S01]  /*16430*/  VIADD R94, R20, 0x8 ;  /* 0x00000008145e7836 */ /* 0x000fe20000000000 */
[----:B-1----:R-:W-:Y:S01]  /*16440*/  MOV R19, UR43 ;  /* 0x0000002b00137c02 */ /* 0x002fe20008000f00 */
[----:B------:R-:W-:Y:S01]  /*16450*/  STL [R1+0xd0], R16 ;  /* 0x0000d01001007387 */ /* 0x000fe20000100800 */
[----:B------:R-:W-:Y:S01]  /*16460*/  UMOV UR43, UR25 ;  /* 0x00000019002b7c82 */ /* 0x000fe20008000000 */
[----:B------:R-:W-:Y:S01]  /*16470*/  R2UR UR21, R91 ;  /* 0x000000005b1572ca */ /* 0x000fe200000e0000 */
[----:B------:R1:W-:Y:S01]  /*16480*/  BAR.SYNC.DEFER_BLOCKING R94, 0x100 ;  /* 0x0004005e0000751d */ /* 0x0003e20000010000 */
[----:B------:R-:W-:-:S02]  /*16490*/  MOV R96, UR43 ;  /* 0x0000002b00607c02 */ /* 0x000fc40008000f00 */
[----:B0-----:R-:W-:Y:S02]  /*164a0*/  MOV R17, UR35 ;  /* 0x0000002300117c02 */ /* 0x001fe40008000f00 */
[----:B------:R-:W-:Y:S01]  /*164b0*/  R2UR UR23, R91 ;  /* 0x000000005b1772ca */ /* 0x000fe200000e0000 */
[----:B------:R-:W-:Y:S01]  /*164c0*/  UMOV UR35, UR17 ;  /* 0x0000001100237c82 */ /* 0x000fe20008000000 */
[C---:B------:R-:W-:Y:S01]  /*164d0*/  R2UR UR17, R5.reuse ;  /* 0x00000000051172ca */ /* 0x040fe200000e0000 */
[----:B------:R-:W-:Y:S01]  /*164e0*/  UMOV UR43, UR5 ;  /* 0x00000005002b7c82 */ /* 0x000fe20008000000 */
[C---:B------:R-:W-:Y:S01]  /*164f0*/  R2UR UR5, R5.reuse ;  /* 0x00000000050572ca */ /* 0x040fe200000e0000 */
[----:B------:R0:W-:Y:S01]  /*16500*/  STL [R1+0xcc], R15 ;  /* 0x0000cc0f01007387 */ /* 0x0001e20000100800 */
[----:B------:R-:W-:Y:S01]  /*16510*/  MOV R27, UR35 ;  /* 0x00000023001b7c02 */ /* 0x000fe20008000f00 */
[----:B------:R-:W-:Y:S01]  /*16520*/  UMOV UR35, UR9 ;  /* 0x0000000900237c82 */ /* 0x000fe20008000000 */
[----:B------:R-:W-:Y:S01]  /*16530*/  R2UR UR9, R5 ;  /* 0x00000000050972ca */ /* 0x000fe200000e0000 */
[----:B------:R-:W-:Y:S01]  /*16540*/  STL [R1+0xc8], R14 ;  /* 0x0000c80e01007387 */ /* 0x000fe20000100800 */
[----:B------:R-:W-:-:S02]  /*16550*/  R2UR UR27, R89 ;  /* 0x00000000591b72ca */ /* 0x000fc400000e0000 */
[----:B------:R-:W-:Y:S01]  /*16560*/  R2UR UR25, R5 ;  /* 0x00000000051972ca */ /* 0x000fe200000e0000 */
[----:B------:R-:W-:Y:S01]  /*16570*/  STL [R1+0xc4], R12 ;  /* 0x0000c40c01007387 */ /* 0x000fe20000100800 */
[----:B------:R-:W-:Y:S02]  /*16580*/  R2UR UR47, R89 ;  /* 0x00000000592f72ca */ /* 0x000fe400000e0000 */
[----:B0-----:R-:W-:Y:S01]  /*16590*/  MOV R15, UR59 ;  /* 0x0000003b000f7c02 */ /* 0x001fe20008000f00 */
[----:B------:R-:W-:Y:S01]  /*165a0*/  UMOV UR59, UR29 ;  /* 0x0000001d003b7c82 */ /* 0x000fe20008000000 */
[----:B------:R-:W-:Y:S01]  /*165b0*/  STL [R1+0xc0], R3 ;  /* 0x0000c00301007387 */ /* 0x000fe20000100800 */
[----:B------:R-:W-:Y:S01]  /*165c0*/  WARPGROUP.ARRIVE ;  /* 0x00000000000079c5 */ /* 0x000fe20000000000 */
[----:B------:R-:W-:Y:S01]  /*165d0*/  MOV R25, UR59 ;  /* 0x0000003b00197c02 */ /* 0x000fe20008000f00 */
[----:B------:R-:W-:Y:S01]  /*165e0*/  UMOV UR59, UR13 ;  /* 0x0000000d003b7c82 */ /* 0x000fe20008000000 */
[----:B------:R-:W-:Y:S01]  /*165f0*/  R2UR UR13, R5 ;  /* 0x00000000050d72ca */ /* 0x000fe200000e0000 */
[----:B------:R0:W-:Y:S01]  /*16600*/  STL [R1+0xbc], R2 ;  /* 0x0000bc0201007387 */ /* 0x0001e20000100800 */
[----:B------:R-:W-:Y:S01]  /*16610*/  R2UR UR55, R89 ;  /* 0x00000000593772ca */ /* 0x000fe200000e0000 */
[----:B------:R-:W-:Y:S01]  /*16620*/  IMAD.MOV.U32 R89, RZ, RZ, 0x40000040 ;  /* 0x40000040ff597424 */ /* 0x000fe200078e00ff */
[----:B------:R-:W-:-:S02]  /*16630*/  R2UR UR51, R91 ;  /* 0x000000005b3372ca */ /* 0x000fc400000e0000 */
[----:B------:R-:W-:Y:S02]  /*16640*/  MOV R91, 0x40000040 ;  /* 0x40000040005b7802 */ /* 0x000fe40000000f00 */
[----:B------:R-:W-:Y:S02]  /*16650*/  R2UR UR40, R4 ;  /* 0x00000000042872ca */ /* 0x000fe400000e0000 */
[----:B------:R-:W-:Y:S02]  /*16660*/  R2UR UR41, R5 ;  /* 0x00000000052972ca */ /* 0x000fe400000e0000 */
[----:B0-----:R-:W-:Y:S02]  /*16670*/  MOV R2, UR39 ;  /* 0x0000002700027c02 */ /* 0x001fe40008000f00 */
[----:B------:R-:W-:Y:S02]  /*16680*/  R2UR UR39, R93 ;  /* 0x000000005d2772ca */ /* 0x000fe400000e0000 */
[----:B------:R-:W-:-:S02]  /*16690*/  R2UR UR32, R10 ;  /* 0x000000000a2072ca */ /* 0x000fc400000e0000 */
[C---:B------:R-:W-:Y:S02]  /*166a0*/  R2UR UR33, R11.reuse ;  /* 0x000000000b2172ca */ /* 0x040fe400000e0000 */
[----:B------:R-:W-:Y:S02]  /*166b0*/  R2UR UR56, R10 ;  /* 0x000000000a3872ca */ /* 0x000fe400000e0000 */
[----:B------:R-:W-:Y:S02]  /*166c0*/  R2UR UR57, R11 ;  /* 0x000000000b3972ca */ /* 0x000fe400000e0000 */
[----:B------:R-:W-:-:S03]  /*166d0*/  MOV R236, UR37 ;  /* 0x0000002500ec7c02 */ /* 0x000fc60008000f00 */
[----:B------:R-:W-:Y:S01]  /*166e0*/  MOV R12, UR39 ;  /* 0x00000027000c7c02 */ /* 0x000fe20008000f00 */
[----:B------:R-:W-:Y:S01]  /*166f0*/  UMOV UR39, UR31 ;  /* 0x0000001f00277c82 */ /* 0x000fe20008000000 */
[----:B------:R-:W-:Y:S02]  /*16700*/  R2UR UR31, R21 ;  /* 0x00000000151f72ca */ /* 0x000fe400000e0000 */
[----:B------:R-:W-:Y:S01]  /*16710*/  MOV R23, UR39 ;  /* 0x0000002700177c02 */ /* 0x000fe20008000f00 */
[----:B------:R-:W-:Y:S01]  /*16720*/  UMOV UR39, UR21 ;  /* 0x0000001500277c82 */ /* 0x000fe20008000000 */
[----:B------:R-:W-:Y:S01]  /*16730*/  R2UR UR21, R5 ;  /* 0x00000000051572ca */ /* 0x000fe200000e0000 */
[----:B--2---:R-:W-:Y:S01]  /*16740*/  IMAD R20, R233, 0x700, R13 ;  /* 0x00000700e9147824 */ /* 0x004fe200078e020d */
[----:B------:R-:W-:-:S03]  /*16750*/  MOV R13, UR36 ;  /* 0x00000024000d7c02 */ /* 0x000fc60008000f00 */
[C---:B------:R-:W-:Y:S01]  /*16760*/  VIADD R92, R20.reuse, 0x300 ;  /* 0x00000300145c7836 */ /* 0x040fe20000000000 */
[C---:B------:R-:W-:Y:S01]  /*16770*/  IADD3 R88, R20.reuse, 0x200, RZ ;  /* 0x0000020014587810 */ /* 0x040fe20007ffe0ff */
[C---:B------:R-:W-:Y:S01]  /*16780*/  VIADD R90, R20.reuse, 0x100 ;  /* 0x00000100145a7836 */ /* 0x040fe20000000000 */
[----:B------:R-:W-:Y:S02]  /*16790*/  R2UR UR18, R20 ;  /* 0x00000000141272ca */ /* 0x000fe400000e0000 */
[----:B------:R-:W-:Y:S01]  /*167a0*/  R2UR UR10, R88 ;  /* 0x00000000580a72ca */ /* 0x000fe200000e0000 */
[----:B------:R-:W-:Y:S01]  /*167b0*/  VIADD R88, R20, 0x500 ;  /* 0x0000050014587836 */ /* 0x000fe20000000000 */
[----:B------:R-:W-:Y:S02]  /*167c0*/  R2UR UR14, R92 ;  /* 0x000000005c0e72ca */ /* 0x000fe400000e0000 */
[----:B------:R-:W-:Y:S02]  /*167d0*/  IADD3 R92, R20, 0x2, RZ ;  /* 0x00000002145c7810 */ /* 0x000fe40007ffe0ff */
[----:B------:R-:W-:Y:S01]  /*167e0*/  R2UR UR26, R88 ;  /* 0x00000000581a72ca */ /* 0x000fe200000e0000 */
[----:B------:R-:W-:Y:S01]  /*167f0*/  VIADD R88, R20, 0x102 ;  /* 0x0000010214587836 */ /* 0x000fe20000000000 */
[----:B------:R-:W-:-:S02]  /*16800*/  R2UR UR8, R92 ;  /* 0x000000005c0872ca */ /* 0x000fc400000e0000 */
[----:B------:R-:W-:Y:S02]  /*16810*/  IADD3 R92, R20, 0x402, RZ ;  /* 0x00000402145c7810 */ /* 0x000fe40007ffe0ff */
[----:B------:R-:W-:Y:S01]  /*16820*/  R2UR UR12, R88 ;  /* 0x00000000580c72ca */ /* 0x000fe200000e0000 */
[----:B------:R-:W-:Y:S01]  /*16830*/  VIADD R88, R20, 0x302 ;  /* 0x0000030214587836 */ /* 0x000fe20000000000 */
[----:B------:R-:W-:Y:S01]  /*16840*/  R2UR UR16, R92 ;  /* 0x000000005c1072ca */ /* 0x000fe200000e0000 */
[----:B------:R-:W-:Y:S01]  /*16850*/  VIADD R92, R20, 0x4 ;  /* 0x00000004145c7836 */ /* 0x000fe20000000000 */
[----:B------:R-:W-:Y:S01]  /*16860*/  R2UR UR6, R90 ;  /* 0x000000005a0672ca */ /* 0x000fe200000e0000 */
[----:B------:R-:W-:Y:S01]  /*16870*/  VIADD R90, R20, 0x400 ;  /* 0x00000400145a7836 */ /* 0x000fe20000000000 */
[----:B------:R-:W-:Y:S01]  /*16880*/  R2UR UR24, R88 ;  /* 0x00000000581872ca */ /* 0x000fe200000e0000 */
[----:B------:R-:W-:Y:S01]  /*16890*/  VIADD R88, R20, 0x602 ;  /* 0x0000060214587836 */ /* 0x000fe20000000000 */
[----:B------:R-:W-:-:S02]  /*168a0*/  R2UR UR38, R92 ;  /* 0x000000005c2672ca */ /* 0x000fc400000e0000 */
[----:B------:R-:W-:Y:S01]  /*168b0*/  R2UR UR22, R90 ;  /* 0x000000005a1672ca */ /* 0x000fe200000e0000 */
[----:B------:R-:W-:Y:S01]  /*168c0*/  VIADD R90, R20, 0x600 ;  /* 0x00000600145a7836 */ /* 0x000fe20000000000 */
[----:B------:R-:W-:Y:S01]  /*168d0*/  R2UR UR30, R88 ;  /* 0x00000000581e72ca */ /* 0x000fe200000e0000 */
[----:B------:R-:W-:-:S03]  /*168e0*/  VIADD R88, R20, 0x204 ;  /* 0x0000020414587836 */ /* 0x000fc60000000000 */
[----:B------:R-:W-:Y:S01]  /*168f0*/  R2UR UR4, R90 ;  /* 0x000000005a0472ca */ /* 0x000fe200000e0000 */
[----:B------:R-:W-:Y:S01]  /*16900*/  VIADD R90, R20, 0x202 ;  /* 0x00000202145a7836 */ /* 0x000fe20000000000 */
[----:B------:R-:W-:Y:S01]  /*16910*/  R2UR UR34, R88 ;  /* 0x00000000582272ca */ /* 0x000fe200000e0000 */
[----:B------:R-:W-:Y:S02]  /*16920*/  VIADD R88, R20, 0x404 ;  /* 0x0000040414587836 */ /* 0x000fe40000000000 */
[----:B------:R-:W-:Y:S02]  /*16930*/  MOV R3, UR38 ;  /* 0x0000002600037c02 */ /* 0x000fe40008000f00 */
[----:B------:R-:W-:Y:S01]  /*16940*/  R2UR UR20, R90 ;  /* 0x000000005a1472ca */ /* 0x000fe200000e0000 */
[----:B------:R-:W-:Y:S01]  /*16950*/  VIADD R90, R20, 0x502 ;  /* 0x00000502145a7836 */ /* 0x000fe20000000000 */
[----:B------:R-:W-:Y:S01]  /*16960*/  UMOV UR38, UR30 ;  /* 0x0000001e00267c82 */ /* 0x000fe20008000000 */
[----:B------:R-:W-:Y:S01]  /*16970*/  R2UR UR46, R88 ;  /* 0x00000000582e72ca */ /* 0x000fe200000e0000 */
[----:B------:R-:W-:Y:S01]  /*16980*/  VIADD R88, R20, 0x604 ;  /* 0x0000060414587836 */ /* 0x000fe20000000000 */
[----:B------:R-:W-:-:S02]  /*16990*/  MOV R22, UR38 ;  /* 0x0000002600167c02 */ /* 0x000fc40008000f00 */
[----:B------:R-:W-:Y:S02]  /*169a0*/  R2UR UR28, R90 ;  /* 0x000000005a1c72ca */ /* 0x000fe400000e0000 */
[----:B------:R-:W-:Y:S01]  /*169b0*/  MOV R16, UR34 ;  /* 0x0000002200107c02 */ /* 0x000fe20008000f00 */
[----:B------:R-:W-:Y:S01]  /*169c0*/  UMOV UR34, UR16 ;  /* 0x0000001000227c82 */ /* 0x000fe20008000000 */
[----:B------:R-:W-:Y:S02]  /*169d0*/  R2UR UR16, R4 ;  /* 0x00000000041072ca */ /* 0x000fe400000e0000 */
[----:B------:R-:W-:Y:S01]  /*169e0*/  IADD3 R90, R20, 0x104, RZ ;  /* 0x00000104145a7810 */ /* 0x000fe20007ffe0ff */
[----:B------:R-:W-:Y:S01]  /*169f0*/  UMOV UR38, UR20 ;  /* 0x0000001400267c82 */ /* 0x000fe20008000000 */
[----:B------:R-:W-:Y:S01]  /*16a00*/  MOV R26, UR34 ;  /* 0x00000022001a7c02 */ /* 0x000fe20008000f00 */
[----:B------:R-:W-:Y:S01]  /*16a10*/  UMOV UR34, UR8 ;  /* 0x0000000800227c82 */ /* 0x000fe20008000000 */
[----:B------:R-:W-:Y:S01]  /*16a20*/  R2UR UR58, R90 ;  /* 0x000000005a3a72ca */ /* 0x000fe200000e0000 */
[----:B------:R-:W-:Y:S01]  /*16a30*/  VIADD R90, R20, 0x304 ;  /* 0x00000304145a7836 */ /* 0x000fe20000000000 */
[----:B------:R-:W-:-:S02]  /*16a40*/  R2UR UR8, R4 ;  /* 0x00000000040872ca */ /* 0x000fc400000e0000 */
[----:B------:R-:W-:Y:S02]  /*16a50*/  R2UR UR20, R4 ;  /* 0x00000000041472ca */ /* 0x000fe400000e0000 */
[----:B------:R-:W-:Y:S01]  /*16a60*/  R2UR UR42, R90 ;  /* 0x000000005a2a72ca */ /* 0x000fe200000e0000 */
[----:B------:R-:W-:Y:S01]  /*16a70*/  QGMMA.64x32x32.F32.E4M3.E4M3 R184, gdesc[UR16], RZ, !UPT, gsb0 ;  /* 0x0060000010b879f3 */ /* 0x000fe2000c0008ff */
[----:B------:R-:W-:Y:S02]  /*16a80*/  IADD3 R90, R20, 0x504, RZ ;  /* 0x00000504145a7810 */ /* 0x000fe40007ffe0ff */
[----:B------:R-:W-:Y:S01]  /*16a90*/  R2UR UR54, R88 ;  /* 0x00000000583672ca */ /* 0x000fe200000e0000 */
[----:B------:R-:W-:Y:S01]  /*16aa0*/  VIADD R88, R20, 0x106 ;  /* 0x0000010614587836 */ /* 0x000fe20000000000 */
[----:B------:R-:W-:Y:S01]  /*16ab0*/  R2UR UR50, R90 ;  /* 0x000000005a3272ca */ /* 0x000fe200000e0000 */
[----:B------:R-:W-:Y:S01]  /*16ac0*/  VIADD R90, R20, 0x6 ;  /* 0x00000006145a7836 */ /* 0x000fe20000000000 */
[----:B------:R-:W-:Y:S01]  /*16ad0*/  MOV R14, UR58 ;  /* 0x0000003a000e7c02 */ /* 0x000fe20008000f00 */
[----:B------:R-:W-:-:S02]  /*16ae0*/  UMOV UR58, UR28 ;  /* 0x0000001c003a7c82 */ /* 0x000fc40008000000 */
[----:B------:R-:W-:Y:S01]  /*16af0*/  MOV R24, UR58 ;  /* 0x0000003a00187c02 */ /* 0x000fe20008000f00 */
[----:B------:R-:W-:Y:S01]  /*16b00*/  UMOV UR58, UR12 ;  /* 0x0000000c003a7c82 */ /* 0x000fe20008000000 */
[----:B------:R-:W-:Y:S01]  /*16b10*/  MOV R18, UR42 ;  /* 0x0000002a00127c02 */ /* 0x000fe20008000f00 */
[----:B------:R-:W-:Y:S01]  /*16b20*/  UMOV UR42, UR24 ;  /* 0x00000018002a7c82 */ /* 0x000fe20008000000 */
[C---:B------:R-:W-:Y:S02]  /*16b30*/  R2UR UR12, R4.reuse ;  /* 0x00000000040c72ca */ /* 0x040fe400000e0000 */
[----:B------:R-:W-:Y:S01]  /*16b40*/  MOV R95, UR42 ;  /* 0x0000002a005f7c02 */ /* 0x000fe20008000f00 */
[----:B------:R-:W-:Y:S01]  /*16b50*/  UMOV UR42, UR4 ;  /* 0x00000004002a7c82 */ /* 0x000fe20008000000 */
[C---:B------:R-:W-:Y:S02]  /*16b60*/  R2UR UR4, R4.reuse ;  /* 0x00000000040472ca */ /* 0x040fe400000e0000 */
[----:B------:R-:W-:Y:S01]  /*16b70*/  R2UR UR24, R4 ;  /* 0x00000000041872ca */ /* 0x000fe200000e0000 */
[----:B------:R-:W-:Y:S01]  /*16b80*/  IMAD.MOV.U32 R21, RZ, RZ, R95 ;  /* 0x000000ffff157224 */ /* 0x000fe200078e005f */
[----:B------:R-:W-:-:S02]  /*16b90*/  WARPGROUP.DEPBAR.LE gsb0, 0x0 ;  /* 0x00008000000079c5 */ /* 0x000fc40000010000 */
[----:B------:R-:W-:-:S07]  /*16ba0*/  WARPGROUP.ARRIVE ;  /* 0x00000000000079c5 */ /* 0x000fce0000000000 */
[----:B------:R-:W-:Y:S01]  /*16bb0*/  QGMMA.64x32x32.F32.E4M3.E4M3 R168, gdesc[UR4], RZ, !UPT, gsb0 ;  /* 0x0060000004a879f3 */ /* 0x000fe2000c0008ff */
[----:B------:R-:W-:Y:S01]  /*16bc0*/  R2UR UR6, R90 ;  /* 0x000000005a0672ca */ /* 0x000fe200000e0000 */
[----:B------:R-:W-:Y:S01]  /*16bd0*/  VIADD R90, R20, 0x206 ;  /* 0x00000206145a7836 */ /* 0x000fe20000000000 */
[----:B------:R-:W-:Y:S02]  /*16be0*/  R2UR UR7, R91 ;  /* 0x000000005b0772ca */ /* 0x000fe400000e0000 */
[----:B------:R-:W-:Y:S01]  /*16bf0*/  MOV R91, 0x40000040 ;  /* 0x40000040005b7802 */ /* 0x000fe20000000f00 */
[----:B------:R-:W-:Y:S02]  /*16c00*/  WARPGROUP.DEPBAR.LE gsb0, 0x0 ;  /* 0x00008000000079c5 */ /* 0x000fe40000010000 */
[----:B------:R-:W-:-:S06]  /*16c10*/  WARPGROUP.ARRIVE ;  /* 0x00000000000079c5 */ /* 0x000fcc0000000000 */
[----:B------:R-:W-:Y:S01]  /*16c20*/  QGMMA.64x32x32.F32.E4M3.E4M3 R152, gdesc[UR8], RZ, !UPT, gsb0 ;  /* 0x00600000089879f3 */ /* 0x000fe2000c0008ff */
[----:B------:R-:W-:Y:S01]  /*16c30*/  R2UR UR10, R88 ;  /* 0x00000000580a72ca */ /* 0x000fe200000e0000 */
[----:B------:R-:W-:Y:S01]  /*16c40*/  VIADD R88, R20, 0x306 ;  /* 0x0000030614587836 */ /* 0x000fe20000000000 */
[----:B------:R-:W-:Y:S01]  /*16c50*/  R2UR UR11, R89 ;  /* 0x00000000590b72ca */ /* 0x000fe200000e0000 */
[----:B------:R-:W-:-:S03]  /*16c60*/  IMAD.MOV.U32 R89, RZ, RZ, 0x40000040 ;  /* 0x40000040ff597424 */ /* 0x000fc600078e00ff */
[----:B------:R-:W-:Y:S01]  /*16c70*/  R2UR UR18, R88 ;  /* 0x00000000581272ca */ /* 0x000fe200000e0000 */
[----:B------:R-:W-:Y:S01]  /*16c80*/  VIADD R88, R20, 0x506 ;  /* 0x0000050614587836 */ /* 0x000fe20000000000 */
[----:B------:R-:W-:Y:S01]  /*16c90*/  R2UR UR19, R89 ;  /* 0x00000000591372ca */ /* 0x000fe200000e0000 */
[----:B------:R-:W-:Y:S01]  /*16ca0*/  IMAD.MOV.U32 R89, RZ, RZ, 0x40000040 ;  /* 0x40000040ff597424 */ /* 0x000fe200078e00ff */
[----:B------:R-:W-:Y:S02]  /*16cb0*/  WARPGROUP.DEPBAR.LE gsb0, 0x0 ;  /* 0x00008000000079c5 */ /* 0x000fe40000010000 */
[----:B------:R-:W-:-:S06]  /*16cc0*/  WARPGROUP.ARRIVE ;  /* 0x00000000000079c5 */ /* 0x000fcc0000000000 */
[----:B------:R-:W-:Y:S01]  /*16cd0*/  QGMMA.64x32x32.F32.E4M3.E4M3 R136, gdesc[UR12], RZ, !UPT, gsb0 ;  /* 0x006000000c8879f3 */ /* 0x000fe2000c0008ff */
[----:B------:R-:W-:Y:S01]  /*16ce0*/  R2UR UR14, R90 ;  /* 0x000000005a0e72ca */ /* 0x000fe200000e0000 */
[C---:B------:R-:W-:Y:S01]  /*16cf0*/  VIADD R90, R20.reuse, 0x406 ;  /* 0x00000406145a7836 */ /* 0x040fe20000000000 */
[----:B------:R-:W-:Y:S01]  /*16d00*/  R2UR UR15, R91 ;  /* 0x000000005b0f72ca */ /* 0x000fe200000e0000 */
[----:B------:R-:W-:Y:S01]  /*16d10*/  VIADD R20, R20, 0x606 ;  /* 0x0000060614147836 */ /* 0x000fe20000000000 */
[----:B------:R-:W-:-:S04]  /*16d20*/  MOV R91, 0x40000040 ;  /* 0x40000040005b7802 */ /* 0x000fc80000000f00 */
[----:B------:R-:W-:Y:S02]  /*16d30*/  R2UR UR30, R20 ;  /* 0x00000000141e72ca */ /* 0x000fe400000e0000 */
[----:B------:R-:W-:Y:S01]  /*16d40*/  MOV R20, R96 ;  /* 0x0000006000147202 */ /* 0x000fe20000000f00 */
[----:B------:R-:W-:Y:S02]  /*16d50*/  WARPGROUP.DEPBAR.LE gsb0, 0x0 ;  /* 0x00008000000079c5 */ /* 0x000fe40000010000 */
[----:B------:R-:W-:-:S06]  /*16d60*/  WARPGROUP.ARRIVE ;  /* 0x00000000000079c5 */ /* 0x000fcc0000000000 */
[----:B------:R-:W-:Y:S01]  /*16d70*/  QGMMA.64x32x32.F32.E4M3.E4M3 R120, gdesc[UR20], RZ, !UPT, gsb0 ;  /* 0x00600000147879f3 */ /* 0x000fe2000c0008ff */
[----:B------:R-:W-:Y:S02]  /*16d80*/  R2UR UR22, R90 ;  /* 0x000000005a1672ca */ /* 0x000fe400000e0000 */
[----:B------:R-:W-:Y:S01]  /*16d90*/  R2UR UR23, R91 ;  /* 0x000000005b1772ca */ /* 0x000fe200000e0000 */
[----:B------:R-:W-:Y:S02]  /*16da0*/  WARPGROUP.DEPBAR.LE gsb0, 0x0 ;  /* 0x00008000000079c5 */ /* 0x000fe40000010000 */
[----:B------:R-:W-:-:S06]  /*16db0*/  WARPGROUP.ARRIVE ;  /* 0x00000000000079c5 */ /* 0x000fcc0000000000 */
[----:B------:R-:W-:Y:S01]  /*16dc0*/  QGMMA.64x32x32.F32.E4M3.E4M3 R104, gdesc[UR24], RZ, !UPT, gsb0 ;  /* 0x00600000186879f3 */ /* 0x000fe2000c0008ff */
[----:B------:R-:W-:Y:S02]  /*16dd0*/  R2UR UR26, R88 ;  /* 0x00000000581a72ca */ /* 0x000fe400000e0000 */
[----:B------:R-:W-:Y:S01]  /*16de0*/  R2UR UR27, R89 ;  /* 0x00000000591b72ca */ /* 0x000fe200000e0000 */
[----:B------:R-:W-:Y:S02]  /*16df0*/  WARPGROUP.DEPBAR.LE gsb0, 0x0 ;  /* 0x00008000000079c5 */ /* 0x000fe40000010000 */
[----:B-1----:R-:W-:-:S06]  /*16e00*/  WARPGROUP.ARRIVE ;  /* 0x00000000000079c5 */ /* 0x002fcc0000000000 */
[----:B------:R-:W-:Y:S01]  /*16e10*/  QGMMA.64x32x32.F32.E4M3.E4M3 R88, gdesc[UR40], RZ, !UPT, gsb0 ;  /* 0x00600000285879f3 */ /* 0x000fe2000c0008ff */
[----:B------:R-:W-:Y:S02]  /*16e20*/  R2UR UR36, R10 ;  /* 0x000000000a2472ca */ /* 0x000fe400000e0000 */
[----:B------:R-:W-:Y:S02]  /*16e30*/  R2UR UR37, R11 ;  /* 0x000000000b2572ca */ /* 0x000fe400000e0000 */
[----:B------:R-:W-:Y:S02]  /*16e40*/  R2UR UR43, R20 ;  /* 0x00000000142b72ca */ /* 0x000fe400000e0000 */
[----:B------:R-:W-:Y:S01]  /*16e50*/  R2UR UR42, R21 ;  /* 0x00000000152a72ca */ /* 0x000fe200000e0000 */
[----:B------:R-:W-:Y:S02]  /*16e60*/  WARPGROUP.DEPBAR.LE gsb0, 0x0 ;  /* 0x00008000000079c5 */ /* 0x000fe40000010000 */
[----:B------:R-:W-:-:S06]  /*16e70*/  WARPGROUP.ARRIVE ;  /* 0x00000000000079c5 */ /* 0x000fcc0000000000 */
[----:B------:R-:W-:Y:S01]  /*16e80*/  QGMMA.64x32x32.F32.E4M3.E4M3 R184, gdesc[UR32], R184, gsb0 ;  /* 0x0060000020b879f3 */ /* 0x000fe200080008b8 */
[----:B------:R-:W-:Y:S02]  /*16e90*/  R2UR UR40, R10 ;  /* 0x000000000a2872ca */ /* 0x000fe400000e0000 */
[----:B------:R-:W-:Y:S02]  /*16ea0*/  R2UR UR41, R11 ;  /* 0x000000000b2972ca */ /* 0x000fe400000e0000 */
[----:B------:R-:W-:Y:S02]  /*16eb0*/  R2UR UR35, R27 ;  /* 0x000000001b2372ca */ /* 0x000fe400000e0000 */
[----:B------:R-:W-:Y:S01]  /*16ec0*/  R2UR UR34, R26 ;  /* 0x000000001a2272ca */ /* 0x000fe200000e0000 */
[----:B------:R0:W5:Y:S01]  /*16ed0*/  LDL.LU R27, [R1+0xf4] ;  /* 0x0000f400011b7983 */ /* 0x0001620000300800 */
[----:B------:R-:W-:Y:S02]  /*16ee0*/  R2UR UR32, R10 ;  /* 0x000000000a2072ca */ /* 0x000fe400000e0000 */
[----:B------:R-:W-:Y:S01]  /*16ef0*/  R2UR UR33, R11 ;  /* 0x000000000b2172ca */ /* 0x000fe200000e0000 */
[----:B------:R0:W5:Y:S01]  /*16f00*/  LDL.LU R26, [R1+0xf0] ;  /* 0x0000f000011a7983 */ /* 0x0001620000300800 */
[----:B------:R-:W-:-:S02]  /*16f10*/  WARPGROUP.DEPBAR.LE gsb0, 0x0 ;  /* 0x00008000000079c5 */ /* 0x000fc40000010000 */
        /* <DEDUP_REMOVED lines=11> */
[----:B------:R-:W-:Y:S02]  /*16fd0*/  R2UR UR59, R25 ;  /* 0x00000000193b72ca */ /* 0x000fe400000e0000 */
[----:B------:R-:W-:Y:S01]  /*16fe0*/  R2UR UR58, R24 ;  /* 0x00000000183a72ca */ /* 0x000fe200000e0000 */
[----:B------:R0:W5:Y:S01]  /*16ff0*/  LDL.LU R25, [R1+0xec] ;  /* 0x0000ec0001197983 */ /* 0x0001620000300800 */
[----:B------:R-:W-:Y:S02]  /*17000*/  R2UR UR56, R10 ;  /* 0x000000000a3872ca */ /* 0x000fe400000e0000 */
[----:B------:R-:W-:Y:S01]  /*17010*/  R2UR UR57, R11 ;  /* 0x000000000b3972ca */ /* 0x000fe200000e0000 */
[----:B------:R0:W5:Y:S01]  /*17020*/  LDL.LU R24, [R1+0xe8] ;  /* 0x0000e80001187983 */ /* 0x0001620000300800 */
[----:B------:R-:W-:Y:S02]  /*17030*/  WARPGROUP.DEPBAR.LE gsb0, 0x0 ;  /* 0x00008000000079c5 */ /* 0x000fe40000010000 */
[----:B------:R-:W-:-:S09]  /*17040*/  WARPGROUP.ARRIVE ;  /* 0x00000000000079c5 */ /* 0x000fd20000000000 */
        /* <DEDUP_REMOVED lines=11> */
[----:B------:R-:W-:Y:S02]  /*17100*/  R2UR UR38, R3 ;  /* 0x00000000032672ca */ /* 0x000fe400000e0000 */
[----:B------:R-:W-:Y:S02]  /*17110*/  R2UR UR36, R8 ;  /* 0x00000000082472ca */ /* 0x000fe400000e0000 */
[----:B------:R-:W-:Y:S01]  /*17120*/  R2UR UR37, R9 ;  /* 0x00000000092572ca */ /* 0x000fe200000e0000 */
[----:B------:R-:W-:Y:S02]  /*17130*/  WARPGROUP.DEPBAR.LE gsb0, 0x0 ;  /* 0x00008000000079c5 */ /* 0x000fe40000010000 */
[----:B------:R-:W-:-:S10]  /*17140*/  WARPGROUP.ARRIVE ;  /* 0x00000000000079c5 */ /* 0x000fd40000000000 */
        /* <DEDUP_REMOVED lines=16> */
[----:B------:R-:W-:Y:S01]  /*17250*/  R2UR UR42, R18 ;  /* 0x00000000122a72ca */ /* 0x000fe200000e0000 */
[----:B------:R0:W5:Y:S01]  /*17260*/  LDL.LU R19, [R1+0xdc] ;  /* 0x0000dc0001137983 */ /* 0x0001620000300800 */
[C---:B------:R-:W-:Y:S02]  /*17270*/  R2UR UR40, R8.reuse ;  /* 0x00000000082872ca */ /* 0x040fe400000e0000 */
[C---:B------:R-:W-:Y:S01]  /*17280*/  R2UR UR41, R9.reuse ;  /* 0x00000000092972ca */ /* 0x040fe200000e0000 */
[----:B------:R0:W5:Y:S01]  /*17290*/  LDL.LU R18, [R1+0xd8] ;  /* 0x0000d80001127983 */ /* 0x0001620000300800 */
[C---:B------:R-:W-:Y:S02]  /*172a0*/  R2UR UR44, R8.reuse ;  /* 0x00000000082c72ca */ /* 0x040fe400000e0000 */
[----:B------:R-:W-:Y:S01]  /*172b0*/  R2UR UR45, R9 ;  /* 0x00000000092d72ca */ /* 0x000fe200000e0000 */
[----:B------:R0:W5:Y:S01]  /*172c0*/  LDL.LU R17, [R1+0xd4] ;  /* 0x0000d40001117983 */ /* 0x0001620000300800 */
[----:B------:R-:W-:-:S02]  /*172d0*/  R2UR UR48, R8 ;  /* 0x00000000083072ca */ /* 0x000fc400000e0000 */
[C---:B------:R-:W-:Y:S01]  /*172e0*/  R2UR UR49, R9.reuse ;  /* 0x00000000093172ca */ /* 0x040fe200000e0000 */
[----:B------:R0:W5:Y:S01]  /*172f0*/  LDL.LU R16, [R1+0xd0] ;  /* 0x0000d00001107983 */ /* 0x0001620000300800 */
[----:B------:R-:W-:Y:S02]  /*17300*/  R2UR UR52, R8 ;  /* 0x00000000083472ca */ /* 0x000fe400000e0000 */
[----:B------:R-:W-:Y:S01]  /*17310*/  R2UR UR53, R9 ;  /* 0x00000000093572ca */ /* 0x000fe200000e0000 */
        /* <DEDUP_REMOVED lines=29> */
[----:B------:R0:W5:Y:S01]  /*174f0*/  LDL.LU R2, [R1+0xbc] ;  /* 0x0000bc0001027983 */ /* 0x0001620000300800 */
[----:B------:R-:W-:Y:S02]  /*17500*/  WARPGROUP.DEPBAR.LE gsb0, 0x0 ;  /* 0x00008000000079c5 */ /* 0x000fe40000010000 */
[----:B------:R-:W-:-:S06]  /*17510*/  WARPGROUP.ARRIVE ;  /* 0x00000000000079c5 */ /* 0x000fcc0000000000 */
[----:B------:R-:W-:Y:S01]  /*17520*/  QGMMA.64x32x32.F32.E4M3.E4M3 R152, gdesc[UR12], R152, gsb0 ;  /* 0x006000000c9879f3 */ /* 0x000fe20008000898 */
[----:B------:R-:W-:Y:S02]  /*17530*/  R2UR UR16, R6 ;  /* 0x00000000061072ca */ /* 0x000fe400000e0000 */
[----:B------:R-:W-:Y:S01]  /*17540*/  R2UR UR17, R7 ;  /* 0x00000000071172ca */ /* 0x000fe200000e0000 */
[----:B------:R-:W-:Y:S02]  /*17550*/  WARPGROUP.DEPBAR.LE gsb0, 0x0 ;  /* 0x00008000000079c5 */ /* 0x000fe40000010000 */
[----:B------:R-:W-:-:S10]  /*17560*/  WARPGROUP.ARRIVE ;  /* 0x00000000000079c5 */ /* 0x000fd40000000000 */
        /* <DEDUP_REMOVED lines=17> */
[----:B------:R-:W-:Y:S02]  /*17680*/  R2UR UR37, R236 ;  /* 0x00000000ec2572ca */ /* 0x000fe400000e0000 */
[----:B------:R-:W-:Y:S01]  /*17690*/  R2UR UR36, R13 ;  /* 0x000000000d2472ca */ /* 0x000fe200000e0000 */
[----:B------:R-:W-:Y:S02]  /*176a0*/  WARPGROUP.DEPBAR.LE gsb0, 0x0 ;  /* 0x00008000000079c5 */ /* 0x000fe40000010000 */
[----:B0-----:R-:W-:-:S12]  /*176b0*/  @P1 BRA `(.L_x_471) ;  /* 0x0000000000281947 */ /* 0x001fd80003800000 */
[----:B------:R-:W-:Y:S05]  /*176c0*/  @!P0 BRA `(.L_x_472) ;  /* 0x0000000000048947 */ /* 0x000fea0003800000 */
[----:B------:R-:W-:Y:S01]  /*176d0*/  BPT.TRAP 0x1 ;  /* 0x000000040000795c */ /* 0x000fe20000300000 */
.L_x_472:
[----:B-----5:R-:W-:Y:S01]  /*176e0*/  SHF.L.U32 R12, R12, 0x1f, RZ ;  /* 0x0000001f0c0c7819 */ /* 0x020fe200000006ff */
[----:B------:R-:W-:-:S04]  /*176f0*/  IMAD R13, R232, 0x8, R16 ;  /* 0x00000008e80d7824 */ /* 0x000fc800078e0210 */
[----:B------:R0:W1:Y:S01]  /*17700*/  SYNCS.PHASECHK.TRANS64.TRYWAIT P1, [R13+URZ+0x2e850], R12 ;  /* 0x02e8500c0d0075a7 */ /* 0x000062000802017f */
[----:B------:R-:W-:Y:S05]  /*17710*/  @!P0 BRA `(.L_x_473) ;  /* 0x0000000000048947 */ /* 0x000fea0003800000 */
[----:B------:R-:W-:Y:S01]  /*17720*/  BPT.TRAP 0x1 ;  /* 0x000000040000795c */ /* 0x000fe20000300000 */
.L_x_473:
[----:B-1----:R-:W-:Y:S05]  /*17730*/  @P1 BRA `(.L_x_471) ;  /* 0x0000000000081947 */ /* 0x002fea0003800000 */
[----:B------:R-:W1:Y:S02]  /*17740*/  SYNCS.PHASECHK.TRANS64.TRYWAIT P1, [R13+URZ+0x2e850], R12 ;  /* 0x02e8500c0d0075a7 */ /* 0x000e64000802017f */
[----:B-1----:R-:W-:Y:S05]  /*17750*/  @!P1 BRA `(.L_x_474) ;  /* 0x000000d800ec9947 */ /* 0x002fea0003800000 */
.L_x_471:
[----:B01---5:R-:W-:Y:S01]  /*17760*/  VIADD R12, R16, 0x400 ;  /* 0x00000400100c7836 */ /* 0x023fe20000000000 */
[----:B------:R-:W-:Y:S01]  /*17770*/  MOV R13, 0xc0000010 ;  /* 0xc0000010000d7802 */ /* 0x000fe20000000f00 */
[----:B------:R-:W-:Y:S05]  /*17780*/  WARPSYNC.ALL ;  /* 0x0000000000007948 */ /* 0x000fea0003800000 */
[----:B------:R-:W-:Y:S01]  /*17790*/  SHF.R.U32.HI R12, RZ, 0x4, R12 ;  /* 0x00000004ff0c7819 */ /* 0x000fe2000001160c */
[----:B------:R-:W-:Y:S01]  /*177a0*/  WARPGROUP.ARRIVE ;  /* 0x00000000000079c5 */ /* 0x000fe20000000000 */
[----:B------:R-:W-:Y:S01]  /*177b0*/  R2UR UR7, R13 ;  /* 0x000000000d0772ca */ /* 0x000fe200000e0000 */
[----:B------:R-:W-:Y:S01]  /*177c0*/  IMAD.MOV.U32 R21, RZ, RZ, -0x3ffffff0 ;  /* 0xc0000010ff157424 */ /* 0x000fe200078e00ff */
[----:B------:R-:W-:Y:S01]  /*177d0*/  LOP3.LUT R12, R12, 0x3fff, RZ, 0xc0, !PT ;  /* 0x00003fff0c0c7812 */ /* 0x000fe200078ec0ff */
[C---:B------:R-:W-:Y:S01]  /*177e0*/  FMUL.FTZ R13, R2.reuse, R184 ;  /* 0x000000b8020d7220 */ /* 0x040fe20000410000 */
[C---:B------:R-:W-:Y:S01]  /*177f0*/  FMUL.FTZ R184, R2.reuse, R187 ;  /* 0x000000bb02b87220 */ /* 0x040fe20000410000 */
[----:B------:R-:W-:Y:S01]  /*17800*/  FMUL.FTZ R187, R2, R190 ;  /* 0x000000be02bb7220 */ /* 0x000fe20000410000 */
[----:B------:R-:W-:Y:S01]  /*17810*/  LOP3.LUT R12, R12, 0x10000, RZ, 0xfc, !PT ;  /* 0x000100000c0c7812 */ /* 0x000fe200078efcff */
[C---:B------:R-:W-:Y:S01]  /*17820*/  FMUL.FTZ R190, R2.reuse, R193 ;  /* 0x000000c102be7220 */ /* 0x040fe20000410000 */
[C---:B------:R-:W-:Y:S01]  /*17830*/  FMUL.FTZ R193, R2.reuse, R196 ;  /* 0x000000c402c17220 */ /* 0x040fe20000410000 */
[----:B------:R-:W0:Y:S01]  /*17840*/  MUFU.TANH R13, R13 ;  /* 0x0000000d000d7308 */ /* 0x000e220000002400 */
[----:B------:R-:W-:Y:S01]  /*17850*/  FMUL.FTZ R196, R2, R199 ;  /* 0x000000c702c47220 */ /* 0x000fe20000410000 */
[----:B------:R-:W-:-:S02]  /*17860*/  IMAD R12, R232, 0x700, R12 ;  /* 0x00000700e80c7824 */ /* 0x000fc400078e020c */
[C---:B------:R-:W-:Y:S01]  /*17870*/  FMUL.FTZ R168, R2.reuse, R168 ;  /* 0x000000a802a87220 */ /* 0x040fe20000410000 */
[C---:B------:R-:W-:Y:S01]  /*17880*/  FMUL.FTZ R170, R2.reuse, R170 ;  /* 0x000000aa02aa7220 */ /* 0x040fe20000410000 */
[----:B------:R-:W-:Y:S01]  /*17890*/  FMUL.FTZ R169, R2, R169 ;  /* 0x000000a902a97220 */ /* 0x000fe20000410000 */
[C---:B------:R-:W-:Y:S01]  /*178a0*/  VIADD R20, R12.reuse, 0x100 ;  /* 0x000001000c147836 */ /* 0x040fe20000000000 */
[----:B------:R-:W-:Y:S01]  /*178b0*/  R2UR UR6, R12 ;  /* 0x000000000c0672ca */ /* 0x000fe200000e0000 */
[----:B------:R-:W-:Y:S01]  /*178c0*/  MUFU.TANH R184, R184 ;  /* 0x000000b800b87308 */ /* 0x000fe20000002400 */
        /* <DEDUP_REMOVED lines=10> */
[----:B------:R-:W-:Y:S01]  /*17970*/  FMUL.FTZ R180, R2, R180 ;  /* 0x000000b402b47220 */ /* 0x000fe20000410000 */
[----:B------:R-:W-:Y:S01]  /*17980*/  QGMMA.64x128x32.F32.E4M3.E4M3 R24, R224, gdesc[UR4], R24, gsb0 ;  /* 0x01e00004e0187df3 */ /* 0x000fe20008000818 */
[----:B------:R-:W-:Y:S01]  /*17990*/  R2UR UR6, R20 ;  /* 0x00000000140672ca */ /* 0x000fe200000e0000 */
[----:B------:R-:W-:Y:S01]  /*179a0*/  VIADD R20, R12, 0x200 ;  /* 0x000002000c147836 */ /* 0x000fe20000000000 */
[----:B------:R-:W-:Y:S01]  /*179b0*/  R2UR UR7, R21 ;  /* 0x00000000150772ca */ /* 0x000fe200000e0000 */
[----:B------:R-:W-:Y:S01]  /*179c0*/  MUFU.TANH R190, R190 ;  /* 0x000000be00be7308 */ /* 0x000fe20000002400 */
[----:B------:R-:W-:Y:S01]  /*179d0*/  MOV R21, 0xc0000010 ;  /* 0xc000001000157802 */ /* 0x000fe20000000f00 */
        /* <DEDUP_REMOVED lines=90> */
[----:B------:R-:W-:Y:S01]  /*17f80*/  FMUL.FTZ R103, R2, R103 ;  /* 0x0000006702677220 */ /* 0x000fe20000410000 */
[----:B------:R-:W-:-:S03]  /*17f90*/  ULDC UR4, c[0x0][0x988] ;  /* 0x0002620000047ab9 */ /* 0x000fc60000000800 */
[----:B------:R-:W-:Y:S08]  /*17fa0*/  MUFU.TANH R178, R178 ;  /* 0x000000b200b27308 */ /* 0x000ff00000002400 */
[----:B------:R-:W-:Y:S08]  /*17fb0*/  MUFU.TANH R177, R177 ;  /* 0x000000b100b17308 */ /* 0x000ff00000002400 */
[----:B------:R-:W-:Y:S08]  /*17fc0*/  MUFU.TANH R179, R179 ;  /* 0x000000b300b37308 */ /* 0x000ff00000002400 */
[----:B------:R-:W-:Y:S08]  /*17fd0*/  MUFU.TANH R180, R180 ;  /* 0x000000b400b47308 */ /* 0x000ff00000002400 */
[----:B------:R-:W-:Y:S08]  /*17fe0*/  MUFU.TANH R182, R182 ;  /* 0x000000b600b67308 */ /* 0x000ff00000002400 */
[----:B------:R-:W-:Y:S01]  /*17ff0*/  MUFU.TANH R181, R181 ;  /* 0x000000b500b57308 */ /* 0x000fe20000002400 */
[----:B------:R-:W-:-:S02]  /*18000*/  WARPGROUP.DEPBAR.LE gsb0, 0x0 ;  /* 0x00008000000079c5 */ /* 0x000fc40000010000 */
[----:B------:R-:W-:-:S06]  /*18010*/  WARPGROUP.ARRIVE ;  /* 0x00000000000079c5 */ /* 0x000fcc0000000000 */
[----:B------:R-:W1:Y:S01]  /*18020*/  S2R R227, SR_TID.X ;  /* 0x0000000000e37919 */ /* 0x000e620000002100 */
[----:B------:R-:W-:Y:S01]  /*18030*/  MUFU.TANH R183, R183 ;  /* 0x000000b700b77308 */ /* 0x000fe20000002400 */
[----:B------:R-:W-:Y:S01]  /*18040*/  QGMMA.64x128x32.F32.E4M3.E4M3 R24, R220, gdesc[UR4], R24, gsb0 ;  /* 0x01e00004dc187df3 */ /* 0x000fe20008000818 */
[----:B------:R-:W-:Y:S01]  /*18050*/  R2UR UR6, R20 ;  /* 0x00000000140672ca */ /* 0x000fe200000e0000 */
[----:B------:R-:W-:Y:S01]  /*18060*/  VIADD R20, R12, 0x300 ;  /* 0x000003000c147836 */ /* 0x000fe20000000000 */
[----:B------:R-:W-:Y:S01]  /*18070*/  R2UR UR7, R21 ;  /* 0x00000000150772ca */ /* 0x000fe200000e0000 */
[----:B------:R-:W-:-:S03]  /*18080*/  IMAD.MOV.U32 R21, RZ, RZ, -0x3ffffff0 ;  /* 0xc0000010ff157424 */ /* 0x000fc600078e00ff */
[----:B------:R-:W-:Y:S08]  /*18090*/  MUFU.TANH R152, R152 ;  /* 0x0000009800987308 */ /* 0x000ff00000002400 */
[----:B------:R-:W-:Y:S08]  /*180a0*/  MUFU.TANH R154, R154 ;  /* 0x0000009a009a7308 */ /* 0x000ff00000002400 */
[----:B------:R-:W-:Y:S01]  /*180b0*/  MUFU.TANH R153, R153 ;  /* 0x0000009900997308 */ /* 0x000fe20000002400 */
[----:B-1----:R-:W-:-:S07]  /*180c0*/  LOP3.LUT R227, R227, 0x7f, RZ, 0xc0, !PT ;  /* 0x0000007fe3e37812 */ /* 0x002fce00078ec0ff */
[----:B------:R-:W-:Y:S01]  /*180d0*/  MUFU.TANH R155, R155 ;  /* 0x0000009b009b7308 */ /* 0x000fe20000002400 */
[----:B------:R-:W-:Y:S02]  /*180e0*/  ISETP.NE.AND P1, PT, R227, RZ, PT ;  /* 0x000000ffe300720c */ /* 0x000fe40003f25270 */
[----:B------:R-:W1:Y:S05]  /*180f0*/  S2R R227, SR_TID.X ;  /* 0x0000000000e37919 */ /* 0x000e6a0000002100 */
[----:B------:R-:W-:Y:S08]  /*18100*/  MUFU.TANH R156, R156 ;  /* 0x0000009c009c7308 */ /* 0x000ff00000002400 */
[----:B------:R-:W-:Y:S08]  /*18110*/  MUFU.TANH R158, R158 ;  /* 0x0000009e009e7308 */ /* 0x000ff00000002400 */
[----:B------:R-:W-:Y:S08]  /*18120*/  MUFU.TANH R157, R157 ;  /* 0x0000009d009d7308 */ /* 0x000ff00000002400 */
[----:B------:R-:W-:Y:S01]  /*18130*/  MUFU.TANH R159, R159 ;  /* 0x0000009f009f7308 */ /* 0x000fe20000002400 */
[----:B-1----:R-:W-:-:S07]  /*18140*/  SHF.R.U32.HI R227, RZ, 0x7, R227 ;  /* 0x00000007ffe37819 */ /* 0x002fce00000116e3 */
[----:B------:R-:W-:Y:S08]  /*18150*/  MUFU.TANH R160, R160 ;  /* 0x000000a000a07308 */ /* 0x000ff00000002400 */
[----:B------:R-:W-:Y:S08]  /*18160*/  MUFU.TANH R162, R162 ;  /* 0x000000a200a27308 */ /* 0x000ff00000002400 */
[----:B------:R-:W-:Y:S08]  /*18170*/  MUFU.TANH R161, R161 ;  /* 0x000000a100a17308 */ /* 0x000ff00000002400 */
[----:B------:R-:W-:Y:S08]  /*18180*/  MUFU.TANH R163, R163 ;  /* 0x000000a300a37308 */ /* 0x000ff00000002400 */
[----:B------:R-:W-:Y:S08]  /*18190*/  MUFU.TANH R164, R164 ;  /* 0x000000a400a47308 */ /* 0x000ff00000002400 */
[----:B------:R-:W-:Y:S08]  /*181a0*/  MUFU.TANH R166, R166 ;  /* 0x000000a600a67308 */ /* 0x000ff00000002400 */
[----:B------:R-:W-:Y:S08]  /*181b0*/  MUFU.TANH R165, R165 ;  /* 0x000000a500a57308 */ /* 0x000ff00000002400 */
[----:B------:R-:W-:Y:S08]  /*181c0*/  MUFU.TANH R167, R167 ;  /* 0x000000a700a77308 */ /* 0x000ff00000002400 */
[----:B------:R-:W-:Y:S01]  /*181d0*/  MUFU.TANH R136, R136 ;  /* 0x0000008800887308 */ /* 0x000fe20000002400 */
[----:B------:R-:W-:-:S02]  /*181e0*/  WARPGROUP.DEPBAR.LE gsb0, 0x0 ;  /* 0x00008000000079c5 */ /* 0x000fc40000010000 */
[----:B------:R-:W-:-:S05]  /*181f0*/  WARPGROUP.ARRIVE ;  /* 0x00000000000079c5 */ /* 0x000fca0000000000 */
[----:B------:R-:W-:Y:S01]  /*18200*/  MUFU.TANH R138, R138 ;  /* 0x0000008a008a7308 */ /* 0x000fe20000002400 */
[----:B------:R-:W-:Y:S01]  /*18210*/  QGMMA.64x128x32.F32.E4M3.E4M3 R24, R200, gdesc[UR4], R24, gsb0 ;  /* 0x01e00004c8187df3 */ /* 0x000fe20008000818 */
[----:B------:R-:W-:Y:S01]  /*18220*/  R2UR UR6, R20 ;  /* 0x00000000140672ca */ /* 0x000fe200000e0000 */
[----:B------:R-:W-:Y:S01]  /*18230*/  VIADD R20, R12, 0x400 ;  /* 0x000004000c147836 */ /* 0x000fe20000000000 */
[----:B------:R-:W-:-:S04]  /*18240*/  R2UR UR7, R21 ;  /* 0x00000000150772ca */ /* 0x000fc800000e0000 */
[----:B------:R-:W-:Y:S01]  /*18250*/  MUFU.TANH R137, R137 ;  /* 0x0000008900897308 */ /* 0x000fe20000002400 */
[----:B------:R-:W-:-:S07]  /*18260*/  MOV R21, 0xc0000010 ;  /* 0xc000001000157802 */ /* 0x000fce0000000f00 */
        /* <DEDUP_REMOVED lines=22> */
[----:B------:R-:W-:Y:S01]  /*183d0*/  FMUL.FTZ R21, R2, R186 ;  /* 0x000000ba02157220 */ /* 0x000fe20000410000 */
[----:B------:R-:W-:Y:S01]  /*183e0*/  R2UR UR6, R20 ;  /* 0x00000000140672ca */ /* 0x000fe200000e0000 */
        /* <DEDUP_REMOVED lines=9> */
[----:B0-----:R-:W-:Y:S01]  /*18480*/  FMNMX.FTZ R197, R13, R0, !PT ;  /* 0x000000000dc57209 */ /* 0x001fe20007810000 */
[C---:B------:R-:W-:Y:S01]  /*18490*/  FMUL.FTZ R195, R2.reuse, R198 ;  /* 0x000000c602c37220 */ /* 0x040fe20000410000 */
[----:B------:R-:W-:Y:S01]  /*184a0*/  FMUL.FTZ R198, R2, R88 ;  /* 0x0000005802c67220 */ /* 0x000fe20000410000 */
[----:B------:R-:W0:Y:S08]  /*184b0*/  MUFU.TANH R20, R20 ;  /* 0x0000001400147308 */ /* 0x000e300000002400 */
[----:B------:R-:W2:Y:S01]  /*184c0*/  MUFU.TANH R185, R185 ;  /* 0x000000b900b97308 */ /* 0x000ea20000002400 */
[----:B-1----:R-:W-:-:S04]  /*184d0*/  FMNMX.FTZ R199, R21, R234, !PT ;  /* 0x000000ea15c77209 */ /* 0x002fc80007810000 */
[----:B------:R-:W-:-:S03]  /*184e0*/  FMNMX.FTZ R199, R184, R199, !PT ;  /* 0x000000c7b8c77209 */ /* 0x000fc60007810000 */
[----:B------:R-:W1:Y:S01]  /*184f0*/  MUFU.TANH R186, R186 ;  /* 0x000000ba00ba7308 */ /* 0x000e620000002400 */
[----:B0-----:R-:W-:Y:S02]  /*18500*/  FMNMX.FTZ R197, R20, R197, !PT ;  /* 0x000000c514c57209 */ /* 0x001fe40007810000 */
[----:B------:R-:W-:-:S05]  /*18510*/  FMNMX.FTZ R199, R187, R199, !PT ;  /* 0x000000c7bbc77209 */ /* 0x000fca0007810000 */
[----:B------:R-:W0:Y:S01]  /*18520*/  MUFU.TANH R188, R188 ;  /* 0x000000bc00bc7308 */ /* 0x000e220000002400 */
[----:B--2---:R-:W-:-:S07]  /*18530*/  FMNMX.FTZ R197, R185, R197, !PT ;  /* 0x000000c5b9c57209 */ /* 0x004fce0007810000 */
[----:B------:R-:W2:Y:S01]  /*18540*/  MUFU.TANH R189, R189 ;  /* 0x000000bd00bd7308 */ /* 0x000ea20000002400 */
[----:B-1----:R-:W-:-:S07]  /*18550*/  FMNMX.FTZ R197, R186, R197, !PT ;  /* 0x000000c5bac57209 */ /* 0x002fce0007810000 */
[----:B------:R-:W1:Y:S01]  /*18560*/  MUFU.TANH R191, R191 ;  /* 0x000000bf00bf7308 */ /* 0x000e620000002400 */
[----:B0-----:R-:W-:-:S07]  /*18570*/  FMNMX.FTZ R199, R188, R199, !PT ;  /* 0x000000c7bcc77209 */ /* 0x001fce0007810000 */
[----:B------:R-:W0:Y:S01]  /*18580*/  MUFU.TANH R192, R192 ;  /* 0x000000c000c07308 */ /* 0x000e220000002400 */
[----:B--2---:R-:W-:-:S04]  /*18590*/  FMNMX.FTZ R197, R189, R197, !PT ;  /* 0x000000c5bdc57209 */ /* 0x004fc80007810000 */
[----:B------:R-:W-:-:S03]  /*185a0*/  FMNMX.FTZ R197, R190, R197, !PT ;  /* 0x000000c5bec57209 */ /* 0x000fc60007810000 */
[----:B------:R-:W2:Y:S01]  /*185b0*/  MUFU.TANH R195, R195 ;  /* 0x000000c300c37308 */ /* 0x000ea20000002400 */
[----:B-1----:R-:W-:Y:S02]  /*185c0*/  FMNMX.FTZ R199, R191, R199, !PT ;  /* 0x000000c7bfc77209 */ /* 0x002fe40007810000 */
[----:B------:R-:W-:-:S05]  /*185d0*/  FMNMX.FTZ R197, R193, R197, !PT ;  /* 0x000000c5c1c57209 */ /* 0x000fca0007810000 */
[----:B------:R-:W1:Y:S01]  /*185e0*/  MUFU.TANH R194, R194 ;  /* 0x000000c200c27308 */ /* 0x000e620000002400 */
[----:B0-----:R-:W-:-:S07]  /*185f0*/  FMNMX.FTZ R199, R192, R199, !PT ;  /* 0x000000c7c0c77209 */ /* 0x001fce0007810000 */
[----:B------:R-:W-:Y:S01]  /*18600*/  MUFU.TANH R126, R126 ;  /* 0x0000007e007e7308 */ /* 0x000fe20000002400 */
[----:B--2---:R-:W-:-:S04]  /*18610*/  FMNMX.FTZ R199, R195, R199, !PT ;  /* 0x000000c7c3c77209 */ /* 0x004fc80007810000 */
[----:B------:R-:W-:-:S03]  /*18620*/  FMNMX.FTZ R199, R196, R199, !PT ;  /* 0x000000c7c4c77209 */ /* 0x000fc60007810000 */
[----:B------:R-:W0:Y:S01]  /*18630*/  MUFU.TANH R125, R125 ;  /* 0x0000007d007d7308 */ /* 0x000e220000002400 */
[----:B-1----:R-:W-:Y:S02]  /*18640*/  FMNMX.FTZ R197, R194, R197, !PT ;  /* 0x000000c5c2c57209 */ /* 0x002fe40007810000 */
[----:B------:R-:W-:Y:S02]  /*18650*/  FMNMX.FTZ R199, R170, R199, !PT ;  /* 0x000000c7aac77209 */ /* 0x000fe40007810000 */
[----:B------:R-:W-:Y:S02]  /*18660*/  FMNMX.FTZ R197, R168, R197, !PT ;  /* 0x000000c5a8c57209 */ /* 0x000fe40007810000 */
[----:B------:R-:W-:Y:S01]  /*18670*/  FMNMX.FTZ R199, R171, R199, !PT ;  /* 0x000000c7abc77209 */ /* 0x000fe20007810000 */
[----:B------:R-:W-:Y:S01]  /*18680*/  MUFU.TANH R127, R127 ;  /* 0x0000007f007f7308 */ /* 0x000fe20000002400 */
[----:B------:R-:W-:Y:S02]  /*18690*/  FMNMX.FTZ R197, R169, R197, !PT ;  /* 0x000000c5a9c57209 */ /* 0x000fe40007810000 */
[----:B------:R-:W-:-:S02]  /*186a0*/  FMNMX.FTZ R199, R174, R199, !PT ;  /* 0x000000c7aec77209 */ /* 0x000fc40007810000 */
[----:B------:R-:W-:Y:S02]  /*186b0*/  FMNMX.FTZ R197, R172, R197, !PT ;  /* 0x000000c5acc57209 */ /* 0x000fe40007810000 */
[----:B------:R-:W-:Y:S01]  /*186c0*/  FMNMX.FTZ R199, R175, R199, !PT ;  /* 0x000000c7afc77209 */ /* 0x000fe20007810000 */
[----:B------:R-:W1:Y:S01]  /*186d0*/  MUFU.TANH R128, R128 ;  /* 0x0000008000807308 */ /* 0x000e620000002400 */
[----:B------:R-:W-:Y:S02]  /*186e0*/  FMNMX.FTZ R197, R173, R197, !PT ;  /* 0x000000c5adc57209 */ /* 0x000fe40007810000 */
[----:B------:R-:W-:Y:S02]  /*186f0*/  FMNMX.FTZ R199, R178, R199, !PT ;  /* 0x000000c7b2c77209 */ /* 0x000fe40007810000 */
[----:B------:R-:W-:Y:S02]  /*18700*/  FMNMX.FTZ R197, R176, R197, !PT ;  /* 0x000000c5b0c57209 */ /* 0x000fe40007810000 */
[----:B------:R-:W-:Y:S01]  /*18710*/  FMNMX.FTZ R199, R179, R199, !PT ;  /* 0x000000c7b3c77209 */ /* 0x000fe20007810000 */
[----:B------:R-:W-:Y:S01]  /*18720*/  MUFU.TANH R130, R130 ;  /* 0x0000008200827308 */ /* 0x000fe20000002400 */
[----:B------:R-:W-:-:S02]  /*18730*/  FMNMX.FTZ R197, R177, R197, !PT ;  /* 0x000000c5b1c57209 */ /* 0x000fc40007810000 */
[----:B------:R-:W-:Y:S02]  /*18740*/  FMNMX.FTZ R199, R182, R199, !PT ;  /* 0x000000c7b6c77209 */ /* 0x000fe40007810000 */
[----:B------:R-:W-:Y:S02]  /*18750*/  FMNMX.FTZ R197, R180, R197, !PT ;  /* 0x000000c5b4c57209 */ /* 0x000fe40007810000 */
[----:B------:R-:W-:Y:S01]  /*18760*/  FMNMX.FTZ R199, R183, R199, !PT ;  /* 0x000000c7b7c77209 */ /* 0x000fe20007810000 */
[----:B------:R-:W2:Y:S01]  /*18770*/  MUFU.TANH R129, R129 ;  /* 0x0000008100817308 */ /* 0x000ea20000002400 */
[----:B------:R-:W-:Y:S02]  /*18780*/  FMNMX.FTZ R197, R181, R197, !PT ;  /* 0x000000c5b5c57209 */ /* 0x000fe40007810000 */
[----:B------:R-:W-:Y:S02]  /*18790*/  FMNMX.FTZ R199, R154, R199, !PT ;  /* 0x000000c79ac77209 */ /* 0x000fe40007810000 */
[----:B------:R-:W-:-:S02]  /*187a0*/  FMNMX.FTZ R197, R152, R197, !PT ;  /* 0x000000c598c57209 */ /* 0x000fc40007810000 */
[----:B------:R-:W-:Y:S01]  /*187b0*/  FMNMX.FTZ R199, R155, R199, !PT ;  /* 0x000000c79bc77209 */ /* 0x000fe20007810000 */
[----:B------:R-:W-:Y:S01]  /*187c0*/  MUFU.TANH R131, R131 ;  /* 0x0000008300837308 */ /* 0x000fe20000002400 */
[----:B------:R-:W-:Y:S02]  /*187d0*/  FMNMX.FTZ R197, R153, R197, !PT ;  /* 0x000000c599c57209 */ /* 0x000fe40007810000 */
[----:B------:R-:W-:Y:S02]  /*187e0*/  FMNMX.FTZ R199, R158, R199, !PT ;  /* 0x000000c79ec77209 */ /* 0x000fe40007810000 */
[----:B------:R-:W-:Y:S01]  /*187f0*/  FMNMX.FTZ R197, R156, R197, !PT ;  /* 0x000000c59cc57209 */ /* 0x000fe20007810000 */
[----:B------:R-:W-:Y:S02]  /*18800*/  WARPGROUP.DEPBAR.LE gsb0, 0x0 ;  /* 0x00008000000079c5 */ /* 0x000fe40000010000 */
[----:B------:R-:W-:Y:S01]  /*18810*/  FMNMX.FTZ R199, R159, R199, !PT ;  /* 0x000000c79fc77209 */ /* 0x000fe20007810000 */
[----:B------:R-:W3:Y:S01]  /*18820*/  MUFU.TANH R132, R132 ;  /* 0x0000008400847308 */ /* 0x000ee20000002400 */
[----:B------:R-:W-:Y:S01]  /*18830*/  FMNMX.FTZ R197, R157, R197, !PT ;  /* 0x000000c59dc57209 */ /* 0x000fe20007810000 */
[----:B------:R-:W-:Y:S01]  /*18840*/  WARPGROUP.ARRIVE ;  /* 0x00000000000079c5 */ /* 0x000fe20000000000 */
[----:B------:R-:W-:-:S02]  /*18850*/  FMNMX.FTZ R199, R162, R199, !PT ;  /* 0x000000c7a2c77209 */ /* 0x000fc40007810000 */
[----:B------:R-:W-:Y:S02]  /*18860*/  FMNMX.FTZ R197, R160, R197, !PT ;  /* 0x000000c5a0c57209 */ /* 0x000fe40007810000 */
[----:B------:R-:W-:Y:S01]  /*18870*/  FMNMX.FTZ R199, R163, R199, !PT ;  /* 0x000000c7a3c77209 */ /* 0x000fe20007810000 */
[----:B------:R-:W-:Y:S01]  /*18880*/  MUFU.TANH R134, R134 ;  /* 0x0000008600867308 */ /* 0x000fe20000002400 */
[----:B------:R-:W-:Y:S01]  /*18890*/  FMNMX.FTZ R88, R161, R197, !PT ;  /* 0x000000c5a1587209 */ /* 0x000fe20007810000 */
[----:B------:R-:W-:Y:S03]  /*188a0*/  QGMMA.64x128x32.F32.E4M3.E4M3 R24, R208, gdesc[UR4], R24, gsb0 ;  /* 0x01e00004d0187df3 */ /* 0x000fe60008000818 */
[----:B------:R-:W-:-:S03]  /*188b0*/  FMNMX.FTZ R88, R164, R88, !PT ;  /* 0x00000058a4587209 */ /* 0x000fc60007810000 */
[----:B------:R4:W-:Y:S01]  /*188c0*/  MUFU.TANH R197, R198 ;  /* 0x000000c600c57308 */ /* 0x0009e20000002400 */
[----:B------:R-:W-:-:S04]  /*188d0*/  FMNMX.FTZ R88, R165, R88, !PT ;  /* 0x00000058a5587209 */ /* 0x000fc80007810000 */
[----:B------:R-:W-:-:S03]  /*188e0*/  FMNMX.FTZ R88, R136, R88, !PT ;  /* 0x0000005888587209 */ /* 0x000fc60007810000 */
[----:B------:R-:W3:Y:S01]  /*188f0*/  MUFU.TANH R133, R133 ;  /* 0x0000008500857308 */ /* 0x000ee20000002400 */
[----:B----4-:R-:W-:Y:S01]  /*18900*/  FMUL.FTZ R198, R2, R89 ;  /* 0x0000005902c67220 */ /* 0x010fe20000410000 */
[----:B------:R-:W-:Y:S01]  /*18910*/  FMNMX.FTZ R89, R166, R199, !PT ;  /* 0x000000c7a6597209 */ /* 0x000fe20007810000 */
[----:B------:R-:W-:Y:S01]  /*18920*/  FMUL.FTZ R199, R2, R90 ;  /* 0x0000005a02c77220 */ /* 0x000fe20000410000 */
        /* <DEDUP_REMOVED lines=8> */
[----:B------:R-:W4:Y:S01]  /*189b0*/  MUFU.TANH R104, R104 ;  /* 0x0000006800687308 */ /* 0x000f220000002400 */
[----:B------:R-:W-:Y:S02]  /*189c0*/  FMNMX.FTZ R89, R142, R89, !PT ;  /* 0x000000598e597209 */ /* 0x000fe40007810000 */
[----:B------:R-:W-:Y:S02]  /*189d0*/  FMNMX.FTZ R88, R145, R88, !PT ;  /* 0x0000005891587209 */ /* 0x000fe40007810000 */
[----:B------:R-:W-:-:S02]  /*189e0*/  FMNMX.FTZ R89, R143, R89, !PT ;  /* 0x000000598f597209 */ /* 0x000fc40007810000 */
[----:B------:R-:W-:Y:S01]  /*189f0*/  FMNMX.FTZ R88, R148, R88, !PT ;  /* 0x0000005894587209 */ /* 0x000fe20007810000 */
[----:B------:R-:W-:Y:S01]  /*18a00*/  MUFU.TANH R106, R106 ;  /* 0x0000006a006a7308 */ /* 0x000fe20000002400 */
[----:B------:R-:W-:Y:S02]  /*18a10*/  FMNMX.FTZ R89, R146, R89, !PT ;  /* 0x0000005992597209 */ /* 0x000fe40007810000 */
[----:B------:R-:W-:Y:S02]  /*18a20*/  FMNMX.FTZ R88, R149, R88, !PT ;  /* 0x0000005895587209 */ /* 0x000fe40007810000 */
[----:B------:R-:W-:Y:S02]  /*18a30*/  FMNMX.FTZ R89, R147, R89, !PT ;  /* 0x0000005993597209 */ /* 0x000fe40007810000 */
[----:B------:R-:W-:Y:S01]  /*18a40*/  FMNMX.FTZ R88, R120, R88, !PT ;  /* 0x0000005878587209 */ /* 0x000fe20007810000 */
[----:B------:R-:W4:Y:S01]  /*18a50*/  MUFU.TANH R105, R105 ;  /* 0x0000006900697308 */ /* 0x000f220000002400 */
[----:B------:R-:W-:-:S02]  /*18a60*/  FMNMX.FTZ R89, R150, R89, !PT ;  /* 0x0000005996597209 */ /* 0x000fc40007810000 */
[----:B------:R-:W-:Y:S02]  /*18a70*/  FMNMX.FTZ R88, R121, R88, !PT ;  /* 0x0000005879587209 */ /* 0x000fe40007810000 */
[----:B------:R-:W-:Y:S02]  /*18a80*/  FMNMX.FTZ R89, R151, R89, !PT ;  /* 0x0000005997597209 */ /* 0x000fe40007810000 */
[----:B------:R-:W-:Y:S01]  /*18a90*/  FMNMX.FTZ R88, R124, R88, !PT ;  /* 0x000000587c587209 */ /* 0x000fe20007810000 */
[----:B------:R-:W-:Y:S01]  /*18aa0*/  MUFU.TANH R107, R107 ;  /* 0x0000006b006b7308 */ /* 0x000fe20000002400 */
[----:B------:R-:W-:Y:S02]  /*18ab0*/  FMNMX.FTZ R89, R122, R89, !PT ;  /* 0x000000597a597209 */ /* 0x000fe40007810000 */
[----:B0-----:R-:W-:Y:S02]  /*18ac0*/  FMNMX.FTZ R88, R125, R88, !PT ;  /* 0x000000587d587209 */ /* 0x001fe40007810000 */
[----:B------:R-:W-:-:S02]  /*18ad0*/  FMNMX.FTZ R89, R123, R89, !PT ;  /* 0x000000597b597209 */ /* 0x000fc40007810000 */
[----:B-1----:R-:W-:Y:S01]  /*18ae0*/  FMNMX.FTZ R88, R128, R88, !PT ;  /* 0x0000005880587209 */ /* 0x002fe20007810000 */
[----:B------:R-:W0:Y:S01]  /*18af0*/  MUFU.TANH R108, R108 ;  /* 0x0000006c006c7308 */ /* 0x000e220000002400 */
[----:B------:R-:W-:Y:S02]  /*18b00*/  FMNMX.FTZ R89, R126, R89, !PT ;  /* 0x000000597e597209 */ /* 0x000fe40007810000 */
[----:B--2---:R-:W-:Y:S02]  /*18b10*/  FMNMX.FTZ R88, R129, R88, !PT ;  /* 0x0000005881587209 */ /* 0x004fe40007810000 */
[----:B------:R-:W-:Y:S02]  /*18b20*/  FMNMX.FTZ R89, R127, R89, !PT ;  /* 0x000000597f597209 */ /* 0x000fe40007810000 */
[----:B---3--:R-:W-:Y:S01]  /*18b30*/  FMNMX.FTZ R88, R132, R88, !PT ;  /* 0x0000005884587209 */ /* 0x008fe20007810000 */
[----:B------:R-:W1:Y:S01]  /*18b40*/  MUFU.TANH R110, R110 ;  /* 0x0000006e006e7308 */ /* 0x000e620000002400 */
[----:B------:R-:W-:-:S02]  /*18b50*/  FMNMX.FTZ R89, R130, R89, !PT ;  /* 0x0000005982597209 */ /* 0x000fc40007810000 */
[----:B------:R-:W-:Y:S02]  /*18b60*/  FMNMX.FTZ R88, R133, R88, !PT ;  /* 0x0000005885587209 */ /* 0x000fe40007810000 */
[----:B------:R-:W-:Y:S02]  /*18b70*/  FMNMX.FTZ R89, R131, R89, !PT ;  /* 0x0000005983597209 */ /* 0x000fe40007810000 */
[----:B----4-:R-:W-:Y:S01]  /*18b80*/  FMNMX.FTZ R88, R104, R88, !PT ;  /* 0x0000005868587209 */ /* 0x010fe20007810000 */
[----:B------:R-:W2:Y:S01]  /*18b90*/  MUFU.TANH R109, R109 ;  /* 0x0000006d006d7308 */ /* 0x000ea20000002400 */
[----:B------:R-:W-:Y:S02]  /*18ba0*/  FMNMX.FTZ R89, R134, R89, !PT ;  /* 0x0000005986597209 */ /* 0x000fe40007810000 */
[----:B------:R-:W-:Y:S02]  /*18bb0*/  FMNMX.FTZ R88, R105, R88, !PT ;  /* 0x0000005869587209 */ /* 0x000fe40007810000 */
[----:B------:R-:W-:-:S02]  /*18bc0*/  FMNMX.FTZ R89, R135, R89, !PT ;  /* 0x0000005987597209 */ /* 0x000fc40007810000 */
[----:B0-----:R-:W-:Y:S01]  /*18bd0*/  FMNMX.FTZ R88, R108, R88, !PT ;  /* 0x000000586c587209 */ /* 0x001fe20007810000 */
[----:B------:R-:W0:Y:S01]  /*18be0*/  MUFU.TANH R111, R111 ;  /* 0x0000006f006f7308 */ /* 0x000e220000002400 */
[----:B------:R-:W-:-:S04]  /*18bf0*/  FMNMX.FTZ R89, R106, R89, !PT ;  /* 0x000000596a597209 */ /* 0x000fc80007810000 */
[----:B------:R-:W-:-:S03]  /*18c00*/  FMNMX.FTZ R89, R107, R89, !PT ;  /* 0x000000596b597209 */ /* 0x000fc60007810000 */
[----:B------:R-:W3:Y:S01]  /*18c10*/  MUFU.TANH R112, R112 ;  /* 0x0000007000707308 */ /* 0x000ee20000002400 */
[----:B-1----:R-:W-:Y:S02]  /*18c20*/  FMNMX.FTZ R89, R110, R89, !PT ;  /* 0x000000596e597209 */ /* 0x002fe40007810000 */
[----:B--2---:R-:W-:-:S05]  /*18c30*/  FMNMX.FTZ R88, R109, R88, !PT ;  /* 0x000000586d587209 */ /* 0x004fca0007810000 */
[----:B------:R-:W1:Y:S01]  /*18c40*/  MUFU.TANH R114, R114 ;  /* 0x0000007200727308 */ /* 0x000e620000002400 */
[----:B0-----:R-:W-:-:S07]  /*18c50*/  FMNMX.FTZ R89, R111, R89, !PT ;  /* 0x000000596f597209 */ /* 0x001fce0007810000 */
[----:B------:R-:W0:Y:S01]  /*18c60*/  MUFU.TANH R113, R113 ;  /* 0x0000007100717308 */ /* 0x000e220000002400 */
[----:B---3--:R-:W-:-:S07]  /*18c70*/  FMNMX.FTZ R88, R112, R88, !PT ;  /* 0x0000005870587209 */ /* 0x008fce0007810000 */
        /* <DEDUP_REMOVED lines=11> */
[----:B0-----:R-:W-:-:S07]  /*18d30*/  FMNMX.FTZ R89, R118, R89, !PT ;  /* 0x0000005976597209 */ /* 0x001fce0007810000 */
[----:B------:R-:W0:Y:S01]  /*18d40*/  MUFU.TANH R199, R199 ;  /* 0x000000c700c77308 */ /* 0x000e220000002400 */
[----:B--2---:R-:W-:-:S04]  /*18d50*/  FMNMX.FTZ R88, R117, R88, !PT ;  /* 0x0000005875587209 */ /* 0x004fc80007810000 */
[----:B------:R-:W-:-:S03]  /*18d60*/  FMNMX.FTZ R88, R197, R88, !PT ;  /* 0x00000058c5587209 */ /* 0x000fc60007810000 */
        /* <DEDUP_REMOVED lines=27> */
[----:B0-----:R-:W-:Y:S02]  /*18f20*/  FMNMX.FTZ R89, R102, R89, !PT ;  /* 0x0000005966597209 */ /* 0x001fe40007810000 */
[----:B--2---:R-:W-:Y:S02]  /*18f30*/  FMNMX.FTZ R201, R101, R88, !PT ;  /* 0x0000005865c97209 */ /* 0x004fe40007810000 */
[----:B-1----:R-:W-:-:S03]  /*18f40*/  FMNMX.FTZ R90, R103, R89, !PT ;  /* 0x00000059675a7209 */ /* 0x002fc60007810000 */
[----:B------:R-:W0:Y:S04]  /*18f50*/  SHFL.BFLY PT, R89, R201, 0x2, 0x1f ;  /* 0x0c401f00c9597f89 */ /* 0x000e2800000e0000 */
[----:B------:R-:W1:Y:S01]  /*18f60*/  SHFL.BFLY PT, R88, R90, 0x2, 0x1f ;  /* 0x0c401f005a587f89 */ /* 0x000e6200000e0000 */
[----:B0-----:R-:W-:Y:S01]  /*18f70*/  FMNMX.FTZ R201, R201, R89, !PT ;  /* 0x00000059c9c97209 */ /* 0x001fe20007810000 */
[----:B------:R-:W-:Y:S01]  /*18f80*/  IMAD.MOV.U32 R89, RZ, RZ, -0x3ffffff0 ;  /* 0xc0000010ff597424 */ /* 0x000fe200078e00ff */
[----:B-1----:R-:W-:-:S03]  /*18f90*/  FMNMX.FTZ R90, R90, R88, !PT ;  /* 0x000000585a5a7209 */ /* 0x002fc60007810000 */
[----:B------:R-:W0:Y:S01]  /*18fa0*/  SHFL.BFLY PT, R202, R201, 0x1, 0x1f ;  /* 0x0c201f00c9ca7f89 */ /* 0x000e2200000e0000 */
[----:B------:R-:W-:Y:S01]  /*18fb0*/  VIADD R88, R12, 0x500 ;  /* 0x000005000c587836 */ /* 0x000fe20000000000 */
[----:B------:R-:W-:Y:S02]  /*18fc0*/  R2UR UR7, R89 ;  /* 0x00000000590772ca */ /* 0x000fe400000e0000 */
[----:B------:R-:W1:Y:S02]  /*18fd0*/  SHFL.BFLY PT, R200, R90, 0x1, 0x1f ;  /* 0x0c201f005ac87f89 */ /* 0x000e6400000e0000 */
[----:B------:R-:W-:Y:S01]  /*18fe0*/  R2UR UR6, R88 ;  /* 0x00000000580672ca */ /* 0x000fe200000e0000 */
[----:B------:R-:W-:-:S12]  /*18ff0*/  IMAD.U32 R88, RZ, RZ, UR4 ;  /* 0x00000004ff587e24 */ /* 0x000fd8000f8e00ff */
[----:B------:R-:W-:Y:S01]  /*19000*/  QGMMA.64x128x32.F32.E4M3.E4M3 R24, R212, gdesc[UR4], R24, gsb0 ;  /* 0x01e00004d4187df3 */ /* 0x000fe20008000818 */
[----:B0-----:R-:W-:Y:S02]  /*19010*/  FMNMX.FTZ R89, R201, R202, !PT ;  /* 0x000000cac9597209 */ /* 0x001fe40007810000 */
[----:B-1----:R-:W-:-:S03]  /*19020*/  FMNMX.FTZ R90, R90, R200, !PT ;  /* 0x000000c85a5a7209 */ /* 0x002fc60007810000 */
[C---:B------:R-:W-:Y:S01]  /*19030*/  FFMA.FTZ R203, R89.reuse, R88, -8 ;  /* 0xc100000059cb7423 */ /* 0x040fe20000010058 */
[----:B------:R-:W-:-:S03]  /*19040*/  FADD.FTZ R201, -R89, R0 ;  /* 0x0000000059c97221 */ /* 0x000fc60000010100 */
        /* <DEDUP_REMOVED lines=56> */
[C---:B------:R-:W-:Y:S01]  /*193d0*/  FADD.FTZ R200, -R90.reuse, R234 ;  /* 0x000000ea5ac87221 */ /* 0x040fe20000010100 */
[----:B------:R-:W-:-:S01]  /*193e0*/  FFMA.FTZ R203, R90, R88, -8 ;  /* 0xc10000005acb7423 */ /* 0x000fc20000010058 */
[-C--:B------:R-:W-:Y:S01]  /*193f0*/  FMUL.FTZ R201, R201, R88.reuse ;  /* 0x00000058c9c97220 */ /* 0x080fe20000410000 */
[----:B------:R-:W-:Y:S01]  /*19400*/  MUFU.EX2 R13, R13 ;  /* 0x0000000d000d7308 */ /* 0x000fe20000000800 */
[-C--:B------:R-:W-:Y:S01]  /*19410*/  FMUL.FTZ R200, R200, R88.reuse ;  /* 0x00000058c8c87220 */ /* 0x080fe20000410000 */
[-CC-:B------:R-:W-:Y:S01]  /*19420*/  FFMA.FTZ R21, R21, R88.reuse, -R203.reuse ;  /* 0x0000005815157223 */ /* 0x180fe200000108cb */
[----:B------:R-:W-:-:S01]  /*19430*/  FFMA.FTZ R184, R184, R88, -R203 ;  /* 0x00000058b8b87223 */ /* 0x000fc200000108cb */
[-CC-:B------:R-:W-:Y:S01]  /*19440*/  FFMA.FTZ R187, R187, R88.reuse, -R203.reuse ;  /* 0x00000058bbbb7223 */ /* 0x180fe200000108cb */
[----:B------:R-:W-:-:S01]  /*19450*/  FFMA.FTZ R188, R188, R88, -R203 ;  /* 0x00000058bcbc7223 */ /* 0x000fc200000108cb */
[-CC-:B------:R-:W-:Y:S01]  /*19460*/  FFMA.FTZ R191, R191, R88.reuse, -R203.reuse ;  /* 0x00000058bfbf7223 */ /* 0x180fe200000108cb */
[----:B------:R-:W-:-:S01]  /*19470*/  FFMA.FTZ R192, R192, R88, -R203 ;  /* 0x00000058c0c07223 */ /* 0x000fc200000108cb */
[----:B------:R-:W0:Y:S01]  /*19480*/  MUFU.EX2 R201, R201 ;  /* 0x000000c900c97308 */ /* 0x000e220000000800 */
[----:B------:R-:W-:-:S01]  /*19490*/  FFMA.FTZ R195, R195, R88, -R203 ;  /* 0x00000058c3c37223 */ /* 0x000fc200000108cb */
[-CC-:B------:R-:W-:Y:S01]  /*194a0*/  FFMA.FTZ R196, R196, R88.reuse, -R203.reuse ;  /* 0x00000058c4c47223 */ /* 0x180fe200000108cb */
[----:B------:R-:W-:-:S01]  /*194b0*/  FFMA.FTZ R170, R170, R88, -R203 ;  /* 0x00000058aaaa7223 */ /* 0x000fc200000108cb */
[-CC-:B------:R-:W-:Y:S01]  /*194c0*/  FFMA.FTZ R171, R171, R88.reuse, -R203.reuse ;  /* 0x00000058abab7223 */ /* 0x180fe200000108cb */
[----:B------:R-:W-:-:S01]  /*194d0*/  FFMA.FTZ R174, R174, R88, -R203 ;  /* 0x00000058aeae7223 */ /* 0x000fc200000108cb */
[-CC-:B------:R-:W-:Y:S01]  /*194e0*/  FFMA.FTZ R175, R175, R88.reuse, -R203.reuse ;  /* 0x00000058afaf7223 */ /* 0x180fe200000108cb */
[----:B------:R-:W-:-:S01]  /*194f0*/  FFMA.FTZ R178, R178, R88, -R203 ;  /* 0x00000058b2b27223 */ /* 0x000fc200000108cb */
[----:B------:R-:W-:Y:S01]  /*19500*/  MUFU.EX2 R200, R200 ;  /* 0x000000c800c87308 */ /* 0x000fe20000000800 */
[----:B------:R-:W-:-:S01]  /*19510*/  FFMA.FTZ R179, R179, R88, -R203 ;  /* 0x00000058b3b37223 */ /* 0x000fc200000108cb */
[-CC-:B------:R-:W-:Y:S01]  /*19520*/  FFMA.FTZ R182, R182, R88.reuse, -R203.reuse ;  /* 0x00000058b6b67223 */ /* 0x180fe200000108cb */
[----:B------:R-:W-:-:S01]  /*19530*/  FFMA.FTZ R183, R183, R88, -R203 ;  /* 0x00000058b7b77223 */ /* 0x000fc200000108cb */
[-CC-:B------:R-:W-:Y:S01]  /*19540*/  FFMA.FTZ R154, R154, R88.reuse, -R203.reuse ;  /* 0x000000589a9a7223 */ /* 0x180fe200000108cb */
[----:B------:R-:W-:-:S01]  /*19550*/  FFMA.FTZ R155, R155, R88, -R203 ;  /* 0x000000589b9b7223 */ /* 0x000fc200000108cb */
[-CC-:B------:R-:W-:Y:S01]  /*19560*/  FFMA.FTZ R158, R158, R88.reuse, -R203.reuse ;  /* 0x000000589e9e7223 */ /* 0x180fe200000108cb */
[----:B------:R-:W-:-:S01]  /*19570*/  FFMA.FTZ R159, R159, R88, -R203 ;  /* 0x000000589f9f7223 */ /* 0x000fc200000108cb */
[----:B------:R-:W1:Y:S01]  /*19580*/  MUFU.EX2 R21, R21 ;  /* 0x0000001500157308 */ /* 0x000e620000000800 */
[----:B0-----:R-:W-:-:S01]  /*19590*/  FFMA.FTZ R3, R201, R3, R13 ;  /* 0x00000003c9037223 */ /* 0x001fc2000001000d */
        /* <DEDUP_REMOVED lines=12> */
[----:B------:R-:W-:Y:S01]  /*19660*/  IMAD.MOV.U32 R93, RZ, RZ, -0x3ffffff0 ;  /* 0xc0000010ff5d7424 */ /* 0x000fe200078e00ff */
[----:B------:R-:W-:Y:S01]  /*19670*/  IADD3 R92, R12, 0x600, RZ ;  /* 0x000006000c5c7810 */ /* 0x000fe20007ffe0ff */
[----:B------:R-:W2:Y:S01]  /*19680*/  MUFU.EX2 R184, R184 ;  /* 0x000000b800b87308 */ /* 0x000ea20000000800 */
[----:B-1----:R-:W-:-:S01]  /*19690*/  FFMA.FTZ R14, R200, R14, R21 ;  /* 0x0000000ec80e7223 */ /* 0x002fc20000010015 */
[-CC-:B------:R-:W-:Y:S01]  /*196a0*/  FFMA.FTZ R151, R151, R88.reuse, -R203.reuse ;  /* 0x0000005897977223 */ /* 0x180fe200000108cb */
[----:B------:R-:W-:Y:S01]  /*196b0*/  R2UR UR6, R92 ;  /* 0x000000005c0672ca */ /* 0x000fe200000e0000 */
[-CC-:B------:R-:W-:Y:S01]  /*196c0*/  FFMA.FTZ R122, R122, R88.reuse, -R203.reuse ;  /* 0x000000587a7a7223 */ /* 0x180fe200000108cb */
[----:B------:R-:W-:Y:S01]  /*196d0*/  R2UR UR7, R93 ;  /* 0x000000005d0772ca */ /* 0x000fe200000e0000 */
[-CC-:B------:R-:W-:Y:S01]  /*196e0*/  FFMA.FTZ R123, R123, R88.reuse, -R203.reuse ;  /* 0x000000587b7b7223 */ /* 0x180fe200000108cb */
[----:B------:R-:W-:-:S01]  /*196f0*/  FFMA.FTZ R126, R126, R88, -R203 ;  /* 0x000000587e7e7223 */ /* 0x000fc200000108cb */
[----:B------:R-:W1:Y:S01]  /*19700*/  MUFU.EX2 R185, R185 ;  /* 0x000000b900b97308 */ /* 0x000e620000000800 */
[----:B0-----:R-:W-:-:S01]  /*19710*/  FADD.FTZ R3, R20, R3 ;  /* 0x0000000314037221 */ /* 0x001fc20000010000 */
[-CC-:B------:R-:W-:Y:S01]  /*19720*/  FFMA.FTZ R127, R127, R88.reuse, -R203.reuse ;  /* 0x000000587f7f7223 */ /* 0x180fe200000108cb */
[----:B------:R-:W-:-:S01]  /*19730*/  FFMA.FTZ R130, R130, R88, -R203 ;  /* 0x0000005882827223 */ /* 0x000fc200000108cb */
[-CC-:B------:R-:W-:Y:S01]  /*19740*/  FFMA.FTZ R131, R131, R88.reuse, -R203.reuse ;  /* 0x0000005883837223 */ /* 0x180fe200000108cb */
[----:B------:R-:W-:-:S01]  /*19750*/  FFMA.FTZ R134, R134, R88, -R203 ;  /* 0x0000005886867223 */ /* 0x000fc200000108cb */
[-CC-:B------:R-:W-:Y:S01]  /*19760*/  FFMA.FTZ R135, R135, R88.reuse, -R203.reuse ;  /* 0x0000005887877223 */ /* 0x180fe200000108cb */
[----:B------:R-:W-:-:S01]  /*19770*/  FFMA.FTZ R106, R106, R88, -R203 ;  /* 0x000000586a6a7223 */ /* 0x000fc200000108cb */
[----:B------:R-:W0:Y:S01]  /*19780*/  MUFU.EX2 R187, R187 ;  /* 0x000000bb00bb7308 */ /* 0x000e220000000800 */
[----:B--2---:R-:W-:-:S01]  /*19790*/  FADD.FTZ R14, R184, R14 ;  /* 0x0000000eb80e7221 */ /* 0x004fc20000010000 */
[-CC-:B------:R-:W-:Y:S01]  /*197a0*/  FFMA.FTZ R107, R107, R88.reuse, -R203.reuse ;  /* 0x000000586b6b7223 */ /* 0x180fe200000108cb */
[----:B------:R-:W-:-:S01]  /*197b0*/  FFMA.FTZ R110, R110, R88, -R203 ;  /* 0x000000586e6e7223 */ /* 0x000fc200000108cb */
[-CC-:B------:R-:W-:Y:S01]  /*197c0*/  FFMA.FTZ R111, R111, R88.reuse, -R203.reuse ;  /* 0x000000586f6f7223 */ /* 0x180fe200000108cb */
[----:B------:R-:W-:-:S01]  /*197d0*/  FFMA.FTZ R12, R114, R88, -R203 ;  /* 0x00000058720c7223 */ /* 0x000fc200000108cb */
[-CC-:B------:R-:W-:Y:S01]  /*197e0*/  FFMA.FTZ R115, R115, R88.reuse, -R203.reuse ;  /* 0x0000005873737223 */ /* 0x180fe200000108cb */
[----:B------:R-:W-:-:S01]  /*197f0*/  FFMA.FTZ R92, R118, R88, -R203 ;  /* 0x00000058765c7223 */ /* 0x000fc200000108cb */
[----:B------:R-:W2:Y:S01]  /*19800*/  MUFU.EX2 R186, R186 ;  /* 0x000000ba00ba7308 */ /* 0x000ea20000000800 */
[----:B-1----:R-:W-:-:S01]  /*19810*/  FADD.FTZ R3, R185, R3 ;  /* 0x00000003b9037221 */ /* 0x002fc20000010000 */
[-CC-:B------:R-:W-:Y:S01]  /*19820*/  FFMA.FTZ R119, R119, R88.reuse, -R203.reuse ;  /* 0x0000005877777223 */ /* 0x180fe200000108cb */
[----:B------:R-:W-:-:S01]  /*19830*/  FFMA.FTZ R93, R199, R88, -R203 ;  /* 0x00000058c75d7223 */ /* 0x000fc200000108cb */
[----:B------:R-:W-:Y:S01]  /*19840*/  FFMA.FTZ R91, R91, R88, -R203 ;  /* 0x000000585b5b7223 */ /* 0x000fe200000108cb */
[----:B------:R-:W-:-:S02]  /*19850*/  WARPGROUP.DEPBAR.LE gsb0, 0x0 ;  /* 0x00008000000079c5 */ /* 0x000fc40000010000 */
[----:B------:R-:W-:Y:S01]  /*19860*/  WARPGROUP.ARRIVE ;  /* 0x00000000000079c5 */ /* 0x000fe20000000000 */
[----:B------:R-:W1:Y:S01]  /*19870*/  MUFU.EX2 R188, R188 ;  /* 0x000000bc00bc7308 */ /* 0x000e620000000800 */
[----:B0-----:R-:W-:-:S01]  /*19880*/  FADD.FTZ R14, R187, R14 ;  /* 0x0000000ebb0e7221 */ /* 0x001fc20000010000 */
[-CC-:B------:R-:W-:Y:S01]  /*19890*/  FFMA.FTZ R94, R94, R88.reuse, -R203.reuse ;  /* 0x000000585e5e7223 */ /* 0x180fe200000108cb */
[----:B------:R-:W-:-:S01]  /*198a0*/  FFMA.FTZ R95, R95, R88, -R203 ;  /* 0x000000585f5f7223 */ /* 0x000fc200000108cb */
[-CC-:B------:R-:W-:Y:S01]  /*198b0*/  FFMA.FTZ R98, R98, R88.reuse, -R203.reuse ;  /* 0x0000005862627223 */ /* 0x180fe200000108cb */
[----:B------:R-:W-:Y:S01]  /*198c0*/  QGMMA.64x128x32.F32.E4M3.E4M3 R24, R216, gdesc[UR4], R24, gsb0 ;  /* 0x01e00004d8187df3 */ /* 0x000fe20008000818 */
[----:B------:R-:W-:-:S01]  /*198d0*/  FFMA.FTZ R99, R99, R88, -R203 ;  /* 0x0000005863637223 */ /* 0x000fc200000108cb */
[----:B------:R-:W-:Y:S01]  /*198e0*/  FFMA.FTZ R102, R102, R88, -R203 ;  /* 0x0000005866667223 */ /* 0x000fe200000108cb */
[----:B------:R-:W0:Y:S01]  /*198f0*/  MUFU.EX2 R189, R189 ;  /* 0x000000bd00bd7308 */ /* 0x000e220000000800 */
[----:B--2---:R-:W-:-:S01]  /*19900*/  FADD.FTZ R3, R186, R3 ;  /* 0x00000003ba037221 */ /* 0x004fc20000010000 */
[----:B------:R-:W-:Y:S01]  /*19910*/  FFMA.FTZ R103, R103, R88, -R203 ;  /* 0x0000005867677223 */ /* 0x000fe200000108cb */
[----:B------:R-:W-:-:S04]  /*19920*/  @!P1 IMAD R118, R233, 0x8, R16 ;  /* 0x00000008e9769824 */ /* 0x000fc800078e0210 */
[----:B------:R-:W-:Y:S01]  /*19930*/  @!P1 VIADD R118, R118, 0x2e840 ;  /* 0x0002e84076769836 */ /* 0x000fe20000000000 */
[----:B------:R-:W2:Y:S01]  /*19940*/  MUFU.EX2 R191, R191 ;  /* 0x000000bf00bf7308 */ /* 0x000ea20000000800 */
[----:B-1----:R-:W-:-:S03]  /*19950*/  FADD.FTZ R14, R188, R14 ;  /* 0x0000000ebc0e7221 */ /* 0x002fc60000010000 */
[----:B------:R-:W-:-:S04]  /*19960*/  @!P1 PRMT R118, RZ, 0x654, R118 ;  /* 0x00000654ff769816 */ /* 0x000fc80000000076 */
        /* <DEDUP_REMOVED lines=31> */
[----:B0-----:R-:W-:-:S01]  /*19b60*/  FADD.FTZ R14, R175, R14 ;  /* 0x0000000eaf0e7221 */ /* 0x001fc20000010000 */
[----:B------:R-:W-:-:S06]  /*19b70*/  WARPGROUP.DEPBAR.LE gsb0, 0x0 ;  /* 0x00008000000079c5 */ /* 0x000fcc0000010000 */
        /* <DEDUP_REMOVED lines=153> */
[----:B-1----:R-:W-:-:S01]  /*1a510*/  FADD.FTZ R14, R202, R3 ;  /* 0x00000003ca0e7221 */ /* 0x002fc20000010000 */
[----:B------:R-:W-:-:S05]  /*1a520*/  IADD3 R3, -R227, 0xb, RZ ;  /* 0x0000000be3037810 */ /* 0x000fca0007ffe1ff */
[----:B------:R1:W-:Y:S06]  /*1a530*/  BAR.ARV R3, 0x100 ;  /* 0x000400030000751d */ /* 0x0003ec0000002000 */
[----:B------:R-:W3:Y:S01]  /*1a540*/  MUFU.EX2 R95, R95 ;  /* 0x0000005f005f7308 */ /* 0x000ee20000000800 */
[----:B0-----:R-:W-:-:S01]  /*1a550*/  FADD.FTZ R114, R94, R114 ;  /* 0x000000725e727221 */ /* 0x001fc20000010000 */
[----:B------:R0:W-:Y:S01]  /*1a560*/  @!P1 SYNCS.ARRIVE.TRANS64.RED.A1T0 RZ, [R118+URZ], RZ ;  /* 0x000000ff76ff99a7 */ /* 0x0001e2000810043f */
[----:B--2---:R-:W-:-:S05]  /*1a570*/  FADD.FTZ R14, R204, R14 ;  /* 0x0000000ecc0e7221 */ /* 0x004fca0000010000 */
[----:B------:R-:W2:Y:S08]  /*1a580*/  MUFU.EX2 R96, R96 ;  /* 0x0000006000607308 */ /* 0x000eb00000000800 */
[----:B------:R-:W4:Y:S01]  /*1a590*/  MUFU.EX2 R98, R98 ;  /* 0x0000006200627308 */ /* 0x000f220000000800 */
[----:B---3--:R-:W-:-:S07]  /*1a5a0*/  FADD.FTZ R114, R95, R114 ;  /* 0x000000725f727221 */ /* 0x008fce0000010000 */
[----:B------:R-:W3:Y:S01]  /*1a5b0*/  MUFU.EX2 R97, R97 ;  /* 0x0000006100617308 */ /* 0x000ee20000000800 */
[----:B--2---:R-:W-:-:S07]  /*1a5c0*/  FADD.FTZ R14, R96, R14 ;  /* 0x0000000e600e7221 */ /* 0x004fce0000010000 */
[----:B------:R-:W2:Y:S01]  /*1a5d0*/  MUFU.EX2 R99, R99 ;  /* 0x0000006300637308 */ /* 0x000ea20000000800 */
[----:B----4-:R-:W-:-:S07]  /*1a5e0*/  FADD.FTZ R114, R98, R114 ;  /* 0x0000007262727221 */ /* 0x010fce0000010000 */
[----:B------:R-:W4:Y:S01]  /*1a5f0*/  MUFU.EX2 R100, R100 ;  /* 0x0000006400647308 */ /* 0x000f220000000800 */
[----:B---3--:R-:W-:-:S07]  /*1a600*/  FADD.FTZ R14, R97, R14 ;  /* 0x0000000e610e7221 */ /* 0x008fce0000010000 */
[----:B------:R-:W3:Y:S01]  /*1a610*/  MUFU.EX2 R102, R102 ;  /* 0x0000006600667308 */ /* 0x000ee20000000800 */
[----:B--2---:R-:W-:-:S07]  /*1a620*/  FADD.FTZ R114, R99, R114 ;  /* 0x0000007263727221 */ /* 0x004fce0000010000 */
[----:B------:R-:W1:Y:S01]  /*1a630*/  MUFU.EX2 R101, R101 ;  /* 0x0000006500657308 */ /* 0x000e620000000800 */
[----:B----4-:R-:W-:-:S07]  /*1a640*/  FADD.FTZ R14, R100, R14 ;  /* 0x0000000e640e7221 */ /* 0x010fce0000010000 */
[----:B------:R-:W2:Y:S01]  /*1a650*/  MUFU.EX2 R103, R103 ;  /* 0x0000006700677308 */ /* 0x000ea20000000800 */
[----:B---3--:R-:W-:-:S01]  /*1a660*/  FADD.FTZ R114, R102, R114 ;  /* 0x0000007266727221 */ /* 0x008fc20000010000 */
[----:B-1----:R-:W-:-:S03]  /*1a670*/  FADD.FTZ R3, R101, R14 ;  /* 0x0000000e65037221 */ /* 0x002fc60000010000 */
[----:B--2---:R-:W-:Y:S01]  /*1a680*/  FADD.FTZ R14, R103, R114 ;  /* 0x00000072670e7221 */ /* 0x004fe20000010000 */
[----:B0-----:R-:W-:Y:S06]  /*1a690*/  @!P0 BRA `(.L_x_475) ;  /* 0x0000000000048947 */ /* 0x001fec0003800000 */
[----:B------:R-:W-:Y:S01]  /*1a6a0*/  BPT.TRAP 0x1 ;  /* 0x000000040000795c */ /* 0x000fe20000300000 */
.L_x_475:
[----:B------:R-:W2:Y:S01]  /*1a6b0*/  LDL R0, [R1+0x74] ;  /* 0x0000740001007983 */ /* 0x000ea20000100800 */
[----:B------:R-:W-:Y:S01]  /*1a6c0*/  ISETP.GT.AND P1, PT, R15, RZ, PT ;  /* 0x000000ff0f00720c */ /* 0x000fe20003f24270 */
[-C--:B------:R-:W-:Y:S01]  /*1a6d0*/  FMUL.FTZ R24, R24, R201.reuse ;  /* 0x000000c918187220 */ /* 0x080fe20000410000 */
[----:B------:R-:W-:Y:S01]  /*1a6e0*/  F2FP.SATFINITE.E4M3.F32.PACK_AB_MERGE_C R158, R159, R158, RZ ;  /* 0x0000009e9f9e723e */ /* 0x000fe200048070ff */
        /* <DEDUP_REMOVED lines=9> */
[----:B------:R-:W-:Y:S01]  /*1a780*/  F2FP.SATFINITE.E4M3.F32.PACK_AB_MERGE_C R158, R155, R154, R158 ;  /* 0x0000009a9b9e723e */ /* 0x000fe2000480709e */
[-C--:B------:R-:W-:Y:S01]  /*1a790*/  FMUL.FTZ R36, R36, R201.reuse ;  /* 0x000000c924247220 */ /* 0x080fe20000410000 */
[----:B------:R-:W-:Y:S01]  /*1a7a0*/  F2FP.SATFINITE.E4M3.F32.PACK_AB_MERGE_C R164, R161, R160, R164 ;  /* 0x000000a0a1a4723e */ /* 0x000fe200048070a4 */
        /* <DEDUP_REMOVED lines=48> */
[----:B------:R-:W-:Y:S01]  /*1aab0*/  FMUL.FTZ R85, R85, R201 ;  /* 0x000000c955557220 */ /* 0x000fe20000410000 */
[----:B------:R-:W-:Y:S01]  /*1aac0*/  F2FP.SATFINITE.E4M3.F32.PACK_AB_MERGE_C R215, R115, R12, R92 ;  /* 0x0000000c73d7723e */ /* 0x000fe2000480705c */
[-C--:B------:R-:W-:Y:S01]  /*1aad0*/  FMUL.FTZ R26, R26, R200.reuse ;  /* 0x000000c81a1a7220 */ /* 0x080fe20000410000 */
[----:B------:R-:W-:Y:S01]  /*1aae0*/  F2FP.SATFINITE.E4M3.F32.PACK_AB_MERGE_C R216, R198, R197, R202 ;  /* 0x000000c5c6d8723e */ /* 0x000fe200048070ca */
        /* <DEDUP_REMOVED lines=32> */
[----:B------:R-:W-:Y:S01]  /*1acf0*/  VIADD R15, R15, 0xffffffff ;  /* 0xffffffff0f0f7836 */ /* 0x000fe20000000000 */
[----:B------:R-:W-:Y:S01]  /*1ad00*/  F2FP.SATFINITE.E4M3.F32.PACK_AB_MERGE_C R225, R184, R21, R187 ;  /* 0x00000015b8e1723e */ /* 0x000fe200048070bb */
[----:B------:R-:W-:Y:S01]  /*1ad10*/  IMAD.MOV.U32 R12, RZ, RZ, R235 ;  /* 0x000000ffff0c7224 */ /* 0x000fe200078e00eb */
        /* <DEDUP_REMOVED lines=23> */
[----:B------:R-:W-:Y:S02]  /*1ae90*/  MOV R234, R90 ;  /* 0x0000005a00ea7202 */ /* 0x000fe40000000f00 */
[----:B------:R-:W-:Y:S02]  /*1aea0*/  MOV R200, R156 ;  /* 0x0000009c00c87202 */ /* 0x000fe40000000f00 */
[----:B--2---:R-:W-:Y:S02]  /*1aeb0*/  R2UR UR4, R0 ;  /* 0x00000000000472ca */ /* 0x004fe400000e0000 */
[----:B------:R-:W-:Y:S01]  /*1aec0*/  LEA R0, R232, R16, 0x3 ;  /* 0x00000010e8007211 */ /* 0x000fe200078e18ff */
[----:B------:R-:W-:-:S04]  /*1aed0*/  IMAD.MOV.U32 R232, RZ, RZ, R233 ;  /* 0x000000ffffe87224 */ /* 0x000fc800078e00e9 */
[----:B------:R-:W-:-:S06]  /*1aee0*/  VIADD R0, R0, 0x2e860 ;  /* 0x0002e86000007836 */ /* 0x000fcc0000000000 */
[----:B------:R-:W-:-:S05]  /*1aef0*/  IMAD.U32 R114, RZ, RZ, UR4 ;  /* 0x00000004ff727e24 */ /* 0x000fca000f8e00ff */
[----:B------:R-:W-:-:S04]  /*1af00*/  PRMT R0, R114, 0x654, R0 ;  /* 0x0000065472007816 */ /* 0x000fc80000000000 */
[----:B------:R0:W-:Y:S02]  /*1af10*/  SYNCS.ARRIVE.TRANS64.RED.A1T0 RZ, [R0+URZ], RZ ;  /* 0x000000ff00ff79a7 */ /* 0x0001e4000810043f */
[----:B0-----:R-:W-:Y:S01]  /*1af20*/  IMAD.MOV.U32 R0, RZ, RZ, R89 ;  /* 0x000000ffff007224 */ /* 0x001fe200078e0059 */
[----:B------:R-:W-:Y:S06]  /*1af30*/  @P1 BRA `(.L_x_476) ;  /* 0xffffffb000541947 */ /* 0x000fec000383ffff */
[----:B------:R-:W-:-:S07]  /*1af40*/  IMAD.MOV.U32 R232, RZ, RZ, R233 ;  /* 0x000000ffffe87224 */ /* 0x000fce00078e00e9 */
.L_x_465:
[----:B------:R-:W-:Y:S05]  /*1af50*/  WARPSYNC.ALL ;  /* 0x0000000000007948 */ /* 0x000fea0003800000 */
[----:B------:R-:W-:Y:S06]  /*1af60*/  BAR.ARV 0x8, 0x180 ;  /* 0x0206000000007b1d */ /* 0x000fec0000002000 */
[----:B------:R-:W-:Y:S05]  /*1af70*/  @!P0 BRA `(.L_x_477) ;  /* 0x0000000000048947 */ /* 0x000fea0003800000 */
[----:B------:R-:W-:Y:S01]  /*1af80*/  BPT.TRAP 0x1 ;  /* 0x000000040000795c */ /* 0x000fe20000300000 */
.L_x_477:
[----:B------:R-:W-:Y:S02]  /*1af90*/  LEA R11, R232, R16, 0x3 ;  /* 0x00000010e80b7211 */ /* 0x000fe400078e18ff */
[----:B------:R-:W-:-:S04]  /*1afa0*/  SHF.L.U32 R0, R235, 0x1f, RZ ;  /* 0x0000001feb007819 */ /* 0x000fc800000006ff */
[----:B------:R0:W1:Y:S01]  /*1afb0*/  SYNCS.PHASECHK.TRANS64.TRYWAIT P1, [R11+URZ+0x2e850], R0 ;  /* 0x02e850000b0075a7 */ /* 0x000062000802017f */
[----:B------:R-:W-:Y:S05]  /*1afc0*/  @!P0 BRA `(.L_x_478) ;  /* 0x0000000000048947 */ /* 0x000fea0003800000 */
[----:B------:R-:W-:Y:S01]  /*1afd0*/  BPT.TRAP 0x1 ;  /* 0x000000040000795c */ /* 0x000fe20000300000 */
.L_x_478:
[----:B------:R-:W-:-:S05]  /*1afe0*/  VIADD R16, R16, 0x400 ;  /* 0x0000040010107836 */ /* 0x000fca0000000000 */
[----:B------:R-:W-:-:S04]  /*1aff0*/  SHF.R.U32.HI R16, RZ, 0x4, R16 ;  /* 0x00000004ff107819 */ /* 0x000fc80000011610 */
[----:B------:R-:W-:-:S04]  /*1b000*/  LOP3.LUT R16, R16, 0x3fff, RZ, 0xc0, !PT ;  /* 0x00003fff10107812 */ /* 0x000fc800078ec0ff */
[----:B------:R-:W-:Y:S01]  /*1b010*/  LOP3.LUT R5, R16, 0x10000, RZ, 0xfc, !PT ;  /* 0x0001000010057812 */ /* 0x000fe200078efcff */
[----:B-1----:R-:W-:Y:S06]  /*1b020*/  @P1 BRA `(.L_x_479) ;  /* 0x0000000000081947 */ /* 0x002fec0003800000 */
[----:B------:R-:W1:Y:S02]  /*1b030*/  SYNCS.PHASECHK.TRANS64.TRYWAIT P1, [R11+URZ+0x2e850], R0 ;  /* 0x02e850000b0075a7 */ /* 0x000e64000802017f */
[----:B-1----:R-:W-:Y:S05]  /*1b040*/  @!P1 BRA `(.L_x_480) ;  /* 0x000000a000c49947 */ /* 0x002fea0003800000 */
.L_x_479:
[----:B------:R-:W-:Y:S01]  /*1b050*/  IMAD R4, R232, 0x700, R5 ;  /* 0x00000700e8047824 */ /* 0x000fe200078e0205 */
[----:B------:R-:W0:Y:S01]  /*1b060*/  LDL R12, [R1+0x8c] ;  /* 0x00008c00010c7983 */ /* 0x000e220000100800 */
[----:B------:R-:W-:Y:S01]  /*1b070*/  IMAD.MOV.U32 R5, RZ, RZ, -0x3ffffff0 ;  /* 0xc0000010ff057424 */ /* 0x000fe200078e00ff */
[----:B------:R-:W-:Y:S05]  /*1b080*/  WARPSYNC.ALL ;  /* 0x0000000000007948 */ /* 0x000fea0003800000 */
[C---:B------:R-:W-:Y:S01]  /*1b090*/  R2UR UR6, R4.reuse ;  /* 0x00000000040672ca */ /* 0x040fe200000e0000 */
[----:B------:R-:W-:Y:S01]  /*1b0a0*/  VIADD R6, R4, 0x100 ;  /* 0x0000010004067836 */ /* 0x000fe20000000000 */
[----:B------:R-:W-:Y:S01]  /*1b0b0*/  R2UR UR7, R5 ;  /* 0x00000000050772ca */ /* 0x000fe200000e0000 */
[----:B------:R-:W-:Y:S01]  /*1b0c0*/  WARPGROUP.ARRIVE ;  /* 0x00000000000079c5 */ /* 0x000fe20000000000 */
[----:B------:R-:W-:Y:S01]  /*1b0d0*/  MOV R7, 0xc0000010 ;  /* 0xc000001000077802 */ /* 0x000fe20000000f00 */
[----:B------:R-:W2:Y:S01]  /*1b0e0*/  LDL R10, [R1+0x78] ;  /* 0x00007800010a7983 */ /* 0x000ea20000100800 */
[----:B------:R-:W-:-:S03]  /*1b0f0*/  ULDC.64 UR4, c[0x0][0x9a0] ;  /* 0x0002680000047ab9 */ /* 0x000fc60000000a00 */
[----:B------:R-:W3:Y:S01]  /*1b100*/  LDL.LU R2, [R1+0x58] ;  /* 0x0000580001027983 */ /* 0x000ee20000300800 */
[----:B------:R-:W-:-:S04]  /*1b110*/  ISETP.NE.U32.AND P1, PT, RZ, UR4, PT ;  /* 0x00000004ff007c0c */ /* 0x000fc8000bf25070 */
[----:B------:R-:W-:Y:S01]  /*1b120*/  ISETP.NE.AND.EX P1, PT, RZ, UR5, PT, P1 ;  /* 0x00000005ff007c0c */ /* 0x000fe2000bf25310 */
[----:B------:R-:W-:Y:S01]  /*1b130*/  QGMMA.64x128x32.F32.E4M3.E4M3 R24, R224, gdesc[UR4], R24, gsb0 ;  /* 0x01e00004e0187df3 */ /* 0x000fe20008000818 */
[----:B------:R-:W-:Y:S01]  /*1b140*/  R2UR UR6, R6 ;  /* 0x00000000060672ca */ /* 0x000fe200000e0000 */
[----:B------:R-:W-:Y:S01]  /*1b150*/  VIADD R6, R4, 0x200 ;  /* 0x0000020004067836 */ /* 0x000fe20000000000 */
[----:B------:R-:W-:Y:S01]  /*1b160*/  R2UR UR7, R7 ;  /* 0x00000000070772ca */ /* 0x000fe200000e0000 */
[----:B------:R-:W-:-:S08]  /*1b170*/  IMAD.MOV.U32 R7, RZ, RZ, -0x3ffffff0 ;  /* 0xc0000010ff077424 */ /* 0x000fd000078e00ff */
[----:B------:R-:W4:Y:S01]  /*1b180*/  @P1 LDC.64 R8, c[0x0][0x9d0] ;  /* 0x00027400ff081b82 */ /* 0x000f220000000a00 */
[----:B------:R-:W-:Y:S02]  /*1b190*/  WARPGROUP.DEPBAR.LE gsb0, 0x0 ;  /* 0x00008000000079c5 */ /* 0x000fe40000010000 */
[----:B------:R-:W-:-:S06]  /*1b1a0*/  WARPGROUP.ARRIVE ;  /* 0x00000000000079c5 */ /* 0x000fcc0000000000 */
[----:B------:R-:W-:Y:S01]  /*1b1b0*/  QGMMA.64x128x32.F32.E4M3.E4M3 R24, R220, gdesc[UR4], R24, gsb0 ;  /* 0x01e00004dc187df3 */ /* 0x000fe20008000818 */
[----:B------:R-:W-:Y:S01]  /*1b1c0*/  R2UR UR6, R6 ;  /* 0x00000000060672ca */ /* 0x000fe200000e0000 */
[----:B------:R-:W-:Y:S01]  /*1b1d0*/  VIADD R6, R4, 0x300 ;  /* 0x0000030004067836 */ /* 0x000fe20000000000 */
[----:B------:R-:W-:Y:S02]  /*1b1e0*/  R2UR UR7, R7 ;  /* 0x00000000070772ca */ /* 0x000fe400000e0000 */
[----:B------:R-:W-:Y:S01]  /*1b1f0*/  MOV R7, 0xc0000010 ;  /* 0xc000001000077802 */ /* 0x000fe20000000f00 */
[----:B------:R-:W-:Y:S02]  /*1b200*/  WARPGROUP.DEPBAR.LE gsb0, 0x0 ;  /* 0x00008000000079c5 */ /* 0x000fe40000010000 */
[----:B------:R-:W-:Y:S01]  /*1b210*/  WARPGROUP.ARRIVE ;  /* 0x00000000000079c5 */ /* 0x000fe20000000000 */
[----:B---3--:R-:W-:-:S07]  /*1b220*/  @P1 SHF.R.S32.HI R13, RZ, 0x1f, R2 ;  /* 0x0000001fff0d1819 */ /* 0x008fce0000011402 */
[----:B------:R-:W-:Y:S01]  /*1b230*/  QGMMA.64x128x32.F32.E4M3.E4M3 R24, R200, gdesc[UR4], R24, gsb0 ;  /* 0x01e00004c8187df3 */ /* 0x000fe20008000818 */
[----:B------:R-:W-:Y:S02]  /*1b240*/  R2UR UR6, R6 ;  /* 0x00000000060672ca */ /* 0x000fe400000e0000 */
[----:B------:R-:W-:Y:S02]  /*1b250*/  R2UR UR7, R7 ;  /* 0x00000000070772ca */ /* 0x000fe400000e0000 */
[----:B------:R-:W0:Y:S02]  /*1b260*/  @P1 LDC.64 R6, c[0x0][0x9c8] ;  /* 0x00027200ff061b82 */ /* 0x000e240000000a00 */
[----:B01----:R-:W-:Y:S02]  /*1b270*/  @P1 IMAD R0, R12, R6, RZ ;  /* 0x000000060c001224 */ /* 0x003fe400078e02ff */
[----:B------:R-:W-:Y:S02]  /*1b280*/  VIADD R12, R4, 0x400 ;  /* 0x00000400040c7836 */ /* 0x000fe40000000000 */
[----:B--2---:R-:W-:-:S02]  /*1b290*/  @P1 IMAD R5, R10, R7, R0 ;  /* 0x000000070a051224 */ /* 0x004fc400078e0200 */
[----:B----4-:R-:W-:Y:S02]  /*1b2a0*/  @P1 IMAD R0, R13, R8, RZ ;  /* 0x000000080d001224 */ /* 0x010fe400078e02ff */
[----:B------:R-:W-:Y:S02]  /*1b2b0*/  IMAD.MOV.U32 R13, RZ, RZ, -0x3ffffff0 ;  /* 0xc0000010ff0d7424 */ /* 0x000fe400078e00ff */
[----:B------:R-:W-:-:S04]  /*1b2c0*/  @P1 IMAD.WIDE.U32 R6, R10, R6, RZ ;  /* 0x000000060a061225 */ /* 0x000fc800078e00ff */
[----:B------:R-:W-:Y:S02]  /*1b2d0*/  @P1 IMAD.IADD R7, R7, 0x1, R5 ;  /* 0x0000000107071824 */ /* 0x000fe400078e0205 */
[C---:B------:R-:W-:Y:S01]  /*1b2e0*/  @P1 IMAD R5, R2.reuse, R9, R0 ;  /* 0x0000000902051224 */ /* 0x040fe200078e0200 */
[----:B------:R-:W-:Y:S01]  /*1b2f0*/  MOV R0, 0x3f800000 ;  /* 0x3f80000000007802 */ /* 0x000fe20000000f00 */
[----:B------:R-:W-:-:S04]  /*1b300*/  @P1 IMAD.WIDE.U32 R6, R2, R8, R6 ;  /* 0x0000000802061225 */ /* 0x000fc800078e0006 */
[----:B------:R-:W-:Y:S01]  /*1b310*/  @P1 IMAD.IADD R5, R7, 0x1, R5 ;  /* 0x0000000107051824 */ /* 0x000fe200078e0205 */
[----:B------:R-:W-:-:S04]  /*1b320*/  @P1 LEA R8, P2, R6, UR4, 0x2 ;  /* 0x0000000406081c11 */ /* 0x000fc8000f8410ff */
[----:B------:R-:W-:-:S05]  /*1b330*/  @P1 LEA.HI.X R9, R6, UR5, R5, 0x2, P2 ;  /* 0x0000000506091c11 */ /* 0x000fca00090f1405 */
[----:B------:R0:W2:Y:S01]  /*1b340*/  @P1 LDG.E R0, desc[UR60][R8.64] ;  /* 0x0000003c08001981 */ /* 0x0000a2000c1e1900 */
[----:B------:R-:W-:Y:S02]  /*1b350*/  WARPGROUP.DEPBAR.LE gsb0, 0x0 ;  /* 0x00008000000079c5 */ /* 0x000fe40000010000 */
[----:B------:R-:W-:-:S06]  /*1b360*/  WARPGROUP.ARRIVE ;  /* 0x00000000000079c5 */ /* 0x000fcc0000000000 */
[----:B------:R-:W-:Y:S01]  /*1b370*/  QGMMA.64x128x32.F32.E4M3.E4M3 R24, R204, gdesc[UR4], R24, gsb0 ;  /* 0x01e00004cc187df3 */ /* 0x000fe20008000818 */
[----:B------:R-:W-:Y:S02]  /*1b380*/  R2UR UR6, R12 ;  /* 0x000000000c0672ca */ /* 0x000fe400000e0000 */
[----:B------:R-:W-:Y:S01]  /*1b390*/  R2UR UR7, R13 ;  /* 0x000000000d0772ca */ /* 0x000fe200000e0000 */
[----:B------:R-:W-:Y:S02]  /*1b3a0*/  VIADD R6, R4, 0x500 ;  /* 0x0000050004067836 */ /* 0x000fe40000000000 */
[----:B------:R-:W-:Y:S01]  /*1b3b0*/  IMAD.MOV.U32 R7, RZ, RZ, -0x3ffffff0 ;  /* 0xc0000010ff077424 */ /* 0x000fe200078e00ff */
[----:B------:R-:W-:Y:S02]  /*1b3c0*/  WARPGROUP.DEPBAR.LE gsb0, 0x0 ;  /* 0x00008000000079c5 */ /* 0x000fe40000010000 */
[----:B------:R-:W-:-:S07]  /*1b3d0*/  WARPGROUP.ARRIVE ;  /* 0x00000000000079c5 */ /* 0x000fce0000000000 */
[----:B------:R-:W-:Y:S01]  /*1b3e0*/  QGMMA.64x128x32.F32.E4M3.E4M3 R24, R208, gdesc[UR4], R24, gsb0 ;  /* 0x01e00004d0187df3 */ /* 0x000fe20008000818 */
[----:B------:R-:W-:Y:S02]  /*1b3f0*/  R2UR UR6, R6 ;  /* 0x00000000060672ca */ /* 0x000fe400000e0000 */
[----:B------:R-:W-:Y:S01]  /*1b400*/  R2UR UR7, R7 ;  /* 0x00000000070772ca */ /* 0x000fe200000e0000 */
[----:B------:R-:W-:Y:S01]  /*1b410*/  IMAD.MOV.U32 R5, RZ, RZ, -0x3ffffff0 ;  /* 0xc0000010ff057424 */ /* 0x000fe200078e00ff */
[----:B------:R-:W-:Y:S01]  /*1b420*/  IADD3 R4, R4, 0x600, RZ ;  /* 0x0000060004047810 */ /* 0x000fe20007ffe0ff */
[----:B------:R-:W1:Y:S04]  /*1b430*/  SHFL.BFLY PT, R2, R3, 0x2, 0x1f ;  /* 0x0c401f0003027f89 */ /* 0x000e6800000e0000 */
[----:B------:R-:W3:Y:S01]  /*1b440*/  SHFL.BFLY PT, R7, R14, 0x2, 0x1f ;  /* 0x0c401f000e077f89 */ /* 0x000ee200000e0000 */
[----:B------:R-:W-:-:S02]  /*1b450*/  WARPGROUP.DEPBAR.LE gsb0, 0x0 ;  /* 0x00008000000079c5 */ /* 0x000fc40000010000 */
[----:B------:R-:W-:-:S06]  /*1b460*/  WARPGROUP.ARRIVE ;  /* 0x00000000000079c5 */ /* 0x000fcc0000000000 */
[----:B------:R-:W-:Y:S01]  /*1b470*/  QGMMA.64x128x32.F32.E4M3.E4M3 R24, R212, gdesc[UR4], R24, gsb0 ;  /* 0x01e00004d4187df3 */ /* 0x000fe20008000818 */
[----:B------:R-:W-:Y:S02]  /*1b480*/  R2UR UR6, R4 ;  /* 0x00000000040672ca */ /* 0x000fe400000e0000 */
[----:B------:R-:W-:Y:S01]  /*1b490*/  R2UR UR7, R5 ;  /* 0x00000000050772ca */ /* 0x000fe200000e0000 */
[----:B-1----:R-:W-:-:S01]  /*1b4a0*/  FADD.FTZ R2, R2, R3 ;  /* 0x0000000302027221 */ /* 0x002fc20000010000 */
[----:B---3--:R-:W-:-:S04]  /*1b4b0*/  FADD.FTZ R7, R7, R14 ;  /* 0x0000000e07077221 */ /* 0x008fc80000010000 */
[----:B------:R-:W1:Y:S04]  /*1b4c0*/  SHFL.BFLY PT, R5, R2, 0x1, 0x1f ;  /* 0x0c201f0002057f89 */ /* 0x000e6800000e0000 */
[----:B------:R-:W0:Y:S01]  /*1b4d0*/  SHFL.BFLY PT, R4, R7, 0x1, 0x1f ;  /* 0x0c201f0007047f89 */ /* 0x000e2200000e0000 */
[----:B------:R-:W-:Y:S02]  /*1b4e0*/  IMAD.MOV.U32 R3, RZ, RZ, RZ ;  /* 0x000000ffff037224 */ /* 0x000fe400078e00ff */
[----:B-1----:R-:W-:Y:S01]  /*1b4f0*/  FADD.FTZ R5, R2, R5 ;  /* 0x0000000502057221 */ /* 0x002fe20000010000 */
[----:B0-----:R-:W-:-:S04]  /*1b500*/  FADD.FTZ R8, R7, R4 ;  /* 0x0000000407087221 */ /* 0x001fc80000010000 */
[C---:B------:R-:W-:Y:S01]  /*1b510*/  FSETP.NE.FTZ.AND P1, PT, R5.reuse, RZ, PT ;  /* 0x000000ff0500720b */ /* 0x040fe20003f35000 */
[----:B------:R-:W-:Y:S01]  /*1b520*/  FMUL.FTZ R10, R5, 0.00390625 ;  /* 0x3b800000050a7820 */ /* 0x000fe20000410000 */
[----:B------:R-:W-:-:S04]  /*1b530*/  FMUL.FTZ R6, R8, 0.00390625 ;  /* 0x3b80000008067820 */ /* 0x000fc80000410000 */
        /* <DEDUP_REMOVED lines=10> */
[----:B------:R-:W3:Y:S01]  /*1b5e0*/  @P1 MUFU.RCP R7, R8 ;  /* 0x0000000800071308 */ /* 0x000ee20000001000 */
[----:B------:R-:W-:Y:S01]  /*1b5f0*/  @P2 FMUL.FTZ R2, R88, 0.69314718246459960938 ;  /* 0x3f31721858022820 */ /* 0x000fe20000410000 */
[----:B0-----:R-:W-:Y:S01]  /*1b600*/  @P2 FMUL.FTZ R5, R4, 0.69314718246459960938 ;  /* 0x3f31721804052820 */ /* 0x001fe20000410000 */
[----:B------:R-:W-:Y:S01]  /*1b610*/  @P3 FMUL.FTZ R88, R88, 0.69314718246459960938 ;  /* 0x3f31721858583820 */ /* 0x000fe20000410000 */
[----:B------:R-:W-:Y:S01]  /*1b620*/  MOV R91, 0xff800000 ;  /* 0xff800000005b7802 */ /* 0x000fe20000000f00 */
[----:B------:R-:W-:-:S02]  /*1b630*/  IMAD.MOV.U32 R92, RZ, RZ, -0x800000 ;  /* 0xff800000ff5c7424 */ /* 0x000fc400078e00ff */
[----:B------:R-:W-:Y:S01]  /*1b640*/  @P2 FFMA.FTZ R91, R2, R89, R5 ;  /* 0x00000059025b2223 */ /* 0x000fe20000010005 */
[----:B-1----:R-:W-:Y:S01]  /*1b650*/  @P3 FMUL.FTZ R9, R6, 0.69314718246459960938 ;  /* 0x3f31721806093820 */ /* 0x002fe20000410000 */
[----:B--2---:R-:W-:-:S03]  /*1b660*/  FMUL.FTZ R3, R3, R0 ;  /* 0x0000000003037220 */ /* 0x004fc60000410000 */
[----:B------:R-:W-:Y:S01]  /*1b670*/  @P3 FFMA.FTZ R92, R88, R90, R9 ;  /* 0x0000005a585c3223 */ /* 0x000fe20000010009 */
[----:B---3--:R-:W-:Y:S01]  /*1b680*/  FMUL.FTZ R2, R7, R0 ;  /* 0x0000000007027220 */ /* 0x008fe20000410000 */
[----:B------:R-:W-:Y:S02]  /*1b690*/  WARPGROUP.DEPBAR.LE gsb0, 0x0 ;  /* 0x00008000000079c5 */ /* 0x000fe40000010000 */
[----:B------:R-:W-:Y:S05]  /*1b6a0*/  @!P0 BRA `(.L_x_481) ;  /* 0x0000000000048947 */ /* 0x000fea0003800000 */
[----:B------:R-:W-:Y:S01]  /*1b6b0*/  BPT.TRAP 0x1 ;  /* 0x000000040000795c */ /* 0x000fe20000300000 */
.L_x_481:
[----:B------:R-:W2:Y:S04]  /*1b6c0*/  LDL R0, [R1+0x74] ;  /* 0x0000740001007983 */ /* 0x000ea80000100800 */
[----:B------:R-:W3:Y:S01]  /*1b6d0*/  LDL.LU R4, [R1+0x94] ;  /* 0x0000940001047983 */ /* 0x000ee20000300800 */
        /* <DEDUP_REMOVED lines=30> */
[----:B------:R-:W-:Y:S01]  /*1b8c0*/  IADD3 R232, R232, 0x1, RZ ;  /* 0x00000001e8e87810 */ /* 0x000fe20007ffe0ff */
[-C--:B------:R-:W-:Y:S01]  /*1b8d0*/  FMUL.FTZ R72, R26, R2.reuse ;  /* 0x000000021a487220 */ /* 0x080fe20000410000 */
[-C--:B------:R-:W-:Y:S01]  /*1b8e0*/  FMUL.FTZ R68, R27, R2.reuse ;  /* 0x000000021b447220 */ /* 0x080fe20000410000 */
[-C--:B------:R-:W-:Y:S01]  /*1b8f0*/  FMUL.FTZ R65, R30, R2.reuse ;  /* 0x000000021e417220 */ /* 0x080fe20000410000 */
[----:B------:R-:W-:Y:S01]  /*1b900*/  ISETP.NE.AND P0, PT, R232, 0x2, PT ;  /* 0x00000002e800780c */ /* 0x000fe20003f05270 */
        /* <DEDUP_REMOVED lines=28> */
[----:B------:R-:W-:Y:S01]  /*1bad0*/  FMUL.FTZ R87, R87, R2 ;  /* 0x0000000257577220 */ /* 0x000fe20000410000 */
[----:B------:R-:W-:-:S02]  /*1bae0*/  SEL R232, R232, RZ, P0 ;  /* 0x000000ffe8e87207 */ /* 0x000fc40000000000 */
[----:B--2---:R-:W-:Y:S01]  /*1baf0*/  R2UR UR4, R0 ;  /* 0x00000000000472ca */ /* 0x004fe200000e0000 */
[----:B------:R-:W-:Y:S02]  /*1bb00*/  VIADD R0, R11, 0x2e860 ;  /* 0x0002e8600b007836 */ /* 0x000fe40000000000 */
[----:B------:R-:W-:-:S10]  /*1bb10*/  FMUL.FTZ R11, R79, R2 ;  /* 0x000000024f0b7220 */ /* 0x000fd40000410000 */
[----:B------:R-:W-:Y:S01]  /*1bb20*/  IMAD.U32 R5, RZ, RZ, UR4 ;  /* 0x00000004ff057e24 */ /* 0x000fe2000f8e00ff */
[----:B---3--:R-:W-:Y:S01]  /*1bb30*/  R2UR UR4, R4 ;  /* 0x00000000040472ca */ /* 0x008fe200000e0000 */
[----:B------:R-:W-:-:S03]  /*1bb40*/  FMUL.FTZ R4, R84, R3 ;  /* 0x0000000354047220 */ /* 0x000fc60000410000 */
[----:B------:R-:W-:Y:S01]  /*1bb50*/  PRMT R0, R5, 0x654, R0 ;  /* 0x0000065405007816 */ /* 0x000fe20000000000 */
[----:B------:R-:W-:-:S03]  /*1bb60*/  FMUL.FTZ R5, R80, R3 ;  /* 0x0000000350057220 */ /* 0x000fc60000410000 */
[----:B------:R0:W-:Y:S05]  /*1bb70*/  SYNCS.ARRIVE.TRANS64.RED.A1T0 RZ, [R0+URZ], RZ ;  /* 0x000000ff00ff79a7 */ /* 0x0001ea000810043f */
[----:B------:R-:W-:Y:S01]  /*1bb80*/  UIADD3 UR4, UR4, 0x1, URZ ;  /* 0x0000000104047890 */ /* 0x000fe2000fffe03f */
[----:B0-----:R-:W-:-:S05]  /*1bb90*/  SEL R0, RZ, 0x1, P0 ;  /* 0x00000001ff007807 */ /* 0x001fca0000000000 */
[----:B------:R-:W-:Y:S01]  /*1bba0*/  IMAD.U32 R3, RZ, RZ, UR4 ;  /* 0x00000004ff037e24 */ /* 0x000fe2000f8e00ff */
[----:B------:R-:W-:-:S04]  /*1bbb0*/  LOP3.LUT R235, R235, R0, RZ, 0x3c, !PT ;  /* 0x00000000ebeb7212 */ /* 0x000fc800078e3cff */
[----:B------:R0:W-:Y:S03]  /*1bbc0*/  STL [R1+0x94], R3 ;  /* 0x0000940301007387 */ /* 0x0001e60000100800 */
.L_x_429:
[----:B------:R-:W-:Y:S05]  /*1bbd0*/  WARPSYNC.ALL ;  /* 0x0000000000007948 */ /* 0x000fea0003800000 */
[----:B------:R-:W1:Y:S08]  /*1bbe0*/  S2UR UR5, SR_CgaCtaId ;  /* 0x00000000000579c3 */ /* 0x000e700000008800 */
[----:B------:R-:W-:Y:S06]  /*1bbf0*/  BAR.SYNC.DEFER_BLOCKING 0x5, 0x180 ;  /* 0x0146000000007b1d */ /* 0x000fec0000010000 */
[----:B------:R-:W-:Y:S01]  /*1bc00*/  UMOV UR4, 0x400 ;  /* 0x0000040000047882 */ /* 0x000fe20000000000 */
[----:B------:R-:W-:Y:S01]  /*1bc10*/  BSSY B0, `(.L_x_482) ;  /* 0x00002a5000007945 */ /* 0x000fe20003800000 */
[----:B-1----:R-:W-:-:S02]  /*1bc20*/  ULEA UR4, UR5, UR4, 0x18 ;  /* 0x0000000405047291 */ /* 0x002fc4000f8ec03f */
[----:B------:R-:W-:-:S04]  /*1bc30*/  IMAD.U32 R0, RZ, RZ, UR5 ;  /* 0x00000005ff007e24 */ /* 0x000fc8000f8e00ff */
[----:B------:R-:W-:Y:S01]  /*1bc40*/  IMAD.U32 R16, RZ, RZ, UR4 ;  /* 0x00000004ff107e24 */ /* 0x000fe2000f8e00ff */
[----:B------:R-:W-:Y:S04]  /*1bc50*/  STL [R1+0x74], R0 ;  /* 0x0000740001007387 */ /* 0x000fe80000100800 */
[----:B------:R-:W1:Y:S04]  /*1bc60*/  LDS.128 R76, [R16+0x2e8d0] ;  /* 0x02e8d000104c7984 */ /* 0x000e680000000c00 */
[----:B-1----:R1:W-:Y:S04]  /*1bc70*/  STL.64 [R1+0x50], R76 ;  /* 0x0000504c01007387 */ /* 0x0023e80000100a00 */
[----:B------:R1:W-:Y:S01]  /*1bc80*/  STL.64 [R1+0x58], R78 ;  /* 0x0000584e01007387 */ /* 0x0003e20000100a00 */
[----:B------:R-:W-:Y:S06]  /*1bc90*/  BAR.ARV 0x4, 0x180 ;  /* 0x0106000000007b1d */ /* 0x000fec0000002000 */
[----:B------:R-:W-:Y:S05]  /*1bca0*/  @P1 BRA `(.L_x_483) ;  /* 0x0000001c00241947 */ /* 0x000fea0003800000 */
[----:B------:R-:W2:Y:S01]  /*1bcb0*/  S2R R54, SR_TID.X ;  /* 0x0000000000367919 */ /* 0x000ea20000002100 */
[----:B------:R-:W-:Y:S01]  /*1bcc0*/  ULDC.64 UR4, c[0x4][0x38] ;  /* 0x01000e0000047ab9 */ /* 0x000fe20000000a00 */
[----:B------:R-:W3:Y:S01]  /*1bcd0*/  LDL R50, [R1+0xac] ;  /* 0x0000ac0001327983 */ /* 0x000ee20000100800 */
[----:B--2---:R-:W-:-:S04]  /*1bce0*/  SHF.L.U32 R0, R54, 0x2, RZ ;  /* 0x0000000236007819 */ /* 0x004fc800000006ff */
[----:B------:R-:W-:-:S04]  /*1bcf0*/  LOP3.LUT R0, R0, 0xc, RZ, 0xc0, !PT ;  /* 0x0000000c00007812 */ /* 0x000fc800078ec0ff */
[----:B------:R-:W-:-:S05]  /*1bd00*/  IADD3 R2, P0, R0, UR4, RZ ;  /* 0x0000000400027c10 */ /* 0x000fca000ff1e0ff */
[----:B0-----:R-:W-:-:S05]  /*1bd10*/  IMAD.X R3, RZ, RZ, UR5, P0 ;  /* 0x00000005ff037e24 */ /* 0x001fca00080e06ff */
[----:B------:R0:W2:Y:S01]  /*1bd20*/  LDG.E.CONSTANT R0, desc[UR60][R2.64] ;  /* 0x0000003c02007981 */ /* 0x0000a2000c1e9900 */
[----:B------:R-:W-:Y:S01]  /*1bd30*/  F2FP.BF16.F32.PACK_AB R51, R57, R64 ;  /* 0x000000403933723e */ /* 0x000fe200000010ff */
[----:B------:R-:W-:Y:S01]  /*1bd40*/  UMOV UR4, 0xffffffff ;  /* 0xffffffff00047882 */ /* 0x000fe20000000000 */
[----:B------:R-:W-:Y:S01]  /*1bd50*/  F2FP.BF16.F32.PACK_AB R55, R49, R56 ;  /* 0x000000383137723e */ /* 0x000fe200000010ff */
[----:B------:R-:W4:Y:S01]  /*1bd60*/  S2R R59, SR_SWINHI ;  /* 0x00000000003b7919 */ /* 0x000f220000002f00 */
[----:B------:R-:W-:Y:S02]  /*1bd70*/  F2FP.BF16.F32.PACK_AB R46, R43, R46 ;  /* 0x0000002e2b2e723e */ /* 0x000fe400000010ff */
[----:B------:R-:W-:Y:S02]  /*1bd80*/  F2FP.BF16.F32.PACK_AB R43, R4, R5 ;  /* 0x00000005042b723e */ /* 0x000fe400000010ff */
[----:B------:R-:W-:Y:S02]  /*1bd90*/  F2FP.BF16.F32.PACK_AB R37, R36, R37 ;  /* 0x000000252425723e */ /* 0x000fe400000010ff */
[----:B------:R-:W-:-:S02]  /*1bda0*/  F2FP.BF16.F32.PACK_AB R36, R7, R8 ;  /* 0x000000080724723e */ /* 0x000fc400000010ff */
[----:B-1----:R-:W-:Y:S02]  /*1bdb0*/  F2FP.BF16.F32.PACK_AB R77, R9, R10 ;  /* 0x0000000a094d723e */ /* 0x002fe400000010ff */
[----:B------:R-:W-:Y:S02]  /*1bdc0*/  F2FP.BF16.F32.PACK_AB R68, R61, R68 ;  /* 0x000000443d44723e */ /* 0x000fe400000010ff */
[----:B------:R-:W-:Y:S02]  /*1bdd0*/  F2FP.BF16.F32.PACK_AB R61, R39, R42 ;  /* 0x0000002a273d723e */ /* 0x000fe400000010ff */
[----:B------:R-:W-:Y:S02]  /*1bde0*/  F2FP.BF16.F32.PACK_AB R42, R87, R6 ;  /* 0x00000006572a723e */ /* 0x000fe400000010ff */
[----:B------:R-:W-:Y:S02]  /*1bdf0*/  F2FP.BF16.F32.PACK_AB R73, R15, R20 ;  /* 0x000000140f49723e */ /* 0x000fe400000010ff */
[----:B------:R-:W-:-:S02]  /*1be00*/  F2FP.BF16.F32.PACK_AB R38, R35, R38 ;  /* 0x000000262326723e */ /* 0x000fc400000010ff */
[----:B------:R-:W-:Y:S02]  /*1be10*/  F2FP.BF16.F32.PACK_AB R35, R28, R29 ;  /* 0x0000001d1c23723e */ /* 0x000fe400000010ff */
[----:B------:R-:W-:Y:S02]  /*1be20*/  F2FP.BF16.F32.PACK_AB R28, R13, R14 ;  /* 0x0000000e0d1c723e */ /* 0x000fe400000010ff */
[----:B------:R-:W-:Y:S02]  /*1be30*/  F2FP.BF16.F32.PACK_AB R67, R31, R34 ;  /* 0x000000221f43723e */ /* 0x000fe400000010ff */
[----:B------:R-:W-:Y:S02]  /*1be40*/  F2FP.BF16.F32.PACK_AB R69, R25, R26 ;  /* 0x0000001a1945723e */ /* 0x000fe400000010ff */
[----:B------:R-:W-:Y:S02]  /*1be50*/  F2FP.BF16.F32.PACK_AB R39, R21, R24 ;  /* 0x000000181527723e */ /* 0x000fe400000010ff */
[----:B------:R-:W-:-:S02]  /*1be60*/  F2FP.BF16.F32.PACK_AB R30, R27, R30 ;  /* 0x0000001e1b1e723e */ /* 0x000fc400000010ff */
[----:B------:R-:W-:Y:S02]  /*1be70*/  MOV R56, R16 ;  /* 0x0000001000387202 */ /* 0x000fe40000000f00 */
[----:B----4-:R-:W-:Y:S02]  /*1be80*/  MOV R57, R59 ;  /* 0x0000003b00397202 */ /* 0x010fe40000000f00 */
[----:B------:R-:W-:Y:S02]  /*1be90*/  F2FP.BF16.F32.PACK_AB R34, R11, R12 ;  /* 0x0000000c0b22723e */ /* 0x000fe400000010ff */
[----:B0-----:R-:W-:Y:S02]  /*1bea0*/  LOP3.LUT P0, R2, R54, 0x3, RZ, 0xc0, !PT ;  /* 0x0000000336027812 */ /* 0x001fe4000780c0ff */
[----:B------:R-:W-:Y:S02]  /*1beb0*/  F2FP.BF16.F32.PACK_AB R100, R100, R103 ;  /* 0x000000676464723e */ /* 0x000fe400000010ff */
[----:B------:R-:W-:-:S02]  /*1bec0*/  F2FP.BF16.F32.PACK_AB R101, R98, R101 ;  /* 0x000000656265723e */ /* 0x000fc400000010ff */
[----:B------:R-:W-:Y:S02]  /*1bed0*/  ISETP.EQ.OR P0, PT, R2, 0x3, !P0 ;  /* 0x000000030200780c */ /* 0x000fe40004702670 */
        /* <DEDUP_REMOVED lines=11> */
[----:B------:R-:W-:Y:S02]  /*1bf90*/  SEL R13, R100, R101, P0 ;  /* 0x00000065640d7207 */ /* 0x000fe40000000000 */
[----:B------:R-:W-:Y:S01]  /*1bfa0*/  SEL R3, R101, R100, P0 ;  /* 0x0000006465037207 */ /* 0x000fe20000000000 */
[----:B---3--:R-:W-:-:S03]  /*1bfb0*/  IMAD.WIDE R4, R50, 0x2, R56 ;  /* 0x0000000232047825 */ /* 0x008fc600078e0238 */
[C---:B------:R-:W-:Y:S02]  /*1bfc0*/  IADD3 R7, P5, R4.reuse, 0x4060, RZ ;  /* 0x0000406004077810 */ /* 0x040fe40007fbe0ff */
[C---:B------:R-:W-:Y:S02]  /*1bfd0*/  IADD3 R9, P1, R4.reuse, 0x4040, RZ ;  /* 0x0000404004097810 */ /* 0x040fe40007f3e0ff */
[----:B------:R-:W-:Y:S02]  /*1bfe0*/  LOP3.LUT R6, R7, 0x380, RZ, 0xc0, !PT ;  /* 0x0000038007067812 */ /* 0x000fe400078ec0ff */
[----:B------:R-:W-:Y:S02]  /*1bff0*/  LOP3.LUT R8, R9, 0x380, RZ, 0xc0, !PT ;  /* 0x0000038009087812 */ /* 0x000fe400078ec0ff */
[----:B------:R-:W-:Y:S02]  /*1c000*/  IADD3 R15, P3, R4, 0x4000, RZ ;  /* 0x00004000040f7810 */ /* 0x000fe40007f7e0ff */
[----:B------:R-:W-:-:S02]  /*1c010*/  SHF.R.U64 R6, R6, 0x3, RZ ;  /* 0x0000000306067819 */ /* 0x000fc400000012ff */
[----:B------:R-:W-:Y:S02]  /*1c020*/  SHF.R.U64 R8, R8, 0x3, RZ ;  /* 0x0000000308087819 */ /* 0x000fe400000012ff */
[----:B------:R-:W-:Y:S02]  /*1c030*/  LOP3.LUT R14, R15, 0x380, RZ, 0xc0, !PT ;  /* 0x000003800f0e7812 */ /* 0x000fe400078ec0ff */
[----:B------:R-:W-:Y:S01]  /*1c040*/  LOP3.LUT R6, R6, R7, RZ, 0x3c, !PT ;  /* 0x0000000706067212 */ /* 0x000fe200078e3cff */
[--C-:B------:R-:W-:Y:S01]  /*1c050*/  IMAD.X R7, RZ, RZ, R5.reuse, P5 ;  /* 0x000000ffff077224 */ /* 0x100fe200028e0605 */
[----:B------:R-:W-:Y:S01]  /*1c060*/  LOP3.LUT R8, R8, R9, RZ, 0x3c, !PT ;  /* 0x0000000908087212 */ /* 0x000fe200078e3cff */
[----:B------:R-:W-:Y:S01]  /*1c070*/  IMAD.X R9, RZ, RZ, R5, P1 ;  /* 0x000000ffff097224 */ /* 0x000fe200008e0605 */
[----:B------:R-:W-:Y:S02]  /*1c080*/  SHF.R.U64 R14, R14, 0x3, RZ ;  /* 0x000000030e0e7819 */ /* 0x000fe400000012ff */
[----:B------:R-:W-:-:S02]  /*1c090*/  IADD3 R21, P4, R4, 0x60, RZ ;  /* 0x0000006004157810 */ /* 0x000fc40007f9e0ff */
[C---:B------:R-:W-:Y:S02]  /*1c0a0*/  IADD3 R25, P5, R4.reuse, 0x40, RZ ;  /* 0x0000004004197810 */ /* 0x040fe40007fbe0ff */
[C---:B------:R-:W-:Y:S02]  /*1c0b0*/  IADD3 R11, P2, R4.reuse, 0x4020, RZ ;  /* 0x00004020040b7810 */ /* 0x040fe40007f5e0ff */
[----:B------:R-:W-:Y:S02]  /*1c0c0*/  IADD3 R27, P1, R4, 0x20, RZ ;  /* 0x00000020041b7810 */ /* 0x000fe40007f3e0ff */
[----:B------:R-:W-:Y:S02]  /*1c0d0*/  LOP3.LUT R14, R14, R15, RZ, 0x3c, !PT ;  /* 0x0000000f0e0e7212 */ /* 0x000fe400078e3cff */
[----:B------:R-:W-:Y:S02]  /*1c0e0*/  LOP3.LUT R20, R21, 0x380, RZ, 0xc0, !PT ;  /* 0x0000038015147812 */ /* 0x000fe400078ec0ff */
[----:B------:R-:W-:-:S02]  /*1c0f0*/  LOP3.LUT R24, R25, 0x380, RZ, 0xc0, !PT ;  /* 0x0000038019187812 */ /* 0x000fc400078ec0ff */
[----:B------:R-:W-:Y:S02]  /*1c100*/  LOP3.LUT R15, R4, 0x380, RZ, 0xc0, !PT ;  /* 0x00000380040f7812 */ /* 0x000fe400078ec0ff */
[----:B------:R-:W-:Y:S02]  /*1c110*/  LOP3.LUT R10, R11, 0x380, RZ, 0xc0, !PT ;  /* 0x000003800b0a7812 */ /* 0x000fe400078ec0ff */
[----:B------:R-:W-:Y:S02]  /*1c120*/  LOP3.LUT R26, R27, 0x380, RZ, 0xc0, !PT ;  /* 0x000003801b1a7812 */ /* 0x000fe400078ec0ff */
[----:B------:R-:W-:Y:S02]  /*1c130*/  SHF.R.U64 R20, R20, 0x3, RZ ;  /* 0x0000000314147819 */ /* 0x000fe400000012ff */
[----:B------:R-:W-:Y:S02]  /*1c140*/  SHF.R.U64 R24, R24, 0x3, RZ ;  /* 0x0000000318187819 */ /* 0x000fe400000012ff */
[----:B------:R-:W-:-:S02]  /*1c150*/  SHF.R.U64 R15, R15, 0x3, RZ ;  /* 0x000000030f0f7819 */ /* 0x000fc400000012ff */
[----:B------:R-:W-:Y:S02]  /*1c160*/  SHF.R.U64 R10, R10, 0x3, RZ ;  /* 0x000000030a0a7819 */ /* 0x000fe400000012ff */
[----:B------:R-:W-:Y:S02]  /*1c170*/  SHF.R.U64 R26, R26, 0x3, RZ ;  /* 0x000000031a1a7819 */ /* 0x000fe400000012ff */
[----:B------:R-:W-:Y:S01]  /*1c180*/  LOP3.LUT R20, R20, R21, RZ, 0x3c, !PT ;  /* 0x0000001514147212 */ /* 0x000fe200078e3cff */
[--C-:B------:R-:W-:Y:S01]  /*1c190*/  IMAD.X R21, RZ, RZ, R5.reuse, P4 ;  /* 0x000000ffff157224 */ /* 0x100fe200020e0605 */
[----:B------:R-:W-:Y:S01]  /*1c1a0*/  LOP3.LUT R24, R24, R25, RZ, 0x3c, !PT ;  /* 0x0000001918187212 */ /* 0x000fe200078e3cff */
[--C-:B------:R-:W-:Y:S01]  /*1c1b0*/  IMAD.X R25, RZ, RZ, R5.reuse, P5 ;  /* 0x000000ffff197224 */ /* 0x100fe200028e0605 */
[----:B------:R-:W-:Y:S01]  /*1c1c0*/  LOP3.LUT R4, R15, R4, RZ, 0x3c, !PT ;  /* 0x000000040f047212 */ /* 0x000fe200078e3cff */
[----:B------:R-:W-:Y:S01]  /*1c1d0*/  IMAD.X R15, RZ, RZ, R5, P3 ;  /* 0x000000ffff0f7224 */ /* 0x000fe200018e0605 */
[----:B------:R-:W-:-:S02]  /*1c1e0*/  LOP3.LUT R10, R10, R11, RZ, 0x3c, !PT ;  /* 0x0000000b0a0a7212 */ /* 0x000fc400078e3cff */
[----:B------:R-:W-:Y:S02]  /*1c1f0*/  LOP3.LUT R26, R26, R27, RZ, 0x3c, !PT ;  /* 0x0000001b1a1a7212 */ /* 0x000fe400078e3cff */
[-C--:B------:R-:W-:Y:S02]  /*1c200*/  IADD3.X R11, RZ, R5.reuse, RZ, P2, !PT ;  /* 0x00000005ff0b7210 */ /* 0x080fe400017fe4ff */
[-C--:B------:R-:W-:Y:S02]  /*1c210*/  IADD3.X R27, RZ, R5.reuse, RZ, P1, !PT ;  /* 0x00000005ff1b7210 */ /* 0x080fe40000ffe4ff */
[----:B------:R-:W-:Y:S02]  /*1c220*/  MOV R78, R4 ;  /* 0x00000004004e7202 */ /* 0x000fe40000000f00 */
[----:B------:R-:W-:Y:S02]  /*1c230*/  MOV R62, R6 ;  /* 0x00000006003e7202 */ /* 0x000fe40000000f00 */
[----:B------:R-:W-:-:S02]  /*1c240*/  MOV R64, R8 ;  /* 0x0000000800407202 */ /* 0x000fc40000000f00 */
[----:B------:R-:W-:Y:S02]  /*1c250*/  MOV R66, R10 ;  /* 0x0000000a00427202 */ /* 0x000fe40000000f00 */
[----:B------:R-:W-:Y:S02]  /*1c260*/  MOV R70, R14 ;  /* 0x0000000e00467202 */ /* 0x000fe40000000f00 */
[----:B------:R-:W-:Y:S02]  /*1c270*/  MOV R72, R20 ;  /* 0x0000001400487202 */ /* 0x000fe40000000f00 */
[----:B------:R-:W-:Y:S02]  /*1c280*/  MOV R74, R24 ;  /* 0x00000018004a7202 */ /* 0x000fe40000000f00 */
[----:B------:R-:W-:Y:S02]  /*1c290*/  MOV R76, R26 ;  /* 0x0000001a004c7202 */ /* 0x000fe40000000f00 */
[----:B--2---:R-:W-:Y:S01]  /*1c2a0*/  LOP3.LUT R2, R0, 0x2, RZ, 0x3c, !PT ;  /* 0x0000000200027812 */ /* 0x004fe200078e3cff */
[----:B------:R-:W-:Y:S06]  /*1c2b0*/  BRA.DIV UR4, `(.L_x_484) ;  /* 0x00000092043c7947 */ /* 0x000fec000b800000 */
[----:B------:R-:W-:Y:S01]  /*1c2c0*/  SEL R29, R40, R37, P0 ;  /* 0x00000025281d7207 */ /* 0x000fe20000000000 */
[----:B------:R-:W-:Y:S01]  /*1c2d0*/  SHFL.IDX PT, R6, R13, R0, 0x1c1f ;  /* 0x001c1f000d067589 */ /* 0x000fe200000e0000 */
[----:B------:R-:W-:Y:S02]  /*1c2e0*/  SEL R31, R37, R40, P0 ;  /* 0x00000028251f7207 */ /* 0x000fe40000000000 */
[----:B------:R-:W-:Y:S01]  /*1c2f0*/  SEL R25, R48, R45, P0 ;  /* 0x0000002d30197207 */ /* 0x000fe20000000000 */
[----:B------:R-:W-:Y:S01]  /*1c300*/  SHFL.IDX PT, R3, R3, R2, 0x1c1f ;  /* 0x001c1f0203037589 */ /* 0x000fe200000e0000 */
[----:B------:R-:W-:Y:S02]  /*1c310*/  SEL R27, R45, R48, P0 ;  /* 0x000000302d1b7207 */ /* 0x000fe40000000000 */
[----:B------:R-:W-:Y:S01]  /*1c320*/  SEL R33, R32, R35, P0 ;  /* 0x0000002320217207 */ /* 0x000fe20000000000 */
[----:B------:R-:W-:Y:S01]  /*1c330*/  SHFL.IDX PT, R26, R25, R0, 0x1c1f ;  /* 0x001c1f00191a7589 */ /* 0x000fe200000e0000 */
[----:B------:R-:W-:-:S02]  /*1c340*/  SEL R37, R39, R28, P0 ;  /* 0x0000001c27257207 */ /* 0x000fc40000000000 */
        /* <DEDUP_REMOVED lines=13> */
[----:B------:R-:W0:Y:S01]  /*1c420*/  SHFL.IDX PT, R10, R5, R0, 0x1c1f ;  /* 0x001c1f00050a7589 */ /* 0x000e2200000e0000 */
[----:B------:R-:W-:Y:S02]  /*1c430*/  SEL R63, R38, R67, P0 ;  /* 0x00000043263f7207 */ /* 0x000fe40000000000 */
[----:B------:R-:W-:Y:S01]  /*1c440*/  SEL R65, R67, R38, P0 ;  /* 0x0000002643417207 */ /* 0x000fe20000000000 */
[----:B------:R-:W-:Y:S01]  /*1c450*/  SHFL.IDX PT, R39, R39, R2, 0x1c1f ;  /* 0x001c1f0227277589 */ /* 0x000fe200000e0000 */
[----:B------:R-:W-:-:S02]  /*1c460*/  SEL R21, R93, R90, P0 ;  /* 0x0000005a5d157207 */ /* 0x000fc40000000000 */
[----:B------:R-:W-:Y:S01]  /*1c470*/  SEL R49, R51, R60, P0 ;  /* 0x0000003c33317207 */ /* 0x000fe20000000000 */
[----:B------:R-:W1:Y:S01]  /*1c480*/  SHFL.IDX PT, R38, R37, R0, 0x1c1f ;  /* 0x001c1f0025267589 */ /* 0x000e6200000e0000 */
[----:B------:R-:W-:Y:S02]  /*1c490*/  SEL R53, R55, R52, P0 ;  /* 0x0000003437357207 */ /* 0x000fe40000000000 */
[----:B------:R-:W-:Y:S01]  /*1c4a0*/  SEL R59, R46, R61, P0 ;  /* 0x0000003d2e3b7207 */ /* 0x000fe20000000000 */
[----:B------:R-:W-:Y:S01]  /*1c4b0*/  SHFL.IDX PT, R9, R9, R0, 0x1c1f ;  /* 0x001c1f0009097589 */ /* 0x000fe200000e0000 */
[----:B------:R-:W-:Y:S02]  /*1c4c0*/  SEL R67, R30, R69, P0 ;  /* 0x000000451e437207 */ /* 0x000fe40000000000 */
[----:B------:R-:W-:Y:S01]  /*1c4d0*/  SEL R71, R73, R34, P0 ;  /* 0x0000002249477207 */ /* 0x000fe20000000000 */
[----:B------:R-:W2:Y:S01]  /*1c4e0*/  SHFL.IDX PT, R20, R21, R2, 0x1c1f ;  /* 0x001c1f0215147589 */ /* 0x000ea200000e0000 */
        /* <DEDUP_REMOVED lines=8> */
[----:B------:R-:W3:Y:S01]  /*1c570*/  SHFL.IDX PT, R30, R29, R0, 0x1c1f ;  /* 0x001c1f001d1e7589 */ /* 0x000ee200000e0000 */
[----:B------:R-:W-:-:S02]  /*1c580*/  SEL R77, R42, R77, P0 ;  /* 0x0000004d2a4d7207 */ /* 0x000fc40000000000 */
[----:B0-----:R-:W-:Y:S01]  /*1c590*/  SEL R8, R10, R7, P0 ;  /* 0x000000070a087207 */ /* 0x001fe20000000000 */
[----:B------:R-:W0:Y:S01]  /*1c5a0*/  SHFL.IDX PT, R34, R33, R0, 0x1c1f ;  /* 0x001c1f0021227589 */ /* 0x000e2200000e0000 */
[----:B------:R-:W-:Y:S02]  /*1c5b0*/  SEL R24, R26, R27, P0 ;  /* 0x0000001b1a187207 */ /* 0x000fe40000000000 */
[----:B-1----:R-:W-:Y:S01]  /*1c5c0*/  SEL R36, R38, R39, P0 ;  /* 0x0000002726247207 */ /* 0x002fe20000000000 */
[----:B------:R-:W1:Y:S01]  /*1c5d0*/  SHFL.IDX PT, R42, R41, R0, 0x1c1f ;  /* 0x001c1f00292a7589 */ /* 0x000e6200000e0000 */
[----:B------:R-:W-:Y:S02]  /*1c5e0*/  SEL R4, R6, R3, P0 ;  /* 0x0000000306047207 */ /* 0x000fe40000000000 */
[----:B------:R-:W-:Y:S01]  /*1c5f0*/  SEL R10, R7, R10, P0 ;  /* 0x0000000a070a7207 */ /* 0x000fe20000000000 */
[----:B------:R-:W-:Y:S01]  /*1c600*/  SHFL.IDX PT, R49, R49, R0, 0x1c1f ;  /* 0x001c1f0031317589 */ /* 0x000fe200000e0000 */
[----:B--2---:R-:W-:-:S02]  /*1c610*/  SEL R12, R9, R20, P0 ;  /* 0x00000014090c7207 */ /* 0x004fc40000000000 */
[----:B------:R-:W-:Y:S01]  /*1c620*/  SEL R14, R20, R9, P0 ;  /* 0x00000009140e7207 */ /* 0x000fe20000000000 */
[----:B------:R-:W-:Y:S01]  /*1c630*/  SHFL.IDX PT, R53, R53, R0, 0x1c1f ;  /* 0x001c1f0035357589 */ /* 0x000fe200000e0000 */
[----:B------:R-:W-:Y:S02]  /*1c640*/  SEL R26, R27, R26, P0 ;  /* 0x0000001a1b1a7207 */ /* 0x000fe40000000000 */
[----:B------:R-:W-:Y:S01]  /*1c650*/  SEL R38, R39, R38, P0 ;  /* 0x0000002627267207 */ /* 0x000fe20000000000 */
[----:B------:R-:W-:Y:S01]  /*1c660*/  SHFL.IDX PT, R59, R59, R0, 0x1c1f ;  /* 0x001c1f003b3b7589 */ /* 0x000fe200000e0000 */
[----:B------:R-:W-:-:S03]  /*1c670*/  SEL R6, R3, R6, P0 ;  /* 0x0000000603067207 */ /* 0x000fc60000000000 */
[----:B------:R-:W-:Y:S01]  /*1c680*/  SHFL.IDX PT, R63, R63, R0, 0x1c1f ;  /* 0x001c1f003f3f7589 */ /* 0x000fe200000e0000 */
[----:B---3--:R-:W-:Y:S02]  /*1c690*/  SEL R28, R30, R31, P0 ;  /* 0x0000001f1e1c7207 */ /* 0x008fe40000000000 */
[----:B------:R-:W-:Y:S01]  /*1c6a0*/  SEL R30, R31, R30, P0 ;  /* 0x0000001e1f1e7207 */ /* 0x000fe20000000000 */
[----:B------:R-:W-:Y:S01]  /*1c6b0*/  SHFL.IDX PT, R67, R67, R0, 0x1c1f ;  /* 0x001c1f0043437589 */ /* 0x000fe200000e0000 */
[----:B0-----:R-:W-:Y:S02]  /*1c6c0*/  SEL R32, R34, R35, P0 ;  /* 0x0000002322207207 */ /* 0x001fe40000000000 */
[----:B------:R-:W-:Y:S01]  /*1c6d0*/  SEL R34, R35, R34, P0 ;  /* 0x0000002223227207 */ /* 0x000fe20000000000 */
[----:B------:R-:W-:Y:S01]  /*1c6e0*/  SHFL.IDX PT, R71, R71, R0, 0x1c1f ;  /* 0x001c1f0047477589 */ /* 0x000fe200000e0000 */
[----:B-1----:R-:W-:Y:S02]  /*1c6f0*/  SEL R40, R42, R43, P0 ;  /* 0x0000002b2a287207 */ /* 0x002fe40000000000 */
[----:B------:R-:W-:Y:S01]  /*1c700*/  SEL R42, R43, R42, P0 ;  /* 0x0000002a2b2a7207 */ /* 0x000fe20000000000 */
[----:B------:R0:W1:Y:S04]  /*1c710*/  SHFL.IDX PT, R44, R47, R2, 0x1c1f ;  /* 0x001c1f022f2c7589 */ /* 0x00006800000e0000 */
[----:B------:R-:W2:Y:S04]  /*1c720*/  SHFL.IDX PT, R46, R51, R2, 0x1c1f ;  /* 0x001c1f02332e7589 */ /* 0x000ea800000e0000 */
[----:B------:R-:W3:Y:S01]  /*1c730*/  SHFL.IDX PT, R48, R55, R2, 0x1c1f ;  /* 0x001c1f0237307589 */ /* 0x000ee200000e0000 */
[----:B0-----:R-:W-:-:S03]  /*1c740*/  IMAD.MOV.U32 R47, RZ, RZ, RZ ;  /* 0x000000ffff2f7224 */ /* 0x001fc600078e00ff */
[----:B------:R-:W0:Y:S04]  /*1c750*/  SHFL.IDX PT, R50, R61, R2, 0x1c1f ;  /* 0x001c1f023d327589 */ /* 0x000e2800000e0000 */
[----:B------:R-:W4:Y:S04]  /*1c760*/  SHFL.IDX PT, R52, R65, R2, 0x1c1f ;  /* 0x001c1f0241347589 */ /* 0x000f2800000e0000 */
[----:B------:R-:W4:Y:S04]  /*1c770*/  SHFL.IDX PT, R54, R69, R2, 0x1c1f ;  /* 0x001c1f0245367589 */ /* 0x000f2800000e0000 */
[----:B------:R-:W4:Y:S01]  /*1c780*/  SHFL.IDX PT, R58, R73, R2, 0x1c1f ;  /* 0x001c1f02493a7589 */ /* 0x000f2200000e0000 */
[----:B-1----:R-:W-:-:S02]  /*1c790*/  SEL R5, R45, R44, P0 ;  /* 0x0000002c2d057207 */ /* 0x002fc40000000000 */
[----:B------:R-:W-:Y:S01]  /*1c7a0*/  SEL R7, R44, R45, P0 ;  /* 0x0000002d2c077207 */ /* 0x000fe20000000000 */
[----:B------:R1:W1:Y:S01]  /*1c7b0*/  SHFL.IDX PT, R75, R75, R0, 0x1c1f ;  /* 0x001c1f004b4b7589 */ /* 0x00026200000e0000 */
[----:B--2---:R-:W-:Y:S02]  /*1c7c0*/  SEL R9, R49, R46, P0 ;  /* 0x0000002e31097207 */ /* 0x004fe40000000000 */
[----:B------:R-:W-:Y:S01]  /*1c7d0*/  SEL R11, R46, R49, P0 ;  /* 0x000000312e0b7207 */ /* 0x000fe20000000000 */
[----:B------:R2:W1:Y:S01]  /*1c7e0*/  SHFL.IDX PT, R60, R77, R2, 0x1c1f ;  /* 0x001c1f024d3c7589 */ /* 0x00046200000e0000 */
[----:B---3--:R-:W-:Y:S02]  /*1c7f0*/  SEL R13, R53, R48, P0 ;  /* 0x00000030350d7207 */ /* 0x008fe40000000000 */
[----:B------:R-:W-:Y:S02]  /*1c800*/  SEL R15, R48, R53, P0 ;  /* 0x00000035300f7207 */ /* 0x000fe40000000000 */
[----:B0-----:R-:W-:-:S02]  /*1c810*/  SEL R25, R59, R50, P0 ;  /* 0x000000323b197207 */ /* 0x001fc40000000000 */
[----:B------:R-:W-:Y:S02]  /*1c820*/  SEL R27, R50, R59, P0 ;  /* 0x0000003b321b7207 */ /* 0x000fe40000000000 */
[----:B----4-:R-:W-:Y:S02]  /*1c830*/  SEL R29, R63, R52, P0 ;  /* 0x000000343f1d7207 */ /* 0x010fe40000000000 */
[----:B------:R-:W-:Y:S02]  /*1c840*/  SEL R31, R52, R63, P0 ;  /* 0x0000003f341f7207 */ /* 0x000fe40000000000 */
[----:B------:R-:W-:Y:S02]  /*1c850*/  SEL R33, R67, R54, P0 ;  /* 0x0000003643217207 */ /* 0x000fe40000000000 */
[----:B------:R-:W-:Y:S02]  /*1c860*/  SEL R35, R54, R67, P0 ;  /* 0x0000004336237207 */ /* 0x000fe40000000000 */
[----:B------:R-:W-:-:S02]  /*1c870*/  SEL R37, R71, R58, P0 ;  /* 0x0000003a47257207 */ /* 0x000fc40000000000 */
[----:B--2---:R-:W-:-:S07]  /*1c880*/  SEL R39, R58, R71, P0 ;  /* 0x000000473a277207 */ /* 0x004fce0000000000 */
.L_x_686:
[----:B------:R-:W2:Y:S01]  /*1c890*/  LDL.LU R2, [R1+0x84] ;  /* 0x0000840001027983 */ /* 0x000ea20000300800 */
[----:B------:R-:W-:Y:S05]  /*1c8a0*/  WARPSYNC.ALL ;  /* 0x0000000000007948 */ /* 0x000fea0003800000 */
[----:B-1----:R-:W3:Y:S01]  /*1c8b0*/  LDL.LU R0, [R1+0x88] ;  /* 0x0000880001007983 */ /* 0x002ee20000300800 */
[----:B------:R-:W-:Y:S01]  /*1c8c0*/  ULDC.64 UR4, c[0x0][0xc00] ;  /* 0x0003000000047ab9 */ /* 0x000fe20000000a00 */
[----:B------:R-:W-:Y:S01]  /*1c8d0*/  SEL R41, R75, R60, P0 ;  /* 0x0000003c4b297207 */ /* 0x000fe20000000000 */
[----:B------:R-:W0:Y:S08]  /*1c8e0*/  LDC R49, c[0x0][0xbe8] ;  /* 0x0002fa00ff317b82 */ /* 0x000e300000000800 */
[----:B------:R-:W-:Y:S01]  /*1c8f0*/  BAR.SYNC.DEFER_BLOCKING 0x1, 0x100 ;  /* 0x0044000000007b1d */ /* 0x000fe20000010000 */
[----:B------:R-:W-:-:S02]  /*1c900*/  ISETP.NE.U32.AND P1, PT, RZ, UR4, PT ;  /* 0x00000004ff007c0c */ /* 0x000fc4000bf25070 */
[----:B------:R-:W-:Y:S02]  /*1c910*/  SEL R43, R60, R75, P0 ;  /* 0x0000004b3c2b7207 */ /* 0x000fe40000000000 */
[----:B------:R-:W-:Y:S01]  /*1c920*/  ISETP.NE.AND.EX P1, PT, RZ, UR5, PT, P1 ;  /* 0x00000005ff007c0c */ /* 0x000fe2000bf25310 */
[----:B------:R-:W4:Y:S04]  /*1c930*/  LDL R44, [R1+0xa8] ;  /* 0x0000a800012c7983 */ /* 0x000f280000100800 */
[----:B------:R-:W4:Y:S04]  /*1c940*/  LDL R52, [R1+0x90] ;  /* 0x0000900001347983 */ /* 0x000f280000100800 */
[----:B------:R-:W-:Y:S04]  /*1c950*/  STSM.16.M88.4 [R78], R4 ;  /* 0x000000044e007844 */ /* 0x000fe80000000200 */
[----:B------:R-:W-:Y:S04]  /*1c960*/  STSM.16.M88.4 [R76], R8 ;  /* 0x000000084c007844 */ /* 0x000fe80000000200 */
[----:B------:R4:W-:Y:S04]  /*1c970*/  STSM.16.M88.4 [R74], R12 ;  /* 0x0000000c4a007844 */ /* 0x0009e80000000200 */
[----:B------:R1:W-:Y:S04]  /*1c980*/  STSM.16.M88.4 [R72], R24 ;  /* 0x0000001848007844 */ /* 0x0003e80000000200 */
[----:B------:R1:W-:Y:S04]  /*1c990*/  STSM.16.M88.4 [R70], R28 ;  /* 0x0000001c46007844 */ /* 0x0003e80000000200 */
[----:B------:R1:W-:Y:S04]  /*1c9a0*/  STSM.16.M88.4 [R66], R32 ;  /* 0x0000002042007844 */ /* 0x0003e80000000200 */
[----:B------:R1:W-:Y:S04]  /*1c9b0*/  STSM.16.M88.4 [R64], R36 ;  /* 0x0000002440007844 */ /* 0x0003e80000000200 */
[----:B------:R1:W-:Y:S01]  /*1c9c0*/  STSM.16.M88.4 [R62], R40 ;  /* 0x000000283e007844 */ /* 0x0003e20000000200 */
[----:B------:R-:W-:Y:S01]  /*1c9d0*/  BAR.SYNC.DEFER_BLOCKING 0x1, 0x100 ;  /* 0x0044000000007b1d */ /* 0x000fe20000010000 */
[----:B--2---:R-:W-:-:S04]  /*1c9e0*/  IADD3 R20, P2, R2, UR4, RZ ;  /* 0x0000000402147c10 */ /* 0x004fc8000ff5e0ff */
[----:B---3--:R-:W-:Y:S01]  /*1c9f0*/  IADD3.X R21, R0, UR5, RZ, P2, !PT ;  /* 0x0000000500157c10 */ /* 0x008fe200097fe4ff */
[----:B------:R-:W-:Y:S02]  /*1ca00*/  ULDC.64 UR4, c[0x0][0xc08] ;  /* 0x0003020000047ab9 */ /* 0x000fe40000000a00 */
[----:B------:R-:W-:Y:S02]  /*1ca10*/  ISETP.NE.U32.AND P0, PT, RZ, UR4, PT ;  /* 0x00000004ff007c0c */ /* 0x000fe4000bf05070 */
[----:B------:R1:W5:Y:S01]  /*1ca20*/  @P1 LDG.E R47, desc[UR60][R20.64] ;  /* 0x0000003c142f1981 */ /* 0x000362000c1e1900 */
[----:B0-----:R-:W-:Y:S02]  /*1ca30*/  ISETP.NE.AND P2, PT, R49, 0x1, PT ;  /* 0x000000013100780c */ /* 0x001fe40003f45270 */
[----:B------:R-:W-:Y:S01]  /*1ca40*/  ISETP.NE.AND.EX P0, PT, RZ, UR5, PT, P0 ;  /* 0x00000005ff007c0c */ /* 0x000fe2000bf05300 */
[----:B----4-:R-:W-:-:S10]  /*1ca50*/  IMAD R13, R52, 0x80, R44 ;  /* 0x00000080340d7824 */ /* 0x010fd400078e022c */
[----:B------:R-:W0:Y:S02]  /*1ca60*/  @P2 LDC R4, c[0x0][0xbec] ;  /* 0x0002fb00ff042b82 */ /* 0x000e240000000800 */
[----:B------:R-:W-:Y:S01]  /*1ca70*/  @P0 IADD3 R2, P3, R2, UR4, RZ ;  /* 0x0000000402020c10 */ /* 0x000fe2000ff7e0ff */
[----:B------:R-:W-:-:S03]  /*1ca80*/  ULDC UR4, c[0x0][0xa88] ;  /* 0x0002a20000047ab9 */ /* 0x000fc60000000800 */
[----:B------:R-:W-:Y:S01]  /*1ca90*/  @P0 IADD3.X R3, R0, UR5, RZ, P3, !PT ;  /* 0x0000000500030c10 */ /* 0x000fe20009ffe4ff */
[----:B------:R-:W-:Y:S01]  /*1caa0*/  IMAD.U32 R0, RZ, RZ, UR4 ;  /* 0x00000004ff007e24 */ /* 0x000fe2000f8e00ff */
[----:B------:R-:W2:Y:S05]  /*1cab0*/  @P2 LDC R5, c[0x0][0xbf0] ;  /* 0x0002fc00ff052b82 */ /* 0x000eaa0000000800 */
[----:B------:R1:W5:Y:S01]  /*1cac0*/  @P0 LDG.E R0, desc[UR60][R2.64] ;  /* 0x0000003c02000981 */ /* 0x000362000c1e1900 */
[----:B------:R-:W-:Y:S05]  /*1cad0*/  @P0 BRA `(.L_x_485) ;  /* 0x0000000000100947 */ /* 0x000fea0003800000 */
[----:B------:R-:W-:Y:S05]  /*1cae0*/  @!P1 BRA `(.L_x_485) ;  /* 0x00000000000c9947 */ /* 0x000fea0003800000 */
[----:B-1----:R-:W3:Y:S04]  /*1caf0*/  LDG.E R3, desc[UR60][R20.64] ;  /* 0x0000003c14037981 */ /* 0x002ee8000c1e1900 */
[----:B-----5:R-:W3:Y:S02]  /*1cb00*/  LDG.E R0, desc[UR60][R20.64+0x4] ;  /* 0x0000043c14007981 */ /* 0x020ee4000c1e1900 */
[----:B---3--:R-:W-:-:S07]  /*1cb10*/  IADD3 R0, -R3, R0, RZ ;  /* 0x0000000003007210 */ /* 0x008fce0007ffe1ff */
.L_x_485:
[----:B------:R-:W3:Y:S01]  /*1cb20*/  LDL.LU R10, [R1+0x8c] ;  /* 0x00008c00010a7983 */ /* 0x000ee20000300800 */
[----:B------:R-:W4:Y:S01]  /*1cb30*/  S2R R6, SR_TID.X ;  /* 0x0000000000067919 */ /* 0x000f220000002100 */
[----:B01----:R-:W-:Y:S01]  /*1cb40*/  @P2 IMAD.HI.U32 R2, R13, R4, RZ ;  /* 0x000000040d022227 */ /* 0x003fe200078e00ff */
[----:B------:R-:W-:Y:S01]  /*1cb50*/  ULDC.64 UR4, c[0x0][0xb90] ;  /* 0x0002e40000047ab9 */ /* 0x000fe20000000a00 */
[----:B-----5:R-:W-:Y:S01]  /*1cb60*/  SHF.R.S32.HI R3, RZ, 0x1f, R47 ;  /* 0x0000001fff037819 */ /* 0x020fe2000001142f */
[----:B------:R-:W3:Y:S01]  /*1cb70*/  LDL.LU R8, [R1+0x78] ;  /* 0x0000780001087983 */ /* 0x000ee20000300800 */
[----:B------:R-:W0:Y:S01]  /*1cb80*/  S2R R14, SR_TID.X ;  /* 0x00000000000e7919 */ /* 0x000e220000002100 */
[----:B------:R-:W-:Y:S01]  /*1cb90*/  IMAD.MOV.U32 R7, RZ, RZ, R13 ;  /* 0x000000ffff077224 */ /* 0x000fe200078e000d */
[----:B------:R-:W1:Y:S01]  /*1cba0*/  @P2 LDC R55, c[0x0][0xbec] ;  /* 0x0002fb00ff372b82 */ /* 0x000e620000000800 */
[----:B------:R-:W3:Y:S04]  /*1cbb0*/  LDL.LU R58, [R1+0x80] ;  /* 0x00008000013a7983 */ /* 0x000ee80000300800 */
[----:B------:R-:W3:Y:S01]  /*1cbc0*/  LDL R50, [R1+0x64] ;  /* 0x0000640001327983 */ /* 0x000ee20000100800 */
[----:B--2---:R-:W-:Y:S01]  /*1cbd0*/  @P2 SHF.R.U32.HI R7, RZ, R5, R2 ;  /* 0x00000005ff072219 */ /* 0x004fe20000011602 */
[----:B------:R-:W-:-:S02]  /*1cbe0*/  IMAD.MOV.U32 R2, RZ, RZ, R47 ;  /* 0x000000ffff027224 */ /* 0x000fc400078e002f */
[----:B----4-:R-:W-:-:S05]  /*1cbf0*/  VIADD R60, R6, 0xffffff80 ;  /* 0xffffff80063c7836 */ /* 0x010fca0000000000 */
[----:B------:R-:W-:-:S04]  /*1cc00*/  SHF.R.S32.HI R54, RZ, 0x1f, R60 ;  /* 0x0000001fff367819 */ /* 0x000fc8000001143c */
[----:B------:R-:W-:-:S04]  /*1cc10*/  LEA.HI R54, R54, R60, RZ, 0x3 ;  /* 0x0000003c36367211 */ /* 0x000fc800078f18ff */
[----:B------:R-:W-:Y:S02]  /*1cc20*/  SHF.R.S32.HI R54, RZ, 0x3, R54 ;  /* 0x00000003ff367819 */ /* 0x000fe40000011436 */
[----:B---3--:R-:W-:Y:S02]  /*1cc30*/  SEL R46, R10, RZ, !P1 ;  /* 0x000000ff0a2e7207 */ /* 0x008fe40004800000 */
[----:B------:R-:W2:Y:S01]  /*1cc40*/  LDL R10, [R1+0xa0] ;  /* 0x0000a000010a7983 */ /* 0x000ea20000100800 */
[----:B------:R-:W-:Y:S02]  /*1cc50*/  SEL R51, R8, RZ, !P1 ;  /* 0x000000ff08337207 */ /* 0x000fe40004800000 */
[----:B------:R-:W-:Y:S01]  /*1cc60*/  SHF.R.S32.HI R48, RZ, 0x1f, R58 ;  /* 0x0000001fff307819 */ /* 0x000fe2000001143a */
[----:B------:R-:W-:Y:S01]  /*1cc70*/  IMAD.WIDE.U32 R4, R58, UR4, R2 ;  /* 0x000000043a047c25 */ /* 0x000fe2000f8e0002 */
[----:B------:R-:W-:-:S03]  /*1cc80*/  LEA R11, R54, R50, 0x6 ;  /* 0x00000032360b7211 */ /* 0x000fc600078e30ff */
[----:B------:R-:W-:Y:S02]  /*1cc90*/  IMAD R6, R48, UR4, RZ ;  /* 0x0000000430067c24 */ /* 0x000fe4000f8e02ff */
[----:B------:R-:W-:Y:S02]  /*1cca0*/  IMAD.MOV R2, RZ, RZ, -R7 ;  /* 0x000000ffff027224 */ /* 0x000fe400078e0a07 */
[----:B------:R-:W-:Y:S01]  /*1ccb0*/  IMAD R9, R58, UR5, R6 ;  /* 0x000000053a097c24 */ /* 0x000fe2000f8e0206 */
[----:B------:R-:W-:-:S03]  /*1ccc0*/  ULDC.64 UR4, c[0x0][0xb98] ;  /* 0x0002e60000047ab9 */ /* 0x000fc60000000a00 */
[----:B------:R-:W-:Y:S02]  /*1ccd0*/  IMAD.IADD R5, R5, 0x1, R9 ;  /* 0x0000000105057824 */ /* 0x000fe400078e0209 */
[----:B------:R-:W-:Y:S02]  /*1cce0*/  IMAD R9, R49, R2, R13 ;  /* 0x0000000231097224 */ /* 0x000fe400078e020d */
[----:B------:R-:W-:Y:S02]  /*1ccf0*/  IMAD R2, R46, UR4, RZ ;  /* 0x000000042e027c24 */ /* 0x000fe4000f8e02ff */
[----:B------:R-:W-:-:S04]  /*1cd00*/  IMAD.WIDE.U32 R4, R51, UR4, R4 ;  /* 0x0000000433047c25 */ /* 0x000fc8000f8e0004 */
[----:B------:R-:W-:Y:S01]  /*1cd10*/  IMAD.WIDE R56, R11, 0x2, R56 ;  /* 0x000000020b387825 */ /* 0x000fe200078e0238 */
[----:B------:R-:W-:Y:S02]  /*1cd20*/  SHF.R.S32.HI R11, RZ, 0x1f, R7 ;  /* 0x0000001fff0b7819 */ /* 0x000fe40000011407 */
[----:B------:R-:W-:Y:S01]  /*1cd30*/  IADD3 R4, P1, R7, R4, RZ ;  /* 0x0000000407047210 */ /* 0x000fe20007f3e0ff */
[----:B------:R-:W-:Y:S01]  /*1cd40*/  IMAD R6, R51, UR5, R2 ;  /* 0x0000000533067c24 */ /* 0x000fe2000f8e0202 */
[----:B------:R-:W-:Y:S01]  /*1cd50*/  SHF.R.S32.HI R2, RZ, 0x1f, R9 ;  /* 0x0000001fff027819 */ /* 0x000fe20000011409 */
[----:B------:R-:W-:-:S03]  /*1cd60*/  ULDC.64 UR4, c[0x0][0xb88] ;  /* 0x0002e20000047ab9 */ /* 0x000fc60000000a00 */
[----:B------:R-:W-:Y:S01]  /*1cd70*/  IADD3.X R5, R11, R5, R6, P1, !PT ;  /* 0x000000050b057210 */ /* 0x000fe20000ffe406 */
[----:B------:R-:W-:Y:S01]  /*1cd80*/  IMAD R2, R2, UR4, RZ ;  /* 0x0000000402027c24 */ /* 0x000fe2000f8e02ff */
[----:B0-----:R-:W-:-:S03]  /*1cd90*/  IADD3 R15, R14, -0x80, RZ ;  /* 0xffffff800e0f7810 */ /* 0x001fc60007ffe0ff */
[C---:B------:R-:W-:Y:S02]  /*1cda0*/  IMAD R11, R9.reuse, UR5, R2 ;  /* 0x00000005090b7c24 */ /* 0x040fe4000f8e0202 */
[----:B------:R-:W-:Y:S01]  /*1cdb0*/  IMAD.WIDE.U32 R4, R9, UR4, R4 ;  /* 0x0000000409047c25 */ /* 0x000fe2000f8e0004 */
[----:B------:R-:W-:Y:S01]  /*1cdc0*/  ULDC.64 UR4, c[0x0][0xb50] ;  /* 0x0002d40000047ab9 */ /* 0x000fe20000000a00 */
[----:B------:R-:W-:Y:S02]  /*1cdd0*/  SHF.R.S32.HI R14, RZ, 0x1f, R15 ;  /* 0x0000001fff0e7819 */ /* 0x000fe4000001140f */
[----:B------:R-:W-:Y:S01]  /*1cde0*/  IMAD.IADD R5, R5, 0x1, R11 ;  /* 0x0000000105057824 */ /* 0x000fe200078e020b */
[----:B------:R-:W-:Y:S02]  /*1cdf0*/  LEA R2, P1, R4, UR4, 0x2 ;  /* 0x0000000404027c11 */ /* 0x000fe4000f8210ff */
[----:B------:R-:W-:Y:S02]  /*1ce00*/  LEA.HI R14, R14, R15, RZ, 0x7 ;  /* 0x0000000f0e0e7211 */ /* 0x000fe400078f38ff */
[----:B------:R-:W-:Y:S01]  /*1ce10*/  LEA.HI.X R4, R4, UR5, R5, 0x2, P1 ;  /* 0x0000000504047c11 */ /* 0x000fe200088f1405 */
[----:B------:R-:W-:Y:S01]  /*1ce20*/  SHFL.IDX PT, R20, R2, RZ, 0x1c1f ;  /* 0x001c1fff02147589 */ /* 0x000fe200000e0000 */
[----:B------:R-:W-:Y:S01]  /*1ce30*/  IADD3 R25, P1, R56, 0x3000, RZ ;  /* 0x0000300038197810 */ /* 0x000fe20007f3e0ff */
[----:B------:R-:W-:Y:S01]  /*1ce40*/  IMAD R53, R0, R49, RZ ;  /* 0x0000003100357224 */ /* 0x000fe200078e02ff */
[----:B------:R-:W-:Y:S01]  /*1ce50*/  LOP3.LUT R14, R14, 0xffffff80, RZ, 0xc0, !PT ;  /* 0xffffff800e0e7812 */ /* 0x000fe200078ec0ff */
[----:B------:R-:W0:Y:S01]  /*1ce60*/  SHFL.IDX PT, R21, R4, RZ, 0x1c1f ;  /* 0x001c1fff04157589 */ /* 0x000e2200000e0000 */
[C---:B------:R-:W-:Y:S01]  /*1ce70*/  IADD3 R7, P0, R56.reuse, 0x1000, RZ ;  /* 0x0000100038077810 */ /* 0x040fe20007f1e0ff */
[----:B------:R-:W-:Y:S01]  /*1ce80*/  ULDC.64 UR4, c[0x0][0xaa0] ;  /* 0x0002a80000047ab9 */ /* 0x000fe20000000a00 */
[----:B------:R-:W-:Y:S01]  /*1ce90*/  LOP3.LUT R24, R25, 0x380, RZ, 0xc0, !PT ;  /* 0x0000038019187812 */ /* 0x000fe200078ec0ff */
[----:B------:R-:W-:Y:S01]  /*1cea0*/  SHFL.IDX PT, R44, R2, 0x1, 0x1c1f ;  /* 0x003c1f00022c7f89 */ /* 0x000fe200000e0000 */
[----:B------:R-:W-:Y:S01]  /*1ceb0*/  IMAD.IADD R14, R15, 0x1, -R14 ;  /* 0x000000010f0e7824 */ /* 0x000fe200078e0a0e */
[----:B------:R-:W-:-:S02]  /*1cec0*/  IADD3 R29, P3, R56, 0x4000, RZ ;  /* 0x00004000381d7810 */ /* 0x000fc40007f7e0ff */
[----:B------:R-:W3:Y:S01]  /*1ced0*/  SHFL.IDX PT, R45, R4, 0x1, 0x1c1f ;  /* 0x003c1f00042d7f89 */ /* 0x000ee200000e0000 */
[----:B------:R-:W-:Y:S01]  /*1cee0*/  SHF.R.U64 R24, R24, 0x3, RZ ;  /* 0x0000000318187819 */ /* 0x000fe200000012ff */
[--C-:B------:R-:W-:Y:S01]  /*1cef0*/  IMAD.X R9, RZ, RZ, R57.reuse, P0 ;  /* 0x000000ffff097224 */ /* 0x100fe200000e0639 */
[----:B------:R-:W-:Y:S02]  /*1cf00*/  LOP3.LUT R28, R29, 0x380, RZ, 0xc0, !PT ;  /* 0x000003801d1c7812 */ /* 0x000fe400078ec0ff */
[----:B------:R-:W-:Y:S02]  /*1cf10*/  LOP3.LUT P0, RZ, R14, 0x3, RZ, 0xc0, !PT ;  /* 0x000000030eff7812 */ /* 0x000fe4000780c0ff */
[----:B------:R-:W-:Y:S01]  /*1cf20*/  LOP3.LUT R24, R24, R25, RZ, 0x3c, !PT ;  /* 0x0000001918187212 */ /* 0x000fe200078e3cff */
[----:B------:R-:W-:Y:S01]  /*1cf30*/  IMAD.X R25, RZ, RZ, R57, P1 ;  /* 0x000000ffff197224 */ /* 0x000fe200008e0639 */
[----:B------:R-:W-:-:S04]  /*1cf40*/  SHF.R.U64 R28, R28, 0x3, RZ ;  /* 0x000000031c1c7819 */ /* 0x000fc800000012ff */
[----:B------:R-:W-:Y:S01]  /*1cf50*/  LOP3.LUT R28, R28, R29, RZ, 0x3c, !PT ;  /* 0x0000001d1c1c7212 */ /* 0x000fe200078e3cff */
[----:B------:R-:W-:Y:S01]  /*1cf60*/  IMAD.X R29, RZ, RZ, R57, P3 ;  /* 0x000000ffff1d7224 */ /* 0x000fe200018e0639 */
[----:B------:R-:W-:Y:S02]  /*1cf70*/  IADD3 R5, P3, R56, 0x7000, RZ ;  /* 0x0000700038057810 */ /* 0x000fe40007f7e0ff */
[----:B------:R-:W-:-:S04]  /*1cf80*/  SHF.R.S32.HI R59, RZ, 0x1f, R60 ;  /* 0x0000001fff3b7819 */ /* 0x000fc8000001143c */
[----:B------:R-:W-:-:S04]  /*1cf90*/  LEA.HI R59, R59, R60, RZ, 0x3 ;  /* 0x0000003c3b3b7211 */ /* 0x000fc800078f18ff */
[----:B------:R-:W-:-:S05]  /*1cfa0*/  LOP3.LUT R59, R59, 0xfffffff8, RZ, 0xc0, !PT ;  /* 0xfffffff83b3b7812 */ /* 0x000fca00078ec0ff */
[----:B------:R-:W-:Y:S02]  /*1cfb0*/  IMAD.IADD R59, R60, 0x1, -R59 ;  /* 0x000000013c3b7824 */ /* 0x000fe400078e0a3b */
[----:B--2---:R-:W-:-:S04]  /*1cfc0*/  IMAD R6, R52, 0x80, R10 ;  /* 0x0000008034067824 */ /* 0x004fc800078e020a */
[C---:B------:R-:W-:Y:S01]  /*1cfd0*/  VIADD R0, R6.reuse, 0x8 ;  /* 0x0000000806007836 */ /* 0x040fe20000000000 */
[----:B------:R-:W-:-:S04]  /*1cfe0*/  ISETP.GE.OR P1, PT, R6, R53, P0 ;  /* 0x000000350600720c */ /* 0x000fc80000726670 */
[----:B------:R-:W-:Y:S02]  /*1cff0*/  ISETP.GE.OR P0, PT, R0, R53, P0 ;  /* 0x000000350000720c */ /* 0x000fe40000706670 */
[----:B------:R-:W-:-:S04]  /*1d000*/  LOP3.LUT R0, R5, 0x380, RZ, 0xc0, !PT ;  /* 0x0000038005007812 */ /* 0x000fc800078ec0ff */
[----:B------:R-:W-:-:S03]  /*1d010*/  SHF.R.U64 R0, R0, 0x3, RZ ;  /* 0x0000000300007819 */ /* 0x000fc600000012ff */
[----:B0-----:R-:W-:Y:S04]  /*1d020*/  @!P1 ST.E desc[UR60][R20.64], R91 ;  /* 0x0000005b14009985 */ /* 0x001fe8000c10193c */
[----:B---3--:R0:W-:Y:S01]  /*1d030*/  @!P0 ST.E desc[UR60][R44.64], R92 ;  /* 0x0000005c2c008985 */ /* 0x0081e2000c10193c */
[----:B------:R-:W-:Y:S01]  /*1d040*/  LOP3.LUT R40, R0, R5, RZ, 0x3c, !PT ;  /* 0x0000000500287212 */ /* 0x000fe200078e3cff */
[----:B------:R-:W-:Y:S02]  /*1d050*/  IMAD R0, R3, UR4, RZ ;  /* 0x0000000403007c24 */ /* 0x000fe4000f8e02ff */
[C---:B------:R-:W-:Y:S01]  /*1d060*/  IMAD.WIDE.U32 R2, R47.reuse, UR4, RZ ;  /* 0x000000042f027c25 */ /* 0x040fe2000f8e00ff */
[----:B------:R-:W-:Y:S01]  /*1d070*/  IADD3 R13, P4, R56, 0x2000, RZ ;  /* 0x00002000380d7810 */ /* 0x000fe20007f9e0ff */
[----:B------:R-:W5:Y:S01]  /*1d080*/  LD.E.128 R24, desc[UR60][R24.64] ;  /* 0x0000003c18187980 */ /* 0x000f62000c101d00 */
[----:B0-----:R-:W0:Y:S01]  /*1d090*/  @P2 LDC R45, c[0x0][0xbf0] ;  /* 0x0002fc00ff2d2b82 */ /* 0x001e220000000800 */
[----:B------:R-:W-:Y:S01]  /*1d0a0*/  IMAD R21, R47, UR5, R0 ;  /* 0x000000052f157c24 */ /* 0x000fe2000f8e0200 */
[----:B------:R-:W-:Y:S01]  /*1d0b0*/  ULDC.64 UR4, c[0x0][0xae8] ;  /* 0x0002ba0000047ab9 */ /* 0x000fe20000000a00 */
[----:B------:R-:W-:Y:S01]  /*1d0c0*/  IMAD R0, R59, 0x20, R54 ;  /* 0x000000203b007824 */ /* 0x000fe200078e0236 */
[----:B------:R-:W-:Y:S01]  /*1d0d0*/  LOP3.LUT R8, R7, 0x380, RZ, 0xc0, !PT ;  /* 0x0000038007087812 */ /* 0x000fe200078ec0ff */
[----:B------:R-:W-:Y:S01]  /*1d0e0*/  IMAD R20, R48, UR4, RZ ;  /* 0x0000000430147c24 */ /* 0x000fe2000f8e02ff */
[----:B------:R-:W-:Y:S01]  /*1d0f0*/  IADD3 R3, R3, R21, RZ ;  /* 0x0000001503037210 */ /* 0x000fe20007ffe0ff */
[----:B------:R-:W-:Y:S01]  /*1d100*/  IMAD R44, R52, 0x80, R0 ;  /* 0x00000080342c7824 */ /* 0x000fe200078e0200 */
[----:B------:R2:W5:Y:S01]  /*1d110*/  LDL R48, [R1+0x7c] ;  /* 0x00007c0001307983 */ /* 0x0005620000100800 */
[----:B------:R-:W-:-:S02]  /*1d120*/  IMAD R21, R58, UR5, R20 ;  /* 0x000000053a157c24 */ /* 0x000fc4000f8e0214 */
[----:B------:R-:W-:Y:S01]  /*1d130*/  IMAD.WIDE.U32 R2, R58, UR4, R2 ;  /* 0x000000043a027c25 */ /* 0x000fe2000f8e0002 */
[----:B------:R-:W-:Y:S01]  /*1d140*/  ULDC.64 UR4, c[0x0][0xaf0] ;  /* 0x0002bc0000047ab9 */ /* 0x000fe20000000a00 */
[----:B------:R-:W-:Y:S01]  /*1d150*/  IADD3 R33, P5, R56, 0x5000, RZ ;  /* 0x0000500038217810 */ /* 0x000fe20007fbe0ff */
[----:B------:R-:W5:Y:S01]  /*1d160*/  LD.E.128 R28, desc[UR60][R28.64] ;  /* 0x0000003c1c1c7980 */ /* 0x000f62000c101d00 */
[----:B-1----:R-:W-:-:S04]  /*1d170*/  @P2 IMAD.HI.U32 R0, R44, R55, RZ ;  /* 0x000000372c002227 */ /* 0x002fc800078e00ff */
[----:B------:R-:W-:Y:S01]  /*1d180*/  IMAD.IADD R3, R3, 0x1, R21 ;  /* 0x0000000103037824 */ /* 0x000fe200078e0215 */
[----:B------:R-:W-:Y:S01]  /*1d190*/  MOV R21, R44 ;  /* 0x0000002c00157202 */ /* 0x000fe20000000f00 */
[----:B------:R-:W-:Y:S01]  /*1d1a0*/  IMAD R20, R46, UR4, RZ ;  /* 0x000000042e147c24 */ /* 0x000fe2000f8e02ff */
[----:B0-----:R-:W-:-:S03]  /*1d1b0*/  @P2 SHF.R.U32.HI R21, RZ, R45, R0 ;  /* 0x0000002dff152219 */ /* 0x001fc60000011600 */
[C---:B------:R-:W-:Y:S02]  /*1d1c0*/  IMAD R45, R51.reuse, UR5, R20 ;  /* 0x00000005332d7c24 */ /* 0x040fe4000f8e0214 */
[----:B------:R-:W-:Y:S01]  /*1d1d0*/  IMAD.WIDE.U32 R2, R51, UR4, R2 ;  /* 0x0000000433027c25 */ /* 0x000fe2000f8e0002 */
[----:B------:R-:W-:Y:S01]  /*1d1e0*/  LOP3.LUT R12, R13, 0x380, RZ, 0xc0, !PT ;  /* 0x000003800d0c7812 */ /* 0x000fe200078ec0ff */
[----:B------:R2:W5:Y:S01]  /*1d1f0*/  LDL R51, [R1+0xb4] ;  /* 0x0000b40001337983 */ /* 0x0005620000100800 */
[----:B------:R-:W-:Y:S01]  /*1d200*/  SHF.R.U64 R8, R8, 0x3, RZ ;  /* 0x0000000308087819 */ /* 0x000fe200000012ff */
[----:B------:R-:W-:Y:S01]  /*1d210*/  IMAD.MOV R20, RZ, RZ, -R21 ;  /* 0x000000ffff147224 */ /* 0x000fe200078e0a15 */
[----:B------:R-:W-:Y:S01]  /*1d220*/  LOP3.LUT R32, R33, 0x380, RZ, 0xc0, !PT ;  /* 0x0000038021207812 */ /* 0x000fe200078ec0ff */
[----:B------:R-:W-:Y:S01]  /*1d230*/  IMAD.IADD R3, R3, 0x1, R45 ;  /* 0x0000000103037824 */ /* 0x000fe200078e022d */
[----:B------:R-:W-:Y:S01]  /*1d240*/  SHF.R.S32.HI R0, RZ, 0x1f, R21 ;  /* 0x0000001fff007819 */ /* 0x000fe20000011415 */
[----:B------:R-:W-:Y:S01]  /*1d250*/  IMAD R45, R49, R20, R44 ;  /* 0x00000014312d7224 */ /* 0x000fe200078e022c */
[----:B------:R-:W-:Y:S01]  /*1d260*/  ULDC.64 UR4, c[0x0][0xae0] ;  /* 0x0002b80000047ab9 */ /* 0x000fe20000000a00 */
[----:B------:R2:W5:Y:S01]  /*1d270*/  LDL R49, [R1+0xb0] ;  /* 0x0000b00001317983 */ /* 0x0005620000100800 */
[----:B------:R-:W-:-:S04]  /*1d280*/  SHF.R.U64 R12, R12, 0x3, RZ ;  /* 0x000000030c0c7819 */ /* 0x000fc800000012ff */
[----:B------:R-:W-:Y:S02]  /*1d290*/  LOP3.LUT R12, R12, R13, RZ, 0x3c, !PT ;  /* 0x0000000d0c0c7212 */ /* 0x000fe400078e3cff */
[----:B------:R-:W-:Y:S02]  /*1d2a0*/  IADD3.X R13, RZ, R57, RZ, P4, !PT ;  /* 0x00000039ff0d7210 */ /* 0x000fe400027fe4ff */
[----:B------:R-:W-:Y:S02]  /*1d2b0*/  IADD3 R37, P4, R56, 0x6000, RZ ;  /* 0x0000600038257810 */ /* 0x000fe40007f9e0ff */
[----:B------:R-:W-:Y:S02]  /*1d2c0*/  LOP3.LUT R8, R8, R7, RZ, 0x3c, !PT ;  /* 0x0000000708087212 */ /* 0x000fe400078e3cff */
[----:B------:R-:W-:Y:S02]  /*1d2d0*/  LOP3.LUT R36, R37, 0x380, RZ, 0xc0, !PT ;  /* 0x0000038025247812 */ /* 0x000fe400078ec0ff */
[----:B------:R-:W-:Y:S01]  /*1d2e0*/  SHF.R.U64 R32, R32, 0x3, RZ ;  /* 0x0000000320207819 */ /* 0x000fe200000012ff */
[----:B------:R-:W-:Y:S01]  /*1d2f0*/  IMAD.X R41, RZ, RZ, R57, P3 ;  /* 0x000000ffff297224 */ /* 0x000fe200018e0639 */
[----:B------:R-:W-:Y:S01]  /*1d300*/  LOP3.LUT R7, R56, 0x380, RZ, 0xc0, !PT ;  /* 0x0000038038077812 */ /* 0x000fe200078ec0ff */
[----:B------:R-:W-:Y:S01]  /*1d310*/  IMAD R0, R0, UR4, RZ ;  /* 0x0000000400007c24 */ /* 0x000fe2000f8e02ff */
[----:B------:R-:W-:Y:S01]  /*1d320*/  SHF.R.U64 R36, R36, 0x3, RZ ;  /* 0x0000000324247819 */ /* 0x000fe200000012ff */
[----:B------:R-:W5:Y:S01]  /*1d330*/  LD.E.128 R8, desc[UR60][R8.64] ;  /* 0x0000003c08087980 */ /* 0x000f62000c101d00 */
[----:B------:R-:W-:-:S02]  /*1d340*/  SHF.R.U64 R7, R7, 0x3, RZ ;  /* 0x0000000307077819 */ /* 0x000fc400000012ff */
[----:B------:R-:W-:Y:S01]  /*1d350*/  LOP3.LUT R32, R32, R33, RZ, 0x3c, !PT ;  /* 0x0000002120207212 */ /* 0x000fe200078e3cff */
[----:B------:R-:W5:Y:S01]  /*1d360*/  LD.E.128 R12, desc[UR60][R12.64] ;  /* 0x0000003c0c0c7980 */ /* 0x000f62000c101d00 */
[----:B------:R-:W-:Y:S01]  /*1d370*/  LOP3.LUT R36, R36, R37, RZ, 0x3c, !PT ;  /* 0x0000002524247212 */ /* 0x000fe200078e3cff */
[----:B------:R-:W-:Y:S01]  /*1d380*/  IMAD.X R37, RZ, RZ, R57, P4 ;  /* 0x000000ffff257224 */ /* 0x000fe200020e0639 */
[----:B------:R-:W-:Y:S01]  /*1d390*/  IADD3.X R33, RZ, R57, RZ, P5, !PT ;  /* 0x00000039ff217210 */ /* 0x000fe20002ffe4ff */
[----:B------:R-:W5:Y:S01]  /*1d3a0*/  LD.E.128 R40, desc[UR60][R40.64] ;  /* 0x0000003c28287980 */ /* 0x000f62000c101d00 */
[----:B------:R-:W-:Y:S01]  /*1d3b0*/  LOP3.LUT R56, R7, R56, RZ, 0x3c, !PT ;  /* 0x0000003807387212 */ /* 0x000fe200078e3cff */
[C---:B------:R-:W-:Y:S02]  /*1d3c0*/  IMAD R47, R21.reuse, UR5, R0 ;  /* 0x00000005152f7c24 */ /* 0x040fe4000f8e0200 */
[----:B------:R-:W5:Y:S01]  /*1d3d0*/  LD.E.128 R36, desc[UR60][R36.64] ;  /* 0x0000003c24247980 */ /* 0x000f62000c101d00 */
[----:B------:R-:W-:-:S03]  /*1d3e0*/  IMAD.WIDE.U32 R2, R21, UR4, R2 ;  /* 0x0000000415027c25 */ /* 0x000fc6000f8e0002 */
[----:B------:R2:W5:Y:S01]  /*1d3f0*/  LD.E.128 R4, desc[UR60][R56.64] ;  /* 0x0000003c38047980 */ /* 0x000562000c101d00 */
[----:B------:R-:W-:Y:S01]  /*1d400*/  SHF.R.S32.HI R0, RZ, 0x1f, R45 ;  /* 0x0000001fff007819 */ /* 0x000fe2000001142d */
[----:B------:R-:W-:Y:S01]  /*1d410*/  IMAD R46, R52, 0x80, R54 ;  /* 0x00000080342e7824 */ /* 0x000fe200078e0236 */
[----:B------:R-:W-:Y:S01]  /*1d420*/  ULDC.64 UR4, c[0x0][0xad8] ;  /* 0x0002b60000047ab9 */ /* 0x000fe20000000a00 */
[----:B------:R-:W5:Y:S01]  /*1d430*/  LD.E.128 R32, desc[UR60][R32.64] ;  /* 0x0000003c20207980 */ /* 0x000f62000c101d00 */
[----:B------:R-:W-:Y:S01]  /*1d440*/  @!PT LDS RZ, [RZ] ;  /* 0x00000000fffff984 */ /* 0x000fe20000000800 */
[----:B------:R-:W-:Y:S01]  /*1d450*/  @!PT LDS RZ, [RZ] ;  /* 0x00000000fffff984 */ /* 0x000fe20000000800 */
[----:B------:R-:W-:Y:S01]  /*1d460*/  @!PT LDS RZ, [RZ] ;  /* 0x00000000fffff984 */ /* 0x000fe20000000800 */
[----:B------:R-:W-:Y:S01]  /*1d470*/  @!PT LDS RZ, [RZ] ;  /* 0x00000000fffff984 */ /* 0x000fe20000000800 */
[----:B------:R0:W-:Y:S06]  /*1d480*/  MEMBAR.ALL.CTA ;  /* 0x0000000000007992 */ /* 0x0001ec0000008000 */
[----:B0-----:R-:W0:Y:S01]  /*1d490*/  FENCE.VIEW.ASYNC.S ;  /* 0x00000000000073c6 */ /* 0x001e220000000000 */
[----:B------:R-:W-:Y:S01]  /*1d4a0*/  IADD3 R3, R3, R47, RZ ;  /* 0x0000002f03037210 */ /* 0x000fe20007ffe0ff */
[----:B------:R-:W-:-:S02]  /*1d4b0*/  IMAD R20, R0, UR4, RZ ;  /* 0x0000000400147c24 */ /* 0x000fc4000f8e02ff */
[----:B------:R-:W-:Y:S02]  /*1d4c0*/  VIADD R0, R46, 0x20 ;  /* 0x000000202e007836 */ /* 0x000fe40000000000 */
[C---:B------:R-:W-:Y:S02]  /*1d4d0*/  IMAD R21, R45.reuse, UR5, R20 ;  /* 0x000000052d157c24 */ /* 0x040fe4000f8e0214 */
[----:B------:R-:W-:Y:S01]  /*1d4e0*/  IMAD.WIDE.U32 R2, R45, UR4, R2 ;  /* 0x000000042d027c25 */ /* 0x000fe2000f8e0002 */
[-C--:B------:R-:W-:Y:S01]  /*1d4f0*/  ISETP.GE.AND P0, PT, R0, R53.reuse, PT ;  /* 0x000000350000720c */ /* 0x080fe20003f06270 */
[----:B------:R-:W-:Y:S01]  /*1d500*/  ULDC.64 UR4, c[0x0][0xa80] ;  /* 0x0002a00000047ab9 */ /* 0x000fe20000000a00 */
[----:B------:R-:W-:Y:S01]  /*1d510*/  ISETP.GE.AND P2, PT, R46, R53, PT ;  /* 0x000000352e00720c */ /* 0x000fe20003f46270 */
[----:B------:R-:W-:Y:S01]  /*1d520*/  VIADD R0, R16, 0x2e820 ;  /* 0x0002e82010007836 */ /* 0x000fe20000000000 */
[----:B------:R-:W-:Y:S02]  /*1d530*/  IADD3 R3, R3, R21, RZ ;  /* 0x0000001503037210 */ /* 0x000fe40007ffe0ff */
[----:B------:R-:W-:Y:S01]  /*1d540*/  LEA R44, P3, R2, UR4, 0x1 ;  /* 0x00000004022c7c11 */ /* 0x000fe2000f8608ff */
[----:B------:R-:W-:Y:S01]  /*1d550*/  VIADD R20, R46, 0x40 ;  /* 0x000000402e147836 */ /* 0x000fe20000000000 */
[----:B------:R-:W-:-:S02]  /*1d560*/  PRMT R0, RZ, 0x654, R0 ;  /* 0x00000654ff007816 */ /* 0x000fc40000000000 */
[----:B------:R-:W-:Y:S01]  /*1d570*/  LEA.HI.X R45, R2, UR5, R3, 0x1, P3 ;  /* 0x00000005022d7c11 */ /* 0x000fe200098f0c03 */
[----:B------:R-:W-:Y:S01]  /*1d580*/  BSSY B1, `(.L_x_486) ;  /* 0x000000f000017945 */ /* 0x000fe20003800000 */
[----:B------:R-:W-:Y:S02]  /*1d590*/  ISETP.GE.AND P1, PT, R20, R53, PT ;  /* 0x000000351400720c */ /* 0x000fe40003f26270 */
[----:B0-----:R2:W0:Y:S01]  /*1d5a0*/  SHFL.IDX PT, R20, R44, RZ, 0x181f ;  /* 0x00181fff2c147589 */ /* 0x00142200000e0000 */
[----:B------:R1:W-:Y:S03]  /*1d5b0*/  SYNCS.ARRIVE.TRANS64.RED.A1T0 RZ, [R0+URZ], RZ ;  /* 0x000000ff00ff79a7 */ /* 0x0003e6000810043f */
[----:B-1----:R2:W1:Y:S01]  /*1d5c0*/  SHFL.IDX PT, R0, R45, RZ, 0x181f ;  /* 0x00181fff2d007589 */ /* 0x00246200000e0000 */
[----:B------:R-:W-:Y:S06]  /*1d5d0*/  @P2 BRA `(.L_x_487) ;  /* 0x0000000000242947 */ /* 0x000fec0003800000 */
[----:B------:R-:W-:Y:S02]  /*1d5e0*/  ULDC UR4, c[0x0][0xac8] ;  /* 0x0002b20000047ab9 */ /* 0x000fe40000000800 */
[----:B------:R-:W-:Y:S02]  /*1d5f0*/  ISETP.GE.AND P2, PT, R50, UR4, PT ;  /* 0x0000000432007c0c */ /* 0x000fe4000bf46270 */
[----:B-----5:R-:W-:-:S11]  /*1d600*/  ISETP.GE.AND P3, PT, R48, UR4, PT ;  /* 0x0000000430007c0c */ /* 0x020fd6000bf66270 */
[-C--:B0-----:R-:W-:Y:S02]  /*1d610*/  @!P2 LEA R2, P4, R50, R20.reuse, 0x1 ;  /* 0x000000143202a211 */ /* 0x081fe400078808ff */
[----:B------:R-:W-:Y:S02]  /*1d620*/  @!P3 LEA R20, P5, R48, R20, 0x1 ;  /* 0x000000143014b211 */ /* 0x000fe400078a08ff */
[-C--:B-1----:R-:W-:Y:S02]  /*1d630*/  @!P2 LEA.HI.X R3, R50, R0.reuse, R51, 0x1, P4 ;  /* 0x000000003203a211 */ /* 0x082fe400020f0c33 */
[----:B------:R-:W-:-:S03]  /*1d640*/  @!P3 LEA.HI.X R21, R48, R0, R49, 0x1, P5 ;  /* 0x000000003015b211 */ /* 0x000fc600028f0c31 */
[----:B------:R3:W-:Y:S04]  /*1d650*/  @!P2 ST.E.128 desc[UR60][R2.64], R4 ;  /* 0x000000040200a985 */ /* 0x0007e8000c101d3c */
[----:B------:R3:W-:Y:S02]  /*1d660*/  @!P3 ST.E.128 desc[UR60][R20.64], R28 ;  /* 0x0000001c1400b985 */ /* 0x0007e4000c101d3c */
.L_x_487:
[----:B------:R-:W-:Y:S05]  /*1d670*/  BSYNC B1 ;  /* 0x0000000000017941 */ /* 0x000fea0003800000 */
.L_x_486:
[----:B-1----:R1:W4:Y:S01]  /*1d680*/  SHFL.IDX PT, R0, R45, 0x1, 0x181f ;  /* 0x00381f002d007f89 */ /* 0x00232200000e0000 */
[----:B------:R-:W-:Y:S03]  /*1d690*/  BSSY B1, `(.L_x_488) ;  /* 0x000000c000017945 */ /* 0x000fe60003800000 */
[----:B---3-5:R1:W3:Y:S01]  /*1d6a0*/  SHFL.IDX PT, R4, R44, 0x1, 0x181f ;  /* 0x00381f002c047f89 */ /* 0x0282e200000e0000 */
[----:B------:R-:W-:Y:S05]  /*1d6b0*/  @P0 BRA `(.L_x_489) ;  /* 0x0000000000240947 */ /* 0x000fea0003800000 */
[----:B------:R-:W-:Y:S02]  /*1d6c0*/  ULDC UR4, c[0x0][0xac8] ;  /* 0x0002b20000047ab9 */ /* 0x000fe40000000800 */
[----:B------:R-:W-:Y:S02]  /*1d6d0*/  ISETP.GE.AND P3, PT, R50, UR4, PT ;  /* 0x0000000432007c0c */ /* 0x000fe4000bf66270 */
[----:B------:R-:W-:-:S11]  /*1d6e0*/  ISETP.GE.AND P4, PT, R48, UR4, PT ;  /* 0x0000000430007c0c */ /* 0x000fd6000bf86270 */
[-C--:B---3--:R-:W-:Y:S02]  /*1d6f0*/  @!P3 LEA R2, P0, R50, R4.reuse, 0x1 ;  /* 0x000000043202b211 */ /* 0x088fe400078008ff */
[----:B------:R-:W-:Y:S02]  /*1d700*/  @!P4 LEA R4, P2, R48, R4, 0x1 ;  /* 0x000000043004c211 */ /* 0x000fe400078408ff */
[-C--:B----4-:R-:W-:Y:S02]  /*1d710*/  @!P3 LEA.HI.X R3, R50, R0.reuse, R51, 0x1, P0 ;  /* 0x000000003203b211 */ /* 0x090fe400000f0c33 */
[----:B------:R-:W-:-:S03]  /*1d720*/  @!P4 LEA.HI.X R5, R48, R0, R49, 0x1, P2 ;  /* 0x000000003005c211 */ /* 0x000fc600010f0c31 */
[----:B------:R3:W-:Y:S04]  /*1d730*/  @!P3 ST.E.128 desc[UR60][R2.64], R8 ;  /* 0x000000080200b985 */ /* 0x0007e8000c101d3c */
[----:B------:R3:W-:Y:S02]  /*1d740*/  @!P4 ST.E.128 desc[UR60][R4.64], R32 ;  /* 0x000000200400c985 */ /* 0x0007e4000c101d3c */
.L_x_489:
[----:B------:R-:W-:Y:S05]  /*1d750*/  BSYNC B1 ;  /* 0x0000000000017941 */ /* 0x000fea0003800000 */
.L_x_488:
[----:B----4-:R4:W0:Y:S01]  /*1d760*/  SHFL.IDX PT, R0, R45, 0x2, 0x181f ;  /* 0x00581f002d007f89 */ /* 0x01082200000e0000 */
[----:B------:R-:W-:Y:S03]  /*1d770*/  BSSY B1, `(.L_x_490) ;  /* 0x000000c000017945 */ /* 0x000fe60003800000 */
[----:B---3--:R4:W3:Y:S01]  /*1d780*/  SHFL.IDX PT, R4, R44, 0x2, 0x181f ;  /* 0x00581f002c047f89 */ /* 0x0088e200000e0000 */
[----:B------:R-:W-:Y:S05]  /*1d790*/  @P1 BRA `(.L_x_491) ;  /* 0x0000000000241947 */ /* 0x000fea0003800000 */
[----:B------:R-:W-:Y:S02]  /*1d7a0*/  ULDC UR4, c[0x0][0xac8] ;  /* 0x0002b20000047ab9 */ /* 0x000fe40000000800 */
[----:B------:R-:W-:Y:S02]  /*1d7b0*/  ISETP.GE.AND P2, PT, R50, UR4, PT ;  /* 0x0000000432007c0c */ /* 0x000fe4000bf46270 */
[----:B------:R-:W-:-:S11]  /*1d7c0*/  ISETP.GE.AND P3, PT, R48, UR4, PT ;  /* 0x0000000430007c0c */ /* 0x000fd6000bf66270 */
[-C--:B---3--:R-:W-:Y:S02]  /*1d7d0*/  @!P2 LEA R2, P0, R50, R4.reuse, 0x1 ;  /* 0x000000043202a211 */ /* 0x088fe400078008ff */
[----:B------:R-:W-:Y:S02]  /*1d7e0*/  @!P3 LEA R4, P1, R48, R4, 0x1 ;  /* 0x000000043004b211 */ /* 0x000fe400078208ff */
[-C--:B0-----:R-:W-:Y:S02]  /*1d7f0*/  @!P2 LEA.HI.X R3, R50, R0.reuse, R51, 0x1, P0 ;  /* 0x000000003203a211 */ /* 0x081fe400000f0c33 */
[----:B------:R-:W-:-:S03]  /*1d800*/  @!P3 LEA.HI.X R5, R48, R0, R49, 0x1, P1 ;  /* 0x000000003005b211 */ /* 0x000fc600008f0c31 */
[----:B------:R0:W-:Y:S04]  /*1d810*/  @!P2 ST.E.128 desc[UR60][R2.64], R12 ;  /* 0x0000000c0200a985 */ /* 0x0001e8000c101d3c */
[----:B------:R0:W-:Y:S02]  /*1d820*/  @!P3 ST.E.128 desc[UR60][R4.64], R36 ;  /* 0x000000240400b985 */ /* 0x0001e4000c101d3c */
.L_x_491:
[----:B------:R-:W-:Y:S05]  /*1d830*/  BSYNC B1 ;  /* 0x0000000000017941 */ /* 0x000fea0003800000 */
.L_x_490:
[----:B0-----:R-:W-:Y:S01]  /*1d840*/  VIADD R0, R46, 0x60 ;  /* 0x000000602e007836 */ /* 0x001fe20000000000 */
[----:B-12-4-:R-:W4:Y:S04]  /*1d850*/  SHFL.IDX PT, R45, R45, 0x3, 0x181f ;  /* 0x00781f002d2d7f89 */ /* 0x016f2800000e0000 */
        /* <DEDUP_REMOVED lines=14> */
.L_x_483:
[----:B------:R-:W2:Y:S01]  /*1d940*/  LDL.LU R4, [R1+0x84] ;  /* 0x0000840001047983 */ /* 0x000ea20000300800 */
[----:B------:R-:W-:Y:S01]  /*1d950*/  ULDC.64 UR4, c[0x0][0xc00] ;  /* 0x0003000000047ab9 */ /* 0x000fe20000000a00 */
[----:B------:R-:W-:Y:S01]  /*1d960*/  IMAD.MOV.U32 R0, RZ, RZ, RZ ;  /* 0x000000ffff007224 */ /* 0x000fe200078e00ff */
[----:B------:R-:W3:Y:S01]  /*1d970*/  LDC R25, c[0x0][0xbe8] ;  /* 0x0002fa00ff197b82 */ /* 0x000ee20000000800 */
[----:B------:R-:W0:Y:S01]  /*1d980*/  LDL.LU R6, [R1+0x88] ;  /* 0x0000880001067983 */ /* 0x000e220000300800 */
[----:B------:R-:W-:-:S04]  /*1d990*/  ISETP.NE.U32.AND P0, PT, RZ, UR4, PT ;  /* 0x00000004ff007c0c */ /* 0x000fc8000bf05070 */
[----:B------:R-:W-:Y:S02]  /*1d9a0*/  ISETP.NE.AND.EX P0, PT, RZ, UR5, PT, P0 ;  /* 0x00000005ff007c0c */ /* 0x000fe4000bf05300 */
[----:B--2---:R-:W-:-:S04]  /*1d9b0*/  IADD3 R2, P1, R4, UR4, RZ ;  /* 0x0000000404027c10 */ /* 0x004fc8000ff3e0ff */
[----:B0-----:R-:W-:Y:S01]  /*1d9c0*/  IADD3.X R3, R6, UR5, RZ, P1, !PT ;  /* 0x0000000506037c10 */ /* 0x001fe20008ffe4ff */
[----:B------:R-:W-:Y:S02]  /*1d9d0*/  ULDC.64 UR4, c[0x0][0xc08] ;  /* 0x0003020000047ab9 */ /* 0x000fe40000000a00 */
[----:B------:R-:W-:-:S04]  /*1d9e0*/  ISETP.NE.U32.AND P1, PT, RZ, UR4, PT ;  /* 0x00000004ff007c0c */ /* 0x000fc8000bf25070 */
[----:B------:R0:W5:Y:S01]  /*1d9f0*/  @P0 LDG.E R0, desc[UR60][R2.64] ;  /* 0x0000003c02000981 */ /* 0x000162000c1e1900 */
[----:B------:R-:W-:Y:S01]  /*1da00*/  ISETP.NE.AND.EX P1, PT, RZ, UR5, PT, P1 ;  /* 0x00000005ff007c0c */ /* 0x000fe2000bf25310 */
[----:B------:R-:W2:-:S12]  /*1da10*/  S2R R7, SR_TID.X ;  /* 0x0000000000077919 */ /* 0x000e980000002100 */
[----:B------:R-:W-:Y:S01]  /*1da20*/  @P1 IADD3 R4, P2, R4, UR4, RZ ;  /* 0x0000000404041c10 */ /* 0x000fe2000ff5e0ff */
[----:B------:R-:W-:-:S03]  /*1da30*/  ULDC UR4, c[0x0][0xa88] ;  /* 0x0002a20000047ab9 */ /* 0x000fc60000000800 */
[----:B------:R-:W-:Y:S01]  /*1da40*/  @P1 IADD3.X R5, R6, UR5, RZ, P2, !PT ;  /* 0x0000000506051c10 */ /* 0x000fe200097fe4ff */
[----:B------:R-:W-:-:S06]  /*1da50*/  IMAD.U32 R6, RZ, RZ, UR4 ;  /* 0x00000004ff067e24 */ /* 0x000fcc000f8e00ff */
[----:B------:R0:W5:Y:S01]  /*1da60*/  @P1 LDG.E R6, desc[UR60][R4.64] ;  /* 0x0000003c04061981 */ /* 0x000162000c1e1900 */
[----:B---3--:R-:W-:Y:S02]  /*1da70*/  ISETP.NE.AND P2, PT, R25, 0x1, PT ;  /* 0x000000011900780c */ /* 0x008fe40003f45270 */
[----:B--2---:R-:W-:-:S11]  /*1da80*/  IADD3 R26, R7, -0x80, RZ ;  /* 0xffffff80071a7810 */ /* 0x004fd60007ffe0ff */
[----:B------:R-:W2:Y:S01]  /*1da90*/  @P2 LDC R14, c[0x0][0xbec] ;  /* 0x0002fb00ff0e2b82 */ /* 0x000ea20000000800 */
[----:B------:R-:W-:-:S07]  /*1daa0*/  ISETP.GE.AND P3, PT, R26, 0x80, PT ;  /* 0x000000801a00780c */ /* 0x000fce0003f66270 */
[----:B------:R-:W3:Y:S01]  /*1dab0*/  @P2 LDC R27, c[0x0][0xbf0] ;  /* 0x0002fc00ff1b2b82 */ /* 0x000ee20000000800 */
[----:B0-----:R-:W-:Y:S05]  /*1dac0*/  @P1 BRA `(.L_x_493) ;  /* 0x0000000000101947 */ /* 0x001fea0003800000 */
[----:B------:R-:W-:Y:S05]  /*1dad0*/  @!P0 BRA `(.L_x_493) ;  /* 0x00000000000c8947 */ /* 0x000fea0003800000 */
[----:B------:R-:W4:Y:S04]  /*1dae0*/  LDG.E R5, desc[UR60][R2.64] ;  /* 0x0000003c02057981 */ /* 0x000f28000c1e1900 */
[----:B-----5:R-:W4:Y:S02]  /*1daf0*/  LDG.E R6, desc[UR60][R2.64+0x4] ;  /* 0x0000043c02067981 */ /* 0x020f24000c1e1900 */
[----:B----4-:R-:W-:-:S07]  /*1db00*/  IMAD.IADD R6, R6, 0x1, -R5 ;  /* 0x0000000106067824 */ /* 0x010fce00078e0a05 */
.L_x_493:
[----:B------:R-:W4:Y:S04]  /*1db10*/  LDL.LU R3, [R1+0x78] ;  /* 0x0000780001037983 */ /* 0x000f280000300800 */
[----:B------:R-:W2:Y:S04]  /*1db20*/  LDL.LU R2, [R1+0x8c] ;  /* 0x00008c0001027983 */ /* 0x000ea80000300800 */
[----:B------:R-:W3:Y:S04]  /*1db30*/  LDL R24, [R1+0x80] ;  /* 0x0000800001187983 */ /* 0x000ee80000100800 */
[----:B------:R0:W5:Y:S01]  /*1db40*/  LDL R20, [R1+0x90] ;  /* 0x0000900001147983 */ /* 0x0001620000100800 */
[----:B------:R-:W-:Y:S01]  /*1db50*/  BSSY B1, `(.L_x_494) ;  /* 0x000002d000017945 */ /* 0x000fe20003800000 */
[----:B-----5:R-:W-:-:S02]  /*1db60*/  SHF.R.S32.HI R11, RZ, 0x1f, R0 ;  /* 0x0000001fff0b7819 */ /* 0x020fc40000011400 */
[----:B----4-:R-:W-:Y:S02]  /*1db70*/  SEL R13, R3, RZ, !P0 ;  /* 0x000000ff030d7207 */ /* 0x010fe40004000000 */
[----:B--2---:R-:W-:Y:S02]  /*1db80*/  SEL R12, R2, RZ, !P0 ;  /* 0x000000ff020c7207 */ /* 0x004fe40004000000 */
[----:B---3--:R-:W-:Y:S01]  /*1db90*/  SHF.R.S32.HI R10, RZ, 0x1f, R24 ;  /* 0x0000001fff0a7819 */ /* 0x008fe20000011418 */
[----:B0-----:R-:W-:Y:S06]  /*1dba0*/  @P3 BRA `(.L_x_495) ;  /* 0x00000000009c3947 */ /* 0x001fec0003800000 */
[----:B------:R-:W0:Y:S01]  /*1dbb0*/  LDC R9, c[0x0][0xbe8] ;  /* 0x0002fa00ff097b82 */ /* 0x000e220000000800 */
[----:B------:R-:W-:-:S04]  /*1dbc0*/  IMAD R2, R20, 0x80, R7 ;  /* 0x0000008014027824 */ /* 0x000fc800078e0207 */
[----:B------:R-:W-:Y:S02]  /*1dbd0*/  VIADD R8, R2, 0xffffff80 ;  /* 0xffffff8002087836 */ /* 0x000fe40000000000 */
[----:B0-----:R-:W-:-:S05]  /*1dbe0*/  IMAD R3, R6, R9, RZ ;  /* 0x0000000906037224 */ /* 0x001fca00078e02ff */
[----:B------:R-:W-:-:S13]  /*1dbf0*/  ISETP.GE.AND P0, PT, R8, R3, PT ;  /* 0x000000030800720c */ /* 0x000fda0003f06270 */
[----:B------:R-:W-:Y:S05]  /*1dc00*/  @P0 BRA `(.L_x_495) ;  /* 0x0000000000840947 */ /* 0x000fea0003800000 */
[----:B------:R-:W-:Y:S01]  /*1dc10*/  ISETP.NE.AND P0, PT, R9, 0x1, PT ;  /* 0x000000010900780c */ /* 0x000fe20003f05270 */
[----:B------:R-:W-:Y:S01]  /*1dc20*/  ULDC.64 UR4, c[0x0][0xb90] ;  /* 0x0002e40000047ab9 */ /* 0x000fe20000000a00 */
[----:B------:R-:W-:Y:S01]  /*1dc30*/  IMAD.MOV.U32 R2, RZ, RZ, R0 ;  /* 0x000000ffff027224 */ /* 0x000fe200078e0000 */
[----:B------:R-:W-:Y:S01]  /*1dc40*/  MOV R5, R8 ;  /* 0x0000000800057202 */ /* 0x000fe20000000f00 */
[----:B------:R-:W-:Y:S02]  /*1dc50*/  IMAD R7, R10, UR4, RZ ;  /* 0x000000040a077c24 */ /* 0x000fe4000f8e02ff */
[----:B------:R-:W-:Y:S02]  /*1dc60*/  IMAD.MOV.U32 R3, RZ, RZ, R11 ;  /* 0x000000ffff037224 */ /* 0x000fe400078e000b */
[C---:B------:R-:W-:Y:S02]  /*1dc70*/  IMAD R7, R24.reuse, UR5, R7 ;  /* 0x0000000518077c24 */ /* 0x040fe4000f8e0207 */
[----:B------:R-:W-:Y:S01]  /*1dc80*/  IMAD.WIDE.U32 R2, R24, UR4, R2 ;  /* 0x0000000418027c25 */ /* 0x000fe2000f8e0002 */
[----:B------:R-:W-:-:S02]  /*1dc90*/  ULDC.64 UR4, c[0x0][0xb98] ;  /* 0x0002e60000047ab9 */ /* 0x000fc40000000a00 */
[----:B------:R-:W0:Y:S01]  /*1dca0*/  @P0 LDC R15, c[0x0][0xbec] ;  /* 0x0002fb00ff0f0b82 */ /* 0x000e220000000800 */
[----:B------:R-:W-:Y:S02]  /*1dcb0*/  IMAD.IADD R3, R3, 0x1, R7 ;  /* 0x0000000103037824 */ /* 0x000fe400078e0207 */
[----:B------:R-:W-:-:S05]  /*1dcc0*/  IMAD.WIDE.U32 R2, R13, UR4, R2 ;  /* 0x000000040d027c25 */ /* 0x000fca000f8e0002 */
[----:B------:R-:W2:Y:S01]  /*1dcd0*/  @P0 LDC R21, c[0x0][0xbf0] ;  /* 0x0002fc00ff150b82 */ /* 0x000ea20000000800 */
[----:B0-----:R-:W-:-:S05]  /*1dce0*/  @P0 IMAD.HI.U32 R4, R8, R15, RZ ;  /* 0x0000000f08040227 */ /* 0x001fca00078e00ff */
[----:B--2---:R-:W-:Y:S01]  /*1dcf0*/  @P0 SHF.R.U32.HI R5, RZ, R21, R4 ;  /* 0x00000015ff050219 */ /* 0x004fe20000011604 */
[----:B------:R-:W-:-:S03]  /*1dd00*/  IMAD R4, R12, UR4, RZ ;  /* 0x000000040c047c24 */ /* 0x000fc6000f8e02ff */
[C---:B------:R-:W-:Y:S02]  /*1dd10*/  IADD3 R7, -R5.reuse, RZ, RZ ;  /* 0x000000ff05077210 */ /* 0x040fe40007ffe1ff */
[----:B------:R-:W-:-:S03]  /*1dd20*/  IADD3 R2, P0, R5, R2, RZ ;  /* 0x0000000205027210 */ /* 0x000fc60007f1e0ff */
[----:B------:R-:W-:Y:S01]  /*1dd30*/  IMAD R7, R9, R7, R8 ;  /* 0x0000000709077224 */ /* 0x000fe200078e0208 */
[----:B------:R-:W-:Y:S01]  /*1dd40*/  SHF.R.S32.HI R9, RZ, 0x1f, R5 ;  /* 0x0000001fff097819 */ /* 0x000fe20000011405 */
[----:B------:R-:W-:Y:S01]  /*1dd50*/  IMAD R8, R13, UR5, R4 ;  /* 0x000000050d087c24 */ /* 0x000fe2000f8e0204 */
[----:B------:R-:W-:Y:S02]  /*1dd60*/  ULDC.64 UR4, c[0x0][0xb88] ;  /* 0x0002e20000047ab9 */ /* 0x000fe40000000a00 */
[----:B------:R-:W-:Y:S02]  /*1dd70*/  SHF.R.S32.HI R4, RZ, 0x1f, R7 ;  /* 0x0000001fff047819 */ /* 0x000fe40000011407 */
[----:B------:R-:W-:-:S03]  /*1dd80*/  IADD3.X R3, R9, R3, R8, P0, !PT ;  /* 0x0000000309037210 */ /* 0x000fc600007fe408 */
[----:B------:R-:W-:Y:S02]  /*1dd90*/  IMAD R4, R4, UR4, RZ ;  /* 0x0000000404047c24 */ /* 0x000fe4000f8e02ff */
[----:B------:R-:W-:-:S04]  /*1dda0*/  IMAD.WIDE.U32 R2, R7, UR4, R2 ;  /* 0x0000000407027c25 */ /* 0x000fc8000f8e0002 */
[----:B------:R-:W-:Y:S01]  /*1ddb0*/  IMAD R5, R7, UR5, R4 ;  /* 0x0000000507057c24 */ /* 0x000fe2000f8e0204 */
[----:B------:R-:W-:Y:S02]  /*1ddc0*/  ULDC.64 UR4, c[0x0][0xb50] ;  /* 0x0002d40000047ab9 */ /* 0x000fe40000000a00 */
[----:B------:R-:W-:Y:S01]  /*1ddd0*/  LEA R4, P0, R2, UR4, 0x2 ;  /* 0x0000000402047c11 */ /* 0x000fe2000f8010ff */
[----:B------:R-:W-:-:S05]  /*1dde0*/  IMAD.IADD R3, R3, 0x1, R5 ;  /* 0x0000000103037824 */ /* 0x000fca00078e0205 */
[----:B------:R-:W-:Y:S01]  /*1ddf0*/  LEA.HI.X R5, R2, UR5, R3, 0x2, P0 ;  /* 0x0000000502057c11 */ /* 0x000fe200080f1403 */
[----:B------:R-:W-:-:S05]  /*1de00*/  IMAD.MOV.U32 R3, RZ, RZ, -0x800000 ;  /* 0xff800000ff037424 */ /* 0x000fca00078e00ff */
[----:B------:R0:W-:Y:S02]  /*1de10*/  STG.E desc[UR60][R4.64], R3 ;  /* 0x0000000304007986 */ /* 0x0001e4000c10193c */
.L_x_495:
[----:B------:R-:W-:Y:S05]  /*1de20*/  BSYNC B1 ;  /* 0x0000000000017941 */ /* 0x000fea0003800000 */
.L_x_494:
[--C-:B0-----:R-:W-:Y:S01]  /*1de30*/  SHF.R.S32.HI R4, RZ, 0x1f, R26.reuse ;  /* 0x0000001fff047819 */ /* 0x101fe2000001141a */
[----:B------:R-:W-:Y:S01]  /*1de40*/  ULDC.64 UR4, c[0x0][0xaa0] ;  /* 0x0002a80000047ab9 */ /* 0x000fe20000000a00 */
[----:B------:R-:W-:Y:S01]  /*1de50*/  SHF.R.S32.HI R8, RZ, 0x1f, R26 ;  /* 0x0000001fff087819 */ /* 0x000fe2000001141a */
[----:B------:R-:W-:Y:S01]  /*1de60*/  IMAD R3, R11, UR4, RZ ;  /* 0x000000040b037c24 */ /* 0x000fe2000f8e02ff */
[-C--:B------:R-:W-:Y:S02]  /*1de70*/  LEA.HI R4, R4, R26.reuse, RZ, 0x3 ;  /* 0x0000001a04047211 */ /* 0x080fe400078f18ff */
[----:B------:R-:W-:Y:S01]  /*1de80*/  LEA.HI R8, R8, R26, RZ, 0x3 ;  /* 0x0000001a08087211 */ /* 0x000fe200078f18ff */
[----:B------:R-:W-:Y:S01]  /*1de90*/  IMAD R5, R0, UR5, R3 ;  /* 0x0000000500057c24 */ /* 0x000fe2000f8e0203 */
[----:B------:R-:W-:Y:S01]  /*1dea0*/  LOP3.LUT R4, R4, 0xfffffff8, RZ, 0xc0, !PT ;  /* 0xfffffff804047812 */ /* 0x000fe200078ec0ff */
[----:B------:R-:W-:Y:S01]  /*1deb0*/  IMAD.WIDE.U32 R2, R0, UR4, RZ ;  /* 0x0000000400027c25 */ /* 0x000fe2000f8e00ff */
[----:B------:R-:W-:Y:S01]  /*1dec0*/  SHF.R.S32.HI R8, RZ, 0x3, R8 ;  /* 0x00000003ff087819 */ /* 0x000fe20000011408 */
[----:B------:R-:W-:-:S02]  /*1ded0*/  ULDC.64 UR4, c[0x0][0xae8] ;  /* 0x0002ba0000047ab9 */ /* 0x000fc40000000a00 */
[----:B------:R-:W-:Y:S02]  /*1dee0*/  IMAD.IADD R4, R26, 0x1, -R4 ;  /* 0x000000011a047824 */ /* 0x000fe400078e0a04 */
[----:B------:R-:W-:-:S03]  /*1def0*/  IMAD.IADD R3, R3, 0x1, R5 ;  /* 0x0000000103037824 */ /* 0x000fc600078e0205 */
[----:B------:R-:W-:Y:S01]  /*1df00*/  LEA R0, R4, R8, 0x5 ;  /* 0x0000000804007211 */ /* 0x000fe200078e28ff */
[----:B------:R-:W-:Y:S02]  /*1df10*/  IMAD R4, R10, UR4, RZ ;  /* 0x000000040a047c24 */ /* 0x000fe4000f8e02ff */
[----:B------:R-:W-:-:S04]  /*1df20*/  IMAD.WIDE.U32 R2, R24, UR4, R2 ;  /* 0x0000000418027c25 */ /* 0x000fc8000f8e0002 */
[----:B------:R-:W-:Y:S02]  /*1df30*/  IMAD R9, R20, 0x80, R0 ;  /* 0x0000008014097824 */ /* 0x000fe400078e0200 */
[----:B------:R-:W-:Y:S01]  /*1df40*/  IMAD R7, R24, UR5, R4 ;  /* 0x0000000518077c24 */ /* 0x000fe2000f8e0204 */
[----:B------:R-:W-:Y:S01]  /*1df50*/  ULDC.64 UR4, c[0x0][0xaf0] ;  /* 0x0002bc0000047ab9 */ /* 0x000fe20000000a00 */
[----:B------:R-:W-:-:S03]  /*1df60*/  @P2 IMAD.HI.U32 R0, R9, R14, RZ ;  /* 0x0000000e09002227 */ /* 0x000fc600078e00ff */
[----:B------:R-:W-:Y:S01]  /*1df70*/  IADD3 R3, R3, R7, RZ ;  /* 0x0000000703037210 */ /* 0x000fe20007ffe0ff */
[----:B------:R-:W-:Y:S01]  /*1df80*/  IMAD.MOV.U32 R5, RZ, RZ, R9 ;  /* 0x000000ffff057224 */ /* 0x000fe200078e0009 */
[----:B------:R-:W-:Y:S01]  /*1df90*/  @P2 SHF.R.U32.HI R5, RZ, R27, R0 ;  /* 0x0000001bff052219 */ /* 0x000fe20000011600 */
[----:B------:R-:W-:Y:S02]  /*1dfa0*/  IMAD R4, R12, UR4, RZ ;  /* 0x000000040c047c24 */ /* 0x000fe4000f8e02ff */
[----:B------:R-:W-:Y:S01]  /*1dfb0*/  IMAD.WIDE.U32 R2, R13, UR4, R2 ;  /* 0x000000040d027c25 */ /* 0x000fe2000f8e0002 */
[----:B------:R-:W-:-:S03]  /*1dfc0*/  SHF.R.S32.HI R0, RZ, 0x1f, R5 ;  /* 0x0000001fff007819 */ /* 0x000fc60000011405 */
[----:B------:R-:W-:Y:S01]  /*1dfd0*/  IMAD R7, R13, UR5, R4 ;  /* 0x000000050d077c24 */ /* 0x000fe2000f8e0204 */
[----:B------:R-:W-:Y:S01]  /*1dfe0*/  ULDC.64 UR4, c[0x0][0xae0] ;  /* 0x0002b80000047ab9 */ /* 0x000fe20000000a00 */
[----:B------:R-:W-:Y:S02]  /*1dff0*/  IMAD.MOV R4, RZ, RZ, -R5 ;  /* 0x000000ffff047224 */ /* 0x000fe400078e0a05 */
[----:B------:R-:W-:Y:S02]  /*1e000*/  IMAD.IADD R3, R3, 0x1, R7 ;  /* 0x0000000103037824 */ /* 0x000fe400078e0207 */
[----:B------:R-:W-:Y:S02]  /*1e010*/  IMAD R0, R0, UR4, RZ ;  /* 0x0000000400007c24 */ /* 0x000fe4000f8e02ff */
[----:B------:R-:W-:Y:S02]  /*1e020*/  IMAD R7, R25, R4, R9 ;  /* 0x0000000419077224 */ /* 0x000fe400078e0209 */
[----:B------:R-:W-:-:S02]  /*1e030*/  IMAD R9, R5, UR5, R0 ;  /* 0x0000000505097c24 */ /* 0x000fc4000f8e0200 */
[----:B------:R-:W-:Y:S01]  /*1e040*/  IMAD.WIDE.U32 R2, R5, UR4, R2 ;  /* 0x0000000405027c25 */ /* 0x000fe2000f8e0002 */
[----:B------:R-:W-:Y:S01]  /*1e050*/  SHF.R.S32.HI R0, RZ, 0x1f, R7 ;  /* 0x0000001fff007819 */ /* 0x000fe20000011407 */
[----:B------:R-:W-:Y:S02]  /*1e060*/  ULDC.64 UR4, c[0x0][0xad8] ;  /* 0x0002b60000047ab9 */ /* 0x000fe40000000a00 */
[----:B------:R-:W-:Y:S02]  /*1e070*/  IMAD.IADD R3, R3, 0x1, R9 ;  /* 0x0000000103037824 */ /* 0x000fe400078e0209 */
[----:B------:R-:W-:Y:S02]  /*1e080*/  IMAD R0, R0, UR4, RZ ;  /* 0x0000000400007c24 */ /* 0x000fe4000f8e02ff */
[----:B------:R-:W-:-:S04]  /*1e090*/  IMAD.WIDE.U32 R4, R7, UR4, R2 ;  /* 0x0000000407047c25 */ /* 0x000fc8000f8e0002 */
[----:B------:R-:W-:Y:S01]  /*1e0a0*/  IMAD R3, R7, UR5, R0 ;  /* 0x0000000507037c24 */ /* 0x000fe2000f8e0200 */
[----:B------:R-:W-:Y:S02]  /*1e0b0*/  ULDC.64 UR4, c[0x0][0xa80] ;  /* 0x0002a00000047ab9 */ /* 0x000fe40000000a00 */
[----:B------:R-:W-:Y:S01]  /*1e0c0*/  LEA R2, P0, R4, UR4, 0x1 ;  /* 0x0000000404027c11 */ /* 0x000fe2000f8008ff */
[----:B------:R-:W-:Y:S01]  /*1e0d0*/  UMOV UR4, 0xffffffff ;  /* 0xffffffff00047882 */ /* 0x000fe20000000000 */
[----:B------:R-:W-:-:S04]  /*1e0e0*/  IADD3 R3, R5, R3, RZ ;  /* 0x0000000305037210 */ /* 0x000fc80007ffe0ff */
[----:B------:R-:W-:Y:S01]  /*1e0f0*/  LEA.HI.X R3, R4, UR5, R3, 0x1, P0 ;  /* 0x0000000504037c11 */ /* 0x000fe200080f0c03 */
[----:B------:R-:W-:Y:S06]  /*1e100*/  BRA.DIV UR4, `(.L_x_496) ;  /* 0x0000008204a47947 */ /* 0x000fec000b800000 */
[----:B------:R0:W2:Y:S04]  /*1e110*/  SHFL.IDX PT, R0, R3, RZ, 0x181f ;  /* 0x00181fff03007589 */ /* 0x0000a800000e0000 */
[----:B------:R0:W3:Y:S02]  /*1e120*/  SHFL.IDX PT, R14, R2, RZ, 0x181f ;  /* 0x00181fff020e7589 */ /* 0x0000e400000e0000 */
.L_x_689:
[----:B------:R-:W-:Y:S01]  /*1e130*/  IMAD R25, R6, R25, RZ ;  /* 0x0000001906197224 */ /* 0x000fe200078e02ff */
[----:B------:R-:W-:Y:S01]  /*1e140*/  BSSY B1, `(.L_x_497) ;  /* 0x0000011000017945 */ /* 0x000fe20003800000 */
[----:B------:R-:W-:-:S05]  /*1e150*/  IMAD R6, R20, 0x80, R8 ;  /* 0x0000008014067824 */ /* 0x000fca00078e0208 */
[----:B------:R-:W-:-:S13]  /*1e160*/  ISETP.GE.AND P0, PT, R6, R25, PT ;  /* 0x000000190600720c */ /* 0x000fda0003f06270 */
[----:B------:R-:W-:Y:S05]  /*1e170*/  @P0 BRA `(.L_x_498) ;  /* 0x0000000000340947 */ /* 0x000fea0003800000 */
[----:B------:R-:W4:Y:S01]  /*1e180*/  LDL R9, [R1+0x64] ;  /* 0x0000640001097983 */ /* 0x000f220000100800 */
[----:B------:R-:W-:-:S03]  /*1e190*/  ULDC UR4, c[0x0][0xac8] ;  /* 0x0002b20000047ab9 */ /* 0x000fc60000000800 */
[----:B------:R-:W5:Y:S04]  /*1e1a0*/  LDL R7, [R1+0x7c] ;  /* 0x00007c0001077983 */ /* 0x000f680000100800 */
[----:B------:R-:W2:Y:S04]  /*1e1b0*/  LDL R10, [R1+0xb4] ;  /* 0x0000b400010a7983 */ /* 0x000ea80000100800 */
[----:B------:R-:W2:Y:S01]  /*1e1c0*/  LDL R8, [R1+0xb0] ;  /* 0x0000b00001087983 */ /* 0x000ea20000100800 */
[----:B----4-:R-:W-:Y:S02]  /*1e1d0*/  ISETP.GE.AND P2, PT, R9, UR4, PT ;  /* 0x0000000409007c0c */ /* 0x010fe4000bf46270 */
[----:B-----5:R-:W-:-:S11]  /*1e1e0*/  ISETP.GE.AND P3, PT, R7, UR4, PT ;  /* 0x0000000407007c0c */ /* 0x020fd6000bf66270 */
[-C--:B---3--:R-:W-:Y:S02]  /*1e1f0*/  @!P2 LEA R4, P0, R9, R14.reuse, 0x1 ;  /* 0x0000000e0904a211 */ /* 0x088fe400078008ff */
[----:B------:R-:W-:Y:S02]  /*1e200*/  @!P3 LEA R14, P1, R7, R14, 0x1 ;  /* 0x0000000e070eb211 */ /* 0x000fe400078208ff */
[-C--:B--2---:R-:W-:Y:S02]  /*1e210*/  @!P2 LEA.HI.X R5, R9, R0.reuse, R10, 0x1, P0 ;  /* 0x000000000905a211 */ /* 0x084fe400000f0c0a */
[----:B------:R-:W-:-:S03]  /*1e220*/  @!P3 LEA.HI.X R15, R7, R0, R8, 0x1, P1 ;  /* 0x00000000070fb211 */ /* 0x000fc600008f0c08 */
[----:B------:R4:W-:Y:S04]  /*1e230*/  @!P2 ST.E.128 desc[UR60][R4.64], RZ ;  /* 0x000000ff0400a985 */ /* 0x0009e8000c101d3c */
[----:B------:R4:W-:Y:S02]  /*1e240*/  @!P3 ST.E.128 desc[UR60][R14.64], RZ ;  /* 0x000000ff0e00b985 */ /* 0x0009e4000c101d3c */
.L_x_498:
[----:B------:R-:W-:Y:S05]  /*1e250*/  BSYNC B1 ;  /* 0x0000000000017941 */ /* 0x000fea0003800000 */
.L_x_497:
[----:B------:R-:W-:-:S03]  /*1e260*/  UMOV UR4, 0xffffffff ;  /* 0xffffffff00047882 */ /* 0x000fc60000000000 */
[----:B------:R-:W-:Y:S05]  /*1e270*/  BRA.DIV UR4, `(.L_x_499) ;  /* 0x00000082047c7947 */ /* 0x000fea000b800000 */
[----:B--2---:R2:W0:Y:S04]  /*1e280*/  SHFL.IDX PT, R0, R3, 0x1, 0x181f ;  /* 0x00381f0003007f89 */ /* 0x00442800000e0000 */
[----:B---34-:R2:W3:Y:S02]  /*1e290*/  SHFL.IDX PT, R14, R2, 0x1, 0x181f ;  /* 0x00381f00020e7f89 */ /* 0x0184e400000e0000 */
.L_x_693:
[----:B------:R-:W-:Y:S01]  /*1e2a0*/  VIADD R4, R6, 0x20 ;  /* 0x0000002006047836 */ /* 0x000fe20000000000 */
[----:B------:R-:W-:Y:S04]  /*1e2b0*/  BSSY B1, `(.L_x_500) ;  /* 0x0000010000017945 */ /* 0x000fe80003800000 */
[----:B------:R-:W-:-:S13]  /*1e2c0*/  ISETP.GE.AND P0, PT, R4, R25, PT ;  /* 0x000000190400720c */ /* 0x000fda0003f06270 */
[----:B------:R-:W-:Y:S05]  /*1e2d0*/  @P0 BRA `(.L_x_501) ;  /* 0x0000000000340947 */ /* 0x000fea0003800000 */
[----:B------:R-:W4:Y:S01]  /*1e2e0*/  LDL R9, [R1+0x64] ;  /* 0x0000640001097983 */ /* 0x000f220000100800 */
[----:B------:R-:W-:-:S03]  /*1e2f0*/  ULDC UR4, c[0x0][0xac8] ;  /* 0x0002b20000047ab9 */ /* 0x000fc60000000800 */
[----:B------:R-:W5:Y:S04]  /*1e300*/  LDL R7, [R1+0x7c] ;  /* 0x00007c0001077983 */ /* 0x000f680000100800 */
[----:B------:R-:W0:Y:S04]  /*1e310*/  LDL R10, [R1+0xb4] ;  /* 0x0000b400010a7983 */ /* 0x000e280000100800 */
[----:B------:R-:W2:Y:S01]  /*1e320*/  LDL R8, [R1+0xb0] ;  /* 0x0000b00001087983 */ /* 0x000ea20000100800 */
[----:B----4-:R-:W-:Y:S02]  /*1e330*/  ISETP.GE.AND P2, PT, R9, UR4, PT ;  /* 0x0000000409007c0c */ /* 0x010fe4000bf46270 */
[----:B-----5:R-:W-:-:S11]  /*1e340*/  ISETP.GE.AND P3, PT, R7, UR4, PT ;  /* 0x0000000407007c0c */ /* 0x020fd6000bf66270 */
[-C--:B---3--:R-:W-:Y:S02]  /*1e350*/  @!P2 LEA R4, P0, R9, R14.reuse, 0x1 ;  /* 0x0000000e0904a211 */ /* 0x088fe400078008ff */
[----:B------:R-:W-:Y:S02]  /*1e360*/  @!P3 LEA R14, P1, R7, R14, 0x1 ;  /* 0x0000000e070eb211 */ /* 0x000fe400078208ff */
[-C--:B0-----:R-:W-:Y:S02]  /*1e370*/  @!P2 LEA.HI.X R5, R9, R0.reuse, R10, 0x1, P0 ;  /* 0x000000000905a211 */ /* 0x081fe400000f0c0a */
[----:B--2---:R-:W-:-:S03]  /*1e380*/  @!P3 LEA.HI.X R15, R7, R0, R8, 0x1, P1 ;  /* 0x00000000070fb211 */ /* 0x004fc600008f0c08 */
[----:B------:R4:W-:Y:S04]  /*1e390*/  @!P2 ST.E.128 desc[UR60][R4.64], RZ ;  /* 0x000000ff0400a985 */ /* 0x0009e8000c101d3c */
[----:B------:R4:W-:Y:S02]  /*1e3a0*/  @!P3 ST.E.128 desc[UR60][R14.64], RZ ;  /* 0x000000ff0e00b985 */ /* 0x0009e4000c101d3c */
.L_x_501:
[----:B------:R-:W-:Y:S05]  /*1e3b0*/  BSYNC B1 ;  /* 0x0000000000017941 */ /* 0x000fea0003800000 */
.L_x_500:
[----:B------:R-:W-:-:S03]  /*1e3c0*/  UMOV UR4, 0xffffffff ;  /* 0xffffffff00047882 */ /* 0x000fc60000000000 */
[----:B------:R-:W-:Y:S05]  /*1e3d0*/  BRA.DIV UR4, `(.L_x_502) ;  /* 0x00000082046c7947 */ /* 0x000fea000b800000 */
[----:B0-----:R0:W0:Y:S04]  /*1e3e0*/  SHFL.IDX PT, R0, R3, 0x2, 0x181f ;  /* 0x00581f0003007f89 */ /* 0x00102800000e0000 */
[----:B---34-:R3:W4:Y:S02]  /*1e3f0*/  SHFL.IDX PT, R14, R2, 0x2, 0x181f ;  /* 0x00581f00020e7f89 */ /* 0x01872400000e0000 */
.L_x_697:
[----:B------:R-:W-:Y:S01]  /*1e400*/  VIADD R4, R6, 0x40 ;  /* 0x0000004006047836 */ /* 0x000fe20000000000 */
[----:B------:R-:W-:Y:S04]  /*1e410*/  BSSY B1, `(.L_x_503) ;  /* 0x0000010000017945 */ /* 0x000fe80003800000 */
[----:B------:R-:W-:-:S13]  /*1e420*/  ISETP.GE.AND P0, PT, R4, R25, PT ;  /* 0x000000190400720c */ /* 0x000fda0003f06270 */
[----:B------:R-:W-:Y:S05]  /*1e430*/  @P0 BRA `(.L_x_504) ;  /* 0x0000000000340947 */ /* 0x000fea0003800000 */
[----:B------:R-:W5:Y:S01]  /*1e440*/  LDL R9, [R1+0x64] ;  /* 0x0000640001097983 */ /* 0x000f620000100800 */
[----:B------:R-:W-:-:S03]  /*1e450*/  ULDC UR4, c[0x0][0xac8] ;  /* 0x0002b20000047ab9 */ /* 0x000fc60000000800 */
[----:B------:R-:W2:Y:S04]  /*1e460*/  LDL R7, [R1+0x7c] ;  /* 0x00007c0001077983 */ /* 0x000ea80000100800 */
[----:B------:R-:W0:Y:S04]  /*1e470*/  LDL R10, [R1+0xb4] ;  /* 0x0000b400010a7983 */ /* 0x000e280000100800 */
[----:B------:R-:W3:Y:S01]  /*1e480*/  LDL R8, [R1+0xb0] ;  /* 0x0000b00001087983 */ /* 0x000ee20000100800 */
[----:B-----5:R-:W-:Y:S02]  /*1e490*/  ISETP.GE.AND P2, PT, R9, UR4, PT ;  /* 0x0000000409007c0c */ /* 0x020fe4000bf46270 */
[----:B--2---:R-:W-:-:S11]  /*1e4a0*/  ISETP.GE.AND P3, PT, R7, UR4, PT ;  /* 0x0000000407007c0c */ /* 0x004fd6000bf66270 */
[-C--:B----4-:R-:W-:Y:S02]  /*1e4b0*/  @!P2 LEA R4, P0, R9, R14.reuse, 0x1 ;  /* 0x0000000e0904a211 */ /* 0x090fe400078008ff */
[----:B------:R-:W-:Y:S02]  /*1e4c0*/  @!P3 LEA R14, P1, R7, R14, 0x1 ;  /* 0x0000000e070eb211 */ /* 0x000fe400078208ff */
[-C--:B0-----:R-:W-:Y:S02]  /*1e4d0*/  @!P2 LEA.HI.X R5, R9, R0.reuse, R10, 0x1, P0 ;  /* 0x000000000905a211 */ /* 0x081fe400000f0c0a */
[----:B---3--:R-:W-:-:S03]  /*1e4e0*/  @!P3 LEA.HI.X R15, R7, R0, R8, 0x1, P1 ;  /* 0x00000000070fb211 */ /* 0x008fc600008f0c08 */
[----:B------:R0:W-:Y:S04]  /*1e4f0*/  @!P2 ST.E.128 desc[UR60][R4.64], RZ ;  /* 0x000000ff0400a985 */ /* 0x0001e8000c101d3c */
[----:B------:R0:W-:Y:S02]  /*1e500*/  @!P3 ST.E.128 desc[UR60][R14.64], RZ ;  /* 0x000000ff0e00b985 */ /* 0x0001e4000c101d3c */
.L_x_504:
[----:B------:R-:W-:Y:S05]  /*1e510*/  BSYNC B1 ;  /* 0x0000000000017941 */ /* 0x000fea0003800000 */
.L_x_503:
[----:B------:R-:W-:-:S03]  /*1e520*/  UMOV UR4, 0xffffffff ;  /* 0xffffffff00047882 */ /* 0x000fc60000000000 */
[----:B------:R-:W-:Y:S05]  /*1e530*/  BRA.DIV UR4, `(.L_x_505) ;  /* 0x00000082045c7947 */ /* 0x000fea000b800000 */
[----:B0-----:R0:W0:Y:S04]  /*1e540*/  SHFL.IDX PT, R0, R3, 0x3, 0x181f ;  /* 0x00781f0003007f89 */ /* 0x00102800000e0000 */
[----:B----4-:R4:W0:Y:S02]  /*1e550*/  SHFL.IDX PT, R14, R2, 0x3, 0x181f ;  /* 0x00781f00020e7f89 */ /* 0x01082400000e0000 */
.L_x_701:
[----:B--234-:R-:W-:-:S04]  /*1e560*/  IADD3 R2, R6, 0x60, RZ ;  /* 0x0000006006027810 */ /* 0x01cfc80007ffe0ff */
[----:B------:R-:W-:-:S13]  /*1e570*/  ISETP.GE.AND P0, PT, R2, R25, PT ;  /* 0x000000190200720c */ /* 0x000fda0003f06270 */
[----:B------:R-:W-:Y:S05]  /*1e580*/  @P0 BRA `(.L_x_492) ;  /* 0x0000000000340947 */ /* 0x000fea0003800000 */
[----:B------:R-:W2:Y:S01]  /*1e590*/  LDL R7, [R1+0x64] ;  /* 0x0000640001077983 */ /* 0x000ea20000100800 */
[----:B------:R-:W-:-:S03]  /*1e5a0*/  ULDC UR4, c[0x0][0xac8] ;  /* 0x0002b20000047ab9 */ /* 0x000fc60000000800 */
[----:B------:R-:W3:Y:S04]  /*1e5b0*/  LDL R4, [R1+0x7c] ;  /* 0x00007c0001047983 */ /* 0x000ee80000100800 */
[----:B------:R-:W4:Y:S04]  /*1e5c0*/  LDL R8, [R1+0xb4] ;  /* 0x0000b40001087983 */ /* 0x000f280000100800 */
[----:B------:R-:W5:Y:S01]  /*1e5d0*/  LDL R5, [R1+0xb0] ;  /* 0x0000b00001057983 */ /* 0x000f620000100800 */
[----:B--2---:R-:W-:Y:S02]  /*1e5e0*/  ISETP.GE.AND P2, PT, R7, UR4, PT ;  /* 0x0000000407007c0c */ /* 0x004fe4000bf46270 */
[----:B---3--:R-:W-:-:S11]  /*1e5f0*/  ISETP.GE.AND P3, PT, R4, UR4, PT ;  /* 0x0000000404007c0c */ /* 0x008fd6000bf66270 */
[CC--:B0-----:R-:W-:Y:S02]  /*1e600*/  @!P2 LEA R2, P0, R7.reuse, R14.reuse, 0x1 ;  /* 0x0000000e0702a211 */ /* 0x0c1fe400078008ff */
[C---:B------:R-:W-:Y:S02]  /*1e610*/  @!P3 LEA R14, P1, R4.reuse, R14, 0x1 ;  /* 0x0000000e040eb211 */ /* 0x040fe400078208ff */
[-C--:B----4-:R-:W-:Y:S02]  /*1e620*/  @!P2 LEA.HI.X R3, R7, R0.reuse, R8, 0x1, P0 ;  /* 0x000000000703a211 */ /* 0x090fe400000f0c08 */
[----:B-----5:R-:W-:-:S03]  /*1e630*/  @!P3 LEA.HI.X R15, R4, R0, R5, 0x1, P1 ;  /* 0x00000000040fb211 */ /* 0x020fc600008f0c05 */
[----:B------:R2:W-:Y:S04]  /*1e640*/  @!P2 ST.E.128 desc[UR60][R2.64], RZ ;  /* 0x000000ff0200a985 */ /* 0x0005e8000c101d3c */
[----:B------:R2:W-:Y:S02]  /*1e650*/  @!P3 ST.E.128 desc[UR60][R14.64], RZ ;  /* 0x000000ff0e00b985 */ /* 0x0005e4000c101d3c */
.L_x_492:
[----:B------:R-:W-:Y:S05]  /*1e660*/  BSYNC B0 ;  /* 0x0000000000007941 */ /* 0x000fea0003800000 */
.L_x_482:
[----:B0-----:R-:W5:Y:S01]  /*1e670*/  LDL R0, [R1+0x5c] ;  /* 0x00005c0001007983 */ /* 0x001f620000100800 */
[----:B------:R-:W-:Y:S02]  /*1e680*/  ULDC UR4, c[0x0][0xc3c] ;  /* 0x00030f0000047ab9 */ /* 0x000fe40000000800 */
[----:B-----5:R-:W-:-:S13]  /*1e690*/  ISETP.GE.AND P0, PT, R0, UR4, PT ;  /* 0x0000000400007c0c */ /* 0x020fda000bf06270 */
[----:B------:R-:W-:Y:S05]  /*1e6a0*/  @!P0 BRA `(.L_x_506) ;  /* 0xfffffe2800fc8947 */ /* 0x000fea000383ffff */
[----:B------:R-:W-:Y:S05]  /*1e6b0*/  BRA `(.L_x_335) ;  /* 0x00000064004c7947 */ /* 0x000fea0003800000 */
.L_x_333:
[----:B------:R-:W-:-:S08]  /*1e6c0*/  NOP ;  /* 0x0000000000007918 */ /* 0x000fd00000000000 */
[----:B0-----:R-:W0:-:S00]  /*1e6d0*/  USETMAXREG.DEALLOC.CTAPOOL 0x18 ;  /* 0x00000018000079c8 */ /* 0x001e0000080e0500 */
        /* <DEDUP_REMOVED lines=13> */
[----:B------:R-:W1:Y:S01]  /*1e7b0*/  LDS.128 R16, [UR4+0x2e8d0] ;  /* 0x02e8d004ff107984 */ /* 0x000e620008000c00 */
[----:B------:R-:W-:Y:S06]  /*1e7c0*/  BAR.ARV 0x4, 0x180 ;  /* 0x0106000000007b1d */ /* 0x000fec0000002000 */
[----:B------:R-:W-:Y:S05]  /*1e7d0*/  BRA `(.L_x_508) ;  /* 0x0000000400fc7947 */ /* 0x000fea0003800000 */
.L_x_507:
[----:B0-----:R-:W0:Y:S01]  /*1e7e0*/  S2R R2, SR_TID.X ;  /* 0x0000000000027919 */ /* 0x001e220000002100 */
[----:B------:R-:W-:Y:S01]  /*1e7f0*/  ULDC UR4, c[0x0][0xc3c] ;  /* 0x00030f0000047ab9 */ /* 0x000fe20000000800 */
[----:B------:R-:W1:Y:S01]  /*1e800*/  S2UR UR6, SR_CTAID.X ;  /* 0x00000000000679c3 */ /* 0x000e620000002500 */
[----:B------:R-:W-:Y:S01]  /*1e810*/  ULDC UR5, c[0x0][0xc38] ;  /* 0x00030e0000057ab9 */ /* 0x000fe20000000800 */
        /* <DEDUP_REMOVED lines=8> */
[C---:B------:R-:W-:Y:S01]  /*1e8a0*/  ISETP.GE.U32.AND P2, PT, R5.reuse, 0x2, PT ;  /* 0x000000020500780c */ /* 0x040fe20003f46070 */
[----:B------:R-:W-:Y:S01]  /*1e8b0*/  IMAD.MOV.U32 R16, RZ, RZ, RZ ;  /* 0x000000ffff107224 */ /* 0x000fe200078e00ff */
        /* <DEDUP_REMOVED lines=10> */
[----:B0-----:R-:W-:-:S04]  /*1e960*/  SEL R3, R6, RZ, P3 ;  /* 0x000000ff06037207 */ /* 0x001fc80001800000 */
[----:B------:R-:W-:-:S05]  /*1e970*/  IADD3 R3, R4, R3, RZ ;  /* 0x0000000304037210 */ /* 0x000fca0007ffe0ff */
[----:B------:R-:W0:Y:S02]  /*1e980*/  SHFL.UP PT, R2, R3, 0x8, RZ ;  /* 0x0500000003027989 */ /* 0x000e2400000e00ff */
[----:B0-----:R-:W-:-:S05]  /*1e990*/  SEL R2, R2, RZ, P4 ;  /* 0x000000ff02027207 */ /* 0x001fca0002000000 */
[----:B------:R-:W-:-:S05]  /*1e9a0*/  IMAD.IADD R6, R3, 0x1, R2 ;  /* 0x0000000103067824 */ /* 0x000fca00078e0202 */
[----:B------:R-:W0:Y:S02]  /*1e9b0*/  SHFL.UP PT, R2, R6, 0x10, RZ ;  /* 0x0600000006027989 */ /* 0x000e2400000e00ff */
[----:B0-----:R-:W-:-:S05]  /*1e9c0*/  SEL R7, R2, RZ, P5 ;  /* 0x000000ff02077207 */ /* 0x001fca0002800000 */
[----:B------:R-:W-:-:S05]  /*1e9d0*/  IMAD.IADD R2, R6, 0x1, R7 ;  /* 0x0000000106027824 */ /* 0x000fca00078e0207 */
[----:B------:R-:W0:Y:S02]  /*1e9e0*/  SHFL.IDX PT, R4, R2, 0x1f, 0x1f ;  /* 0x03e01f0002047f89 */ /* 0x000e2400000e0000 */
[----:B0-----:R-:W-:-:S05]  /*1e9f0*/  IMAD R4, R4, UR5, RZ ;  /* 0x0000000504047c24 */ /* 0x001fca000f8e02ff */
[----:B-1----:R-:W-:Y:S02]  /*1ea00*/  ISETP.GT.AND P6, PT, R4, UR6, PT ;  /* 0x0000000604007c0c */ /* 0x002fe4000bfc4270 */
[----:B------:R-:W-:-:S11]  /*1ea10*/  MOV R7, R4 ;  /* 0x0000000400077202 */ /* 0x000fd60000000f00 */
[----:B------:R-:W-:Y:S05]  /*1ea20*/  @P6 BRA `(.L_x_509) ;  /* 0x0000000000a06947 */ /* 0x000fea0003800000 */
[----:B------:R-:W0:Y:S01]  /*1ea30*/  LDC R6, c[0x0][0xc3c] ;  /* 0x00030f00ff067b82 */ /* 0x000e220000000800 */
[----:B------:R-:W-:Y:S01]  /*1ea40*/  IMAD.MOV.U32 R4, RZ, RZ, R7 ;  /* 0x000000ffff047224 */ /* 0x000fe200078e0007 */
[----:B------:R-:W-:Y:S01]  /*1ea50*/  UMOV UR4, URZ ;  /* 0x0000003f00047c82 */ /* 0x000fe20008000000 */
[----:B------:R-:W-:Y:S01]  /*1ea60*/  ULDC UR7, c[0x0][0xc3c] ;  /* 0x00030f0000077ab9 */ /* 0x000fe20000000800 */
[----:B------:R-:W-:-:S05]  /*1ea70*/  ULDC UR5, c[0x0][0xc38] ;  /* 0x00030e0000057ab9 */ /* 0x000fca0000000800 */
.L_x_513:
[----:B------:R-:W-:Y:S01]  /*1ea80*/  UIADD3 UR4, UR4, 0x1f, URZ ;  /* 0x0000001f04047890 */ /* 0x000fe2000fffe03f */
[----:B------:R-:W-:-:S05]  /*1ea90*/  IMAD.U32 R19, RZ, RZ, UR7 ;  /* 0x00000007ff137e24 */ /* 0x000fca000f8e00ff */
[----:B0-----:R-:W-:-:S13]  /*1eaa0*/  ISETP.LE.AND P6, PT, R6, UR4, PT ;  /* 0x0000000406007c0c */ /* 0x001fda000bfc3270 */
[----:B------:R-:W-:Y:S05]  /*1eab0*/  @P6 BRA `(.L_x_510) ;  /* 0x0000000400206947 */ /* 0x000fea0003800000 */
[----:B------:R-:W-:Y:S01]  /*1eac0*/  VIADD R7, R5, UR4 ;  /* 0x0000000405077c36 */ /* 0x000fe20008000000 */
[----:B------:R-:W-:Y:S01]  /*1ead0*/  BSSY B0, `(.L_x_511) ;  /* 0x0000007000007945 */ /* 0x000fe20003800000 */
[----:B------:R-:W-:-:S03]  /*1eae0*/  MOV R0, RZ ;  /* 0x000000ff00007202 */ /* 0x000fc60000000f00 */
[----:B------:R-:W-:-:S13]  /*1eaf0*/  ISETP.GE.OR P6, PT, R7, R6, !P0 ;  /* 0x000000060700720c */ /* 0x000fda00047c6670 */
[----:B------:R-:W-:Y:S05]  /*1eb00*/  @P6 BRA `(.L_x_512) ;  /* 0x00000000000c6947 */ /* 0x000fea0003800000 */
[----:B------:R-:W0:Y:S02]  /*1eb10*/  LDC.64 R2, c[0x0][0xc80] ;  /* 0x00032000ff027b82 */ /* 0x000e240000000a00 */
[----:B0-----:R-:W-:-:S05]  /*1eb20*/  IMAD.WIDE R2, R7, 0x4, R2 ;  /* 0x0000000407027825 */ /* 0x001fca00078e0202 */
[----:B------:R0:W5:Y:S02]  /*1eb30*/  LDG.E R0, desc[UR60][R2.64] ;  /* 0x0000003c02007981 */ /* 0x000164000c1e1900 */
.L_x_512:
[----:B------:R-:W-:Y:S05]  /*1eb40*/  BSYNC B0 ;  /* 0x0000000000007941 */ /* 0x000fea0003800000 */
.L_x_511:
        /* <DEDUP_REMOVED lines=15> */
[----:B------:R-:W0:Y:S02]  /*1ec40*/  SHFL.IDX PT, R3, R9, 0x1f, 0x1f ;  /* 0x03e01f0009037f89 */ /* 0x000e2400000e0000 */
[----:B0-----:R-:W-:-:S04]  /*1ec50*/  IMAD R3, R3, UR5, RZ ;  /* 0x0000000503037c24 */ /* 0x001fc8000f8e02ff */
[----:B------:R-:W-:-:S05]  /*1ec60*/  IMAD.IADD R4, R3, 0x1, R4 ;  /* 0x0000000103047824 */ /* 0x000fca00078e0204 */
[----:B------:R-:W-:-:S13]  /*1ec70*/  ISETP.GT.AND P6, PT, R4, UR6, PT ;  /* 0x0000000604007c0c */ /* 0x000fda000bfc4270 */
[----:B------:R-:W-:Y:S05]  /*1ec80*/  @!P6 BRA `(.L_x_513) ;  /* 0xfffffffc007ce947 */ /* 0x000fea000383ffff */
[----:B------:R-:W-:Y:S01]  /*1ec90*/  IMAD.MOV.U32 R2, RZ, RZ, R9 ;  /* 0x000000ffff027224 */ /* 0x000fe200078e0009 */
[----:B------:R-:W-:-:S07]  /*1eca0*/  MOV R7, R3 ;  /* 0x0000000300077202 */ /* 0x000fce0000000f00 */
.L_x_509:
[----:B------:R-:W-:-:S04]  /*1ecb0*/  IMAD.IADD R7, R4, 0x1, -R7 ;  /* 0x0000000104077824 */ /* 0x000fc800078e0a07 */
[----:B------:R-:W-:-:S05]  /*1ecc0*/  IMAD R3, R2, UR5, R7 ;  /* 0x0000000502037c24 */ /* 0x000fca000f8e0207 */
[----:B------:R-:W-:-:S13]  /*1ecd0*/  ISETP.GT.AND P0, PT, R3, UR6, PT ;  /* 0x0000000603007c0c */ /* 0x000fda000bf04270 */
[----:B------:R-:W-:-:S04]  /*1ece0*/  VOTE.ANY R6, PT, !P0 ;  /* 0x0000000000067806 */ /* 0x000fc800040e0100 */
[----:B------:R-:W0:Y:S01]  /*1ecf0*/  POPC R19, R6 ;  /* 0x0000000600137309 */ /* 0x000e220000000000 */
[----:B------:R-:W-:Y:S01]  /*1ed00*/  ISETP.NE.AND P0, PT, R6, RZ, PT ;  /* 0x000000ff0600720c */ /* 0x000fe20003f05270 */
[----:B0-----:R-:W0:Y:S02]  /*1ed10*/  SHFL.IDX PT, R0, R0, R19, 0x1f ;  /* 0x00001f1300007589 */ /* 0x001e2400000e0000 */
[----:B0-----:R-:W-:-:S04]  /*1ed20*/  IABS R4, R0 ;  /* 0x0000000000047213 */ /* 0x001fc80000000000 */
[----:B------:R-:W0:Y:S08]  /*1ed30*/  I2F.RP R8, R4 ;  /* 0x0000000400087306 */ /* 0x000e300000209400 */
[----:B0-----:R-:W0:Y:S02]  /*1ed40*/  MUFU.RCP R8, R8 ;  /* 0x0000000800087308 */ /* 0x001e240000001000 */
[----:B0-----:R-:W-:-:S06]  /*1ed50*/  VIADD R3, R8, 0xffffffe ;  /* 0x0ffffffe08037836 */ /* 0x001fcc0000000000 */
[----:B------:R-:W0:Y:S02]  /*1ed60*/  F2I.FTZ.U32.TRUNC.NTZ R3, R3 ;  /* 0x0000000300037305 */ /* 0x000e24000021f000 */
[----:B0-----:R-:W-:Y:S01]  /*1ed70*/  IMAD.MOV R11, RZ, RZ, -R3 ;  /* 0x000000ffff0b7224 */ /* 0x001fe200078e0a03 */
[----:B------:R-:W-:Y:S06]  /*1ed80*/  @!P0 BRA `(.L_x_514) ;  /* 0x0000000000088947 */ /* 0x000fec0003800000 */
[----:B------:R-:W-:-:S05]  /*1ed90*/  IADD3 R9, R19, -0x1, RZ ;  /* 0xffffffff13097810 */ /* 0x000fca0007ffe0ff */
[----:B------:R0:W1:Y:S02]  /*1eda0*/  SHFL.IDX PT, R16, R2, R9, 0x1f ;  /* 0x00001f0902107589 */ /* 0x00006400000e0000 */
.L_x_514:
[----:B-1----:R-:W-:Y:S01]  /*1edb0*/  IMAD R16, R16, UR5, R7 ;  /* 0x0000000510107c24 */ /* 0x002fe2000f8e0207 */
[----:B------:R-:W-:Y:S01]  /*1edc0*/  IABS R6, R0 ;  /* 0x0000000000067213 */ /* 0x000fe20000000000 */
[----:B------:R-:W-:Y:S01]  /*1edd0*/  IMAD R7, R11, R4, RZ ;  /* 0x000000040b077224 */ /* 0x000fe200078e02ff */
[----:B------:R-:W-:Y:S01]  /*1ede0*/  IADD3 R19, R19, UR4, RZ ;  /* 0x0000000413137c10 */ /* 0x000fe2000fffe0ff */
[----:B0-----:R-:W-:Y:S01]  /*1edf0*/  IMAD.MOV.U32 R2, RZ, RZ, RZ ;  /* 0x000000ffff027224 */ /* 0x001fe200078e00ff */
[----:B------:R-:W-:Y:S01]  /*1ee00*/  IADD3 R17, -R16, UR6, RZ ;  /* 0x0000000610117c10 */ /* 0x000fe2000fffe1ff */
[----:B------:R-:W-:Y:S02]  /*1ee10*/  IMAD.MOV R6, RZ, RZ, -R6 ;  /* 0x000000ffff067224 */ /* 0x000fe400078e0a06 */
[----:B------:R-:W-:Y:S01]  /*1ee20*/  IMAD.HI.U32 R2, R3, R7, R2 ;  /* 0x0000000703027227 */ /* 0x000fe200078e0002 */
[----:B------:R-:W-:-:S05]  /*1ee30*/  IABS R3, R17 ;  /* 0x0000001100037213 */ /* 0x000fca0000000000 */
[----:B------:R-:W-:-:S04]  /*1ee40*/  IMAD.HI.U32 R2, R2, R3, RZ ;  /* 0x0000000302027227 */ /* 0x000fc800078e00ff */
[----:B------:R-:W-:-:S05]  /*1ee50*/  IMAD R3, R2, R6, R3 ;  /* 0x0000000602037224 */ /* 0x000fca00078e0203 */
[----:B------:R-:W-:-:S13]  /*1ee60*/  ISETP.GT.U32.AND P1, PT, R4, R3, PT ;  /* 0x000000030400720c */ /* 0x000fda0003f24070 */
[----:B------:R-:W-:Y:S01]  /*1ee70*/  @!P1 IMAD.IADD R3, R3, 0x1, -R4 ;  /* 0x0000000103039824 */ /* 0x000fe200078e0a04 */
[----:B------:R-:W-:Y:S02]  /*1ee80*/  @!P1 IADD3 R2, R2, 0x1, RZ ;  /* 0x0000000102029810 */ /* 0x000fe40007ffe0ff */
[----:B------:R-:W-:Y:S02]  /*1ee90*/  ISETP.NE.AND P1, PT, R0, RZ, PT ;  /* 0x000000ff0000720c */ /* 0x000fe40003f25270 */
[----:B------:R-:W-:Y:S02]  /*1eea0*/  ISETP.GE.U32.AND P0, PT, R3, R4, PT ;  /* 0x000000040300720c */ /* 0x000fe40003f06070 */
[----:B------:R-:W-:-:S04]  /*1eeb0*/  LOP3.LUT R3, R17, R0, RZ, 0x3c, !PT ;  /* 0x0000000011037212 */ /* 0x000fc800078e3cff */
[----:B------:R-:W-:-:S07]  /*1eec0*/  ISETP.GE.AND P2, PT, R3, RZ, PT ;  /* 0x000000ff0300720c */ /* 0x000fce0003f46270 */
[----:B------:R-:W-:-:S06]  /*1eed0*/  @P0 VIADD R2, R2, 0x1 ;  /* 0x0000000102020836 */ /* 0x000fcc0000000000 */
[----:B------:R-:W-:Y:S01]  /*1eee0*/  @!P2 IMAD.MOV R2, RZ, RZ, -R2 ;  /* 0x000000ffff02a224 */ /* 0x000fe200078e0a02 */
[----:B------:R-:W-:-:S05]  /*1eef0*/  @!P1 LOP3.LUT R2, RZ, R0, RZ, 0x33, !PT ;  /* 0x00000000ff029212 */ /* 0x000fca00078e33ff */
[--C-:B------:R-:W-:Y:S02]  /*1ef00*/  IMAD.MOV R3, RZ, RZ, -R2.reuse ;  /* 0x000000ffff037224 */ /* 0x100fe400078e0a02 */
[----:B------:R-:W-:Y:S02]  /*1ef10*/  IMAD.MOV.U32 R18, RZ, RZ, R2 ;  /* 0x000000ffff127224 */ /* 0x000fe400078e0002 */
[----:B------:R-:W-:Y:S01]  /*1ef20*/  IMAD R17, R0, R3, R17 ;  /* 0x0000000300117224 */ /* 0x000fe200078e0211 */
[----:B------:R-:W-:Y:S06]  /*1ef30*/  BRA `(.L_x_515) ;  /* 0x00000000000c7947 */ /* 0x000fec0003800000 */
.L_x_510:
[----:B------:R-:W-:Y:S01]  /*1ef40*/  IMAD.MOV.U32 R17, RZ, RZ, RZ ;  /* 0x000000ffff117224 */ /* 0x000fe200078e00ff */
[----:B------:R-:W-:Y:S01]  /*1ef50*/  MOV R18, RZ ;  /* 0x000000ff00127202 */ /* 0x000fe20000000f00 */
[----:B------:R-:W-:-:S07]  /*1ef60*/  IMAD.U32 R16, RZ, RZ, UR6 ;  /* 0x00000006ff107e24 */ /* 0x000fce000f8e00ff */
.L_x_515:
[----:B------:R-:W-:-:S13]  /*1ef70*/  ISETP.NE.AND P0, PT, R5, RZ, PT ;  /* 0x000000ff0500720c */ /* 0x000fda0003f05270 */
[----:B------:R-:W0:Y:S01]  /*1ef80*/  @!P0 S2R R3, SR_CgaCtaId ;  /* 0x0000000000038919 */ /* 0x000e220000008800 */
[----:B------:R-:W-:-:S04]  /*1ef90*/  @!P0 MOV R0, 0x400 ;  /* 0x0000040000008802 */ /* 0x000fc80000000f00 */
[----:B0-----:R-:W-:-:S05]  /*1efa0*/  @!P0 LEA R0, R3, R0, 0x18 ;  /* 0x0000000003008211 */ /* 0x001fca00078ec0ff */
[----:B------:R2:W-:Y:S01]  /*1efb0*/  @!P0 STS.128 [R0+0x2e8d0], R16 ;  /* 0x02e8d01000008388 */ /* 0x0005e20000000c00 */
[----:B------:R-:W-:Y:S06]  /*1efc0*/  BAR.ARV 0x5, 0x180 ;  /* 0x0146000000007b1d */ /* 0x000fec0000002000 */
.L_x_508:
[----:B--2---:R-:W-:Y:S01]  /*1efd0*/  IMAD.MOV.U32 R0, RZ, RZ, 0x1 ;  /* 0x00000001ff007424 */ /* 0x004fe200078e00ff */
[----:B------:R2:W-:Y:S01]  /*1efe0*/  STL [R1+0x8], RZ ;  /* 0x000008ff01007387 */ /* 0x0005e20000100800 */
[----:B------:R-:W-:Y:S02]  /*1eff0*/  ULDC UR4, c[0x0][0xc3c] ;  /* 0x00030f0000047ab9 */ /* 0x000fe40000000800 */
[----:B-1----:R-:W-:Y:S01]  /*1f000*/  ISETP.GE.AND P0, PT, R19, UR4, PT ;  /* 0x0000000413007c0c */ /* 0x002fe2000bf06270 */
[----:B------:R2:W-:Y:S04]  /*1f010*/  STL [R1+0x10], R0 ;  /* 0x0000100001007387 */ /* 0x0005e80000100800 */
[----:B------:R2:W-:Y:S08]  /*1f020*/  STL [R1+0x60], RZ ;  /* 0x000060ff01007387 */ /* 0x0005f00000100800 */
[----:B--2---:R-:W-:Y:S05]  /*1f030*/  @P0 BRA `(.L_x_516) ;  /* 0x0000005400e00947 */ /* 0x004fea0003800000 */
[----:B------:R-:W2:Y:S01]  /*1f040*/  LDL R0, [R1+0xb8] ;  /* 0x0000b80001007983 */ /* 0x000ea20000100800 */
[----:B------:R-:W1:Y:S01]  /*1f050*/  S2UR UR5, SR_CgaCtaId ;  /* 0x00000000000579c3 */ /* 0x000e620000008800 */
[----:B------:R-:W-:Y:S01]  /*1f060*/  UMOV UR4, 0x400 ;  /* 0x0000040000047882 */ /* 0x000fe20000000000 */
[----:B------:R-:W-:Y:S01]  /*1f070*/  BSSY B7, `(.L_x_516) ;  /* 0x0000574000077945 */ /* 0x000fe20003800000 */
[----:B------:R-:W0:Y:S01]  /*1f080*/  S2R R9, SR_TID.X ;  /* 0x0000000000097919 */ /* 0x000e220000002100 */
[----:B------:R-:W-:Y:S01]  /*1f090*/  ULDC.64 UR36, c[0x0][0x198] ;  /* 0x0000660000247ab9 */ /* 0x000fe20000000a00 */
[----:B------:R-:W-:Y:S01]  /*1f0a0*/  ULDC UR40, c[0x0][0xc] ;  /* 0x0000030000287ab9 */ /* 0x000fe20000000800 */
[----:B-1----:R-:W-:Y:S01]  /*1f0b0*/  ULEA UR4, UR5, UR4, 0x18 ;  /* 0x0000000405047291 */ /* 0x002fe2000f8ec03f */
[C---:B0-----:R-:W-:Y:S01]  /*1f0c0*/  IMAD.SHL.U32 R2, R9.reuse, 0x10, RZ ;  /* 0x0000001009027824 */ /* 0x041fe200078e00ff */
[C---:B------:R-:W-:Y:S01]  /*1f0d0*/  LOP3.LUT R8, R9.reuse, 0x7f, RZ, 0xc0, !PT ;  /* 0x0000007f09087812 */ /* 0x040fe200078ec0ff */
[C---:B------:R-:W-:Y:S01]  /*1f0e0*/  IMAD.SHL.U32 R3, R9.reuse, 0x2, RZ ;  /* 0x0000000209037824 */ /* 0x040fe200078e00ff */
[----:B------:R-:W-:Y:S01]  /*1f0f0*/  SHF.R.U32.HI R6, RZ, 0x1, R9 ;  /* 0x00000001ff067819 */ /* 0x000fe20000011609 */
[C---:B------:R-:W-:Y:S01]  /*1f100*/  IMAD.SHL.U32 R5, R9.reuse, 0x20, RZ ;  /* 0x0000002009057824 */ /* 0x040fe200078e00ff */
[----:B------:R-:W-:-:S04]  /*1f110*/  LOP3.LUT P0, RZ, R9, 0x4, RZ, 0xc0, !PT ;  /* 0x0000000409ff7812 */ /* 0x000fc8000780c0ff */
[----:B------:R-:W-:-:S04]  /*1f120*/  LOP3.LUT R7, R5, 0x80, RZ, 0xc0, !PT ;  /* 0x0000008005077812 */ /* 0x000fc800078ec0ff */
[----:B------:R-:W-:Y:S02]  /*1f130*/  LOP3.LUT R7, R7, 0x10, R9, 0xf8, !PT ;  /* 0x0000001007077812 */ /* 0x000fe400078ef809 */
[----:B--2---:R-:W-:Y:S02]  /*1f140*/  R2UR UR6, R0 ;  /* 0x00000000000672ca */ /* 0x004fe400000e0000 */
[----:B------:R-:W-:-:S04]  /*1f150*/  LOP3.LUT R0, R2, 0x3f0, RZ, 0xc0, !PT ;  /* 0x000003f002007812 */ /* 0x000fc800078ec0ff */
[----:B------:R-:W-:Y:S02]  /*1f160*/  LOP3.LUT R0, R0, 0x70, R3, 0x78, !PT ;  /* 0x0000007000007812 */ /* 0x000fe400078e7803 */
[----:B------:R-:W-:-:S04]  /*1f170*/  SHF.L.U32 R3, R8, 0x4, RZ ;  /* 0x0000000408037819 */ /* 0x000fc800000006ff */
[----:B------:R-:W-:Y:S01]  /*1f180*/  LOP3.LUT R4, R3, 0x600, RZ, 0xc0, !PT ;  /* 0x0000060003047812 */ /* 0x000fe200078ec0ff */
[----:B------:R-:W-:Y:S01]  /*1f190*/  ULOP3.LUT UR38, UR6, 0x1, URZ, 0xfc, !UPT ;  /* 0x0000000106267892 */ /* 0x000fe2000f8efc3f */
[----:B------:R-:W-:Y:S01]  /*1f1a0*/  LOP3.LUT R0, R0, 0x400, R3, 0xf8, !PT ;  /* 0x0000040000007812 */ /* 0x000fe200078ef803 */
[----:B------:R-:W-:Y:S01]  /*1f1b0*/  IMAD.SHL.U32 R3, R9, 0x80, RZ ;  /* 0x0000008009037824 */ /* 0x000fe200078e00ff */
[----:B------:R-:W-:Y:S01]  /*1f1c0*/  LOP3.LUT R4, R4, 0x60, R5, 0xf8, !PT ;  /* 0x0000006004047812 */ /* 0x000fe200078ef805 */
[----:B------:R-:W-:-:S03]  /*1f1d0*/  ULOP3.LUT UR39, UR6, 0x2, URZ, 0xfc, !UPT ;  /* 0x0000000206277892 */ /* 0x000fc6000f8efc3f */
[----:B------:R-:W-:Y:S02]  /*1f1e0*/  LOP3.LUT R4, R4, 0x100, R5, 0xf8, !PT ;  /* 0x0000010004047812 */ /* 0x000fe400078ef805 */
[----:B------:R-:W-:-:S04]  /*1f1f0*/  LOP3.LUT R5, R3, 0x380, RZ, 0xc0, !PT ;  /* 0x0000038003057812 */ /* 0x000fc800078ec0ff */
[----:B------:R-:W-:Y:S01]  /*1f200*/  LOP3.LUT R5, R5, 0x30, R6, 0xf8, !PT ;  /* 0x0000003005057812 */ /* 0x000fe200078ef806 */
[----:B------:R-:W-:-:S05]  /*1f210*/  IMAD.SHL.U32 R6, R9, 0x4, RZ ;  /* 0x0000000409067824 */ /* 0x000fca00078e00ff */
[----:B------:R-:W-:Y:S02]  /*1f220*/  LOP3.LUT R7, R7, 0x10, R6, 0x78, !PT ;  /* 0x0000001007077812 */ /* 0x000fe400078e7806 */
[----:B------:R-:W-:Y:S02]  /*1f230*/  LOP3.LUT R6, R5, 0x70, R2, 0x78, !PT ;  /* 0x0000007005067812 */ /* 0x000fe400078e7802 */
[----:B------:R-:W-:Y:S02]  /*1f240*/  LOP3.LUT R4, R4, R7, RZ, 0xfc, !PT ;  /* 0x0000000704047212 */ /* 0x000fe400078efcff */
[----:B------:R-:W-:-:S03]  /*1f250*/  LOP3.LUT R3, R6, 0xc00, R3, 0xf8, !PT ;  /* 0x00000c0006037812 */ /* 0x000fc600078ef803 */
[----:B------:R0:W-:Y:S04]  /*1f260*/  STL [R1+0x28], R4 ;  /* 0x0000280401007387 */ /* 0x0001e80000100800 */
[----:B------:R1:W-:Y:S01]  /*1f270*/  STL [R1+0x2c], R3 ;  /* 0x00002c0301007387 */ /* 0x0003e20000100800 */
[----:B0-----:R-:W-:Y:S02]  /*1f280*/  SHF.R.U32.HI R4, RZ, 0x3, R8 ;  /* 0x00000003ff047819 */ /* 0x001fe40000011608 */
[----:B-1----:R-:W-:Y:S02]  /*1f290*/  MOV R3, 0x40 ;  /* 0x0000004000037802 */ /* 0x002fe40000000f00 */
[----:B------:R-:W-:Y:S02]  /*1f2a0*/  LOP3.LUT R4, R4, 0x70, R2, 0xf8, !PT ;  /* 0x0000007004047812 */ /* 0x000fe400078ef802 */
[----:B------:R-:W-:Y:S01]  /*1f2b0*/  SEL R5, R3, 0xffffffc0, !P0 ;  /* 0xffffffc003057807 */ /* 0x000fe20004000000 */
[----:B------:R-:W-:-:S04]  /*1f2c0*/  IMAD.U32 R3, RZ, RZ, UR4 ;  /* 0x00000004ff037e24 */ /* 0x000fc8000f8e00ff */
[----:B------:R-:W-:Y:S01]  /*1f2d0*/  IMAD.IADD R2, R3, 0x1, R0 ;  /* 0x0000000103027824 */ /* 0x000fe200078e0200 */
[----:B------:R0:W-:Y:S01]  /*1f2e0*/  STL [R1+0x30], R5 ;  /* 0x0000300501007387 */ /* 0x0001e20000100800 */
[----:B------:R-:W-:-:S03]  /*1f2f0*/  IMAD.MOV.U32 R0, RZ, RZ, 0x1 ;  /* 0x00000001ff007424 */ /* 0x000fc600078e00ff */
[----:B------:R0:W-:Y:S04]  /*1f300*/  STL [R1+0x4], R3 ;  /* 0x0000040301007387 */ /* 0x0001e80000100800 */
[----:B------:R0:W-:Y:S04]  /*1f310*/  STL [R1+0x3c], R2 ;  /* 0x00003c0201007387 */ /* 0x0001e80000100800 */
[----:B------:R0:W-:Y:S04]  /*1f320*/  STL [R1+0x60], RZ ;  /* 0x000060ff01007387 */ /* 0x0001e80000100800 */
[----:B------:R0:W-:Y:S04]  /*1f330*/  STL [R1+0x14], R0 ;  /* 0x0000140001007387 */ /* 0x0001e80000100800 */
[----:B------:R0:W-:Y:S04]  /*1f340*/  STL [R1+0xc], RZ ;  /* 0x00000cff01007387 */ /* 0x0001e80000100800 */
[----:B------:R0:W-:Y:S04]  /*1f350*/  STL [R1+0x8], RZ ;  /* 0x000008ff01007387 */ /* 0x0001e80000100800 */
[----:B------:R0:W-:Y:S02]  /*1f360*/  STL [R1+0x10], R0 ;  /* 0x0000100001007387 */ /* 0x0001e40000100800 */
.L_x_618:
[----:B0--3--:R-:W0:Y:S02]  /*1f370*/  LDC.64 R2, c[0x0][0xc88] ;  /* 0x00032200ff027b82 */ /* 0x009e240000000a00 */
[----:B0-----:R-:W-:-:S05]  /*1f380*/  IMAD.WIDE R2, R19, 0x4, R2 ;  /* 0x0000000413027825 */ /* 0x001fca00078e0202 */
[----:B------:R-:W2:Y:S01]  /*1f390*/  LDG.E R15, desc[UR60][R2.64] ;  /* 0x0000003c020f7981 */ /* 0x000ea2000c1e1900 */
[----:B------:R-:W-:Y:S05]  /*1f3a0*/  YIELD ;  /* 0x0000000000007946 */ /* 0x000fea0003800000 */
[----:B------:R-:W-:Y:S01]  /*1f3b0*/  ULDC.64 UR4, c[0x0][0xa28] ;  /* 0x00028a0000047ab9 */ /* 0x000fe20000000a00 */
[----:B-1----:R-:W-:Y:S01]  /*1f3c0*/  MOV R0, RZ ;  /* 0x000000ff00007202 */ /* 0x002fe20000000f00 */
[----:B------:R-:W-:Y:S01]  /*1f3d0*/  ULDC.64 UR10, c[0x0][0xa18] ;  /* 0x00028600000a7ab9 */ /* 0x000fe20000000a00 */
[----:B------:R-:W-:Y:S01]  /*1f3e0*/  ISETP.NE.U32.AND P0, PT, RZ, UR4, PT ;  /* 0x00000004ff007c0c */ /* 0x000fe2000bf05070 */
[----:B------:R-:W-:Y:S01]  /*1f3f0*/  ULDC.64 UR8, c[0x0][0xa10] ;  /* 0x0002840000087ab9 */ /* 0x000fe20000000a00 */
[----:B------:R-:W-:-:S02]  /*1f400*/  ULDC.64 UR6, c[0x0][0xa08] ;  /* 0x0002820000067ab9 */ /* 0x000fc40000000a00 */
[----:B------:R-:W-:Y:S02]  /*1f410*/  ISETP.NE.AND.EX P0, PT, RZ, UR5, PT, P0 ;  /* 0x00000005ff007c0c */ /* 0x000fe4000bf05300 */
[----:B--2---:R-:W-:Y:S01]  /*1f420*/  SHF.R.S32.HI R4, RZ, 0x1f, R15 ;  /* 0x0000001fff047819 */ /* 0x004fe2000001140f */
[----:B------:R-:W-:-:S10]  /*1f430*/  IMAD.SHL.U32 R14, R15, 0x4, RZ ;  /* 0x000000040f0e7824 */ /* 0x000fd400078e00ff */
[C---:B------:R-:W-:Y:S01]  /*1f440*/  @P0 LEA R2, P1, R15.reuse, UR4, 0x2 ;  /* 0x000000040f020c11 */ /* 0x040fe2000f8210ff */
[----:B------:R-:W-:Y:S03]  /*1f450*/  STL [R1+0x34], R15 ;  /* 0x0000340f01007387 */ /* 0x000fe60000100800 */
[C-C-:B------:R-:W-:Y:S01]  /*1f460*/  @P0 LEA.HI.X R3, R15.reuse, UR5, R4.reuse, 0x2, P1 ;  /* 0x000000050f030c11 */ /* 0x140fe200088f1404 */
[----:B------:R-:W-:Y:S01]  /*1f470*/  ULDC.64 UR4, c[0x0][0xa00] ;  /* 0x0002800000047ab9 */ /* 0x000fe20000000a00 */
[----:B------:R0:W-:Y:S01]  /*1f480*/  STL [R1+0x40], R4 ;  /* 0x0000400401007387 */ /* 0x0001e20000100800 */
[----:B------:R-:W-:Y:S02]  /*1f490*/  ISETP.NE.U32.AND P2, PT, RZ, UR4, PT ;  /* 0x00000004ff007c0c */ /* 0x000fe4000bf45070 */
[----:B------:R-:W-:Y:S01]  /*1f4a0*/  SHF.L.U64.HI R13, R15, 0x2, R4 ;  /* 0x000000020f0d7819 */ /* 0x000fe20000010204 */
[----:B------:R1:W5:Y:S01]  /*1f4b0*/  @P0 LDG.E R0, desc[UR60][R2.64] ;  /* 0x0000003c02000981 */ /* 0x000362000c1e1900 */
[----:B------:R-:W-:Y:S01]  /*1f4c0*/  ISETP.NE.AND.EX P2, PT, RZ, UR5, PT, P2 ;  /* 0x00000005ff007c0c */ /* 0x000fe2000bf45320 */
[----:B------:R-:W-:Y:S01]  /*1f4d0*/  IMAD.MOV.U32 R12, RZ, RZ, RZ ;  /* 0x000000ffff0c7224 */ /* 0x000fe200078e00ff */
[----:B------:R-:W-:Y:S01]  /*1f4e0*/  ISETP.NE.U32.AND P3, PT, RZ, UR10, PT ;  /* 0x0000000aff007c0c */ /* 0x000fe2000bf65070 */
[----:B------:R-:W-:Y:S01]  /*1f4f0*/  STL [R1], R14 ;  /* 0x0000000e01007387 */ /* 0x000fe20000100800 */
[----:B------:R-:W-:-:S02]  /*1f500*/  ISETP.NE.U32.AND P0, PT, RZ, UR6, PT ;  /* 0x00000006ff007c0c */ /* 0x000fc4000bf05070 */
[C---:B0-----:R-:W-:Y:S01]  /*1f510*/  IADD3 R4, P4, R14.reuse, UR4, RZ ;  /* 0x000000040e047c10 */ /* 0x041fe2000ff9e0ff */
[----:B------:R-:W-:Y:S01]  /*1f520*/  STL [R1+0x20], R13 ;  /* 0x0000200d01007387 */ /* 0x000fe20000100800 */
[----:B------:R-:W-:Y:S02]  /*1f530*/  ISETP.NE.AND.EX P3, PT, RZ, UR11, PT, P3 ;  /* 0x0000000bff007c0c */ /* 0x000fe4000bf65330 */
[----:B-1----:R-:W-:Y:S02]  /*1f540*/  CS2R R2, SRZ ;  /* 0x0000000000027805 */ /* 0x002fe4000001ff00 */
[C---:B------:R-:W-:Y:S02]  /*1f550*/  IADD3.X R5, R13.reuse, UR5, RZ, P4, !PT ;  /* 0x000000050d057c10 */ /* 0x040fe4000a7fe4ff */
[----:B------:R-:W-:Y:S02]  /*1f560*/  IADD3 R6, P4, R14, UR8, RZ ;  /* 0x000000080e067c10 */ /* 0x000fe4000ff9e0ff */
[----:B------:R-:W-:Y:S01]  /*1f570*/  ISETP.NE.U32.AND P1, PT, RZ, UR8, PT ;  /* 0x00000008ff007c0c */ /* 0x000fe2000bf25070 */
[----:B------:R-:W2:Y:S01]  /*1f580*/  @P2 LDG.E R2, desc[UR60][R4.64] ;  /* 0x0000003c04022981 */ /* 0x000ea2000c1e1900 */
[----:B------:R-:W-:Y:S01]  /*1f590*/  IADD3.X R7, R13, UR9, RZ, P4, !PT ;  /* 0x000000090d077c10 */ /* 0x000fe2000a7fe4ff */
[----:B------:R-:W-:Y:S01]  /*1f5a0*/  ULDC UR4, c[0x0][0x288] ;  /* 0x0000a20000047ab9 */ /* 0x000fe20000000800 */
[----:B------:R-:W-:-:S02]  /*1f5b0*/  ISETP.NE.AND.EX P0, PT, RZ, UR7, PT, P0 ;  /* 0x00000007ff007c0c */ /* 0x000fc4000bf05300 */
[----:B------:R-:W-:Y:S02]  /*1f5c0*/  ISETP.NE.AND.EX P1, PT, RZ, UR9, PT, P1 ;  /* 0x00000009ff007c0c */ /* 0x000fe4000bf25310 */
[C---:B------:R-:W-:Y:S02]  /*1f5d0*/  @P3 IADD3 R10, P4, R14.reuse, UR10, RZ ;  /* 0x0000000a0e0a3c10 */ /* 0x040fe4000ff9e0ff */
[----:B------:R-:W-:Y:S02]  /*1f5e0*/  IADD3 R8, P5, R14, UR6, RZ ;  /* 0x000000060e087c10 */ /* 0x000fe4000ffbe0ff */
[C---:B------:R-:W-:Y:S02]  /*1f5f0*/  @P3 IADD3.X R11, R13.reuse, UR11, RZ, P4, !PT ;  /* 0x0000000b0d0b3c10 */ /* 0x040fe4000a7fe4ff */
[----:B------:R-:W-:-:S05]  /*1f600*/  IADD3.X R9, R13, UR7, RZ, P5, !PT ;  /* 0x000000070d097c10 */ /* 0x000fca000affe4ff */
[----:B------:R-:W5:Y:S04]  /*1f610*/  @P0 LDG.E R12, desc[UR60][R8.64] ;  /* 0x0000003c080c0981 */ /* 0x000f68000c1e1900 */
[----:B------:R-:W5:Y:S04]  /*1f620*/  @P1 LDG.E R3, desc[UR60][R6.64] ;  /* 0x0000003c06031981 */ /* 0x000f68000c1e1900 */
[----:B--2---:R0:W-:Y:S02]  /*1f630*/  STL [R1+0x38], R2 ;  /* 0x0000380201007387 */ /* 0x0041e40000100800 */
[----:B0-----:R-:W-:Y:S01]  /*1f640*/  IMAD.U32 R2, RZ, RZ, UR4 ;  /* 0x00000004ff027e24 */ /* 0x001fe2000f8e00ff */
[----:B------:R-:W-:-:S05]  /*1f650*/  ULDC.64 UR4, c[0x0][0x418] ;  /* 0x0001060000047ab9 */ /* 0x000fca0000000a00 */
[----:B------:R0:W2:Y:S01]  /*1f660*/  @P3 LDG.E R2, desc[UR60][R10.64] ;  /* 0x0000003c0a023981 */ /* 0x0000a2000c1e1900 */
[----:B------:R-:W-:-:S03]  /*1f670*/  UISETP.NE.U32.AND UP0, UPT, UR4, URZ, UPT ;  /* 0x0000003f0400728c */ /* 0x000fc6000bf05070 */
[----:B------:R-:W-:Y:S01]  /*1f680*/  ULDC UR4, c[0x0][0x424] ;  /* 0x0001090000047ab9 */ /* 0x000fe20000000800 */
[----:B------:R-:W-:-:S03]  /*1f690*/  UISETP.NE.AND.EX UP0, UPT, UR5, URZ, UPT, UP0 ;  /* 0x0000003f0500728c */ /* 0x000fc6000bf05300 */
[----:B------:R-:W-:Y:S01]  /*1f6a0*/  ULDC UR5, c[0x0][0x2f0] ;  /* 0x0000bc0000057ab9 */ /* 0x000fe20000000800 */
[----:B------:R-:W-:-:S04]  /*1f6b0*/  USEL UR4, UR4, 0x1, UP0 ;  /* 0x0000000104047887 */ /* 0x000fc80008000000 */
[----:B------:R-:W-:-:S03]  /*1f6c0*/  UIMAD UR4, UR4, UR5, URZ ;  /* 0x00000005040472a4 */ /* 0x000fc6000f8e023f */
[----:B------:R-:W-:Y:S02]  /*1f6d0*/  ULDC UR5, c[0x0][0x348] ;  /* 0x0000d20000057ab9 */ /* 0x000fe40000000800 */
[----:B0-----:R-:W-:Y:S01]  /*1f6e0*/  MOV R10, UR5 ;  /* 0x00000005000a7c02 */ /* 0x001fe20008000f00 */
[----:B--2---:R0:W-:Y:S02]  /*1f6f0*/  STL [R1+0x54], R2 ;  /* 0x0000540201007387 */ /* 0x0041e40000100800 */
[----:B0-----:R-:W-:Y:S01]  /*1f700*/  IMAD.U32 R2, RZ, RZ, UR4 ;  /* 0x00000004ff027e24 */ /* 0x001fe2000f8e00ff */
[----:B------:R-:W-:Y:S06]  /*1f710*/  @P3 BRA `(.L_x_517) ;  /* 0x0000000000143947 */ /* 0x000fec0003800000 */
[----:B------:R-:W-:Y:S05]  /*1f720*/  @!P2 BRA `(.L_x_517) ;  /* 0x000000000010a947 */ /* 0x000fea0003800000 */
[----:B------:R-:W2:Y:S04]  /*1f730*/  LDG.E R11, desc[UR60][R4.64] ;  /* 0x0000003c040b7981 */ /* 0x000ea8000c1e1900 */
[----:B------:R-:W2:Y:S02]  /*1f740*/  LDG.E R4, desc[UR60][R4.64+0x4] ;  /* 0x0000043c04047981 */ /* 0x000ea4000c1e1900 */
[----:B--2---:R-:W-:-:S05]  /*1f750*/  IMAD.IADD R4, R4, 0x1, -R11 ;  /* 0x0000000104047824 */ /* 0x004fca00078e0a0b */
[----:B------:R0:W-:Y:S02]  /*1f760*/  STL [R1+0x54], R4 ;  /* 0x0000540401007387 */ /* 0x0001e40000100800 */
.L_x_517:
[----:B------:R-:W-:Y:S01]  /*1f770*/  MOV R11, R15 ;  /* 0x0000000f000b7202 */ /* 0x000fe20000000f00 */
[----:B0----5:R-:W-:Y:S01]  /*1f780*/  IMAD.IADD R4, R12, 0x1, R0 ;  /* 0x000000010c047824 */ /* 0x021fe200078e0200 */
[----:B------:R-:W-:Y:S02]  /*1f790*/  ULDC.64 UR4, c[0x0][0xa20] ;  /* 0x0002880000047ab9 */ /* 0x000fe40000000a00 */
[----:B------:R-:W-:Y:S01]  /*1f7a0*/  ISETP.NE.U32.AND P2, PT, RZ, UR4, PT ;  /* 0x00000004ff007c0c */ /* 0x000fe2000bf45070 */
[----:B------:R0:W-:Y:S03]  /*1f7b0*/  STL [R1+0x18], R11 ;  /* 0x0000180b01007387 */ /* 0x0001e60000100800 */
[----:B------:R-:W-:Y:S01]  /*1f7c0*/  ISETP.NE.AND.EX P2, PT, RZ, UR5, PT, P2 ;  /* 0x00000005ff007c0c */ /* 0x000fe2000bf45320 */
[----:B------:R0:W-:-:S12]  /*1f7d0*/  STL [R1+0x24], R4 ;  /* 0x0000240401007387 */ /* 0x0001d80000100800 */
[----:B0-----:R-:W-:Y:S05]  /*1f7e0*/  @!P2 BRA `(.L_x_518) ;  /* 0x000000000010a947 */ /* 0x001fea0003800000 */
[----:B------:R-:W-:-:S04]  /*1f7f0*/  IADD3 R4, P0, R14, UR4, RZ ;  /* 0x000000040e047c10 */ /* 0x000fc8000ff1e0ff */
[----:B------:R-:W-:-:S05]  /*1f800*/  IADD3.X R5, R13, UR5, RZ, P0, !PT ;  /* 0x000000050d057c10 */ /* 0x000fca00087fe4ff */
[----:B------:R0:W5:Y:S01]  /*1f810*/  LDG.E R2, desc[UR60][R4.64] ;  /* 0x0000003c04027981 */ /* 0x000162000c1e1900 */
[----:B------:R-:W-:Y:S05]  /*1f820*/  BRA `(.L_x_519) ;  /* 0x0000000000107947 */ /* 0x000fea0003800000 */
.L_x_518:
[----:B------:R-:W-:Y:S05]  /*1f830*/  @!P0 BRA `(.L_x_519) ;  /* 0x00000000000c8947 */ /* 0x000fea0003800000 */
[----:B------:R-:W2:Y:S04]  /*1f840*/  LDG.E R4, desc[UR60][R8.64] ;  /* 0x0000003c08047981 */ /* 0x000ea8000c1e1900 */
[----:B------:R-:W2:Y:S02]  /*1f850*/  LDG.E R2, desc[UR60][R8.64+0x4] ;  /* 0x0000043c08027981 */ /* 0x000ea4000c1e1900 */
[----:B--2---:R-:W-:-:S07]  /*1f860*/  IMAD.IADD R2, R2, 0x1, -R4 ;  /* 0x0000000102027824 */ /* 0x004fce00078e0a04 */
.L_x_519:
[----:B-----5:R-:W-:Y:S02]  /*1f870*/  IMAD.IADD R0, R2, 0x1, -R0 ;  /* 0x0000000102007824 */ /* 0x020fe400078e0a00 */
[----:B------:R-:W2:Y:S04]  /*1f880*/  @P1 LDG.E R2, desc[UR60][R6.64] ;  /* 0x0000003c06021981 */ /* 0x000ea8000c1e1900 */
[----:B------:R-:W2:Y:S01]  /*1f890*/  @P1 LDG.E R6, desc[UR60][R6.64+0x4] ;  /* 0x0000043c06061981 */ /* 0x000ea2000c1e1900 */
[----:B0-----:R-:W-:Y:S01]  /*1f8a0*/  IMAD.MOV.U32 R4, RZ, RZ, RZ ;  /* 0x000000ffff047224 */ /* 0x001fe200078e00ff */
[----:B------:R-:W-:Y:S01]  /*1f8b0*/  BSSY B0, `(.L_x_520) ;  /* 0x00000f2000007945 */ /* 0x000fe20003800000 */
[----:B--2---:R-:W-:-:S05]  /*1f8c0*/  @P1 IMAD.IADD R10, R6, 0x1, -R2 ;  /* 0x00000001060a1824 */ /* 0x004fca00078e0a02 */
[----:B------:R-:W-:-:S05]  /*1f8d0*/  IADD3 R5, R0, R10, RZ ;  /* 0x0000000a00057210 */ /* 0x000fca0007ffe0ff */
[----:B------:R0:W-:Y:S02]  /*1f8e0*/  STL [R1+0x44], R5 ;  /* 0x0000440501007387 */ /* 0x0001e40000100800 */
[----:B0-----:R-:W-:-:S04]  /*1f8f0*/  VIADD R5, R5, 0xdf ;  /* 0x000000df05057836 */ /* 0x001fc80000000000 */
[----:B------:R-:W-:-:S05]  /*1f900*/  IMAD.HI R4, R5, -0x6db6db6d, R4 ;  /* 0x9249249305047827 */ /* 0x000fca00078e0204 */
[----:B------:R-:W-:-:S04]  /*1f910*/  SHF.R.U32.HI R2, RZ, 0x1f, R4 ;  /* 0x0000001fff027819 */ /* 0x000fc80000011604 */
[----:B------:R-:W-:-:S05]  /*1f920*/  LEA.HI.SX32 R6, R4, R2, 0x19 ;  /* 0x0000000204067211 */ /* 0x000fca00078fcaff */
[--C-:B------:R-:W-:Y:S01]  /*1f930*/  IMAD R4, R6, 0xe0, -R0.reuse ;  /* 0x000000e006047824 */ /* 0x100fe200078e0a00 */
[----:B------:R0:W-:Y:S01]  /*1f940*/  STL [R1+0x50], R6 ;  /* 0x0000500601007387 */ /* 0x0001e20000100800 */
[----:B------:R-:W-:-:S03]  /*1f950*/  IMAD.MOV R0, RZ, RZ, -R0 ;  /* 0x000000ffff007224 */ /* 0x000fc600078e0a00 */
[----:B------:R-:W-:Y:S02]  /*1f960*/  VIMNMX R4, R4, R10, PT ;  /* 0x0000000a04047248 */ /* 0x000fe40003fe0100 */
[----:B------:R-:W-:-:S04]  /*1f970*/  VIMNMX R0, RZ, R0, !PT ;  /* 0x00000000ff007248 */ /* 0x000fc80007fe0100 */
[----:B------:R-:W-:Y:S02]  /*1f980*/  ISETP.GT.AND P0, PT, R4, R0, PT ;  /* 0x000000000400720c */ /* 0x000fe40003f04270 */
[----:B0-----:R-:W-:-:S05]  /*1f990*/  SHF.R.U32.HI R6, RZ, 0x5, R0 ;  /* 0x00000005ff067819 */ /* 0x001fca0000011600 */
[----:B------:R-:W-:-:S04]  /*1f9a0*/  IMAD.WIDE.U32 R6, R6, 0x24924925, RZ ;  /* 0x2492492506067825 */ /* 0x000fc800078e00ff */
[----:B------:R-:W-:Y:S02]  /*1f9b0*/  IMAD.MOV.U32 R2, RZ, RZ, R7 ;  /* 0x000000ffff027224 */ /* 0x000fe400078e0007 */
[----:B------:R-:W-:Y:S01]  /*1f9c0*/  @P0 IADD3 R5, R4, 0xdf, RZ ;  /* 0x000000df04050810 */ /* 0x000fe20007ffe0ff */
[----:B------:R-:W-:Y:S02]  /*1f9d0*/  @P0 IMAD.MOV.U32 R4, RZ, RZ, RZ ;  /* 0x000000ffff040224 */ /* 0x000fe400078e00ff */
[----:B------:R-:W-:Y:S02]  /*1f9e0*/  IMAD.MOV.U32 R8, RZ, RZ, R2 ;  /* 0x000000ffff087224 */ /* 0x000fe400078e0002 */
[----:B------:R-:W-:-:S05]  /*1f9f0*/  @P0 IMAD.HI R4, R5, -0x6db6db6d, R4 ;  /* 0x9249249305040827 */ /* 0x000fca00078e0204 */
[----:B------:R-:W-:-:S04]  /*1fa00*/  @P0 SHF.R.U32.HI R0, RZ, 0x1f, R4 ;  /* 0x0000001fff000819 */ /* 0x000fc80000011604 */
[----:B------:R-:W-:Y:S02]  /*1fa10*/  @P0 LEA.HI.SX32 R8, R4, R0, 0x19 ;  /* 0x0000000004080211 */ /* 0x000fe400078fcaff */
[----:B------:R-:W-:Y:S02]  /*1fa20*/  PLOP3.LUT P0, PT, PT, PT, PT, 0x80, 0x0 ;  /* 0x000000000000781c */ /* 0x000fe40003f0f070 */
[----:B------:R-:W-:-:S13]  /*1fa30*/  ISETP.GT.AND P2, PT, R8, R2, PT ;  /* 0x000000020800720c */ /* 0x000fda0003f44270 */
[----:B------:R-:W-:Y:S05]  /*1fa40*/  @!P2 BRA `(.L_x_521) ;  /* 0x0000000c0060a947 */ /* 0x000fea0003800000 */
[----:B------:R-:W-:Y:S01]  /*1fa50*/  UMOV UR4, 0xffffffff ;  /* 0xffffffff00047882 */ /* 0x000fe20000000000 */
[----:B------:R-:W-:Y:S02]  /*1fa60*/  SEL R0, R11, RZ, !P1 ;  /* 0x000000ff0b007207 */ /* 0x000fe40004800000 */
[----:B------:R-:W-:Y:S05]  /*1fa70*/  BRA.DIV UR4, `(.L_x_522) ;  /* 0x0000006e04547947 */ /* 0x000fea000b800000 */
[----:B------:R-:W0:Y:S02]  /*1fa80*/  S2R R4, SR_TID.X ;  /* 0x0000000000047919 */ /* 0x000e240000002100 */
[----:B0-----:R-:W-:-:S04]  /*1fa90*/  SHF.R.U32.HI R4, RZ, 0x5, R4 ;  /* 0x00000005ff047819 */ /* 0x001fc80000011604 */
[----:B------:R-:W-:-:S05]  /*1faa0*/  LOP3.LUT R4, R4, 0x3, RZ, 0xc0, !PT ;  /* 0x0000000304047812 */ /* 0x000fca00078ec0ff */
[----:B------:R0:W1:Y:S02]  /*1fab0*/  SHFL.IDX PT, R14, R4, RZ, 0x1f ;  /* 0x00001fff040e7589 */ /* 0x00006400000e0000 */
.L_x_704:
[----:B-1----:R-:W-:Y:S02]  /*1fac0*/  ISETP.NE.AND P0, PT, R14, RZ, PT ;  /* 0x000000ff0e00720c */ /* 0x002fe40003f05270 */
[----:B------:R-:W-:-:S11]  /*1fad0*/  PLOP3.LUT P6, PT, PT, PT, PT, 0x8, 0x0 ;  /* 0x000000000000781c */ /* 0x000fd60003fce170 */
[----:B------:R-:W-:Y:S05]  /*1fae0*/  @P0 BRA `(.L_x_523) ;  /* 0x00000000000c0947 */ /* 0x000fea0003800000 */
[----:B------:R-:W-:-:S03]  /*1faf0*/  UMOV UR4, 0xffffffff ;  /* 0xffffffff00047882 */ /* 0x000fc60000000000 */
[----:B------:R-:W-:Y:S05]  /*1fb00*/  BRA.DIV UR4, `(.L_x_524) ;  /* 0x0000006e04647947 */ /* 0x000fea000b800000 */
[----:B------:R-:W-:-:S13]  /*1fb10*/  ELECT P6, URZ, PT ;  /* 0x00000000003f782f */ /* 0x000fda00038c0000 */
.L_x_523:
[----:B0-----:R-:W2:Y:S04]  /*1fb20*/  LDL R4, [R1+0x60] ;  /* 0x0000600001047983 */ /* 0x001ea80000100800 */
[----:B------:R-:W3:Y:S01]  /*1fb30*/  LDL R6, [R1+0x4] ;  /* 0x0000040001067983 */ /* 0x000ee20000100800 */
[----:B------:R-:W-:Y:S01]  /*1fb40*/  BSSY B1, `(.L_x_525) ;  /* 0x0000008000017945 */ /* 0x000fe20003800000 */
[----:B--2---:R-:W-:-:S04]  /*1fb50*/  IADD3 R4, R4, 0x1, RZ ;  /* 0x0000000104047810 */ /* 0x004fc80007ffe0ff */
[----:B------:R-:W-:-:S04]  /*1fb60*/  LEA.HI R5, R4, R4, RZ, 0x1 ;  /* 0x0000000404057211 */ /* 0x000fc800078f08ff */
[----:B------:R-:W-:-:S05]  /*1fb70*/  LOP3.LUT R5, R5, 0xfffffffe, RZ, 0xc0, !PT ;  /* 0xfffffffe05057812 */ /* 0x000fca00078ec0ff */
[----:B------:R-:W-:-:S05]  /*1fb80*/  IMAD.IADD R4, R4, 0x1, -R5 ;  /* 0x0000000104047824 */ /* 0x000fca00078e0a05 */
[----:B------:R-:W-:-:S04]  /*1fb90*/  SHF.L.U32 R4, R4, 0x1f, RZ ;  /* 0x0000001f04047819 */ /* 0x000fc800000006ff */
[----:B---3--:R-:W0:Y:S02]  /*1fba0*/  SYNCS.PHASECHK.TRANS64.TRYWAIT P0, [R6+URZ+0x2e820], R4 ;  /* 0x02e82004060075a7 */ /* 0x008e24000800017f */
[----:B0-----:R-:W-:Y:S05]  /*1fbb0*/  @!P0 BRA `(.L_x_526) ;  /* 0x0000006c00588947 */ /* 0x001fea0003800000 */
.L_x_707:
[----:B------:R-:W-:Y:S05]  /*1fbc0*/  BSYNC B1 ;  /* 0x0000000000017941 */ /* 0x000fea0003800000 */
.L_x_525:
[----:B------:R-:W-:Y:S04]  /*1fbd0*/  BSSY B1, `(.L_x_527) ;  /* 0x0000053000017945 */ /* 0x000fe80003800000 */
[----:B------:R-:W-:Y:S05]  /*1fbe0*/  @!P6 BRA `(.L_x_528) ;  /* 0x000000040044e947 */ /* 0x000fea0003800000 */
[----:B------:R-:W2:Y:S04]  /*1fbf0*/  LDL R6, [R1+0x4] ;  /* 0x0000040001067983 */ /* 0x000ea80000100800 */
[----:B------:R-:W3:Y:S01]  /*1fc00*/  LDL R7, [R1+0xc] ;  /* 0x00000c0001077983 */ /* 0x000ee20000100800 */
[----:B0-----:R-:W0:Y:S01]  /*1fc10*/  S2R R5, SR_TID.X ;  /* 0x0000000000057919 */ /* 0x001e220000002100 */
[----:B--2---:R-:W-:Y:S02]  /*1fc20*/  IMAD.MOV.U32 R9, RZ, RZ, R6 ;  /* 0x000000ffff097224 */ /* 0x004fe400078e0006 */
[----:B------:R-:W2:Y:S02]  /*1fc30*/  LDL R6, [R1+0x14] ;  /* 0x0000140001067983 */ /* 0x000ea40000100800 */
[----:B---3--:R-:W-:Y:S01]  /*1fc40*/  IMAD R7, R7, 0x8, R9 ;  /* 0x0000000807077824 */ /* 0x008fe200078e0209 */
[----:B0-----:R-:W-:Y:S01]  /*1fc50*/  LOP3.LUT R5, R5, 0x7f, RZ, 0xc0, !PT ;  /* 0x0000007f05057812 */ /* 0x001fe200078ec0ff */
[----:B------:R-:W-:Y:S03]  /*1fc60*/  BSSY B2, `(.L_x_529) ;  /* 0x0000005000027945 */ /* 0x000fe60003800000 */
[----:B------:R-:W-:-:S02]  /*1fc70*/  ISETP.NE.AND P1, PT, R5, RZ, PT ;  /* 0x000000ff0500720c */ /* 0x000fc40003f25270 */
[----:B--2---:R-:W-:-:S04]  /*1fc80*/  SHF.L.U32 R9, R6, 0x1f, RZ ;  /* 0x0000001f06097819 */ /* 0x004fc800000006ff */
[----:B------:R-:W0:Y:S02]  /*1fc90*/  SYNCS.PHASECHK.TRANS64.TRYWAIT P0, [R7+URZ+0x2e8a0], R9 ;  /* 0x02e8a009070075a7 */ /* 0x000e24000800017f */
[----:B0-----:R-:W-:Y:S05]  /*1fca0*/  @!P0 BRA `(.L_x_530) ;  /* 0x0000006c00348947 */ /* 0x001fea0003800000 */
.L_x_708:
[----:B------:R-:W-:Y:S05]  /*1fcb0*/  BSYNC B2 ;  /* 0x0000000000027941 */ /* 0x000fea0003800000 */
.L_x_529:
[----:B------:R-:W-:Y:S04]  /*1fcc0*/  BSSY B2, `(.L_x_531) ;  /* 0x0000009000027945 */ /* 0x000fe80003800000 */
[----:B------:R-:W-:Y:S05]  /*1fcd0*/  @P1 BRA `(.L_x_532) ;  /* 0x00000000001c1947 */ /* 0x000fea0003800000 */
[----:B------:R-:W1:Y:S02]  /*1fce0*/  S2R R4, SR_TID.X ;  /* 0x0000000000047919 */ /* 0x000e640000002100 */
[----:B-1----:R-:W-:Y:S02]  /*1fcf0*/  LOP3.LUT R5, R4, 0x1f, RZ, 0xc0, !PT ;  /* 0x0000001f04057812 */ /* 0x002fe400078ec0ff */
[----:B------:R-:W-:Y:S02]  /*1fd00*/  MOV R4, 0x7000 ;  /* 0x0000700000047802 */ /* 0x000fe40000000f00 */
[----:B------:R-:W-:Y:S02]  /*1fd10*/  ISETP.NE.AND P0, PT, R5, RZ, PT ;  /* 0x000000ff0500720c */ /* 0x000fe40003f05270 */
[----:B------:R1:W-:Y:S11]  /*1fd20*/  SYNCS.ARRIVE.TRANS64 RZ, [R7+URZ+0x2e890], R4 ;  /* 0x02e8900407ff79a7 */ /* 0x0003f6000800003f */
[----:B-1----:R-:W-:Y:S05]  /*1fd30*/  @!P0 BRA `(.L_x_532) ;  /* 0x0000000000048947 */ /* 0x002fea0003800000 */
[----:B------:R-:W-:Y:S01]  /*1fd40*/  BPT.TRAP 0x1 ;  /* 0x000000040000795c */ /* 0x000fe20000300000 */
.L_x_532:
[----:B------:R-:W-:Y:S05]  /*1fd50*/  BSYNC B2 ;  /* 0x0000000000027941 */ /* 0x000fea0003800000 */
.L_x_531:
[----:B------:R-:W2:Y:S04]  /*1fd60*/  LDL R6, [R1+0x4] ;  /* 0x0000040001067983 */ /* 0x000ea80000100800 */
[----:B------:R-:W2:Y:S01]  /*1fd70*/  LDL R5, [R1+0xc] ;  /* 0x00000c0001057983 */ /* 0x000ea20000100800 */
[----:B------:R-:W-:Y:S01]  /*1fd80*/  IMAD.MOV.U32 R11, RZ, RZ, RZ ;  /* 0x000000ffff0b7224 */ /* 0x000fe200078e00ff */
[----:B------:R-:W-:Y:S01]  /*1fd90*/  UIADD3 UR4, UP0, UR36, 0x570, URZ ;  /* 0x0000057024047890 */ /* 0x000fe2000ff1e03f */
[----:B------:R-:W-:Y:S01]  /*1fda0*/  IMAD R4, R8, 0xe0, R3 ;  /* 0x000000e008047824 */ /* 0x000fe200078e0203 */
[----:B------:R-:W-:Y:S01]  /*1fdb0*/  PLOP3.LUT P0, PT, PT, PT, PT, 0x80, 0x0 ;  /* 0x000000000000781c */ /* 0x000fe20003f0f070 */
[----:B------:R-:W-:Y:S01]  /*1fdc0*/  UMOV UR6, 0x0 ;  /* 0x0000000000067882 */ /* 0x000fe20000000000 */
[----:B------:R-:W-:Y:S01]  /*1fdd0*/  R2UR UR10, R11 ;  /* 0x000000000b0a72ca */ /* 0x000fe200000e0000 */
[----:B------:R-:W-:Y:S01]  /*1fde0*/  VIADD R4, R4, 0xffffff20 ;  /* 0xffffff2004047836 */ /* 0x000fe20000000000 */
[----:B------:R-:W-:Y:S01]  /*1fdf0*/  UIADD3.X UR5, URZ, UR37, URZ, UP0, !UPT ;  /* 0x000000253f057290 */ /* 0x000fe200087fe43f */
[----:B------:R-:W-:Y:S01]  /*1fe00*/  UMOV UR7, 0x12f00000 ;  /* 0x12f0000000077882 */ /* 0x000fe20000000000 */
[----:B--2---:R-:W-:-:S02]  /*1fe10*/  IMAD R10, R5, 0x7000, R6 ;  /* 0x00007000050a7824 */ /* 0x004fc400078e0206 */
[----:B------:R-:W-:-:S03]  /*1fe20*/  VIADD R5, R7, 0x2e890 ;  /* 0x0002e89007057836 */ /* 0x000fc60000000000 */
[----:B------:R-:W-:-:S07]  /*1fe30*/  IADD3 R6, R10, 0x20400, RZ ;  /* 0x000204000a067810 */ /* 0x000fce0007ffe0ff */
.L_x_533:
[----:B------:R-:W-:-:S13]  /*1fe40*/  @P0 ELECT P2, URZ, PT ;  /* 0x00000000003f082f */ /* 0x000fda0003840000 */
[----:B------:R-:W-:Y:S02]  /*1fe50*/  @P2 R2UR UR13, R0 ;  /* 0x00000000000d22ca */ /* 0x000fe400000e0000 */
[----:B------:R-:W-:Y:S02]  /*1fe60*/  @P2 R2UR UR12, R18 ;  /* 0x00000000120c22ca */ /* 0x000fe400000e0000 */
[----:B------:R-:W-:Y:S02]  /*1fe70*/  @P2 R2UR UR11, R4 ;  /* 0x00000000040b22ca */ /* 0x000fe400000e0000 */
[----:B------:R-:W-:Y:S02]  /*1fe80*/  @P2 R2UR UR9, R5 ;  /* 0x00000000050922ca */ /* 0x000fe400000e0000 */
[----:B------:R-:W-:Y:S02]  /*1fe90*/  @P2 R2UR UR8, R6 ;  /* 0x00000000060822ca */ /* 0x000fe400000e0000 */
[----:B------:R-:W-:-:S02]  /*1fea0*/  @P2 PLOP3.LUT P0, PT, P2, PT, PT, 0x8, 0x0 ;  /* 0x000000000000281c */ /* 0x000fc4000170e170 */
[----:B------:R-:W-:-:S09]  /*1feb0*/  PLOP3.LUT P2, PT, PT, PT, PT, 0x8, 0x0 ;  /* 0x000000000000781c */ /* 0x000fd20003f4e170 */
[----:B------:R1:W-:Y:S02]  /*1fec0*/  UTMALDG.4D [UR8], [UR4], desc[UR6] ;  /* 0x00000608040075b4 */ /* 0x0003e40008019000 */
[----:B-1----:R-:W-:Y:S05]  /*1fed0*/  @P0 BRA.U.ANY `(.L_x_533) ;  /* 0xfffffffd00d80947 */ /* 0x002fea000393ffff */
[----:B------:R-:W1:Y:S01]  /*1fee0*/  SYNCS.PHASECHK.TRANS64.TRYWAIT P0, [R7+URZ+0x2e8c0], R9 ;  /* 0x02e8c009070075a7 */ /* 0x000e62000800017f */
[----:B------:R-:W-:Y:S04]  /*1fef0*/  BSSY B2, `(.L_x_534) ;  /* 0x0000002000027945 */ /* 0x000fe80003800000 */
[----:B-1----:R-:W-:Y:S05]  /*1ff00*/  @!P0 BRA `(.L_x_535) ;  /* 0x0000006800b08947 */ /* 0x002fea0003800000 */
.L_x_709:
[----:B------:R-:W-:Y:S05]  /*1ff10*/  BSYNC B2 ;  /* 0x0000000000027941 */ /* 0x000fea0003800000 */
.L_x_534:
[----:B------:R-:W-:Y:S01]  /*1ff20*/  BSSY B2, `(.L_x_536) ;  /* 0x000000b000027945 */ /* 0x000fe20003800000 */
[----:B------:R-:W-:Y:S02]  /*1ff30*/  IMAD.MOV.U32 R12, RZ, RZ, 0x0 ;  /* 0x00000000ff0c7424 */ /* 0x000fe400078e00ff */
[----:B------:R-:W-:Y:S01]  /*1ff40*/  IMAD.MOV.U32 R13, RZ, RZ, 0x12f00000 ;  /* 0x12f00000ff0d7424 */ /* 0x000fe200078e00ff */
[----:B------:R-:W-:Y:S06]  /*1ff50*/  @P1 BRA `(.L_x_537) ;  /* 0x00000000001c1947 */ /* 0x000fec0003800000 */
[----:B------:R-:W2:Y:S02]  /*1ff60*/  S2R R5, SR_TID.X ;  /* 0x0000000000057919 */ /* 0x000ea40000002100 */
[----:B--2---:R-:W-:Y:S01]  /*1ff70*/  LOP3.LUT R6, R5, 0x1f, RZ, 0xc0, !PT ;  /* 0x0000001f05067812 */ /* 0x004fe200078ec0ff */
[----:B------:R-:W-:-:S03]  /*1ff80*/  IMAD.MOV.U32 R5, RZ, RZ, 0x7000 ;  /* 0x00007000ff057424 */ /* 0x000fc600078e00ff */
[----:B------:R-:W-:Y:S01]  /*1ff90*/  ISETP.NE.AND P0, PT, R6, RZ, PT ;  /* 0x000000ff0600720c */ /* 0x000fe20003f05270 */
[----:B------:R2:W-:-:S12]  /*1ffa0*/  SYNCS.ARRIVE.TRANS64 RZ, [R7+URZ+0x2e8b0], R5 ;  /* 0x02e8b00507ff79a7 */ /* 0x0005d8000800003f */
[----:B--2---:R-:W-:Y:S05]  /*1ffb0*/  @!P0 BRA `(.L_x_537) ;  /* 0x0000000000048947 */ /* 0x004fea0003800000 */
[----:B------:R-:W-:Y:S01]  /*1ffc0*/  BPT.TRAP 0x1 ;  /* 0x000000040000795c */ /* 0x000fe20000300000 */
.L_x_537:
[----:B------:R-:W-:Y:S05]  /*1ffd0*/  BSYNC B2 ;  /* 0x0000000000027941 */ /* 0x000fea0003800000 */
.L_x_536:
[----:B------:R-:W-:Y:S01]  /*1ffe0*/  R2UR UR10, R11 ;  /* 0x000000000b0a72ca */ /* 0x000fe200000e0000 */
[----:B------:R-:W-:Y:S01]  /*1fff0*/  UIADD3 UR4, UP0, UR36, 0x670, URZ ;  /* 0x0000067024047890 */ /* 0x000fe2000ff1e03f */
[----:B------:R-:W-:Y:S01]  /*20000*/  R2UR UR6, R12 ;  /* 0x000000000c0672ca */ /* 0x000fe200000e0000 */
[----:B01----:R-:W-:Y:S01]  /*20010*/  VIADD R7, R7, 0x2e8b0 ;  /* 0x0002e8b007077836 */ /* 0x003fe20000000000 */
[----:B------:R-:W-:Y:S01]  /*20020*/  R2UR UR7, R13 ;  /* 0x000000000d0772ca */ /* 0x000fe200000e0000 */
[----:B------:R-:W-:Y:S01]  /*20030*/  UIADD3.X UR5, URZ, UR37, URZ, UP0, !UPT ;  /* 0x000000253f057290 */ /* 0x000fe200087fe43f */
[----:B------:R-:W-:Y:S02]  /*20040*/  PLOP3.LUT P0, PT, PT, PT, PT, 0x80, 0x0 ;  /* 0x000000000000781c */ /* 0x000fe40003f0f070 */
[----:B------:R-:W-:-:S11]  /*20050*/  IADD3 R5, R10, 0xe400, RZ ;  /* 0x0000e4000a057810 */ /* 0x000fd60007ffe0ff */
.L_x_538:
        /* <DEDUP_REMOVED lines=10> */
.L_x_528:
[----:B------:R-:W-:Y:S05]  /*20100*/  BSYNC B1 ;  /* 0x0000000000017941 */ /* 0x000fea0003800000 */
.L_x_527:
[----:B------:R-:W2:Y:S04]  /*20110*/  LDL.LU R6, [R1+0xc] ;  /* 0x00000c0001067983 */ /* 0x000ea80000300800 */
[----:B------:R-:W3:Y:S01]  /*20120*/  LDL.LU R9, [R1+0x14] ;  /* 0x0000140001097983 */ /* 0x000ee20000300800 */
[----:B0-----:R-:W-:Y:S01]  /*20130*/  VIADD R4, R8, 0xfffffffe ;  /* 0xfffffffe08047836 */ /* 0x001fe20000000000 */
[----:B------:R-:W-:-:S04]  /*20140*/  PLOP3.LUT P0, PT, PT, PT, PT, 0x8, 0x0 ;  /* 0x000000000000781c */ /* 0x000fc80003f0e170 */
[----:B------:R-:W-:Y:S01]  /*20150*/  ISETP.GE.AND P2, PT, R4, R2, PT ;  /* 0x000000020400720c */ /* 0x000fe20003f46270 */
[----:B--2---:R-:W-:-:S05]  /*20160*/  VIADD R5, R6, 0x1 ;  /* 0x0000000106057836 */ /* 0x004fca0000000000 */
[----:B------:R-:W-:-:S04]  /*20170*/  ISETP.NE.AND P1, PT, R5, 0x2, PT ;  /* 0x000000020500780c */ /* 0x000fc80003f25270 */
[----:B------:R-:W-:Y:S02]  /*20180*/  SEL R6, RZ, 0x1, P1 ;  /* 0x00000001ff067807 */ /* 0x000fe40000800000 */
[----:B------:R-:W-:Y:S02]  /*20190*/  SEL R5, R5, RZ, P1 ;  /* 0x000000ff05057207 */ /* 0x000fe40000800000 */
[----:B---3--:R-:W-:-:S03]  /*201a0*/  LOP3.LUT R9, R9, R6, RZ, 0x3c, !PT ;  /* 0x0000000609097212 */ /* 0x008fc600078e3cff */
[----:B------:R0:W-:Y:S04]  /*201b0*/  STL [R1+0xc], R5 ;  /* 0x00000c0501007387 */ /* 0x0001e80000100800 */
[----:B------:R0:W-:Y:S01]  /*201c0*/  STL [R1+0x14], R9 ;  /* 0x0000140901007387 */ /* 0x0001e20000100800 */
[----:B------:R-:W-:Y:S05]  /*201d0*/  @!P2 BRA `(.L_x_521) ;  /* 0x00000004007ca947 */ /* 0x000fea0003800000 */
.L_x_551:
[----:B------:R-:W-:Y:S05]  /*201e0*/  YIELD ;  /* 0x0000000000007946 */ /* 0x000fea0003800000 */
[----:B------:R-:W-:Y:S04]  /*201f0*/  BSSY B1, `(.L_x_539) ;  /* 0x0000051000017945 */ /* 0x000fe80003800000 */
[----:B-1----:R-:W-:Y:S05]  /*20200*/  @!P6 BRA `(.L_x_540) ;  /* 0x00000004003ce947 */ /* 0x002fea0003800000 */
[----:B------:R-:W2:Y:S04]  /*20210*/  LDL R8, [R1+0x4] ;  /* 0x0000040001087983 */ /* 0x000ea80000100800 */
[----:B0-----:R-:W2:Y:S04]  /*20220*/  LDL R5, [R1+0xc] ;  /* 0x00000c0001057983 */ /* 0x001ea80000100800 */
[----:B------:R-:W3:Y:S01]  /*20230*/  LDL R6, [R1+0x14] ;  /* 0x0000140001067983 */ /* 0x000ee20000100800 */
[----:B------:R-:W0:Y:S01]  /*20240*/  S2R R7, SR_TID.X ;  /* 0x0000000000077919 */ /* 0x000e220000002100 */
[----:B------:R-:W-:Y:S01]  /*20250*/  BSSY B2, `(.L_x_541) ;  /* 0x0000007000027945 */ /* 0x000fe20003800000 */
[----:B0-----:R-:W-:-:S04]  /*20260*/  LOP3.LUT R7, R7, 0x7f, RZ, 0xc0, !PT ;  /* 0x0000007f07077812 */ /* 0x001fc800078ec0ff */
[----:B------:R-:W-:Y:S02]  /*20270*/  ISETP.NE.AND P2, PT, R7, RZ, PT ;  /* 0x000000ff0700720c */ /* 0x000fe40003f45270 */
[----:B--2---:R-:W-:Y:S02]  /*20280*/  LEA R5, R5, R8, 0x3 ;  /* 0x0000000805057211 */ /* 0x004fe400078e18ff */
[----:B---3--:R-:W-:-:S04]  /*20290*/  SHF.L.U32 R6, R6, 0x1f, RZ ;  /* 0x0000001f06067819 */ /* 0x008fc800000006ff */
[----:B------:R-:W0:Y:S02]  /*202a0*/  SYNCS.PHASECHK.TRANS64.TRYWAIT P1, [R5+URZ+0x2e8a0], R6 ;  /* 0x02e8a006050075a7 */ /* 0x000e24000802017f */
[----:B0-----:R-:W-:Y:S05]  /*202b0*/  @!P1 BRA `(.L_x_542) ;  /* 0x0000006400d89947 */ /* 0x001fea0003800000 */
.L_x_710:
[----:B------:R-:W-:Y:S05]  /*202c0*/  BSYNC B2 ;  /* 0x0000000000027941 */ /* 0x000fea0003800000 */
.L_x_541:
        /* <DEDUP_REMOVED lines=9> */
.L_x_544:
[----:B------:R-:W-:Y:S05]  /*20360*/  BSYNC B2 ;  /* 0x0000000000027941 */ /* 0x000fea0003800000 */
.L_x_543:
[----:B------:R-:W2:Y:S04]  /*20370*/  LDL R8, [R1+0x4] ;  /* 0x0000040001087983 */ /* 0x000ea80000100800 */
[----:B------:R-:W2:Y:S01]  /*20380*/  LDL R7, [R1+0xc] ;  /* 0x00000c0001077983 */ /* 0x000ea20000100800 */
[----:B------:R-:W-:Y:S01]  /*20390*/  IMAD.MOV.U32 R11, RZ, RZ, RZ ;  /* 0x000000ffff0b7224 */ /* 0x000fe200078e00ff */
[----:B------:R-:W-:Y:S01]  /*203a0*/  UIADD3 UR4, UP0, UR36, 0x570, URZ ;  /* 0x0000057024047890 */ /* 0x000fe2000ff1e03f */
[----:B------:R-:W-:Y:S01]  /*203b0*/  PLOP3.LUT P1, PT, PT, PT, PT, 0x80, 0x0 ;  /* 0x000000000000781c */ /* 0x000fe20003f2f070 */
[----:B------:R-:W-:Y:S01]  /*203c0*/  VIADD R9, R5, 0x2e890 ;  /* 0x0002e89005097836 */ /* 0x000fe20000000000 */
[----:B------:R-:W-:Y:S01]  /*203d0*/  UMOV UR6, 0x0 ;  /* 0x0000000000067882 */ /* 0x000fe20000000000 */
[----:B------:R-:W-:Y:S01]  /*203e0*/  R2UR UR10, R11 ;  /* 0x000000000b0a72ca */ /* 0x000fe200000e0000 */
[----:B------:R-:W-:Y:S01]  /*203f0*/  UIADD3.X UR5, URZ, UR37, URZ, UP0, !UPT ;  /* 0x000000253f057290 */ /* 0x000fe200087fe43f */
[----:B------:R-:W-:Y:S01]  /*20400*/  UMOV UR7, 0x12f00000 ;  /* 0x12f0000000077882 */ /* 0x000fe20000000000 */
[----:B--2---:R-:W-:-:S02]  /*20410*/  IMAD R7, R7, 0x7000, R8 ;  /* 0x0000700007077824 */ /* 0x004fc400078e0208 */
[----:B------:R-:W-:-:S03]  /*20420*/  IMAD R8, R4, 0xe0, R3 ;  /* 0x000000e004087824 */ /* 0x000fc600078e0203 */
[----:B------:R-:W-:-:S07]  /*20430*/  IADD3 R10, R7, 0x20400, RZ ;  /* 0x00020400070a7810 */ /* 0x000fce0007ffe0ff */
.L_x_545:
        /* <DEDUP_REMOVED lines=13> */
.L_x_711:
[----:B------:R-:W-:Y:S05]  /*20510*/  BSYNC B2 ;  /* 0x0000000000027941 */ /* 0x000fea0003800000 */
.L_x_546:
        /* <DEDUP_REMOVED lines=9> */
[----:B---3--:R-:W-:Y:S05]  /*205b0*/  @!P1 BRA `(.L_x_549) ;  /* 0x0000000000049947 */ /* 0x008fea0003800000 */
[----:B------:R-:W-:Y:S01]  /*205c0*/  BPT.TRAP 0x1 ;  /* 0x000000040000795c */ /* 0x000fe20000300000 */
.L_x_549:
[----:B------:R-:W-:Y:S05]  /*205d0*/  BSYNC B2 ;  /* 0x0000000000027941 */ /* 0x000fea0003800000 */
.L_x_548:
        /* <DEDUP_REMOVED lines=8> */
.L_x_550:
        /* <DEDUP_REMOVED lines=10> */
.L_x_540:
[----:B------:R-:W-:Y:S05]  /*20700*/  BSYNC B1 ;  /* 0x0000000000017941 */ /* 0x000fea0003800000 */
.L_x_539:
[----:B------:R-:W2:Y:S04]  /*20710*/  LDL.LU R6, [R1+0xc] ;  /* 0x00000c0001067983 */ /* 0x000ea80000300800 */
[----:B0-----:R-:W3:Y:S01]  /*20720*/  LDL.LU R9, [R1+0x14] ;  /* 0x0000140001097983 */ /* 0x001ee20000300800 */
[C---:B------:R-:W-:Y:S01]  /*20730*/  ISETP.GT.AND P2, PT, R4.reuse, R2, PT ;  /* 0x000000020400720c */ /* 0x040fe20003f44270 */
[----:B------:R-:W-:Y:S02]  /*20740*/  VIADD R4, R4, 0xffffffff ;  /* 0xffffffff04047836 */ /* 0x000fe40000000000 */
[----:B--2---:R-:W-:-:S05]  /*20750*/  VIADD R5, R6, 0x1 ;  /* 0x0000000106057836 */ /* 0x004fca0000000000 */
[----:B------:R-:W-:-:S04]  /*20760*/  ISETP.NE.AND P1, PT, R5, 0x2, PT ;  /* 0x000000020500780c */ /* 0x000fc80003f25270 */
[----:B------:R-:W-:Y:S02]  /*20770*/  SEL R6, RZ, 0x1, P1 ;  /* 0x00000001ff067807 */ /* 0x000fe40000800000 */
[----:B------:R-:W-:Y:S02]  /*20780*/  SEL R5, R5, RZ, P1 ;  /* 0x000000ff05057207 */ /* 0x000fe40000800000 */
[----:B---3--:R-:W-:-:S05]  /*20790*/  LOP3.LUT R9, R9, R6, RZ, 0x3c, !PT ;  /* 0x0000000609097212 */ /* 0x008fca00078e3cff */
[----:B------:R1:W-:Y:S04]  /*207a0*/  STL [R1+0x14], R9 ;  /* 0x0000140901007387 */ /* 0x0003e80000100800 */
[----:B------:R1:W-:Y:S01]  /*207b0*/  STL [R1+0xc], R5 ;  /* 0x00000c0501007387 */ /* 0x0003e20000100800 */
[----:B------:R-:W-:Y:S05]  /*207c0*/  @P2 BRA `(.L_x_551) ;  /* 0xfffffff800842947 */ /* 0x000fea000383ffff */
.L_x_521:
[----:B------:R-:W-:Y:S05]  /*207d0*/  BSYNC B0 ;  /* 0x0000000000007941 */ /* 0x000fea0003800000 */
.L_x_520:
[----:B01----:R-:W2:Y:S01]  /*207e0*/  LDL R5, [R1+0x44] ;  /* 0x0000440001057983 */ /* 0x003ea20000100800 */
[----:B------:R-:W-:Y:S05]  /*207f0*/  @!P0 WARPSYNC.ALL ;  /* 0x0000000000008948 */ /* 0x000fea0003800000 */
[----:B------:R-:W-:Y:S01]  /*20800*/  @!P0 BAR.SYNC.DEFER_BLOCKING 0xc, 0x180 ;  /* 0x0306000000008b1d */ /* 0x000fe20000010000 */
[----:B--2---:R-:W-:-:S13]  /*20810*/  ISETP.GT.AND P0, PT, R5, RZ, PT ;  /* 0x000000ff0500720c */ /* 0x004fda0003f04270 */
[----:B------:R-:W-:Y:S05]  /*20820*/  @P0 BRA `(.L_x_552) ;  /* 0x0000000000440947 */ /* 0x000fea0003800000 */
[----:B------:R-:W0:Y:S02]  /*20830*/  S2R R5, SR_TID.X ;  /* 0x0000000000057919 */ /* 0x000e240000002100 */
[----:B0-----:R-:W-:-:S04]  /*20840*/  LOP3.LUT R5, R5, 0x7f, RZ, 0xc0, !PT ;  /* 0x0000007f05057812 */ /* 0x001fc800078ec0ff */
[----:B------:R-:W-:-:S13]  /*20850*/  ISETP.NE.AND P0, PT, R5, RZ, PT ;  /* 0x000000ff0500720c */ /* 0x000fda0003f05270 */
[----:B------:R-:W-:Y:S05]  /*20860*/  @P0 BRA `(.L_x_553) ;  /* 0x0000003400480947 */ /* 0x000fea0003800000 */
[----:B------:R-:W0:Y:S01]  /*20870*/  S2R R3, SR_LANEID ;  /* 0x0000000000037919 */ /* 0x000e220000000000 */
[----:B------:R-:W-:Y:S01]  /*20880*/  VOTEU.ANY UR4, UPT, PT ;  /* 0x0000000000047886 */ /* 0x000fe200038e0100 */
[----:B------:R-:W1:Y:S01]  /*20890*/  LDC.64 R4, c[0x0][0xc60] ;  /* 0x00031800ff047b82 */ /* 0x000e620000000a00 */
[----:B------:R-:W0:Y:S08]  /*208a0*/  FLO.U32 R0, UR4 ;  /* 0x0000000400007d00 */ /* 0x000e3000080e0000 */
[----:B------:R-:W1:Y:S01]  /*208b0*/  POPC R2, UR4 ;  /* 0x0000000400027d09 */ /* 0x000e620008000000 */
[----:B0-----:R-:W-:-:S13]  /*208c0*/  ISETP.EQ.U32.AND P0, PT, R0, R3, PT ;  /* 0x000000030000720c */ /* 0x001fda0003f02070 */
[----:B-1----:R-:W2:Y:S01]  /*208d0*/  @P0 ATOMG.E.ADD.STRONG.GPU PT, R5, desc[UR60][R4.64], R2 ;  /* 0x00000002040509a8 */ /* 0x002ea200081ee1fc */
[----:B------:R-:W0:Y:S02]  /*208e0*/  S2R R3, SR_LTMASK ;  /* 0x0000000000037919 */ /* 0x000e240000003900 */
[----:B0-----:R-:W-:-:S06]  /*208f0*/  LOP3.LUT R3, R3, UR4, RZ, 0xc0, !PT ;  /* 0x0000000403037c12 */ /* 0x001fcc000f8ec0ff */
[----:B------:R-:W0:Y:S01]  /*20900*/  POPC R3, R3 ;  /* 0x0000000300037309 */ /* 0x000e220000000000 */
[----:B--2---:R-:W0:Y:S02]  /*20910*/  SHFL.IDX PT, R0, R5, R0, 0x1f ;  /* 0x00001f0005007589 */ /* 0x004e2400000e0000 */
[----:B0-----:R-:W-:Y:S01]  /*20920*/  IADD3 R16, R0, UR40, R3 ;  /* 0x0000002800107c10 */ /* 0x001fe2000fffe003 */
[----:B------:R-:W-:Y:S06]  /*20930*/  BRA `(.L_x_553) ;  /* 0x0000003400147947 */ /* 0x000fec0003800000 */
.L_x_552:
[----:B------:R-:W2:Y:S01]  /*20940*/  LDL R0, [R1+0x4] ;  /* 0x0000040001007983 */ /* 0x000ea20000100800 */
[----:B------:R-:W-:Y:S01]  /*20950*/  BSSY B6, `(.L_x_554) ;  /* 0x0000014000067945 */ /* 0x000fe20003800000 */
[----:B--2---:R-:W-:-:S04]  /*20960*/  IADD3 R0, R0, 0x20400, RZ ;  /* 0x0002040000007810 */ /* 0x004fc80007ffe0ff */
[----:B------:R-:W-:-:S13]  /*20970*/  LOP3.LUT P0, RZ, R0, 0x3ff, RZ, 0xc0, !PT ;  /* 0x000003ff00ff7812 */ /* 0x000fda000780c0ff */
[----:B------:R-:W-:Y:S05]  /*20980*/  @!P0 BRA `(.L_x_555) ;  /* 0x0000000000408947 */ /* 0x000fea0003800000 */
[----:B------:R-:W-:Y:S01]  /*20990*/  MOV R2, 0x0 ;  /* 0x0000000000027802 */ /* 0x000fe20000000f00 */
[----:B------:R-:W-:Y:S01]  /*209a0*/  ULDC.64 UR6, c[0x4][0xc0] ;  /* 0x0100300000067ab9 */ /* 0x000fe20000000a00 */
[----:B------:R-:W-:Y:S01]  /*209b0*/  ULDC.64 UR8, c[0x4][0xc8] ;  /* 0x0100320000087ab9 */ /* 0x000fe20000000a00 */
[----:B------:R-:W-:Y:S01]  /*209c0*/  ULDC.64 UR4, c[0x4][0x8] ;  /* 0x0100020000047ab9 */ /* 0x000fe20000000a00 */
[----:B------:R-:W-:Y:S01]  /*209d0*/  IMAD.U32 R4, RZ, RZ, UR6 ;  /* 0x00000006ff047e24 */ /* 0x000fe2000f8e00ff */
[----:B------:R-:W-:Y:S01]  /*209e0*/  MOV R7, UR9 ;  /* 0x0000000900077c02 */ /* 0x000fe20008000f00 */
[----:B------:R-:W0:Y:S01]  /*209f0*/  LDC.64 R2, c[0x4][R2] ;  /* 0x0100000002027b82 */ /* 0x000e220000000a00 */
[----:B------:R-:W-:Y:S01]  /*20a00*/  IMAD.U32 R5, RZ, RZ, UR7 ;  /* 0x00000007ff057e24 */ /* 0x000fe2000f8e00ff */
[----:B------:R-:W-:Y:S01]  /*20a10*/  MOV R12, 0x1 ;  /* 0x00000001000c7802 */ /* 0x000fe20000000f00 */
[----:B------:R-:W-:Y:S02]  /*20a20*/  IMAD.U32 R6, RZ, RZ, UR8 ;  /* 0x00000008ff067e24 */ /* 0x000fe4000f8e00ff */
[----:B------:R-:W-:-:S02]  /*20a30*/  IMAD.U32 R10, RZ, RZ, UR4 ;  /* 0x00000004ff0a7e24 */ /* 0x000fc4000f8e00ff */
[----:B------:R-:W-:Y:S02]  /*20a40*/  IMAD.U32 R11, RZ, RZ, UR5 ;  /* 0x00000005ff0b7e24 */ /* 0x000fe4000f8e00ff */
[----:B------:R-:W-:Y:S02]  /*20a50*/  IMAD.MOV.U32 R8, RZ, RZ, 0x70 ;  /* 0x00000070ff087424 */ /* 0x000fe400078e00ff */
[----:B------:R-:W-:-:S07]  /*20a60*/  IMAD.MOV.U32 R13, RZ, RZ, RZ ;  /* 0x000000ffff0d7224 */ /* 0x000fce00078e00ff */
[----:B------:R-:W-:-:S07]  /*20a70*/  LEPC R20, `(.L_x_555) ;  /* 0x000000001014794e */ /* 0x000fce0000000000 */
[----:B0-----:R-:W-:Y:S05]  /*20a80*/  CALL.ABS.NOINC R2 ;  /* 0x0000000002007343 */ /* 0x001fea0003c00000 */
.L_x_555:
[----:B------:R-:W-:Y:S05]  /*20a90*/  BSYNC B6 ;  /* 0x0000000000067941 */ /* 0x000fea0003800000 */
.L_x_554:
[----:B------:R-:W2:Y:S04]  /*20aa0*/  LDL R0, [R1+0x4] ;  /* 0x0000040001007983 */ /* 0x000ea80000100800 */
[----:B------:R-:W3:Y:S01]  /*20ab0*/  LDL.LU R2, [R1+0x1c] ;  /* 0x00001c0001027983 */ /* 0x000ee20000300800 */
[----:B------:R-:W-:Y:S01]  /*20ac0*/  BSSY B6, `(.L_x_556) ;  /* 0x0000017000067945 */ /* 0x000fe20003800000 */
[----:B--2---:R-:W-:Y:S01]  /*20ad0*/  VIADD R0, R0, 0xe400 ;  /* 0x0000e40000007836 */ /* 0x004fe20000000000 */
[----:B---3--:R-:W-:-:S04]  /*20ae0*/  LOP3.LUT R2, R2, 0xfffffffe, RZ, 0xc0, !PT ;  /* 0xfffffffe02027812 */ /* 0x008fc800078ec0ff */
[----:B------:R-:W-:-:S13]  /*20af0*/  LOP3.LUT P0, RZ, R0, 0x3ff, RZ, 0xc0, !PT ;  /* 0x000003ff00ff7812 */ /* 0x000fda000780c0ff */
[----:B------:R-:W-:-:S05]  /*20b00*/  @P0 LOP3.LUT R2, R2, 0x1, RZ, 0xfc, !PT ;  /* 0x0000000102020812 */ /* 0x000fca00078efcff */
[----:B------:R0:W-:Y:S01]  /*20b10*/  STL [R1+0x1c], R2 ;  /* 0x00001c0201007387 */ /* 0x0001e20000100800 */
        /* <DEDUP_REMOVED lines=8> */
[----:B------:R-:W-:Y:S01]  /*20ba0*/  IMAD.U32 R6, RZ, RZ, UR8 ;  /* 0x00000008ff067e24 */ /* 0x000fe2000f8e00ff */
[----:B------:R-:W-:Y:S01]  /*20bb0*/  MOV R11, UR5 ;  /* 0x00000005000b7c02 */ /* 0x000fe20008000f00 */
[----:B------:R-:W-:Y:S02]  /*20bc0*/  IMAD.U32 R7, RZ, RZ, UR9 ;  /* 0x00000009ff077e24 */ /* 0x000fe4000f8e00ff */
[----:B------:R-:W-:-:S02]  /*20bd0*/  IMAD.U32 R10, RZ, RZ, UR4 ;  /* 0x00000004ff0a7e24 */ /* 0x000fc4000f8e00ff */
[----:B------:R-:W-:Y:S02]  /*20be0*/  IMAD.MOV.U32 R8, RZ, RZ, 0x70 ;  /* 0x00000070ff087424 */ /* 0x000fe400078e00ff */
[----:B------:R-:W-:Y:S02]  /*20bf0*/  IMAD.MOV.U32 R12, RZ, RZ, 0x1 ;  /* 0x00000001ff0c7424 */ /* 0x000fe400078e00ff */
[----:B------:R-:W-:-:S07]  /*20c00*/  IMAD.MOV.U32 R13, RZ, RZ, RZ ;  /* 0x000000ffff0d7224 */ /* 0x000fce00078e00ff */
[----:B------:R-:W-:-:S07]  /*20c10*/  LEPC R20, `(.L_x_557) ;  /* 0x000000001014794e */ /* 0x000fce0000000000 */
[----:B0-----:R-:W-:Y:S05]  /*20c20*/  CALL.ABS.NOINC R2 ;  /* 0x0000000002007343 */ /* 0x001fea0003c00000 */
.L_x_557:
[----:B------:R-:W-:Y:S05]  /*20c30*/  BSYNC B6 ;  /* 0x0000000000067941 */ /* 0x000fea0003800000 */
.L_x_556:
[----:B0-----:R-:W2:Y:S01]  /*20c40*/  LDL R2, [R1+0x4] ;  /* 0x0000040001027983 */ /* 0x001ea20000100800 */
        /* <DEDUP_REMOVED lines=20> */
.L_x_559:
[----:B------:R-:W-:Y:S05]  /*20d90*/  BSYNC B6 ;  /* 0x0000000000067941 */ /* 0x000fea0003800000 */
.L_x_558:
[----:B------:R-:W2:Y:S01]  /*20da0*/  LDL R2, [R1+0x1c] ;  /* 0x00001c0001027983 */ /* 0x000ea20000100800 */
[----:B------:R-:W-:Y:S01]  /*20db0*/  BSSY B6, `(.L_x_560) ;  /* 0x0000013000067945 */ /* 0x000fe20003800000 */
[----:B--2---:R-:W-:-:S13]  /*20dc0*/  LOP3.LUT P6, RZ, R2, 0x1, RZ, 0xc0, !PT ;  /* 0x0000000102ff7812 */ /* 0x004fda00078cc0ff */
        /* <DEDUP_REMOVED lines=17> */
.L_x_561:
[----:B------:R-:W-:Y:S05]  /*20ee0*/  BSYNC B6 ;  /* 0x0000000000067941 */ /* 0x000fea0003800000 */
.L_x_560:
[----:B------:R-:W2:Y:S01]  /*20ef0*/  LDL.LU R2, [R1] ;  /* 0x0000000001027983 */ /* 0x000ea20000300800 */
[----:B------:R-:W-:-:S03]  /*20f00*/  ULDC.64 UR4, c[0x0][0x9f8] ;  /* 0x00027e0000047ab9 */ /* 0x000fc60000000a00 */
[----:B------:R-:W3:Y:S04]  /*20f10*/  LDL.LU R0, [R1+0x20] ;  /* 0x0000200001007983 */ /* 0x000ee80000300800 */
[----:B------:R-:W4:Y:S01]  /*20f20*/  LDL R8, [R1+0x18] ;  /* 0x0000180001087983 */ /* 0x000f220000100800 */
[----:B------:R-:W-:-:S04]  /*20f30*/  ISETP.NE.U32.AND P0, PT, RZ, UR4, PT ;  /* 0x00000004ff007c0c */ /* 0x000fc8000bf05070 */
[----:B------:R-:W-:-:S13]  /*20f40*/  ISETP.NE.AND.EX P0, PT, RZ, UR5, PT, P0 ;  /* 0x00000005ff007c0c */ /* 0x000fda000bf05300 */
[----:B--2---:R-:W-:-:S04]  /*20f50*/  @P0 IADD3 R2, P1, R2, UR4, RZ ;  /* 0x0000000402020c10 */ /* 0x004fc8000ff3e0ff */
[----:B---3--:R-:W-:Y:S01]  /*20f60*/  @P0 IADD3.X R3, R0, UR5, RZ, P1, !PT ;  /* 0x0000000500030c10 */ /* 0x008fe20008ffe4ff */
[----:B------:R-:W-:-:S04]  /*20f70*/  ULDC.64 UR4, c[0x0][0xa08] ;  /* 0x0002820000047ab9 */ /* 0x000fc80000000a00 */
[----:B----4-:R0:W2:Y:S02]  /*20f80*/  @P0 LDG.E R8, desc[UR60][R2.64] ;  /* 0x0000003c02080981 */ /* 0x0100a4000c1e1900 */
[----:B0-----:R-:W0:Y:S01]  /*20f90*/  LDC.64 R2, c[0x0][0x418] ;  /* 0x00010600ff027b82 */ /* 0x001e220000000a00 */
[----:B--2---:R-:W-:Y:S01]  /*20fa0*/  SHF.R.S32.HI R9, RZ, 0x1f, R8 ;  /* 0x0000001fff097819 */ /* 0x004fe20000011408 */
[----:B------:R1:W-:Y:S01]  /*20fb0*/  @P0 STL [R1+0x18], R8 ;  /* 0x0000180801000387 */ /* 0x0003e20000100800 */
[----:B0-----:R-:W-:Y:S01]  /*20fc0*/  LOP3.LUT P0, RZ, R2, UR4, RZ, 0xfc, !PT ;  /* 0x0000000402ff7c12 */ /* 0x001fe2000f80fcff */
[----:B------:R-:W-:Y:S02]  /*20fd0*/  UMOV UR4, 0xffffffff ;  /* 0xffffffff00047882 */ /* 0x000fe40000000000 */
[----:B------:R1:W-:Y:S01]  /*20fe0*/  STL [R1+0x20], R9 ;  /* 0x0000200901007387 */ /* 0x0003e20000100800 */
[----:B------:R-:W-:-:S04]  /*20ff0*/  LOP3.LUT P0, RZ, R3, UR5, RZ, 0xfc, P0 ;  /* 0x0000000503ff7c12 */ /* 0x000fc8000800fcff */
[----:B------:R-:W-:Y:S01]  /*21000*/  SEL R0, R8, RZ, !P0 ;  /* 0x000000ff08007207 */ /* 0x000fe20004000000 */
[----:B------:R-:W-:Y:S08]  /*21010*/  BRA.DIV UR4, `(.L_x_562) ;  /* 0x0000005a04a87947 */ /* 0x000ff0000b800000 */
[----:B------:R-:W0:Y:S02]  /*21020*/  S2R R4, SR_TID.X ;  /* 0x0000000000047919 */ /* 0x000e240000002100 */
[----:B0-----:R-:W-:-:S04]  /*21030*/  SHF.R.U32.HI R4, RZ, 0x5, R4 ;  /* 0x00000005ff047819 */ /* 0x001fc80000011604 */
[----:B------:R-:W-:-:S05]  /*21040*/  LOP3.LUT R4, R4, 0x3, RZ, 0xc0, !PT ;  /* 0x0000000304047812 */ /* 0x000fca00078ec0ff */
[----:B------:R0:W2:Y:S02]  /*21050*/  SHFL.IDX PT, R14, R4, RZ, 0x1f ;  /* 0x00001fff040e7589 */ /* 0x0000a400000e0000 */
.L_x_714:
[----:B0-----:R-:W3:Y:S01]  /*21060*/  LDL.LU R4, [R1+0x1c] ;  /* 0x00001c0001047983 */ /* 0x001ee20000300800 */
[----:B------:R-:W-:Y:S02]  /*21070*/  PLOP3.LUT P1, PT, PT, PT, PT, 0x8, 0x0 ;  /* 0x000000000000781c */ /* 0x000fe40003f2e170 */
[----:B--2---:R-:W-:Y:S01]  /*21080*/  ISETP.NE.AND P0, PT, R14, RZ, PT ;  /* 0x000000ff0e00720c */ /* 0x004fe20003f05270 */
[----:B------:R0:W-:Y:S01]  /*21090*/  STL [R1], R0 ;  /* 0x0000000001007387 */ /* 0x0001e20000100800 */
[----:B---3--:R-:W-:-:S09]  /*210a0*/  LOP3.LUT R4, R4, 0xfffffffe, RZ, 0xc0, !PT ;  /* 0xfffffffe04047812 */ /* 0x008fd200078ec0ff */
[----:B------:R-:W-:-:S05]  /*210b0*/  @P1 LOP3.LUT R4, R4, 0x1, RZ, 0xfc, !PT ;  /* 0x0000000104041812 */ /* 0x000fca00078efcff */
[----:B------:R0:W-:Y:S01]  /*210c0*/  STL [R1+0x1c], R4 ;  /* 0x00001c0401007387 */ /* 0x0001e20000100800 */
[----:B------:R-:W-:Y:S05]  /*210d0*/  @P0 BRA `(.L_x_563) ;  /* 0x0000000400780947 */ /* 0x000fea0003800000 */
[----:B------:R-:W-:-:S03]  /*210e0*/  UMOV UR4, 0xffffffff ;  /* 0xffffffff00047882 */ /* 0x000fc60000000000 */
[----:B------:R-:W-:Y:S05]  /*210f0*/  BRA.DIV UR4, `(.L_x_564) ;  /* 0x0000005a04a47947 */ /* 0x000fea000b800000 */
[----:B------:R-:W-:-:S13]  /*21100*/  ELECT P6, URZ, PT ;  /* 0x00000000003f782f */ /* 0x000fda00038c0000 */
.L_x_717:
[----:B------:R-:W-:Y:S05]  /*21110*/  @!P6 BRA `(.L_x_563) ;  /* 0x000000040068e947 */ /* 0x000fea0003800000 */
[----:B0-----:R-:W2:Y:S01]  /*21120*/  LDL R0, [R1+0x50] ;  /* 0x0000500001007983 */ /* 0x001ea20000100800 */
[----:B------:R-:W-:-:S04]  /*21130*/  ISETP.NE.U32.AND P0, PT, R2, RZ, PT ;  /* 0x000000ff0200720c */ /* 0x000fc80003f05070 */
[----:B------:R-:W-:Y:S01]  /*21140*/  ISETP.NE.AND.EX P0, PT, R3, RZ, PT, P0 ;  /* 0x000000ff0300720c */ /* 0x000fe20003f05300 */
[----:B--2---:R-:W-:-:S12]  /*21150*/  VIADD R0, R0, 0xffffffff ;  /* 0xffffffff00007836 */ /* 0x004fd80000000000 */
[----:B------:R-:W-:Y:S05]  /*21160*/  @!P0 BRA `(.L_x_565) ;  /* 0x0000000000488947 */ /* 0x000fea0003800000 */
[----:B------:R-:W0:Y:S01]  /*21170*/  LDC R7, c[0x0][0x43c] ;  /* 0x00010f00ff077b82 */ /* 0x000e220000000800 */
[----:B------:R-:W-:Y:S01]  /*21180*/  ULDC.64 UR4, c[0x0][0x428] ;  /* 0x00010a0000047ab9 */ /* 0x000fe20000000a00 */
[----:B0-----:R-:W-:-:S13]  /*21190*/  ISETP.NE.AND P0, PT, R7, 0x1, PT ;  /* 0x000000010700780c */ /* 0x001fda0003f05270 */
[----:B------:R-:W0:Y:S02]  /*211a0*/  @P0 LDC.64 R4, c[0x0][0x440] ;  /* 0x00011000ff040b82 */ /* 0x000e240000000a00 */
[----:B0-----:R-:W-:Y:S01]  /*211b0*/  @P0 IMAD.HI.U32 R6, R0, R4, RZ ;  /* 0x0000000400060227 */ /* 0x001fe200078e00ff */
[----:B------:R-:W-:-:S04]  /*211c0*/  MOV R4, R0 ;  /* 0x0000000000047202 */ /* 0x000fc80000000f00 */
        /* <DEDUP_REMOVED lines=10> */
[----:B------:R-:W2:Y:S04]  /*21270*/  LDG.E R2, desc[UR60][R2.64] ;  /* 0x0000003c02027981 */ /* 0x000ea8000c1e1900 */
[----:B--2---:R0:W-:Y:S02]  /*21280*/  STL [R1], R2 ;  /* 0x0000000201007387 */ /* 0x0041e40000100800 */
.L_x_565:
[----:B-1----:R-:W2:Y:S04]  /*21290*/  LDL R9, [R1+0x4] ;  /* 0x0000040001097983 */ /* 0x002ea80000100800 */
[----:B0-----:R-:W2:Y:S04]  /*212a0*/  LDL R2, [R1+0x8] ;  /* 0x0000080001027983 */ /* 0x001ea80000100800 */
[----:B------:R-:W3:Y:S01]  /*212b0*/  LDL R3, [R1+0x10] ;  /* 0x0000100001037983 */ /* 0x000ee20000100800 */
[----:B------:R-:W0:Y:S02]  /*212c0*/  S2R R8, SR_TID.X ;  /* 0x0000000000087919 */ /* 0x000e240000002100 */
[----:B0-----:R-:W-:-:S04]  /*212d0*/  LOP3.LUT R8, R8, 0x7f, RZ, 0xc0, !PT ;  /* 0x0000007f08087812 */ /* 0x001fc800078ec0ff */
[----:B------:R-:W-:Y:S01]  /*212e0*/  ISETP.NE.AND P1, PT, R8, RZ, PT ;  /* 0x000000ff0800720c */ /* 0x000fe20003f25270 */
[----:B--2---:R-:W-:Y:S01]  /*212f0*/  IMAD R2, R2, 0x8, R9 ;  /* 0x0000000802027824 */ /* 0x004fe200078e0209 */
[----:B---3--:R-:W-:-:S04]  /*21300*/  SHF.L.U32 R4, R3, 0x1f, RZ ;  /* 0x0000001f03047819 */ /* 0x008fc800000006ff */
[----:B------:R-:W0:Y:S02]  /*21310*/  SYNCS.PHASECHK.TRANS64.TRYWAIT P0, [R2+URZ+0x2e880], R4 ;  /* 0x02e88004020075a7 */ /* 0x000e24000800017f */
[----:B0-----:R-:W-:Y:S05]  /*21320*/  @!P0 BRA `(.L_x_566) ;  /* 0x0000005800388947 */ /* 0x001fea0003800000 */
.L_x_718:
        /* <DEDUP_REMOVED lines=8> */
.L_x_567:
[----:B------:R-:W2:Y:S04]  /*213b0*/  LDL R7, [R1+0x4] ;  /* 0x0000040001077983 */ /* 0x000ea80000100800 */
[----:B------:R-:W2:Y:S04]  /*213c0*/  LDL R3, [R1+0x8] ;  /* 0x0000080001037983 */ /* 0x000ea80000100800 */
[----:B------:R-:W3:Y:S04]  /*213d0*/  LDL R6, [R1+0x24] ;  /* 0x0000240001067983 */ /* 0x000ee80000100800 */
[----:B------:R-:W4:Y:S01]  /*213e0*/  LDL R5, [R1] ;  /* 0x0000000001057983 */ /* 0x000f220000100800 */
[----:B------:R-:W-:Y:S01]  /*213f0*/  R2UR UR9, R2 ;  /* 0x00000000020972ca */ /* 0x000fe200000e0000 */
[----:B------:R-:W-:Y:S01]  /*21400*/  UIADD3 UR4, UP0, UR36, 0x470, URZ ;  /* 0x0000047024047890 */ /* 0x000fe2000ff1e03f */
[----:B------:R-:W-:Y:S01]  /*21410*/  R2UR UR12, R18 ;  /* 0x00000000120c72ca */ /* 0x000fe200000e0000 */
[----:B------:R-:W-:Y:S01]  /*21420*/  UMOV UR6, 0x0 ;  /* 0x0000000000067882 */ /* 0x000fe20000000000 */
[----:B------:R-:W-:Y:S01]  /*21430*/  UMOV UR7, 0x14f00000 ;  /* 0x14f0000000077882 */ /* 0x000fe20000000000 */
[----:B------:R-:W-:Y:S01]  /*21440*/  UIADD3.X UR5, URZ, UR37, URZ, UP0, !UPT ;  /* 0x000000253f057290 */ /* 0x000fe200087fe43f */
[----:B------:R-:W-:-:S07]  /*21450*/  UMOV UR10, URZ ;  /* 0x0000003f000a7c82 */ /* 0x000fce0008000000 */
[----:B------:R-:W-:Y:S01]  /*21460*/  UIADD3 UR9, UR9, 0x2e870, URZ ;  /* 0x0002e87009097890 */ /* 0x000fe2000fffe03f */
[----:B--2---:R-:W-:Y:S02]  /*21470*/  IMAD R3, R3, 0x7000, R7 ;  /* 0x0000700003037824 */ /* 0x004fe400078e0207 */
[----:B---3--:R-:W-:-:S03]  /*21480*/  IMAD R0, R0, 0xe0, R6 ;  /* 0x000000e000007824 */ /* 0x008fc600078e0206 */
[----:B------:R-:W-:Y:S02]  /*21490*/  R2UR UR8, R3 ;  /* 0x00000000030872ca */ /* 0x000fe400000e0000 */
[----:B----4-:R-:W-:Y:S02]  /*214a0*/  R2UR UR13, R5 ;  /* 0x00000000050d72ca */ /* 0x010fe400000e0000 */
[----:B------:R-:W-:-:S09]  /*214b0*/  R2UR UR11, R0 ;  /* 0x00000000000b72ca */ /* 0x000fd200000e0000 */
[----:B------:R-:W-:-:S09]  /*214c0*/  UIADD3 UR8, UR8, 0xe400, URZ ;  /* 0x0000e40008087890 */ /* 0x000fd2000fffe03f */
[----:B------:R1:W-:Y:S01]  /*214d0*/  UTMALDG.4D [UR8], [UR4], desc[UR6] ;  /* 0x00000608040075b4 */ /* 0x0003e20008019000 */
[----:B------:R-:W2:Y:S02]  /*214e0*/  SYNCS.PHASECHK.TRANS64.TRYWAIT P0, [R2+URZ+0x2e840], R4 ;  /* 0x02e84004020075a7 */ /* 0x000ea4000800017f */
[----:B-12---:R-:W-:Y:S05]  /*214f0*/  @!P0 BRA `(.L_x_568) ;  /* 0x0000005400d88947 */ /* 0x006fea0003800000 */
.L_x_719:
[----:B------:R-:W-:Y:S05]  /*21500*/  @P1 BRA `(.L_x_569) ;  /* 0x00000000001c1947 */ /* 0x000fea0003800000 */
[----:B------:R-:W2:Y:S01]  /*21510*/  S2R R5, SR_TID.X ;  /* 0x0000000000057919 */ /* 0x000ea20000002100 */
[----:B01----:R-:W-:-:S04]  /*21520*/  IMAD.MOV.U32 R4, RZ, RZ, 0x7000 ;  /* 0x00007000ff047424 */ /* 0x003fc800078e00ff */
[----:B------:R3:W-:Y:S01]  /*21530*/  SYNCS.ARRIVE.TRANS64 RZ, [R2+URZ+0x2e830], R4 ;  /* 0x02e8300402ff79a7 */ /* 0x0007e2000800003f */
[----:B--2---:R-:W-:-:S04]  /*21540*/  LOP3.LUT R5, R5, 0x1f, RZ, 0xc0, !PT ;  /* 0x0000001f05057812 */ /* 0x004fc800078ec0ff */
[----:B------:R-:W-:-:S13]  /*21550*/  ISETP.NE.AND P0, PT, R5, RZ, PT ;  /* 0x000000ff0500720c */ /* 0x000fda0003f05270 */
[----:B---3--:R-:W-:Y:S05]  /*21560*/  @!P0 BRA `(.L_x_569) ;  /* 0x0000000000048947 */ /* 0x008fea0003800000 */
[----:B------:R-:W-:Y:S01]  /*21570*/  BPT.TRAP 0x1 ;  /* 0x000000040000795c */ /* 0x000fe20000300000 */
.L_x_569:
[----:B------:R-:W2:Y:S04]  /*21580*/  LDL R5, [R1] ;  /* 0x0000000001057983 */ /* 0x000ea80000100800 */
        /* <DEDUP_REMOVED lines=10> */
[----:B------:R-:W-:-:S04]  /*21630*/  UMOV UR10, URZ ;  /* 0x0000003f000a7c82 */ /* 0x000fc80008000000 */
[----:B------:R-:W-:Y:S02]  /*21640*/  UIADD3 UR8, UR8, 0x20400, URZ ;  /* 0x0002040008087890 */ /* 0x000fe4000fffe03f */
[----:B------:R-:W-:Y:S01]  /*21650*/  UIADD3 UR9, UR9, 0x2e830, URZ ;  /* 0x0002e83009097890 */ /* 0x000fe2000fffe03f */
[----:B--2---:R-:W-:Y:S02]  /*21660*/  R2UR UR13, R5 ;  /* 0x00000000050d72ca */ /* 0x004fe400000e0000 */
[----:B---3--:R-:W-:-:S04]  /*21670*/  LOP3.LUT R4, R4, 0xfffffffe, RZ, 0xc0, !PT ;  /* 0xfffffffe04047812 */ /* 0x008fc800078ec0ff */
[----:B------:R-:W-:-:S07]  /*21680*/  @P0 LOP3.LUT R4, R4, 0x1, RZ, 0xfc, !PT ;  /* 0x0000000104040812 */ /* 0x000fce00078efcff */
[----:B------:R2:W-:Y:S01]  /*21690*/  UTMALDG.4D [UR8], [UR4], desc[UR6] ;  /* 0x00000608040075b4 */ /* 0x0005e20008019000 */
[----:B------:R2:W-:Y:S01]  /*216a0*/  STL [R1+0x1c], R4 ;  /* 0x00001c0401007387 */ /* 0x0005e20000100800 */
[----:B------:R-:W-:Y:S01]  /*216b0*/  NOP ;  /* 0x0000000000007918 */ /* 0x000fe20000000000 */
.L_x_563:
[----:B------:R-:W3:Y:S04]  /*216c0*/  LDL R2, [R1+0x4] ;  /* 0x0000040001027983 */ /* 0x000ee80000100800 */
[----:B------:R-:W4:Y:S04]  /*216d0*/  LDL.LU R3, [R1+0x38] ;  /* 0x0000380001037983 */ /* 0x000f280000300800 */
[----:B------:R-:W5:Y:S04]  /*216e0*/  LDL.LU R5, [R1+0x34] ;  /* 0x0000340001057983 */ /* 0x000f680000300800 */
[----:B0-2---:R-:W2:Y:S01]  /*216f0*/  LDL.LU R4, [R1+0x40] ;  /* 0x0000400001047983 */ /* 0x005ea20000300800 */
[----:B------:R-:W-:Y:S05]  /*21700*/  WARPSYNC.ALL ;  /* 0x0000000000007948 */ /* 0x000fea0003800000 */
[----:B------:R-:W-:Y:S01]  /*21710*/  ULDC.64 UR4, c[0x0][0x298] ;  /* 0x0000a60000047ab9 */ /* 0x000fe20000000a00 */
[----:B------:R-:W-:Y:S01]  /*21720*/  ULDC.64 UR6, c[0x0][0xa00] ;  /* 0x0002800000067ab9 */ /* 0x000fe20000000a00 */
[----:B------:R-:W-:Y:S01]  /*21730*/  BSSY B6, `(.L_x_570) ;  /* 0x0000024000067945 */ /* 0x000fe20003800000 */
[----:B------:R-:W-:Y:S01]  /*21740*/  BAR.SYNC.DEFER_BLOCKING 0x8, 0x180 ;  /* 0x0206000000007b1d */ /* 0x000fe20000010000 */
[----:B------:R-:W-:-:S04]  /*21750*/  ISETP.NE.U32.AND P0, PT, RZ, UR6, PT ;  /* 0x00000006ff007c0c */ /* 0x000fc8000bf05070 */
[----:B------:R-:W-:Y:S01]  /*21760*/  ISETP.NE.AND.EX P0, PT, RZ, UR7, PT, P0 ;  /* 0x00000007ff007c0c */ /* 0x000fe2000bf05300 */
[----:B---3--:R-:W-:Y:S01]  /*21770*/  VIADD R2, R2, 0x1c400 ;  /* 0x0001c40002027836 */ /* 0x008fe20000000000 */
[----:B----4-:R-:W-:-:S04]  /*21780*/  SHF.R.S32.HI R0, RZ, 0x1f, R3 ;  /* 0x0000001fff007819 */ /* 0x010fc80000011403 */
[----:B------:R-:W-:Y:S02]  /*21790*/  LOP3.LUT P1, RZ, R2, 0x3ff, RZ, 0xc0, !PT ;  /* 0x000003ff02ff7812 */ /* 0x000fe4000782c0ff */
[----:B-----5:R-:W-:Y:S01]  /*217a0*/  SEL R5, R5, RZ, !P0 ;  /* 0x000000ff05057207 */ /* 0x020fe20004000000 */
[----:B------:R-:W-:Y:S01]  /*217b0*/  IMAD R0, R0, UR4, RZ ;  /* 0x0000000400007c24 */ /* 0x000fe2000f8e02ff */
[----:B--2---:R-:W-:-:S03]  /*217c0*/  SEL R4, R4, RZ, !P0 ;  /* 0x000000ff04047207 */ /* 0x004fc60004000000 */
[C---:B------:R-:W-:Y:S02]  /*217d0*/  IMAD R0, R3.reuse, UR5, R0 ;  /* 0x0000000503007c24 */ /* 0x040fe4000f8e0200 */
[----:B------:R-:W-:-:S05]  /*217e0*/  IMAD.WIDE.U32 R2, R3, UR4, RZ ;  /* 0x0000000403027c25 */ /* 0x000fca000f8e00ff */
[----:B------:R0:W-:Y:S04]  /*217f0*/  STL.64 [R1+0x48], R2 ;  /* 0x0000480201007387 */ /* 0x0001e80000100a00 */
[----:B------:R2:W-:Y:S04]  /*21800*/  STL [R1+0x34], R5 ;  /* 0x0000340501007387 */ /* 0x0005e80000100800 */
[----:B------:R2:W-:Y:S01]  /*21810*/  STL [R1+0x5c], R4 ;  /* 0x00005c0401007387 */ /* 0x0005e20000100800 */
[----:B0-----:R-:W-:Y:S01]  /*21820*/  IMAD.IADD R2, R3, 0x1, R0 ;  /* 0x0000000103027824 */ /* 0x001fe200078e0200 */
[----:B------:R-:W-:-:S05]  /*21830*/  SHF.R.S32.HI R0, RZ, 0x1f, R18 ;  /* 0x0000001fff007819 */ /* 0x000fca0000011412 */
[----:B------:R2:W-:Y:S04]  /*21840*/  STL [R1+0x40], R0 ;  /* 0x0000400001007387 */ /* 0x0005e80000100800 */
[----:B------:R2:W-:Y:S01]  /*21850*/  STL [R1+0x38], R2 ;  /* 0x0000380201007387 */ /* 0x0005e20000100800 */
[----:B------:R-:W-:Y:S05]  /*21860*/  @!P1 BRA `(.L_x_571) ;  /* 0x0000000000409947 */ /* 0x000fea0003800000 */
[----:B--2---:R-:W-:Y:S01]  /*21870*/  MOV R2, 0x0 ;  /* 0x0000000000027802 */ /* 0x004fe20000000f00 */
[----:B------:R-:W-:Y:S01]  /*21880*/  ULDC.64 UR4, c[0x4][0xc0] ;  /* 0x0100300000047ab9 */ /* 0x000fe20000000a00 */
[----:B------:R-:W-:Y:S01]  /*21890*/  ULDC.64 UR6, c[0x4][0xc8] ;  /* 0x0100320000067ab9 */ /* 0x000fe20000000a00 */
[----:B------:R-:W-:Y:S01]  /*218a0*/  ULDC.64 UR8, c[0x4][0x28] ;  /* 0x01000a0000087ab9 */ /* 0x000fe20000000a00 */
[----:B------:R-:W-:Y:S01]  /*218b0*/  MOV R4, UR4 ;  /* 0x0000000400047c02 */ /* 0x000fe20008000f00 */
[----:B------:R-:W-:Y:S01]  /*218c0*/  IMAD.U32 R5, RZ, RZ, UR5 ;  /* 0x00000005ff057e24 */ /* 0x000fe2000f8e00ff */
[----:B------:R-:W0:Y:S01]  /*218d0*/  LDC.64 R2, c[0x4][R2] ;  /* 0x0100000002027b82 */ /* 0x000e220000000a00 */
[----:B------:R-:W-:Y:S01]  /*218e0*/  IMAD.U32 R6, RZ, RZ, UR6 ;  /* 0x00000006ff067e24 */ /* 0x000fe2000f8e00ff */
[----:B------:R-:W-:Y:S01]  /*218f0*/  MOV R10, UR8 ;  /* 0x00000008000a7c02 */ /* 0x000fe20008000f00 */
[----:B------:R-:W-:Y:S01]  /*21900*/  IMAD.U32 R7, RZ, RZ, UR7 ;  /* 0x00000007ff077e24 */ /* 0x000fe2000f8e00ff */
[----:B------:R-:W-:Y:S01]  /*21910*/  MOV R13, RZ ;  /* 0x000000ff000d7202 */ /* 0x000fe20000000f00 */
[----:B------:R-:W-:-:S02]  /*21920*/  IMAD.U32 R11, RZ, RZ, UR9 ;  /* 0x00000009ff0b7e24 */ /* 0x000fc4000f8e00ff */
[----:B-1----:R-:W-:Y:S02]  /*21930*/  IMAD.MOV.U32 R8, RZ, RZ, 0x70 ;  /* 0x00000070ff087424 */ /* 0x002fe400078e00ff */
[----:B------:R-:W-:-:S07]  /*21940*/  IMAD.MOV.U32 R12, RZ, RZ, 0x1 ;  /* 0x00000001ff0c7424 */ /* 0x000fce00078e00ff */
[----:B------:R-:W-:-:S07]  /*21950*/  LEPC R20, `(.L_x_571) ;  /* 0x000000001014794e */ /* 0x000fce0000000000 */
[----:B0-----:R-:W-:Y:S05]  /*21960*/  CALL.ABS.NOINC R2 ;  /* 0x0000000002007343 */ /* 0x001fea0003c00000 */
.L_x_571:
[----:B------:R-:W-:Y:S05]  /*21970*/  BSYNC B6 ;  /* 0x0000000000067941 */ /* 0x000fea0003800000 */
.L_x_570:
[----:B--2---:R-:W2:Y:S01]  /*21980*/  LDL.LU R4, [R1+0x38] ;  /* 0x0000380001047983 */ /* 0x004ea20000300800 */
[----:B------:R-:W0:Y:S01]  /*21990*/  LDC R7, c[0x0][0x448] ;  /* 0x00011200ff077b82 */ /* 0x000e220000000800 */
[----:B------:R-:W-:Y:S01]  /*219a0*/  ULDC.64 UR4, c[0x0][0x2d8] ;  /* 0x0000b60000047ab9 */ /* 0x000fe20000000a00 */
[----:B------:R-:W-:Y:S01]  /*219b0*/  IMAD.SHL.U32 R17, R17, 0x80, RZ ;  /* 0x0000008011117824 */ /* 0x000fe200078e00ff */
[----:B------:R-:W2:Y:S01]  /*219c0*/  LDL.LU.64 R2, [R1+0x48] ;  /* 0x0000480001027983 */ /* 0x000ea20000300a00 */
[----:B------:R-:W-:-:S03]  /*219d0*/  ULDC UR6, c[0x0][0x2b8] ;  /* 0x0000ae0000067ab9 */ /* 0x000fc60000000800 */
[----:B------:R-:W3:Y:S04]  /*219e0*/  LDL.LU R0, [R1+0x40] ;  /* 0x0000400001007983 */ /* 0x000ee80000300800 */
[----:B------:R-:W4:Y:S04]  /*219f0*/  LDL.LU R6, [R1+0x5c] ;  /* 0x00005c0001067983 */ /* 0x000f280000300800 */
[----:B------:R-:W4:Y:S04]  /*21a00*/  LDL.LU R5, [R1+0x34] ;  /* 0x0000340001057983 */ /* 0x000f280000300800 */
[----:B------:R0:W5:Y:S02]  /*21a10*/  LDL R10, [R1+0x3c] ;  /* 0x00003c00010a7983 */ /* 0x0001640000100800 */
[----:B0-----:R-:W-:Y:S01]  /*21a20*/  ISETP.NE.AND P0, PT, R7, 0x1, PT ;  /* 0x000000010700780c */ /* 0x001fe20003f05270 */
[----:B-1----:R-:W0:Y:S02]  /*21a30*/  S2R R8, SR_TID.X ;  /* 0x0000000000087919 */ /* 0x002e240000002100 */
[----:B0-----:R-:W-:-:S05]  /*21a40*/  IMAD.SHL.U32 R9, R8, 0x10, RZ ;  /* 0x0000001008097824 */ /* 0x001fca00078e00ff */
[----:B------:R-:W-:Y:S01]  /*21a50*/  LOP3.LUT R9, R9, 0x70, RZ, 0xc0, !PT ;  /* 0x0000007009097812 */ /* 0x000fe200078ec0ff */
[----:B--2---:R-:W-:Y:S02]  /*21a60*/  IMAD.MOV.U32 R3, RZ, RZ, R4 ;  /* 0x000000ffff037224 */ /* 0x004fe400078e0004 */
[----:B------:R-:W0:Y:S01]  /*21a70*/  S2R R4, SR_TID.X ;  /* 0x0000000000047919 */ /* 0x000e220000002100 */
[----:B---3--:R-:W-:Y:S02]  /*21a80*/  IMAD R0, R0, UR4, RZ ;  /* 0x0000000400007c24 */ /* 0x008fe4000f8e02ff */
[----:B------:R-:W-:-:S04]  /*21a90*/  IMAD.WIDE.U32 R2, R18, UR4, R2 ;  /* 0x0000000412027c25 */ /* 0x000fc8000f8e0002 */
[----:B------:R-:W-:Y:S01]  /*21aa0*/  IMAD R0, R18, UR5, R0 ;  /* 0x0000000512007c24 */ /* 0x000fe2000f8e0200 */
[----:B------:R-:W-:-:S03]  /*21ab0*/  ULDC.64 UR4, c[0x0][0x2e0] ;  /* 0x0000b80000047ab9 */ /* 0x000fc60000000a00 */
[----:B------:R-:W-:Y:S02]  /*21ac0*/  IMAD.IADD R3, R3, 0x1, R0 ;  /* 0x0000000103037824 */ /* 0x000fe400078e0200 */
[----:B----4-:R-:W-:Y:S02]  /*21ad0*/  IMAD R0, R6, UR4, RZ ;  /* 0x0000000406007c24 */ /* 0x010fe4000f8e02ff */
[C---:B------:R-:W-:Y:S01]  /*21ae0*/  IMAD.WIDE.U32 R2, R5.reuse, UR4, R2 ;  /* 0x0000000405027c25 */ /* 0x040fe2000f8e0002 */
[----:B------:R-:W1:Y:S03]  /*21af0*/  @P0 LDC R6, c[0x0][0x450] ;  /* 0x00011400ff060b82 */ /* 0x000e660000000800 */
[----:B------:R-:W-:Y:S01]  /*21b00*/  IMAD R0, R5, UR5, R0 ;  /* 0x0000000505007c24 */ /* 0x000fe2000f8e0200 */
[----:B------:R-:W-:-:S03]  /*21b10*/  ULDC.64 UR4, c[0x0][0x2d0] ;  /* 0x0000b40000047ab9 */ /* 0x000fc60000000a00 */
[----:B------:R-:W-:Y:S01]  /*21b20*/  IMAD.IADD R3, R3, 0x1, R0 ;  /* 0x0000000103037824 */ /* 0x000fe200078e0200 */
[C---:B0-----:R-:W-:Y:S02]  /*21b30*/  LOP3.LUT R5, R4.reuse, 0x7f, RZ, 0xc0, !PT ;  /* 0x0000007f04057812 */ /* 0x041fe400078ec0ff */
[----:B------:R-:W-:Y:S02]  /*21b40*/  SHF.L.U32 R4, R4, 0x4, RZ ;  /* 0x0000000404047819 */ /* 0x000fe400000006ff */
[----:B------:R-:W-:-:S04]  /*21b50*/  SHF.R.U32.HI R5, RZ, 0x3, R5 ;  /* 0x00000003ff057819 */ /* 0x000fc80000011605 */
[----:B------:R-:W-:Y:S02]  /*21b60*/  LOP3.LUT R4, R5, 0x70, R4, 0xf8, !PT ;  /* 0x0000007005047812 */ /* 0x000fe400078ef804 */
[----:B------:R-:W0:Y:S02]  /*21b70*/  @P0 LDC R5, c[0x0][0x44c] ;  /* 0x00011300ff050b82 */ /* 0x000e240000000800 */
[----:B------:R-:W-:-:S05]  /*21b80*/  LOP3.LUT R0, R4, R17, RZ, 0xfc, !PT ;  /* 0x0000001104007212 */ /* 0x000fca00078efcff */
[----:B------:R-:W-:Y:S02]  /*21b90*/  IMAD.MOV.U32 R4, RZ, RZ, R0 ;  /* 0x000000ffff047224 */ /* 0x000fe400078e0000 */
[----:B0-----:R-:W-:-:S05]  /*21ba0*/  @P0 IMAD.HI.U32 R5, R0, R5, RZ ;  /* 0x0000000500050227 */ /* 0x001fca00078e00ff */
[----:B-1----:R-:W-:-:S05]  /*21bb0*/  @P0 SHF.R.U32.HI R4, RZ, R6, R5 ;  /* 0x00000006ff040219 */ /* 0x002fca0000011605 */
[----:B------:R-:W-:-:S04]  /*21bc0*/  IMAD.MOV R5, RZ, RZ, -R4 ;  /* 0x000000ffff057224 */ /* 0x000fc800078e0a04 */
[----:B------:R-:W-:Y:S01]  /*21bd0*/  IMAD R0, R7, R5, R0 ;  /* 0x0000000507007224 */ /* 0x000fe200078e0200 */
[----:B------:R-:W-:Y:S01]  /*21be0*/  SHF.R.S32.HI R5, RZ, 0x1f, R4 ;  /* 0x0000001fff057819 */ /* 0x000fe20000011404 */
[----:B------:R-:W-:-:S04]  /*21bf0*/  IMAD.WIDE.U32 R2, R4, UR4, R2 ;  /* 0x0000000404027c25 */ /* 0x000fc8000f8e0002 */
[----:B------:R-:W-:-:S04]  /*21c00*/  IMAD R5, R5, UR4, RZ ;  /* 0x0000000405057c24 */ /* 0x000fc8000f8e02ff */
[----:B------:R-:W-:Y:S01]  /*21c10*/  IMAD R4, R4, UR5, R5 ;  /* 0x0000000504047c24 */ /* 0x000fe2000f8e0205 */
[----:B------:R-:W-:-:S04]  /*21c20*/  ULDC.64 UR4, c[0x0][0x2c8] ;  /* 0x0000b20000047ab9 */ /* 0x000fc80000000a00 */
[----:B------:R-:W-:Y:S02]  /*21c30*/  IADD3 R3, R3, R4, RZ ;  /* 0x0000000403037210 */ /* 0x000fe40007ffe0ff */
[----:B------:R-:W-:Y:S01]  /*21c40*/  SHF.R.S32.HI R4, RZ, 0x1f, R0 ;  /* 0x0000001fff047819 */ /* 0x000fe20000011400 */
[----:B------:R-:W-:-:S04]  /*21c50*/  IMAD.WIDE.U32 R2, R0, UR4, R2 ;  /* 0x0000000400027c25 */ /* 0x000fc8000f8e0002 */
[----:B------:R-:W-:-:S04]  /*21c60*/  IMAD R4, R4, UR4, RZ ;  /* 0x0000000404047c24 */ /* 0x000fc8000f8e02ff */
[----:B------:R-:W-:Y:S01]  /*21c70*/  IMAD R0, R0, UR5, R4 ;  /* 0x0000000500007c24 */ /* 0x000fe2000f8e0204 */
[----:B------:R-:W-:Y:S02]  /*21c80*/  ULDC.64 UR4, c[0x0][0x280] ;  /* 0x0000a00000047ab9 */ /* 0x000fe40000000a00 */
[----:B------:R-:W-:Y:S01]  /*21c90*/  IADD3 R4, P1, R2, UR4, RZ ;  /* 0x0000000402047c10 */ /* 0x000fe2000ff3e0ff */
[----:B------:R-:W-:Y:S01]  /*21ca0*/  UMOV UR4, 0xffffffff ;  /* 0xffffffff00047882 */ /* 0x000fe20000000000 */
[----:B------:R-:W-:Y:S02]  /*21cb0*/  ISETP.GE.AND P0, PT, R9, UR6, PT ;  /* 0x0000000609007c0c */ /* 0x000fe4000bf06270 */
[----:B------:R-:W-:Y:S01]  /*21cc0*/  IADD3.X R0, R3, UR5, R0, P1, !PT ;  /* 0x0000000503007c10 */ /* 0x000fe20008ffe400 */
[----:B------:R-:W-:Y:S10]  /*21cd0*/  BRA.DIV UR4, `(.L_x_572) ;  /* 0x0000004e04f47947 */ /* 0x000ff4000b800000 */
[----:B------:R-:W2:Y:S01]  /*21ce0*/  LDL.LU R6, [R1+0x54] ;  /* 0x0000540001067983 */ /* 0x000ea20000300800 */
[----:B------:R-:W0:Y:S02]  /*21cf0*/  S2R R5, SR_TID.X ;  /* 0x0000000000057919 */ /* 0x000e240000002100 */
[----:B0-----:R-:W-:-:S04]  /*21d00*/  LOP3.LUT R5, R5, 0x7f, RZ, 0xc0, !PT ;  /* 0x0000007f05057812 */ /* 0x001fc800078ec0ff */
[----:B------:R-:W-:-:S05]  /*21d10*/  SHF.R.U32.HI R5, RZ, 0x3, R5 ;  /* 0x00000003ff057819 */ /* 0x000fca0000011605 */
[----:B------:R-:W-:-:S05]  /*21d20*/  IMAD.IADD R2, R5, 0x1, R17 ;  /* 0x0000000105027824 */ /* 0x000fca00078e0211 */
[----:B------:R-:W-:Y:S01]  /*21d30*/  IADD3 R5, R2, 0x10, RZ ;  /* 0x0000001002057810 */ /* 0x000fe20007ffe0ff */
[----:B--2---:R-:W-:Y:S02]  /*21d40*/  IMAD R3, R6, R7, RZ ;  /* 0x0000000706037224 */ /* 0x004fe400078e02ff */
[----:B------:R-:W0:Y:S04]  /*21d50*/  SHFL.IDX PT, R7, R4, RZ, 0x181f ;  /* 0x00181fff04077589 */ /* 0x000e2800000e0000 */
[----:B------:R-:W1:Y:S01]  /*21d60*/  SHFL.IDX PT, R6, R0, RZ, 0x181f ;  /* 0x00181fff00067589 */ /* 0x000e6200000e0000 */
[----:B------:R-:W-:-:S13]  /*21d70*/  ISETP.GE.AND P1, PT, R2, R3, PT ;  /* 0x000000030200720c */ /* 0x000fda0003f26270 */
[----:B0-----:R-:W-:-:S05]  /*21d80*/  @!P1 IADD3 R7, P2, R9, R7, RZ ;  /* 0x0000000709079210 */ /* 0x001fca0007f5e0ff */
[----:B-1----:R-:W-:-:S05]  /*21d90*/  @!P1 IMAD.X R6, RZ, RZ, R6, P2 ;  /* 0x000000ffff069224 */ /* 0x002fca00010e0606 */
[----:B------:R-:W-:-:S04]  /*21da0*/  @!P1 LOP3.LUT R7, R7, R6, RZ, 0x3c, !PT ;  /* 0x0000000607079212 */ /* 0x000fc800078e3cff */
[----:B------:R-:W-:-:S04]  /*21db0*/  @!P1 LOP3.LUT R6, R7, R6, RZ, 0x3c, !PT ;  /* 0x0000000607069212 */ /* 0x000fc800078e3cff */
[----:B------:R-:W-:-:S05]  /*21dc0*/  @!P1 LOP3.LUT R7, R7, R6, RZ, 0x3c, !PT ;  /* 0x0000000607079212 */ /* 0x000fca00078e3cff */
[----:B------:R-:W-:Y:S01]  /*21dd0*/  @!PT LDS RZ, [RZ] ;  /* 0x00000000fffff984 */ /* 0x000fe20000000800 */
[----:B-----5:R0:W-:Y:S01]  /*21de0*/  @!P1 LDGSTS.E.BYPASS.LTC128B.128 [R10+0x1c400], desc[UR60][R6.64], !P0 ;  /* 0x1c400000060a9fae */ /* 0x0201e2000c101d7c */
[----:B------:R-:W-:-:S03]  /*21df0*/  ISETP.GE.AND P1, PT, R5, R3, PT ;  /* 0x000000030500720c */ /* 0x000fc60003f26270 */
[----:B------:R-:W1:Y:S04]  /*21e00*/  SHFL.IDX PT, R5, R4, 0x1, 0x181f ;  /* 0x00381f0004057f89 */ /* 0x000e6800000e0000 */
[----:B0-----:R-:W0:Y:S06]  /*21e10*/  SHFL.IDX PT, R6, R0, 0x1, 0x181f ;  /* 0x00381f0000067f89 */ /* 0x001e2c00000e0000 */
[----:B-1----:R-:W-:-:S05]  /*21e20*/  @!P1 IADD3 R5, P2, R9, R5, RZ ;  /* 0x0000000509059210 */ /* 0x002fca0007f5e0ff */
[----:B0-----:R-:W-:-:S04]  /*21e30*/  @!P1 IMAD.X R6, RZ, RZ, R6, P2 ;  /* 0x000000ffff069224 */ /* 0x001fc800010e0606 */
[----:B------:R-:W-:Y:S02]  /*21e40*/  @!P1 IMAD.MOV.U32 R7, RZ, RZ, R6 ;  /* 0x000000ffff079224 */ /* 0x000fe400078e0006 */
[----:B------:R-:W-:Y:S01]  /*21e50*/  @!P1 IMAD.MOV.U32 R6, RZ, RZ, R5 ;  /* 0x000000ffff069224 */ /* 0x000fe200078e0005 */
[----:B------:R-:W-:-:S04]  /*21e60*/  IADD3 R5, R2, 0x20, RZ ;  /* 0x0000002002057810 */ /* 0x000fc80007ffe0ff */
[----:B------:R0:W-:Y:S01]  /*21e70*/  @!P1 LDGSTS.E.BYPASS.LTC128B.128 [R10+0x1cc00], desc[UR60][R6.64], !P0 ;  /* 0x1cc00000060a9fae */ /* 0x0001e2000c101d7c */
        /* <DEDUP_REMOVED lines=43> */
[----:B------:R-:W0:Y:S04]  /*22130*/  SHFL.IDX PT, R0, R0, 0x7, 0x181f ;  /* 0x00f81f0000007f89 */ /* 0x000e2800000e0000 */
[----:B------:R1:W-:Y:S04]  /*22140*/  @!P1 LDGSTS.E.BYPASS.LTC128B.128 [R10+0x1f400], desc[UR60][R6.64], !P0 ;  /* 0x1f400000060a9fae */ /* 0x0003e8000c101d7c */
[----:B------:R-:W2:Y:S02]  /*22150*/  SHFL.IDX PT, R4, R4, 0x7, 0x181f ;  /* 0x00f81f0004047f89 */ /* 0x000ea400000e0000 */
.L_x_736:
[----:B------:R3:W5:Y:S01]  /*22160*/  LDL R9, [R1+0x4] ;  /* 0x0000040001097983 */ /* 0x0007620000100800 */
[----:B------:R-:W4:Y:S01]  /*22170*/  S2R R5, SR_TID.X ;  /* 0x0000000000057919 */ /* 0x000f220000002100 */
[----:B------:R-:W-:-:S05]  /*22180*/  VIADD R2, R2, 0x70 ;  /* 0x0000007002027836 */ /* 0x000fca0000000000 */
[----:B------:R-:W-:Y:S02]  /*22190*/  ISETP.GE.AND P1, PT, R2, R3, PT ;  /* 0x000000030200720c */ /* 0x000fe40003f26270 */
[----:B----4-:R-:W-:-:S04]  /*221a0*/  SHF.L.U32 R5, R5, 0x4, RZ ;  /* 0x0000000405057819 */ /* 0x010fc800000006ff */
[----:B------:R-:W-:-:S07]  /*221b0*/  LOP3.LUT R5, R5, 0x70, RZ, 0xc0, !PT ;  /* 0x0000007005057812 */ /* 0x000fce00078ec0ff */
[----:B--2---:R-:W-:-:S05]  /*221c0*/  @!P1 IADD3 R2, P2, R5, R4, RZ ;  /* 0x0000000405029210 */ /* 0x004fca0007f5e0ff */
[----:B0-----:R-:W-:-:S05]  /*221d0*/  @!P1 IMAD.X R3, RZ, RZ, R0, P2 ;  /* 0x000000ffff039224 */ /* 0x001fca00010e0600 */
[----:B------:R-:W-:Y:S01]  /*221e0*/  @!PT LDS RZ, [RZ] ;  /* 0x00000000fffff984 */ /* 0x000fe20000000800 */
[----:B------:R-:W-:Y:S01]  /*221f0*/  @!PT LDS RZ, [RZ] ;  /* 0x00000000fffff984 */ /* 0x000fe20000000800 */
[----:B------:R-:W-:Y:S01]  /*22200*/  @!PT LDS RZ, [RZ] ;  /* 0x00000000fffff984 */ /* 0x000fe20000000800 */
[----:B------:R3:W-:Y:S01]  /*22210*/  @!P1 LDGSTS.E.BYPASS.LTC128B.128 [R10+0x1fc00], desc[UR60][R2.64], !P0 ;  /* 0x1fc00000020a9fae */ /* 0x0007e2000c101d7c */
[----:B------:R-:W-:Y:S01]  /*22220*/  PLOP3.LUT P0, PT, PT, PT, PT, 0x80, 0x0 ;  /* 0x000000000000781c */ /* 0x000fe20003f0f070 */
[----:B------:R-:W-:-:S12]  /*22230*/  NOP ;  /* 0x0000000000007918 */ /* 0x000fd80000000000 */
.L_x_573:
[----:B---3--:R-:W2:Y:S01]  /*22240*/  LDL R2, [R1+0x4] ;  /* 0x0000040001027983 */ /* 0x008ea20000100800 */
[----:B------:R-:W-:Y:S02]  /*22250*/  PLOP3.LUT P1, PT, P1, P0, PT, 0xa2, 0x0 ;  /* 0x000000000000781c */ /* 0x000fe40000f21472 */
[----:B--2---:R-:W-:-:S08]  /*22260*/  @P0 R2UR P1, UR4, R2 ;  /* 0x00000000020402ca */ /* 0x004fd00000020000 */
[----:B------:R-:W-:-:S05]  /*22270*/  @P0 PLOP3.LUT P0, PT, P1, PT, PT, 0x80, 0x0 ;  /* 0x000000000000081c */ /* 0x000fca0000f0f070 */
[----:B------:R-:W-:Y:S01]  /*22280*/  @!P1 SYNCS.ARRIVE.TRANS64.RED.A0T1 RZ, [UR4+0x2e800], RZ ;  /* 0x02e800ffffff99a7 */ /* 0x000fe20008200404 */
[----:B------:R-:W-:Y:S07]  /*22290*/  @!P1 ARRIVES.LDGSTSBAR.64.TRANSCNT [UR4+0x2e800] ;  /* 0x02e80000ff0099b0 */ /* 0x000fee0008000a84 */
[----:B------:R-:W-:Y:S05]  /*222a0*/  @P0 BRA.U.ANY `(.L_x_573) ;  /* 0xfffffffd00e40947 */ /* 0x000fea000393ffff */
[----:B------:R-:W2:Y:S02]  /*222b0*/  LDL.LU R3, [R1+0x60] ;  /* 0x0000600001037983 */ /* 0x000ea40000300800 */
[----:B--2---:R-:W-:-:S05]  /*222c0*/  VIADD R3, R3, 0x1 ;  /* 0x0000000103037836 */ /* 0x004fca0000000000 */
[----:B------:R0:W-:Y:S01]  /*222d0*/  STL [R1+0x60], R3 ;  /* 0x0000600301007387 */ /* 0x0001e20000100800 */
[----:B------:R-:W-:-:S04]  /*222e0*/  LEA.HI R0, R3, R3, RZ, 0x1 ;  /* 0x0000000303007211 */ /* 0x000fc800078f08ff */
[----:B------:R-:W-:-:S04]  /*222f0*/  LOP3.LUT R0, R0, 0xfffffffe, RZ, 0xc0, !PT ;  /* 0xfffffffe00007812 */ /* 0x000fc800078ec0ff */
[----:B------:R-:W-:-:S04]  /*22300*/  IADD3 R0, R3, -R0, RZ ;  /* 0x8000000003007210 */ /* 0x000fc80007ffe0ff */
[----:B------:R-:W-:Y:S01]  /*22310*/  SHF.L.U32 R0, R0, 0x1f, RZ ;  /* 0x0000001f00007819 */ /* 0x000fe200000006ff */
[----:B------:R-:W-:Y:S01]  /*22320*/  NOP ;  /* 0x0000000000007918 */ /* 0x000fe20000000000 */
[----:B------:R0:W-:Y:S01]  /*22330*/  SYNCS.ARRIVE.TRANS64.A1T0 RZ, [R2+URZ+0x2e800], RZ ;  /* 0x02e800ff02ff79a7 */ /* 0x0001e2000810003f */
[----:B------:R-:W-:Y:S01]  /*22340*/  BSSY B0, `(.L_x_574) ;  /* 0x0000003000007945 */ /* 0x000fe20003800000 */
[----:B------:R-:W2:Y:S03]  /*22350*/  SYNCS.PHASECHK.TRANS64.TRYWAIT P0, [R2+URZ+0x2e820], R0 ;  /* 0x02e82000020075a7 */ /* 0x000ea6000800017f */
[----:B0-2---:R-:W-:Y:S05]  /*22360*/  @!P0 BRA `(.L_x_575) ;  /* 0x0000005000e88947 */ /* 0x005fea0003800000 */
.L_x_737:
[----:B------:R-:W-:Y:S05]  /*22370*/  BSYNC B0 ;  /* 0x0000000000007941 */ /* 0x000fea0003800000 */
.L_x_574:
[----:B0-----:R-:W2:Y:S02]  /*22380*/  LDL.LU R2, [R1+0x44] ;  /* 0x0000440001027983 */ /* 0x001ea40000300800 */
[----:B--2---:R-:W-:-:S13]  /*22390*/  ISETP.GE.AND P0, PT, R2, 0xe1, PT ;  /* 0x000000e10200780c */ /* 0x004fda0003f06270 */
[----:B------:R-:W-:Y:S05]  /*223a0*/  @!P0 BRA `(.L_x_576) ;  /* 0x0000001000048947 */ /* 0x000fea0003800000 */
[----:B------:R-:W2:Y:S04]  /*223b0*/  LDL.LU R2, [R1+0x50] ;  /* 0x0000500001027983 */ /* 0x000ea80000300800 */
[----:B------:R0:W5:Y:S01]  /*223c0*/  LDL.LU R0, [R1+0x8] ;  /* 0x0000080001007983 */ /* 0x0001620000300800 */
[----:B--2---:R-:W-:-:S03]  /*223d0*/  VIADD R3, R2, 0xfffffffe ;  /* 0xfffffffe02037836 */ /* 0x004fc60000000000 */
[----:B------:R0:W5:Y:S04]  /*223e0*/  LDL.LU R2, [R1+0x10] ;  /* 0x0000100001027983 */ /* 0x0001680000300800 */
.L_x_596:
[----:B--2---:R-:W2:Y:S01]  /*223f0*/  LDL R4, [R1+0x1c] ;  /* 0x00001c0001047983 */ /* 0x004ea20000100800 */
[----:B-----5:R-:W-:Y:S01]  /*22400*/  VIADD R5, R0, 0x1 ;  /* 0x0000000100057836 */ /* 0x020fe20000000000 */
[----:B------:R-:W-:Y:S05]  /*22410*/  YIELD ;  /* 0x0000000000007946 */ /* 0x000fea0003800000 */
[C---:B------:R-:W-:Y:S01]  /*22420*/  ISETP.NE.AND P0, PT, R5.reuse, 0x2, PT ;  /* 0x000000020500780c */ /* 0x040fe20003f05270 */
[----:B------:R-:W-:Y:S03]  /*22430*/  BSSY B0, `(.L_x_577) ;  /* 0x0000071000007945 */ /* 0x000fe60003800000 */
[----:B-1----:R-:W-:-:S02]  /*22440*/  SEL R10, R5, RZ, P0 ;  /* 0x000000ff050a7207 */ /* 0x002fc40000000000 */
[----:B--2---:R-:W-:Y:S02]  /*22450*/  LOP3.LUT P1, RZ, R4, 0x1, RZ, 0xc0, !PT ;  /* 0x0000000104ff7812 */ /* 0x004fe4000782c0ff */
[----:B------:R-:W-:-:S04]  /*22460*/  SEL R4, RZ, 0x1, P0 ;  /* 0x00000001ff047807 */ /* 0x000fc80000000000 */
[----:B------:R-:W-:-:S05]  /*22470*/  LOP3.LUT R9, R2, R4, RZ, 0x3c, !PT ;  /* 0x0000000402097212 */ /* 0x000fca00078e3cff */
[----:B------:R1:W-:Y:S04]  /*22480*/  STL [R1+0x10], R9 ;  /* 0x0000100901007387 */ /* 0x0003e80000100800 */
[----:B------:R1:W-:Y:S01]  /*22490*/  STL [R1+0x8], R10 ;  /* 0x0000080a01007387 */ /* 0x0003e20000100800 */
[----:B------:R-:W-:Y:S05]  /*224a0*/  @!P1 BRA `(.L_x_578) ;  /* 0x0000000400a49947 */ /* 0x000fea0003800000 */
[----:B------:R-:W-:Y:S01]  /*224b0*/  ULDC.64 UR4, c[0x0][0x418] ;  /* 0x0001060000047ab9 */ /* 0x000fe20000000a00 */
[----:B------:R-:W-:Y:S01]  /*224c0*/  IMAD.MOV.U32 R8, RZ, RZ, R3 ;  /* 0x000000ffff087224 */ /* 0x000fe200078e0003 */
[----:B------:R-:W-:-:S04]  /*224d0*/  ISETP.NE.U32.AND P0, PT, RZ, UR4, PT ;  /* 0x00000004ff007c0c */ /* 0x000fc8000bf05070 */
[----:B------:R-:W-:-:S13]  /*224e0*/  ISETP.NE.AND.EX P0, PT, RZ, UR5, PT, P0 ;  /* 0x00000005ff007c0c */ /* 0x000fda000bf05300 */
[----:B------:R-:W-:Y:S05]  /*224f0*/  @!P0 BRA `(.L_x_579) ;  /* 0x0000000000508947 */ /* 0x000fea0003800000 */
[----:B------:R-:W2:Y:S01]  /*22500*/  LDL R12, [R1+0x20] ;  /* 0x00002000010c7983 */ /* 0x000ea20000100800 */
[----:B------:R-:W3:Y:S01]  /*22510*/  LDC R7, c[0x0][0x43c] ;  /* 0x00010f00ff077b82 */ /* 0x000ee20000000800 */
[----:B------:R-:W-:Y:S02]  /*22520*/  ULDC.64 UR6, c[0x0][0x428] ;  /* 0x00010a0000067ab9 */ /* 0x000fe40000000a00 */
[----:B------:R-:W4:Y:S01]  /*22530*/  LDL R11, [R1+0x18] ;  /* 0x00001800010b7983 */ /* 0x000f220000100800 */
[----:B---3--:R-:W-:-:S13]  /*22540*/  ISETP.NE.AND P0, PT, R7, 0x1, PT ;  /* 0x000000010700780c */ /* 0x008fda0003f05270 */
[----:B------:R-:W3:Y:S02]  /*22550*/  @P0 LDC.64 R4, c[0x0][0x440] ;  /* 0x00011000ff040b82 */ /* 0x000ee40000000a00 */
[----:B---3--:R-:W-:Y:S01]  /*22560*/  @P0 IMAD.HI.U32 R6, R3, R4, RZ ;  /* 0x0000000403060227 */ /* 0x008fe200078e00ff */
[----:B------:R-:W-:-:S04]  /*22570*/  MOV R4, R3 ;  /* 0x0000000300047202 */ /* 0x000fc80000000f00 */
[----:B------:R-:W-:-:S04]  /*22580*/  @P0 SHF.R.U32.HI R4, RZ, R5, R6 ;  /* 0x00000005ff040219 */ /* 0x000fc80000011606 */
[--C-:B------:R-:W-:Y:S01]  /*22590*/  SHF.R.S32.HI R5, RZ, 0x1f, R4.reuse ;  /* 0x0000001fff057819 */ /* 0x100fe20000011404 */
[----:B------:R-:W-:-:S04]  /*225a0*/  IMAD.MOV R8, RZ, RZ, -R4 ;  /* 0x000000ffff087224 */ /* 0x000fc800078e0a04 */
[----:B------:R-:W-:Y:S02]  /*225b0*/  IMAD R8, R7, R8, R3 ;  /* 0x0000000807087224 */ /* 0x000fe400078e0203 */
[----:B--2---:R-:W-:-:S04]  /*225c0*/  IMAD R6, R12, UR6, RZ ;  /* 0x000000060c067c24 */ /* 0x004fc8000f8e02ff */
[C---:B----4-:R-:W-:Y:S02]  /*225d0*/  IMAD R6, R11.reuse, UR7, R6 ;  /* 0x000000070b067c24 */ /* 0x050fe4000f8e0206 */
[----:B------:R-:W-:-:S04]  /*225e0*/  IMAD.WIDE.U32 R4, R11, UR6, R4 ;  /* 0x000000060b047c25 */ /* 0x000fc8000f8e0004 */
[----:B------:R-:W-:Y:S01]  /*225f0*/  IMAD.IADD R5, R6, 0x1, R5 ;  /* 0x0000000106057824 */ /* 0x000fe200078e0205 */
[----:B------:R-:W-:-:S04]  /*22600*/  LEA R6, P0, R4, UR4, 0x2 ;  /* 0x0000000404067c11 */ /* 0x000fc8000f8010ff */
[----:B------:R-:W-:-:S05]  /*22610*/  LEA.HI.X R7, R4, UR5, R5, 0x2, P0 ;  /* 0x0000000504077c11 */ /* 0x000fca00080f1405 */
[----:B------:R-:W2:Y:S04]  /*22620*/  LDG.E R4, desc[UR60][R6.64] ;  /* 0x0000003c06047981 */ /* 0x000ea8000c1e1900 */
[----:B--2---:R2:W-:Y:S02]  /*22630*/  STL [R1], R4 ;  /* 0x0000000401007387 */ /* 0x0045e40000100800 */
.L_x_579:
[----:B------:R-:W3:Y:S01]  /*22640*/  LDL R5, [R1+0x4] ;  /* 0x0000040001057983 */ /* 0x000ee20000100800 */
[----:B--2---:R-:W2:Y:S01]  /*22650*/  S2R R4, SR_TID.X ;  /* 0x0000000000047919 */ /* 0x004ea20000002100 */
[----:B------:R-:W-:Y:S01]  /*22660*/  BSSY B1, `(.L_x_580) ;  /* 0x0000007000017945 */ /* 0x000fe20003800000 */
[----:B--2---:R-:W-:-:S04]  /*22670*/  LOP3.LUT R4, R4, 0x7f, RZ, 0xc0, !PT ;  /* 0x0000007f04047812 */ /* 0x004fc800078ec0ff */
[----:B------:R-:W-:Y:S01]  /*22680*/  ISETP.NE.AND P1, PT, R4, RZ, PT ;  /* 0x000000ff0400720c */ /* 0x000fe20003f25270 */
[----:B---3--:R-:W-:Y:S01]  /*22690*/  IMAD R6, R10, 0x8, R5 ;  /* 0x000000080a067824 */ /* 0x008fe200078e0205 */
[----:B------:R-:W-:-:S04]  /*226a0*/  SHF.L.U32 R5, R9, 0x1f, RZ ;  /* 0x0000001f09057819 */ /* 0x000fc800000006ff */
[----:B------:R-:W2:Y:S02]  /*226b0*/  SYNCS.PHASECHK.TRANS64.TRYWAIT P0, [R6+URZ+0x2e880], R5 ;  /* 0x02e88005060075a7 */ /* 0x000ea4000800017f */
[----:B--2---:R-:W-:Y:S05]  /*226c0*/  @!P0 BRA `(.L_x_581) ;  /* 0x0000005000288947 */ /* 0x004fea0003800000 */
.L_x_738:
[----:B------:R-:W-:Y:S05]  /*226d0*/  BSYNC B1 ;  /* 0x0000000000017941 */ /* 0x000fea0003800000 */
.L_x_580:
[----:B------:R-:W-:Y:S04]  /*226e0*/  BSSY B1, `(.L_x_582) ;  /* 0x0000009000017945 */ /* 0x000fe80003800000 */
[----:B------:R-:W-:Y:S05]  /*226f0*/  @P1 BRA `(.L_x_583) ;  /* 0x00000000001c1947 */ /* 0x000fea0003800000 */
[----:B------:R-:W3:Y:S02]  /*22700*/  S2R R4, SR_TID.X ;  /* 0x0000000000047919 */ /* 0x000ee40000002100 */
[----:B---3--:R-:W-:Y:S02]  /*22710*/  LOP3.LUT R7, R4, 0x1f, RZ, 0xc0, !PT ;  /* 0x0000001f04077812 */ /* 0x008fe400078ec0ff */
[----:B------:R-:W-:Y:S02]  /*22720*/  MOV R4, 0x7000 ;  /* 0x0000700000047802 */ /* 0x000fe40000000f00 */
[----:B------:R-:W-:Y:S02]  /*22730*/  ISETP.NE.AND P0, PT, R7, RZ, PT ;  /* 0x000000ff0700720c */ /* 0x000fe40003f05270 */
[----:B------:R3:W-:Y:S11]  /*22740*/  SYNCS.ARRIVE.TRANS64 RZ, [R6+URZ+0x2e870], R4 ;  /* 0x02e8700406ff79a7 */ /* 0x0007f6000800003f */
[----:B---3--:R-:W-:Y:S05]  /*22750*/  @!P0 BRA `(.L_x_583) ;  /* 0x0000000000048947 */ /* 0x008fea0003800000 */
[----:B------:R-:W-:Y:S01]  /*22760*/  BPT.TRAP 0x1 ;  /* 0x000000040000795c */ /* 0x000fe20000300000 */
.L_x_583:
[----:B------:R-:W-:Y:S05]  /*22770*/  BSYNC B1 ;  /* 0x0000000000017941 */ /* 0x000fea0003800000 */
.L_x_582:
[----:B-1----:R-:W3:Y:S04]  /*22780*/  LDL R9, [R1+0x4] ;  /* 0x0000040001097983 */ /* 0x002ee80000100800 */
[----:B------:R-:W3:Y:S04]  /*22790*/  LDL R4, [R1+0x8] ;  /* 0x0000080001047983 */ /* 0x000ee80000100800 */
[----:B------:R-:W4:Y:S01]  /*227a0*/  LDL R7, [R1+0x24] ;  /* 0x0000240001077983 */ /* 0x000f220000100800 */
[----:B------:R-:W-:Y:S01]  /*227b0*/  IMAD.MOV.U32 R10, RZ, RZ, RZ ;  /* 0x000000ffff0a7224 */ /* 0x000fe200078e00ff */
[----:B------:R-:W-:Y:S01]  /*227c0*/  UIADD3 UR4, UP0, UR36, 0x470, URZ ;  /* 0x0000047024047890 */ /* 0x000fe2000ff1e03f */
[----:B------:R-:W-:Y:S01]  /*227d0*/  PLOP3.LUT P0, PT, PT, PT, PT, 0x80, 0x0 ;  /* 0x000000000000781c */ /* 0x000fe20003f0f070 */
[----:B------:R-:W-:Y:S01]  /*227e0*/  UMOV UR6, 0x0 ;  /* 0x0000000000067882 */ /* 0x000fe20000000000 */
[----:B------:R-:W-:Y:S01]  /*227f0*/  UMOV UR7, 0x14f00000 ;  /* 0x14f0000000077882 */ /* 0x000fe20000000000 */
[----:B------:R-:W-:Y:S01]  /*22800*/  R2UR UR10, R10 ;  /* 0x000000000a0a72ca */ /* 0x000fe200000e0000 */
[----:B------:R-:W-:Y:S01]  /*22810*/  UIADD3.X UR5, URZ, UR37, URZ, UP0, !UPT ;  /* 0x000000253f057290 */ /* 0x000fe200087fe43f */
[----:B---3--:R-:W-:-:S02]  /*22820*/  IMAD R4, R4, 0x7000, R9 ;  /* 0x0000700004047824 */ /* 0x008fc400078e0209 */
[----:B----4-:R-:W-:Y:S02]  /*22830*/  IMAD R7, R8, 0xe0, R7 ;  /* 0x000000e008077824 */ /* 0x010fe400078e0207 */
[----:B------:R-:W-:Y:S02]  /*22840*/  VIADD R8, R6, 0x2e870 ;  /* 0x0002e87006087836 */ /* 0x000fe40000000000 */
[----:B------:R-:W-:-:S07]  /*22850*/  VIADD R9, R4, 0xe400 ;  /* 0x0000e40004097836 */ /* 0x000fce0000000000 */
.L_x_584:
[----:B------:R-:W3:Y:S01]  /*22860*/  LDL R11, [R1] ;  /* 0x00000000010b7983 */ /* 0x000ee20000100800 */
[----:B------:R-:W-:-:S13]  /*22870*/  @P0 ELECT P2, URZ, PT ;  /* 0x00000000003f082f */ /* 0x000fda0003840000 */
[----:B------:R-:W-:Y:S02]  /*22880*/  @P2 R2UR UR12, R18 ;  /* 0x00000000120c22ca */ /* 0x000fe400000e0000 */
[----:B------:R-:W-:Y:S02]  /*22890*/  @P2 R2UR UR11, R7 ;  /* 0x00000000070b22ca */ /* 0x000fe400000e0000 */
[----:B------:R-:W-:Y:S02]  /*228a0*/  @P2 R2UR UR9, R8 ;  /* 0x00000000080922ca */ /* 0x000fe400000e0000 */
[----:B------:R-:W-:Y:S02]  /*228b0*/  @P2 R2UR UR8, R9 ;  /* 0x00000000090822ca */ /* 0x000fe400000e0000 */
[----:B------:R-:W-:Y:S02]  /*228c0*/  @P2 PLOP3.LUT P0, PT, P2, PT, PT, 0x8, 0x0 ;  /* 0x000000000000281c */ /* 0x000fe4000170e170 */
[----:B---3--:R-:W-:-:S02]  /*228d0*/  @P2 R2UR UR13, R11 ;  /* 0x000000000b0d22ca */ /* 0x008fc400000e0000 */
[----:B------:R-:W-:-:S11]  /*228e0*/  PLOP3.LUT P2, PT, PT, PT, PT, 0x8, 0x0 ;  /* 0x000000000000781c */ /* 0x000fd60003f4e170 */
[----:B------:R1:W-:Y:S02]  /*228f0*/  UTMALDG.4D [UR8], [UR4], desc[UR6] ;  /* 0x00000608040075b4 */ /* 0x0003e40008019000 */
[----:B-1----:R-:W-:Y:S05]  /*22900*/  @P0 BRA.U.ANY `(.L_x_584) ;  /* 0xfffffffd00d40947 */ /* 0x002fea000393ffff */
[----:B------:R-:W1:Y:S01]  /*22910*/  SYNCS.PHASECHK.TRANS64.TRYWAIT P0, [R6+URZ+0x2e840], R5 ;  /* 0x02e84005060075a7 */ /* 0x000e62000800017f */
[----:B------:R-:W-:Y:S04]  /*22920*/  BSSY B1, `(.L_x_585) ;  /* 0x0000002000017945 */ /* 0x000fe80003800000 */
[----:B-1----:R-:W-:Y:S05]  /*22930*/  @!P0 BRA `(.L_x_586) ;  /* 0x0000004c00a08947 */ /* 0x002fea0003800000 */
.L_x_739:
[----:B------:R-:W-:Y:S05]  /*22940*/  BSYNC B1 ;  /* 0x0000000000017941 */ /* 0x000fea0003800000 */
.L_x_585:
[----:B------:R-:W-:Y:S01]  /*22950*/  BSSY B1, `(.L_x_587) ;  /* 0x000000b000017945 */ /* 0x000fe20003800000 */
[----:B------:R-:W-:Y:S01]  /*22960*/  MOV R8, 0x0 ;  /* 0x0000000000087802 */ /* 0x000fe20000000f00 */
[----:B------:R-:W-:Y:S02]  /*22970*/  IMAD.MOV.U32 R9, RZ, RZ, 0x14f00000 ;  /* 0x14f00000ff097424 */ /* 0x000fe400078e00ff */
[----:B------:R-:W-:Y:S05]  /*22980*/  @P1 BRA `(.L_x_588) ;  /* 0x00000000001c1947 */ /* 0x000fea0003800000 */
[----:B------:R-:W3:Y:S01]  /*22990*/  S2R R11, SR_TID.X ;  /* 0x00000000000b7919 */ /* 0x000ee20000002100 */
[----:B-12---:R-:W-:-:S04]  /*229a0*/  IMAD.MOV.U32 R5, RZ, RZ, 0x7000 ;  /* 0x00007000ff057424 */ /* 0x006fc800078e00ff */
[----:B------:R4:W-:Y:S01]  /*229b0*/  SYNCS.ARRIVE.TRANS64 RZ, [R6+URZ+0x2e830], R5 ;  /* 0x02e8300506ff79a7 */ /* 0x0009e2000800003f */
[----:B---3--:R-:W-:-:S04]  /*229c0*/  LOP3.LUT R11, R11, 0x1f, RZ, 0xc0, !PT ;  /* 0x0000001f0b0b7812 */ /* 0x008fc800078ec0ff */
[----:B------:R-:W-:-:S13]  /*229d0*/  ISETP.NE.AND P0, PT, R11, RZ, PT ;  /* 0x000000ff0b00720c */ /* 0x000fda0003f05270 */
[----:B----4-:R-:W-:Y:S05]  /*229e0*/  @!P0 BRA `(.L_x_588) ;  /* 0x0000000000048947 */ /* 0x010fea0003800000 */
[----:B------:R-:W-:Y:S01]  /*229f0*/  BPT.TRAP 0x1 ;  /* 0x000000040000795c */ /* 0x000fe20000300000 */
.L_x_588:
[----:B------:R-:W-:Y:S05]  /*22a00*/  BSYNC B1 ;  /* 0x0000000000017941 */ /* 0x000fea0003800000 */
.L_x_587:
[----:B------:R-:W-:Y:S01]  /*22a10*/  R2UR UR10, R10 ;  /* 0x000000000a0a72ca */ /* 0x000fe200000e0000 */
[----:B------:R-:W-:Y:S01]  /*22a20*/  UIADD3 UR4, UP0, UR36, 0x370, URZ ;  /* 0x0000037024047890 */ /* 0x000fe2000ff1e03f */
[----:B------:R-:W-:Y:S01]  /*22a30*/  R2UR UR6, R8 ;  /* 0x00000000080672ca */ /* 0x000fe200000e0000 */
[----:B------:R-:W-:Y:S01]  /*22a40*/  VIADD R4, R4, 0x20400 ;  /* 0x0002040004047836 */ /* 0x000fe20000000000 */
[----:B------:R-:W-:Y:S01]  /*22a50*/  R2UR UR7, R9 ;  /* 0x00000000090772ca */ /* 0x000fe200000e0000 */
[----:B------:R-:W-:Y:S01]  /*22a60*/  UIADD3.X UR5, URZ, UR37, URZ, UP0, !UPT ;  /* 0x000000253f057290 */ /* 0x000fe200087fe43f */
[----:B------:R-:W-:Y:S02]  /*22a70*/  PLOP3.LUT P0, PT, PT, PT, PT, 0x80, 0x0 ;  /* 0x000000000000781c */ /* 0x000fe40003f0f070 */
[----:B-12---:R-:W-:-:S11]  /*22a80*/  IADD3 R6, R6, 0x2e830, RZ ;  /* 0x0002e83006067810 */ /* 0x006fd60007ffe0ff */
.L_x_589:
[----:B------:R-:W2:Y:S01]  /*22a90*/  LDL R5, [R1] ;  /* 0x0000000001057983 */ /* 0x000ea20000100800 */
[----:B------:R-:W-:-:S13]  /*22aa0*/  @P0 ELECT P1, URZ, PT ;  /* 0x00000000003f082f */ /* 0x000fda0003820000 */
[----:B------:R-:W-:Y:S02]  /*22ab0*/  @P1 R2UR UR12, R18 ;  /* 0x00000000120c12ca */ /* 0x000fe400000e0000 */
[----:B------:R-:W-:Y:S02]  /*22ac0*/  @P1 R2UR UR11, R7 ;  /* 0x00000000070b12ca */ /* 0x000fe400000e0000 */
[----:B------:R-:W-:Y:S02]  /*22ad0*/  @P1 R2UR UR9, R6 ;  /* 0x00000000060912ca */ /* 0x000fe400000e0000 */
[----:B------:R-:W-:Y:S02]  /*22ae0*/  @P1 R2UR UR8, R4 ;  /* 0x00000000040812ca */ /* 0x000fe400000e0000 */
[----:B------:R-:W-:Y:S02]  /*22af0*/  @P1 PLOP3.LUT P0, PT, P1, PT, PT, 0x8, 0x0 ;  /* 0x000000000000181c */ /* 0x000fe40000f0e170 */
[----:B--2---:R-:W-:-:S02]  /*22b00*/  @P1 R2UR UR13, R5 ;  /* 0x00000000050d12ca */ /* 0x004fc400000e0000 */
[----:B------:R-:W-:-:S11]  /*22b10*/  PLOP3.LUT P1, PT, PT, PT, PT, 0x8, 0x0 ;  /* 0x000000000000781c */ /* 0x000fd60003f2e170 */
[----:B------:R2:W-:Y:S02]  /*22b20*/  UTMALDG.4D [UR8], [UR4], desc[UR6] ;  /* 0x00000608040075b4 */ /* 0x0005e40008019000 */
[----:B--2---:R-:W-:Y:S05]  /*22b30*/  @P0 BRA.U.ANY `(.L_x_589) ;  /* 0xfffffffd00d40947 */ /* 0x004fea000393ffff */
.L_x_578:
[----:B------:R-:W-:Y:S05]  /*22b40*/  BSYNC B0 ;  /* 0x0000000000007941 */ /* 0x000fea0003800000 */
.L_x_577:
[----:B------:R-:W-:-:S06]  /*22b50*/  UISETP.NE.AND UP0, UPT, UR38, 0x3, UPT ;  /* 0x000000032600788c */ /* 0x000fcc000bf05270 */
[----:B------:R-:W-:-:S13]  /*22b60*/  PLOP3.LUT P0, PT, PT, PT, UP0, 0x80, 0x0 ;  /* 0x000000000000781c */ /* 0x000fda0003f0f008 */
[----:B------:R-:W-:Y:S05]  /*22b70*/  @!P0 BRA `(.L_x_590) ;  /* 0x0000000000048947 */ /* 0x000fea0003800000 */
[----:B------:R-:W-:Y:S01]  /*22b80*/  BPT.TRAP 0x1 ;  /* 0x000000040000795c */ /* 0x000fe20000300000 */
.L_x_590:
[----:B------:R-:W2:Y:S01]  /*22b90*/  LDL R5, [R1+0x4] ;  /* 0x0000040001057983 */ /* 0x000ea20000100800 */
[----:B------:R-:W-:Y:S01]  /*22ba0*/  IMAD.U32 R4, RZ, RZ, UR39 ;  /* 0x00000027ff047e24 */ /* 0x000fe2000f8e00ff */
[----:B------:R-:W-:Y:S04]  /*22bb0*/  BSSY B0, `(.L_x_591) ;  /* 0x0000007000007945 */ /* 0x000fe80003800000 */
[----:B------:R-:W-:Y:S02]  /*22bc0*/  ISETP.NE.AND P1, PT, R4, 0x3, PT ;  /* 0x000000030400780c */ /* 0x000fe40003f25270 */
[----:B------:R-:W-:-:S04]  /*22bd0*/  LOP3.LUT R4, R2, 0x1, RZ, 0x3c, !PT ;  /* 0x0000000102047812 */ /* 0x000fc800078e3cff */
[----:B------:R-:W-:Y:S01]  /*22be0*/  SHF.L.U32 R4, R4, 0x1f, RZ ;  /* 0x0000001f04047819 */ /* 0x000fe200000006ff */
[----:B--2---:R-:W-:-:S04]  /*22bf0*/  IMAD R17, R0, 0x8, R5 ;  /* 0x0000000800117824 */ /* 0x004fc800078e0205 */
[----:B------:R-:W2:Y:S02]  /*22c00*/  SYNCS.PHASECHK.TRANS64.TRYWAIT P0, [R17+URZ+0x2e870], R4 ;  /* 0x02e87004110075a7 */ /* 0x000ea4000800017f */
[----:B--2---:R-:W-:Y:S05]  /*22c10*/  @!P0 BRA `(.L_x_592) ;  /* 0x0000004800fc8947 */ /* 0x004fea0003800000 */
.L_x_740:
[----:B------:R-:W-:Y:S05]  /*22c20*/  BSYNC B0 ;  /* 0x0000000000007941 */ /* 0x000fea0003800000 */
.L_x_591:
[----:B------:R-:W-:Y:S05]  /*22c30*/  @!P1 BRA `(.L_x_593) ;  /* 0x0000000000049947 */ /* 0x000fea0003800000 */
[----:B------:R-:W-:Y:S01]  /*22c40*/  BPT.TRAP 0x1 ;  /* 0x000000040000795c */ /* 0x000fe20000300000 */
.L_x_593:
[----:B------:R-:W-:Y:S01]  /*22c50*/  SHF.L.U32 R2, R2, 0x1f, RZ ;  /* 0x0000001f02027819 */ /* 0x000fe200000006ff */
[----:B------:R-:W-:-:S03]  /*22c60*/  IMAD R12, R0, 0x7000, RZ ;  /* 0x00007000000c7824 */ /* 0x000fc600078e02ff */
[----:B------:R-:W3:Y:S02]  /*22c70*/  SYNCS.PHASECHK.TRANS64.TRYWAIT P0, [R17+URZ+0x2e860], R2 ;  /* 0x02e86002110075a7 */ /* 0x000ee4000800017f */
[----:B---3--:R-:W-:Y:S05]  /*22c80*/  @!P0 BRA `(.L_x_594) ;  /* 0x0000004800f48947 */ /* 0x008fea0003800000 */
.L_x_741:
[----:B------:R-:W4:Y:S04]  /*22c90*/  LDL R0, [R1+0x2c] ;  /* 0x00002c0001007983 */ /* 0x000f280000100800 */
[----:B------:R-:W5:Y:S04]  /*22ca0*/  LDL R13, [R1+0x4] ;  /* 0x00000400010d7983 */ /* 0x000f680000100800 */
[----:B------:R-:W3:Y:S04]  /*22cb0*/  LDL R15, [R1+0x30] ;  /* 0x00003000010f7983 */ /* 0x000ee80000100800 */
[----:B------:R-:W3:Y:S01]  /*22cc0*/  LDL R14, [R1+0x28] ;  /* 0x00002800010e7983 */ /* 0x000ee20000100800 */
[----:B------:R-:W-:Y:S05]  /*22cd0*/  WARPSYNC.ALL ;  /* 0x0000000000007948 */ /* 0x000fea0003800000 */
[----:B----4-:R-:W-:-:S05]  /*22ce0*/  LOP3.LUT R0, R12, R0, RZ, 0xfc, !PT ;  /* 0x000000000c007212 */ /* 0x010fca00078efcff */
[----:B-----5:R-:W-:-:S05]  /*22cf0*/  IMAD.IADD R0, R13, 0x1, R0 ;  /* 0x000000010d007824 */ /* 0x020fca00078e0200 */
[----:B--2---:R-:W2:Y:S01]  /*22d00*/  LDSM.16.MT88.4 R4, [R0+0xe400] ;  /* 0x00e400000004783b */ /* 0x004ea20000004200 */
[----:B---3--:R-:W-:Y:S02]  /*22d10*/  IADD3 R2, R15, R0, RZ ;  /* 0x000000000f027210 */ /* 0x008fe40007ffe0ff */
[----:B------:R-:W-:Y:S02]  /*22d20*/  LOP3.LUT R20, R12, R14, RZ, 0xfc, !PT ;  /* 0x0000000e0c147212 */ /* 0x000fe400078efcff */
[C-C-:B--2---:R-:W-:Y:S02]  /*22d30*/  PRMT R8, R4.reuse, 0x6420, R5.reuse ;  /* 0x0000642004087816 */ /* 0x144fe40000000005 */
[----:B-1----:R-:W-:Y:S02]  /*22d40*/  PRMT R9, R4, 0x7531, R5 ;  /* 0x0000753104097816 */ /* 0x002fe40000000005 */
[C-C-:B------:R-:W-:Y:S02]  /*22d50*/  PRMT R10, R6.reuse, 0x6420, R7.reuse ;  /* 0x00006420060a7816 */ /* 0x140fe40000000007 */
[----:B------:R-:W-:-:S02]  /*22d60*/  PRMT R11, R6, 0x7531, R7 ;  /* 0x00007531060b7816 */ /* 0x000fc40000000007 */
[----:B------:R-:W1:Y:S01]  /*22d70*/  LDSM.16.MT88.4 R4, [R2+0xe400] ;  /* 0x00e400000204783b */ /* 0x000e620000004200 */
[----:B------:R-:W-:-:S05]  /*22d80*/  IMAD.IADD R20, R13, 0x1, R20 ;  /* 0x000000010d147824 */ /* 0x000fca00078e0214 */
[----:B------:R1:W-:Y:S02]  /*22d90*/  STSM.16.M88.4 [R20+0x400], R8 ;  /* 0x0004000814007844 */ /* 0x0003e40000000200 */
[C-C-:B-1----:R-:W-:Y:S02]  /*22da0*/  PRMT R8, R4.reuse, 0x6420, R5.reuse ;  /* 0x0000642004087816 */ /* 0x142fe40000000005 */
[----:B------:R-:W-:Y:S02]  /*22db0*/  PRMT R9, R4, 0x7531, R5 ;  /* 0x0000753104097816 */ /* 0x000fe40000000005 */
[C-C-:B------:R-:W-:Y:S02]  /*22dc0*/  PRMT R10, R6.reuse, 0x6420, R7.reuse ;  /* 0x00006420060a7816 */ /* 0x140fe40000000007 */
[----:B------:R-:W-:-:S05]  /*22dd0*/  PRMT R11, R6, 0x7531, R7 ;  /* 0x00007531060b7816 */ /* 0x000fca0000000007 */
[----:B------:R-:W-:Y:S04]  /*22de0*/  STSM.16.M88.4 [R20+0xc00], R8 ;  /* 0x000c000814007844 */ /* 0x000fe80000000200 */
[----:B------:R-:W1:Y:S02]  /*22df0*/  LDSM.16.MT88.4 R4, [R0+0xf400] ;  /* 0x00f400000004783b */ /* 0x000e640000004200 */
        /* <DEDUP_REMOVED lines=79> */
.L_x_595:
[----:B------:R-:W3:Y:S01]  /*232f0*/  S2R R0, SR_TID.X ;  /* 0x0000000000007919 */ /* 0x000ee20000002100 */
[----:B-1----:R1:W-:Y:S01]  /*23300*/  SYNCS.ARRIVE.TRANS64.A1T0 RZ, [R17+URZ+0x2e850], RZ ;  /* 0x02e850ff11ff79a7 */ /* 0x0023e2000810003f */
[----:B------:R4:W5:Y:S01]  /*23310*/  LDL R2, [R1+0x10] ;  /* 0x0000100001027983 */ /* 0x0009620000100800 */
[----:B---3--:R-:W-:Y:S01]  /*23320*/  LOP3.LUT R0, R0, 0x7f, RZ, 0xc0, !PT ;  /* 0x0000007f00007812 */ /* 0x008fe200078ec0ff */
        /* <DEDUP_REMOVED lines=9> */
.L_x_576:
[----:B------:R-:W3:Y:S01]  /*233c0*/  S2R R4, SR_TID.X ;  /* 0x0000000000047919 */ /* 0x000ee20000002100 */
[----:B------:R-:W-:Y:S01]  /*233d0*/  BSSY B0, `(.L_x_597) ;  /* 0x0000010000007945 */ /* 0x000fe20003800000 */
[----:B---3--:R-:W-:-:S04]  /*233e0*/  LOP3.LUT R4, R4, 0x7f, RZ, 0xc0, !PT ;  /* 0x0000007f04047812 */ /* 0x008fc800078ec0ff */
[----:B------:R-:W-:-:S13]  /*233f0*/  ISETP.NE.AND P0, PT, R4, RZ, PT ;  /* 0x000000ff0400720c */ /* 0x000fda0003f05270 */
[----:B------:R-:W-:Y:S05]  /*23400*/  @P0 BRA `(.L_x_598) ;  /* 0x0000000000300947 */ /* 0x000fea0003800000 */
[----:B------:R-:W3:Y:S01]  /*23410*/  S2R R3, SR_LANEID ;  /* 0x0000000000037919 */ /* 0x000ee20000000000 */
[----:B------:R-:W-:Y:S01]  /*23420*/  VOTEU.ANY UR4, UPT, PT ;  /* 0x0000000000047886 */ /* 0x000fe200038e0100 */
[----:B------:R-:W4:Y:S01]  /*23430*/  LDC.64 R4, c[0x0][0xc60] ;  /* 0x00031800ff047b82 */ /* 0x000f220000000a00 */
[----:B-----5:R-:W3:Y:S08]  /*23440*/  FLO.U32 R0, UR4 ;  /* 0x0000000400007d00 */ /* 0x020ef000080e0000 */
[----:B------:R-:W4:Y:S01]  /*23450*/  POPC R2, UR4 ;  /* 0x0000000400027d09 */ /* 0x000f220008000000 */
[----:B---3--:R-:W-:-:S13]  /*23460*/  ISETP.EQ.U32.AND P1, PT, R0, R3, PT ;  /* 0x000000030000720c */ /* 0x008fda0003f22070 */
[----:B----4-:R-:W3:Y:S01]  /*23470*/  @P1 ATOMG.E.ADD.STRONG.GPU PT, R5, desc[UR60][R4.64], R2 ;  /* 0x00000002040519a8 */ /* 0x010ee200081ee1fc */
[----:B------:R-:W4:Y:S02]  /*23480*/  S2R R3, SR_LTMASK ;  /* 0x0000000000037919 */ /* 0x000f240000003900 */
[----:B----4-:R-:W-:-:S06]  /*23490*/  LOP3.LUT R3, R3, UR4, RZ, 0xc0, !PT ;  /* 0x0000000403037c12 */ /* 0x010fcc000f8ec0ff */
[----:B------:R-:W4:Y:S01]  /*234a0*/  POPC R3, R3 ;  /* 0x0000000300037309 */ /* 0x000f220000000000 */
[----:B---3--:R-:W4:Y:S02]  /*234b0*/  SHFL.IDX PT, R0, R5, R0, 0x1f ;  /* 0x00001f0005007589 */ /* 0x008f2400000e0000 */
[----:B----4-:R-:W-:-:S07]  /*234c0*/  IADD3 R16, R0, UR40, R3 ;  /* 0x0000002800107c10 */ /* 0x010fce000fffe003 */
.L_x_598:
[----:B------:R-:W-:Y:S05]  /*234d0*/  BSYNC B0 ;  /* 0x0000000000007941 */ /* 0x000fea0003800000 */
.L_x_597:
[----:B------:R-:W-:-:S06]  /*234e0*/  UISETP.NE.AND UP0, UPT, UR38, 0x3, UPT ;  /* 0x000000032600788c */ /* 0x000fcc000bf05270 */
[----:B------:R-:W-:-:S13]  /*234f0*/  PLOP3.LUT P1, PT, PT, PT, UP0, 0x80, 0x0 ;  /* 0x000000000000781c */ /* 0x000fda0003f2f008 */
[----:B------:R-:W-:Y:S05]  /*23500*/  @!P1 BRA `(.L_x_599) ;  /* 0x0000000000049947 */ /* 0x000fea0003800000 */
[----:B------:R-:W-:Y:S01]  /*23510*/  BPT.TRAP 0x1 ;  /* 0x000000040000795c */ /* 0x000fe20000300000 */
.L_x_599:
[----:B------:R-:W3:Y:S04]  /*23520*/  LDL R4, [R1+0x10] ;  /* 0x0000100001047983 */ /* 0x000ee80000100800 */
[----:B------:R-:W4:Y:S04]  /*23530*/  LDL R3, [R1+0x4] ;  /* 0x0000040001037983 */ /* 0x000f280000100800 */
[----:B-----5:R-:W4:Y:S01]  /*23540*/  LDL R2, [R1+0x8] ;  /* 0x0000080001027983 */ /* 0x020f220000100800 */
[----:B------:R-:W-:Y:S01]  /*23550*/  MOV R0, UR39 ;  /* 0x0000002700007c02 */ /* 0x000fe20008000f00 */
[----:B------:R-:W-:Y:S03]  /*23560*/  BSSY B0, `(.L_x_600) ;  /* 0x0000007000007945 */ /* 0x000fe60003800000 */
[----:B------:R-:W-:-:S02]  /*23570*/  ISETP.NE.AND P2, PT, R0, 0x3, PT ;  /* 0x000000030000780c */ /* 0x000fc40003f45270 */
[----:B---3--:R-:W-:-:S04]  /*23580*/  LOP3.LUT R0, R4, 0x1, RZ, 0x3c, !PT ;  /* 0x0000000104007812 */ /* 0x008fc800078e3cff */
[----:B------:R-:W-:Y:S01]  /*23590*/  SHF.L.U32 R0, R0, 0x1f, RZ ;  /* 0x0000001f00007819 */ /* 0x000fe200000006ff */
[----:B----4-:R-:W-:-:S04]  /*235a0*/  IMAD R17, R2, 0x8, R3 ;  /* 0x0000000802117824 */ /* 0x010fc800078e0203 */
[----:B------:R-:W3:Y:S02]  /*235b0*/  SYNCS.PHASECHK.TRANS64.TRYWAIT P1, [R17+URZ+0x2e870], R0 ;  /* 0x02e87000110075a7 */ /* 0x000ee4000802017f */
[----:B---3--:R-:W-:Y:S05]  /*235c0*/  @!P1 BRA `(.L_x_601) ;  /* 0x0000004000b89947 */ /* 0x008fea0003800000 */
.L_x_742:
[----:B------:R-:W-:Y:S05]  /*235d0*/  BSYNC B0 ;  /* 0x0000000000007941 */ /* 0x000fea0003800000 */
.L_x_600:
[----:B------:R-:W-:Y:S05]  /*235e0*/  @!P2 BRA `(.L_x_602) ;  /* 0x000000000004a947 */ /* 0x000fea0003800000 */
[----:B------:R-:W-:Y:S01]  /*235f0*/  BPT.TRAP 0x1 ;  /* 0x000000040000795c */ /* 0x000fe20000300000 */
.L_x_602:
[----:B---3--:R-:W3:Y:S02]  /*23600*/  LDL R0, [R1+0x10] ;  /* 0x0000100001007983 */ /* 0x008ee40000100800 */
[----:B---3--:R-:W-:-:S04]  /*23610*/  SHF.L.U32 R0, R0, 0x1f, RZ ;  /* 0x0000001f00007819 */ /* 0x008fc800000006ff */
[----:B------:R-:W3:Y:S02]  /*23620*/  SYNCS.PHASECHK.TRANS64.TRYWAIT P1, [R17+URZ+0x2e860], R0 ;  /* 0x02e86000110075a7 */ /* 0x000ee4000802017f */
[----:B---3--:R-:W-:Y:S05]  /*23630*/  @!P1 BRA `(.L_x_603) ;  /* 0x0000004000b09947 */ /* 0x008fea0003800000 */
.L_x_743:
[----:B------:R-:W3:Y:S04]  /*23640*/  LDL R18, [R1+0x8] ;  /* 0x0000080001127983 */ /* 0x000ee80000100800 */
[----:B------:R-:W4:Y:S04]  /*23650*/  LDL R2, [R1+0x2c] ;  /* 0x00002c0001027983 */ /* 0x000f280000100800 */
[----:B--2---:R-:W2:Y:S04]  /*23660*/  LDL R12, [R1+0x4] ;  /* 0x00000400010c7983 */ /* 0x004ea80000100800 */
[----:B------:R-:W5:Y:S04]  /*23670*/  LDL R3, [R1+0x30] ;  /* 0x0000300001037983 */ /* 0x000f680000100800 */
[----:B------:R-:W5:Y:S01]  /*23680*/  LDL R13, [R1+0x28] ;  /* 0x00002800010d7983 */ /* 0x000f620000100800 */
[----:B------:R-:W-:Y:S05]  /*23690*/  WARPSYNC.ALL ;  /* 0x0000000000007948 */ /* 0x000fea0003800000 */
[----:B---3--:R-:W-:-:S05]  /*236a0*/  IMAD R0, R18, 0x7000, RZ ;  /* 0x0000700012007824 */ /* 0x008fca00078e02ff */
[----:B----4-:R-:W-:-:S05]  /*236b0*/  LOP3.LUT R2, R0, R2, RZ, 0xfc, !PT ;  /* 0x0000000200027212 */ /* 0x010fca00078efcff */
[----:B--2---:R-:W-:-:S05]  /*236c0*/  IMAD.IADD R2, R12, 0x1, R2 ;  /* 0x000000010c027824 */ /* 0x004fca00078e0202 */
[----:B-1----:R-:W1:Y:S01]  /*236d0*/  LDSM.16.MT88.4 R4, [R2+0xe400] ;  /* 0x00e400000204783b */ /* 0x002e620000004200 */
[----:B-----5:R-:W-:Y:S01]  /*236e0*/  IMAD.IADD R3, R3, 0x1, R2 ;  /* 0x0000000103037824 */ /* 0x020fe200078e0202 */
[----:B------:R-:W-:Y:S02]  /*236f0*/  LOP3.LUT R0, R0, R13, RZ, 0xfc, !PT ;  /* 0x0000000d00007212 */ /* 0x000fe400078efcff */
[C-C-:B-1----:R-:W-:Y:S02]  /*23700*/  PRMT R8, R4.reuse, 0x6420, R5.reuse ;  /* 0x0000642004087816 */ /* 0x142fe40000000005 */
[----:B------:R-:W-:Y:S02]  /*23710*/  PRMT R9, R4, 0x7531, R5 ;  /* 0x0000753104097816 */ /* 0x000fe40000000005 */
[C-C-:B------:R-:W-:Y:S02]  /*23720*/  PRMT R10, R6.reuse, 0x6420, R7.reuse ;  /* 0x00006420060a7816 */ /* 0x140fe40000000007 */
[----:B------:R-:W-:-:S02]  /*23730*/  PRMT R11, R6, 0x7531, R7 ;  /* 0x00007531060b7816 */ /* 0x000fc40000000007 */
[----:B------:R-:W1:Y:S01]  /*23740*/  LDSM.16.MT88.4 R4, [R3+0xe400] ;  /* 0x00e400000304783b */ /* 0x000e620000004200 */
[----:B------:R-:W-:-:S05]  /*23750*/  IADD3 R0, R12, R0, RZ ;  /* 0x000000000c007210 */ /* 0x000fca0007ffe0ff */
        /* <DEDUP_REMOVED lines=86> */
.L_x_604:
[----:B------:R-:W3:Y:S01]  /*23cc0*/  LDL.LU R3, [R1+0x10] ;  /* 0x0000100001037983 */ /* 0x000ee20000300800 */
[----:B-1----:R1:W-:Y:S01]  /*23cd0*/  SYNCS.ARRIVE.TRANS64.A1T0 RZ, [R17+URZ+0x2e850], RZ ;  /* 0x02e850ff11ff79a7 */ /* 0x0023e2000810003f */
[----:B--2---:R-:W-:Y:S02]  /*23ce0*/  VIADD R0, R18, 0x1 ;  /* 0x0000000112007836 */ /* 0x004fe40000000000 */
[----:B-1----:R-:W-:-:S05]  /*23cf0*/  @!P0 VIADD R17, R17, 0x2e880 ;  /* 0x0002e88011118836 */ /* 0x002fca0000000000 */
[----:B------:R-:W-:Y:S01]  /*23d00*/  @!P0 PRMT R17, RZ, 0x654, R17 ;  /* 0x00000654ff118816 */ /* 0x000fe20000000011 */
[----:B------:R-:W-:Y:S06]  /*23d10*/  BAR.SYNC.DEFER_BLOCKING 0x2, 0x80 ;  /* 0x0082000000007b1d */ /* 0x000fec0000010000 */
[----:B------:R1:W-:Y:S01]  /*23d20*/  @!P0 SYNCS.ARRIVE.TRANS64.RED.A1T0 RZ, [R17+URZ], RZ ;  /* 0x000000ff11ff89a7 */ /* 0x0003e2000810043f */
[----:B------:R-:W-:-:S04]  /*23d30*/  ISETP.NE.AND P0, PT, R0, 0x2, PT ;  /* 0x000000020000780c */ /* 0x000fc80003f05270 */
[----:B------:R-:W-:Y:S02]  /*23d40*/  SEL R2, RZ, 0x1, P0 ;  /* 0x00000001ff027807 */ /* 0x000fe40000000000 */
[----:B------:R-:W-:-:S05]  /*23d50*/  SEL R0, R0, RZ, P0 ;  /* 0x000000ff00007207 */ /* 0x000fca0000000000 */
[----:B------:R1:W-:Y:S01]  /*23d60*/  STL [R1+0x8], R0 ;  /* 0x0000080001007387 */ /* 0x0003e20000100800 */
[----:B---3--:R-:W-:-:S05]  /*23d70*/  LOP3.LUT R3, R3, R2, RZ, 0x3c, !PT ;  /* 0x0000000203037212 */ /* 0x008fca00078e3cff */
[----:B------:R1:W-:Y:S02]  /*23d80*/  STL [R1+0x10], R3 ;  /* 0x0000100301007387 */ /* 0x0003e40000100800 */
.L_x_553:
[----:B-1----:R-:W2:Y:S02]  /*23d90*/  LDL R0, [R1+0x1c] ;  /* 0x00001c0001007983 */ /* 0x002ea40000100800 */
[----:B--2---:R-:W-:-:S13]  /*23da0*/  LOP3.LUT P0, RZ, R0, 0x2, RZ, 0xc0, !PT ;  /* 0x0000000200ff7812 */ /* 0x004fda000780c0ff */
[----:B------:R-:W-:Y:S05]  /*23db0*/  @!P0 BRA `(.L_x_605) ;  /* 0x0000000000288947 */ /* 0x000fea0003800000 */
[----:B------:R-:W-:Y:S05]  /*23dc0*/  WARPSYNC.ALL ;  /* 0x0000000000007948 */ /* 0x000fea0003800000 */
[----:B------:R-:W1:Y:S08]  /*23dd0*/  S2UR UR5, SR_CgaCtaId ;  /* 0x00000000000579c3 */ /* 0x000e700000008800 */
[----:B------:R-:W-:Y:S06]  /*23de0*/  BAR.SYNC.DEFER_BLOCKING 0x5, 0x180 ;  /* 0x0146000000007b1d */ /* 0x000fec0000010000 */
[----:B------:R-:W-:-:S02]  /*23df0*/  UMOV UR4, 0x400 ;  /* 0x0000040000047882 */ /* 0x000fc40000000000 */
[----:B-1----:R-:W-:-:S06]  /*23e00*/  ULEA UR4, UR5, UR4, 0x18 ;  /* 0x0000000405047291 */ /* 0x002fcc000f8ec03f */
[----:B------:R-:W-:-:S05]  /*23e10*/  IMAD.U32 R0, RZ, RZ, UR4 ;  /* 0x00000004ff007e24 */ /* 0x000fca000f8e00ff */
[----:B------:R1:W2:Y:S04]  /*23e20*/  LDS.128 R16, [R0+0x2e8d0] ;  /* 0x02e8d00000107984 */ /* 0x0002a80000000c00 */
[----:B------:R1:W-:Y:S01]  /*23e30*/  STL [R1+0x4], R0 ;  /* 0x0000040001007387 */ /* 0x0003e20000100800 */
[----:B------:R-:W-:Y:S06]  /*23e40*/  BAR.ARV 0x4, 0x180 ;  /* 0x0106000000007b1d */ /* 0x000fec0000002000 */
[----:B------:R-:W-:Y:S05]  /*23e50*/  BRA `(.L_x_606) ;  /* 0x0000000800487947 */ /* 0x000fea0003800000 */
.L_x_605:
[----:B------:R-:W1:Y:S01]  /*23e60*/  S2R R0, SR_TID.X ;  /* 0x0000000000007919 */ /* 0x000e620000002100 */
[----:B------:R-:W-:Y:S01]  /*23e70*/  UMOV UR4, 0xffffffff ;  /* 0xffffffff00047882 */ /* 0x000fe20000000000 */
[----:B-1----:R-:W-:-:S04]  /*23e80*/  LOP3.LUT R7, R0, 0x1f, RZ, 0xc0, !PT ;  /* 0x0000001f00077812 */ /* 0x002fc800078ec0ff */
[----:B------:R-:W-:Y:S01]  /*23e90*/  ISETP.NE.AND P0, PT, R7, 0x1f, PT ;  /* 0x0000001f0700780c */ /* 0x000fe20003f05270 */
[----:B------:R-:W-:-:S12]  /*23ea0*/  BRA.DIV UR4, `(.L_x_607) ;  /* 0x0000003a04a87947 */ /* 0x000fd8000b800000 */
[----:B------:R-:W-:Y:S01]  /*23eb0*/  IADD3 R0, R19, R7, RZ ;  /* 0x0000000713007210 */ /* 0x000fe20007ffe0ff */
[----:B------:R-:W-:-:S03]  /*23ec0*/  ULDC UR4, c[0x0][0xc3c] ;  /* 0x00030f0000047ab9 */ /* 0x000fc60000000800 */
[----:B------:R-:W-:-:S13]  /*23ed0*/  ISETP.GE.OR P1, PT, R0, UR4, !P0 ;  /* 0x0000000400007c0c */ /* 0x000fda000c726670 */
[----:B------:R-:W1:Y:S02]  /*23ee0*/  @!P1 LDC.64 R2, c[0x0][0xc80] ;  /* 0x00032000ff029b82 */ /* 0x000e640000000a00 */
[----:B-1----:R-:W-:-:S06]  /*23ef0*/  @!P1 IMAD.WIDE R2, R0, 0x4, R2 ;  /* 0x0000000400029825 */ /* 0x002fcc00078e0202 */
[----:B------:R1:W2:Y:S01]  /*23f00*/  @!P1 LDG.E R3, desc[UR60][R2.64] ;  /* 0x0000003c02039981 */ /* 0x0002a2000c1e1900 */
[C---:B------:R-:W-:Y:S02]  /*23f10*/  ISETP.GE.U32.AND P2, PT, R7.reuse, 0x2, PT ;  /* 0x000000020700780c */ /* 0x040fe40003f46070 */
[C---:B------:R-:W-:Y:S01]  /*23f20*/  ISETP.GE.U32.AND P3, PT, R7.reuse, 0x4, PT ;  /* 0x000000040700780c */ /* 0x040fe20003f66070 */
[----:B------:R-:W-:Y:S01]  /*23f30*/  SHFL.IDX PT, R0, R16, RZ, 0x1f ;  /* 0x00001fff10007589 */ /* 0x000fe200000e0000 */
[C---:B------:R-:W-:Y:S02]  /*23f40*/  ISETP.GE.U32.AND P4, PT, R7.reuse, 0x8, PT ;  /* 0x000000080700780c */ /* 0x040fe40003f86070 */
[C---:B------:R-:W-:Y:S01]  /*23f50*/  ISETP.GE.U32.AND P5, PT, R7.reuse, 0x10, PT ;  /* 0x000000100700780c */ /* 0x040fe20003fa6070 */
[----:B------:R-:W-:Y:S01]  /*23f60*/  SHFL.IDX PT, R4, R16, 0x1, 0x1f ;  /* 0x00201f0010047f89 */ /* 0x000fe200000e0000 */
[----:B-1----:R-:W-:Y:S02]  /*23f70*/  IMAD.MOV.U32 R2, RZ, RZ, RZ ;  /* 0x000000ffff027224 */ /* 0x002fe400078e00ff */
[----:B--2---:R-:W-:Y:S01]  /*23f80*/  @!P1 IMAD.MOV.U32 R2, RZ, RZ, R3 ;  /* 0x000000ffff029224 */ /* 0x004fe200078e0003 */
[----:B------:R-:W-:-:S04]  /*23f90*/  ISETP.NE.AND P1, PT, R7, RZ, PT ;  /* 0x000000ff0700720c */ /* 0x000fc80003f25270 */
[----:B------:R-:W1:Y:S02]  /*23fa0*/  SHFL.UP PT, R3, R2, 0x1, RZ ;  /* 0x0420000002037989 */ /* 0x000e6400000e00ff */
[----:B-1----:R-:W-:-:S05]  /*23fb0*/  SEL R3, R3, RZ, P1 ;  /* 0x000000ff03037207 */ /* 0x002fca0000800000 */
[----:B------:R-:W-:-:S05]  /*23fc0*/  IMAD.IADD R3, R2, 0x1, R3 ;  /* 0x0000000102037824 */ /* 0x000fca00078e0203 */
[----:B------:R-:W1:Y:S02]  /*23fd0*/  SHFL.UP PT, R5, R3, 0x2, RZ ;  /* 0x0440000003057989 */ /* 0x000e6400000e00ff */
[----:B-1----:R-:W-:-:S04]  /*23fe0*/  SEL R5, R5, RZ, P2 ;  /* 0x000000ff05057207 */ /* 0x002fc80001000000 */
[----:B------:R-:W-:-:S05]  /*23ff0*/  IADD3 R3, R3, R5, RZ ;  /* 0x0000000503037210 */ /* 0x000fca0007ffe0ff */
[----:B------:R-:W1:Y:S02]  /*24000*/  SHFL.UP PT, R5, R3, 0x4, RZ ;  /* 0x0480000003057989 */ /* 0x000e6400000e00ff */
[----:B-1----:R-:W-:-:S05]  /*24010*/  SEL R5, R5, RZ, P3 ;  /* 0x000000ff05057207 */ /* 0x002fca0001800000 */
[----:B------:R-:W-:-:S05]  /*24020*/  IMAD.IADD R3, R3, 0x1, R5 ;  /* 0x0000000103037824 */ /* 0x000fca00078e0205 */
[----:B------:R-:W1:Y:S02]  /*24030*/  SHFL.UP PT, R5, R3, 0x8, RZ ;  /* 0x0500000003057989 */ /* 0x000e6400000e00ff */
[----:B-1----:R-:W-:-:S05]  /*24040*/  SEL R5, R5, RZ, P4 ;  /* 0x000000ff05057207 */ /* 0x002fca0002000000 */
[----:B------:R-:W-:-:S05]  /*24050*/  IMAD.IADD R3, R3, 0x1, R5 ;  /* 0x0000000103037824 */ /* 0x000fca00078e0205 */
[----:B------:R-:W1:Y:S02]  /*24060*/  SHFL.UP PT, R5, R3, 0x10, RZ ;  /* 0x0600000003057989 */ /* 0x000e6400000e00ff */
[----:B-1----:R-:W-:-:S05]  /*24070*/  SEL R5, R5, RZ, P5 ;  /* 0x000000ff05057207 */ /* 0x002fca0002800000 */
[----:B------:R-:W-:-:S05]  /*24080*/  IMAD.IADD R5, R3, 0x1, R5 ;  /* 0x0000000103057824 */ /* 0x000fca00078e0205 */
[----:B------:R1:W2:Y:S02]  /*24090*/  SHFL.IDX PT, R6, R5, 0x1f, 0x1f ;  /* 0x03e01f0005067f89 */ /* 0x0002a400000e0000 */
.L_x_753:
[----:B------:R-:W-:Y:S02]  /*240a0*/  ULDC UR4, c[0x0][0xc38] ;  /* 0x00030e0000047ab9 */ /* 0x000fe40000000800 */
[----:B------:R-:W-:-:S05]  /*240b0*/  MOV R16, UR4 ;  /* 0x0000000400107c02 */ /* 0x000fca0008000f00 */
[----:B--2---:R-:W-:-:S04]  /*240c0*/  IMAD R6, R6, R16, RZ ;  /* 0x0000001006067224 */ /* 0x004fc800078e02ff */
[----:B------:R-:W-:-:S05]  /*240d0*/  IMAD.IADD R4, R4, 0x1, R6 ;  /* 0x0000000104047824 */ /* 0x000fca00078e0206 */
[----:B------:R-:W-:-:S13]  /*240e0*/  ISETP.GT.AND P6, PT, R4, R0, PT ;  /* 0x000000000400720c */ /* 0x000fda0003fc4270 */
[----:B------:R-:W-:Y:S05]  /*240f0*/  @P6 BRA `(.L_x_608) ;  /* 0x00000000009c6947 */ /* 0x000fea0003800000 */
.L_x_613:
[----:B------:R-:W2:Y:S01]  /*24100*/  LDC R2, c[0x0][0xc3c] ;  /* 0x00030f00ff027b82 */ /* 0x000ea20000000800 */
[----:B------:R-:W-:-:S05]  /*24110*/  VIADD R19, R19, 0x1f ;  /* 0x0000001f13137836 */ /* 0x000fca0000000000 */
[----:B--2---:R-:W-:-:S13]  /*24120*/  ISETP.GE.AND P6, PT, R19, R2, PT ;  /* 0x000000021300720c */ /* 0x004fda0003fc6270 */
[----:B------:R-:W-:Y:S05]  /*24130*/  @P6 BRA `(.L_x_609) ;  /* 0x0000000400446947 */ /* 0x000fea0003800000 */
[----:B------:R-:W2:Y:S01]  /*24140*/  S2R R3, SR_TID.X ;  /* 0x0000000000037919 */ /* 0x000ea20000002100 */
[----:B------:R-:W-:Y:S01]  /*24150*/  BSSY B0, `(.L_x_610) ;  /* 0x0000009000007945 */ /* 0x000fe20003800000 */
[----:B--2---:R-:W-:-:S05]  /*24160*/  LOP3.LUT R3, R3, 0x1f, RZ, 0xc0, !PT ;  /* 0x0000001f03037812 */ /* 0x004fca00078ec0ff */
[----:B-1----:R-:W-:-:S05]  /*24170*/  IMAD.IADD R5, R19, 0x1, R3 ;  /* 0x0000000113057824 */ /* 0x002fca00078e0203 */
[----:B------:R-:W-:Y:S02]  /*24180*/  ISETP.GE.OR P6, PT, R5, R2, !P0 ;  /* 0x000000020500720c */ /* 0x000fe400047c6670 */
[----:B------:R-:W-:-:S11]  /*24190*/  MOV R2, RZ ;  /* 0x000000ff00027202 */ /* 0x000fd60000000f00 */
[----:B------:R-:W-:Y:S05]  /*241a0*/  @P6 BRA `(.L_x_611) ;  /* 0x00000000000c6947 */ /* 0x000fea0003800000 */
[----:B------:R-:W1:Y:S02]  /*241b0*/  LDC.64 R2, c[0x0][0xc80] ;  /* 0x00032000ff027b82 */ /* 0x000e640000000a00 */
[----:B-1----:R-:W-:-:S06]  /*241c0*/  IMAD.WIDE R2, R5, 0x4, R2 ;  /* 0x0000000405027825 */ /* 0x002fcc00078e0202 */
[----:B------:R1:W5:Y:S02]  /*241d0*/  LDG.E R2, desc[UR60][R2.64] ;  /* 0x0000003c02027981 */ /* 0x000364000c1e1900 */
.L_x_611:
[----:B------:R-:W-:Y:S05]  /*241e0*/  BSYNC B0 ;  /* 0x0000000000007941 */ /* 0x000fea0003800000 */
.L_x_610:
[----:B------:R-:W-:-:S03]  /*241f0*/  UMOV UR4, 0xffffffff ;  /* 0xffffffff00047882 */ /* 0x000fc60000000000 */
[----:B------:R-:W-:Y:S05]  /*24200*/  BRA.DIV UR4, `(.L_x_612) ;  /* 0x0000003e040c7947 */ /* 0x000fea000b800000 */
[----:B-1---5:R-:W1:Y:S02]  /*24210*/  SHFL.UP PT, R3, R2, 0x1, RZ ;  /* 0x0420000002037989 */ /* 0x022e6400000e00ff */
        /* <DEDUP_REMOVED lines=14> */
[----:B------:R1:W2:Y:S02]  /*24300*/  SHFL.IDX PT, R6, R5, 0x1f, 0x1f ;  /* 0x03e01f0005067f89 */ /* 0x0002a400000e0000 */
.L_x_761:
[----:B------:R-:W-:Y:S02]  /*24310*/  ULDC UR4, c[0x0][0xc38] ;  /* 0x00030e0000047ab9 */ /* 0x000fe40000000800 */
[----:B------:R-:W-:-:S04]  /*24320*/  IMAD.U32 R16, RZ, RZ, UR4 ;  /* 0x00000004ff107e24 */ /* 0x000fc8000f8e00ff */
[----:B--2---:R-:W-:-:S04]  /*24330*/  IMAD R6, R6, R16, RZ ;  /* 0x0000001006067224 */ /* 0x004fc800078e02ff */
[----:B------:R-:W-:-:S05]  /*24340*/  IMAD.IADD R4, R6, 0x1, R4 ;  /* 0x0000000106047824 */ /* 0x000fca00078e0204 */
[----:B------:R-:W-:-:S13]  /*24350*/  ISETP.GT.AND P6, PT, R4, R0, PT ;  /* 0x000000000400720c */ /* 0x000fda0003fc4270 */
[----:B------:R-:W-:Y:S05]  /*24360*/  @!P6 BRA `(.L_x_613) ;  /* 0xfffffffc0064e947 */ /* 0x000fea000383ffff */
.L_x_608:
[----:B------:R-:W-:Y:S01]  /*24370*/  IADD3 R6, -R6, R4, RZ ;  /* 0x0000000406067210 */ /* 0x000fe20007ffe1ff */
[----:B------:R-:W-:-:S04]  /*24380*/  UMOV UR4, 0xffffffff ;  /* 0xffffffff00047882 */ /* 0x000fc80000000000 */
[----:B------:R-:W-:-:S05]  /*24390*/  IMAD R3, R5, R16, R6 ;  /* 0x0000001005037224 */ /* 0x000fca00078e0206 */
[----:B------:R-:W-:Y:S01]  /*243a0*/  ISETP.GT.AND P6, PT, R3, R0, PT ;  /* 0x000000000300720c */ /* 0x000fe20003fc4270 */
[----:B------:R-:W-:-:S12]  /*243b0*/  BRA.DIV UR4, `(.L_x_614) ;  /* 0x0000003e04787947 */ /* 0x000fd8000b800000 */
[----:B------:R-:W-:-:S04]  /*243c0*/  VOTE.ANY R3, PT, !P6 ;  /* 0x0000000000037806 */ /* 0x000fc800070e0100 */
[----:B------:R-:W2:Y:S02]  /*243d0*/  POPC R4, R3 ;  /* 0x0000000300047309 */ /* 0x000ea40000000000 */
[----:B--2---:R2:W3:Y:S02]  /*243e0*/  SHFL.IDX PT, R17, R2, R4, 0x1f ;  /* 0x00001f0402117589 */ /* 0x0044e400000e0000 */
.L_x_765:
[----:B------:R-:W-:Y:S01]  /*243f0*/  ISETP.NE.AND P0, PT, R3, RZ, PT ;  /* 0x000000ff0300720c */ /* 0x000fe20003f05270 */
[----:B--2---:R-:W-:-:S12]  /*24400*/  IMAD.MOV.U32 R2, RZ, RZ, RZ ;  /* 0x000000ffff027224 */ /* 0x004fd800078e00ff */
[----:B------:R-:W-:Y:S05]  /*24410*/  @!P0 BRA `(.L_x_615) ;  /* 0x0000000000108947 */ /* 0x000fea0003800000 */
[----:B------:R-:W-:Y:S01]  /*24420*/  UMOV UR4, 0xffffffff ;  /* 0xffffffff00047882 */ /* 0x000fe20000000000 */
[----:B------:R-:W-:Y:S02]  /*24430*/  VIADD R12, R4, 0xffffffff ;  /* 0xffffffff040c7836 */ /* 0x000fe40000000000 */
[----:B------:R-:W-:Y:S05]  /*24440*/  BRA.DIV UR4, `(.L_x_616) ;  /* 0x0000003e049c7947 */ /* 0x000fea000b800000 */
[----:B------:R2:W4:Y:S02]  /*24450*/  SHFL.IDX PT, R2, R5, R12, 0x1f ;  /* 0x00001f0c05027589 */ /* 0x00052400000e0000 */
.L_x_615:
[----:B-123--:R-:W-:Y:S01]  /*24460*/  IABS R5, R17 ;  /* 0x0000001100057213 */ /* 0x00efe20000000000 */
[----:B----4-:R-:W-:Y:S02]  /*24470*/  IMAD R16, R2, R16, R6 ;  /* 0x0000001002107224 */ /* 0x010fe400078e0206 */
[----:B------:R-:W-:Y:S01]  /*24480*/  IMAD.IADD R19, R4, 0x1, R19 ;  /* 0x0000000104137824 */ /* 0x000fe200078e0213 */
[----:B------:R-:W1:Y:S01]  /*24490*/  I2F.RP R2, R5 ;  /* 0x0000000500027306 */ /* 0x000e620000209400 */
[----:B------:R-:W-:-:S07]  /*244a0*/  IMAD.IADD R0, R0, 0x1, -R16 ;  /* 0x0000000100007824 */ /* 0x000fce00078e0a10 */
[----:B-1----:R-:W1:Y:S02]  /*244b0*/  MUFU.RCP R2, R2 ;  /* 0x0000000200027308 */ /* 0x002e640000001000 */
[----:B-1----:R-:W-:-:S06]  /*244c0*/  VIADD R2, R2, 0xffffffe ;  /* 0x0ffffffe02027836 */ /* 0x002fcc0000000000 */
[----:B------:R-:W1:Y:S02]  /*244d0*/  F2I.FTZ.U32.TRUNC.NTZ R3, R2 ;  /* 0x0000000200037305 */ /* 0x000e64000021f000 */
[----:B-1----:R-:W-:-:S05]  /*244e0*/  IADD3 R2, RZ, -R3, RZ ;  /* 0x80000003ff027210 */ /* 0x002fca0007ffe0ff */
[----:B------:R-:W-:Y:S02]  /*244f0*/  IMAD R6, R2, R5, RZ ;  /* 0x0000000502067224 */ /* 0x000fe400078e02ff */
[----:B------:R-:W-:-:S04]  /*24500*/  IMAD.MOV.U32 R2, RZ, RZ, RZ ;  /* 0x000000ffff027224 */ /* 0x000fc800078e00ff */
[----:B------:R-:W-:Y:S01]  /*24510*/  IMAD.HI.U32 R2, R3, R6, R2 ;  /* 0x0000000603027227 */ /* 0x000fe200078e0002 */
[----:B------:R-:W-:Y:S02]  /*24520*/  IABS R6, R17 ;  /* 0x0000001100067213 */ /* 0x000fe40000000000 */
[----:B------:R-:W-:-:S03]  /*24530*/  IABS R3, R0 ;  /* 0x0000000000037213 */ /* 0x000fc60000000000 */
[----:B------:R-:W-:Y:S02]  /*24540*/  IMAD.MOV R6, RZ, RZ, -R6 ;  /* 0x000000ffff067224 */ /* 0x000fe400078e0a06 */
[----:B------:R-:W-:-:S04]  /*24550*/  IMAD.HI.U32 R2, R2, R3, RZ ;  /* 0x0000000302027227 */ /* 0x000fc800078e00ff */
[----:B------:R-:W-:-:S05]  /*24560*/  IMAD R3, R2, R6, R3 ;  /* 0x0000000602037224 */ /* 0x000fca00078e0203 */
[----:B------:R-:W-:-:S13]  /*24570*/  ISETP.GT.U32.AND P1, PT, R5, R3, PT ;  /* 0x000000030500720c */ /* 0x000fda0003f24070 */
[-C--:B------:R-:W-:Y:S01]  /*24580*/  @!P1 IADD3 R3, R3, -R5.reuse, RZ ;  /* 0x8000000503039210 */ /* 0x080fe20007ffe0ff */
[----:B------:R-:W-:Y:S01]  /*24590*/  @!P1 VIADD R2, R2, 0x1 ;  /* 0x0000000102029836 */ /* 0x000fe20000000000 */
[----:B------:R-:W-:Y:S02]  /*245a0*/  ISETP.NE.AND P1, PT, R17, RZ, PT ;  /* 0x000000ff1100720c */ /* 0x000fe40003f25270 */
[----:B------:R-:W-:Y:S02]  /*245b0*/  ISETP.GE.U32.AND P0, PT, R3, R5, PT ;  /* 0x000000050300720c */ /* 0x000fe40003f06070 */
[----:B------:R-:W-:-:S04]  /*245c0*/  LOP3.LUT R3, R0, R17, RZ, 0x3c, !PT ;  /* 0x0000001100037212 */ /* 0x000fc800078e3cff */
[----:B------:R-:W-:-:S07]  /*245d0*/  ISETP.GE.AND P2, PT, R3, RZ, PT ;  /* 0x000000ff0300720c */ /* 0x000fce0003f46270 */
[----:B------:R-:W-:-:S06]  /*245e0*/  @P0 VIADD R2, R2, 0x1 ;  /* 0x0000000102020836 */ /* 0x000fcc0000000000 */
[----:B------:R-:W-:Y:S01]  /*245f0*/  @!P2 IMAD.MOV R2, RZ, RZ, -R2 ;  /* 0x000000ffff02a224 */ /* 0x000fe200078e0a02 */
[----:B------:R-:W-:-:S04]  /*24600*/  @!P1 LOP3.LUT R2, RZ, R17, RZ, 0x33, !PT ;  /* 0x00000011ff029212 */ /* 0x000fc800078e33ff */
[----:B------:R-:W-:Y:S01]  /*24610*/  IADD3 R3, -R2, RZ, RZ ;  /* 0x000000ff02037210 */ /* 0x000fe20007ffe1ff */
[----:B------:R-:W-:-:S04]  /*24620*/  IMAD.MOV.U32 R18, RZ, RZ, R2 ;  /* 0x000000ffff127224 */ /* 0x000fc800078e0002 */
[----:B------:R-:W-:Y:S01]  /*24630*/  IMAD R17, R17, R3, R0 ;  /* 0x0000000311117224 */ /* 0x000fe200078e0200 */
[----:B------:R-:W-:Y:S06]  /*24640*/  BRA `(.L_x_617) ;  /* 0x00000000001c7947 */ /* 0x000fec0003800000 */
.L_x_609:
[----:B------:R-:W-:Y:S01]  /*24650*/  UMOV UR4, URZ ;  /* 0x0000003f00047c82 */ /* 0x000fe20008000000 */
[----:B------:R-:W-:Y:S01]  /*24660*/  UMOV UR5, URZ ;  /* 0x0000003f00057c82 */ /* 0x000fe20008000000 */
[----:B------:R-:W-:Y:S01]  /*24670*/  ULDC UR6, c[0x0][0xc3c] ;  /* 0x00030f0000067ab9 */ /* 0x000fe20000000800 */
[----:B------:R-:W-:Y:S01]  /*24680*/  IMAD.MOV.U32 R16, RZ, RZ, R0 ;  /* 0x000000ffff107224 */ /* 0x000fe200078e0000 */
[----:B------:R-:W-:Y:S01]  /*24690*/  MOV R17, UR4 ;  /* 0x0000000400117c02 */ /* 0x000fe20008000f00 */
[----:B------:R-:W-:Y:S02]  /*246a0*/  IMAD.U32 R18, RZ, RZ, UR5 ;  /* 0x00000005ff127e24 */ /* 0x000fe4000f8e00ff */
[----:B------:R-:W-:-:S07]  /*246b0*/  IMAD.U32 R19, RZ, RZ, UR6 ;  /* 0x00000006ff137e24 */ /* 0x000fce000f8e00ff */
.L_x_617:
[----:B------:R3:W2:Y:S01]  /*246c0*/  LDL R3, [R1+0x4] ;  /* 0x0000040001037983 */ /* 0x0006a20000100800 */
[----:B------:R-:W4:Y:S01]  /*246d0*/  S2R R0, SR_TID.X ;  /* 0x0000000000007919 */ /* 0x000f220000002100 */
[----:B------:R-:W-:Y:S05]  /*246e0*/  WARPSYNC.ALL ;  /* 0x0000000000007948 */ /* 0x000fea0003800000 */
[----:B----4-:R-:W-:Y:S01]  /*246f0*/  LOP3.LUT R0, R0, 0x1f, RZ, 0xc0, !PT ;  /* 0x0000001f00007812 */ /* 0x010fe200078ec0ff */
[----:B------:R-:W-:Y:S03]  /*24700*/  BAR.SYNC.DEFER_BLOCKING 0x4, 0x180 ;  /* 0x0106000000007b1d */ /* 0x000fe60000010000 */
[----:B------:R-:W-:-:S13]  /*24710*/  ISETP.NE.AND P0, PT, R0, RZ, PT ;  /* 0x000000ff0000720c */ /* 0x000fda0003f05270 */
[----:B------:R-:W2:Y:S01]  /*24720*/  @!P0 S2R R0, SR_CgaCtaId ;  /* 0x0000000000008919 */ /* 0x000ea20000008800 */
[----:B------:R-:W-:-:S04]  /*24730*/  @!P0 MOV R2, 0x400 ;  /* 0x0000040000028802 */ /* 0x000fc80000000f00 */
[----:B--2---:R-:W-:-:S05]  /*24740*/  @!P0 LEA R3, R0, R2, 0x18 ;  /* 0x0000000200038211 */ /* 0x004fca00078ec0ff */
[----:B------:R3:W-:Y:S04]  /*24750*/  @!P0 STS.128 [R3+0x2e8d0], R16 ;  /* 0x02e8d01003008388 */ /* 0x0007e80000000c00 */
[----:B------:R3:W-:Y:S01]  /*24760*/  @!P0 STL [R1+0x4], R3 ;  /* 0x0000040301008387 */ /* 0x0007e20000100800 */
[----:B------:R-:W-:Y:S06]  /*24770*/  BAR.ARV 0x5, 0x180 ;  /* 0x0146000000007b1d */ /* 0x000fec0000002000 */
.L_x_606:
[----:B------:R-:W-:Y:S02]  /*24780*/  ULDC UR4, c[0x0][0xc3c] ;  /* 0x00030f0000047ab9 */ /* 0x000fe40000000800 */
[----:B--2---:R-:W-:-:S13]  /*24790*/  ISETP.GE.AND P0, PT, R19, UR4, PT ;  /* 0x0000000413007c0c */ /* 0x004fda000bf06270 */
[----:B------:R-:W-:Y:S05]  /*247a0*/  @!P0 BRA `(.L_x_618) ;  /* 0xffffffa800f08947 */ /* 0x000fea000383ffff */
[----:B------:R-:W-:Y:S05]  /*247b0*/  BSYNC B7 ;  /* 0x0000000000077941 */ /* 0x000fea0003800000 */
.L_x_516:
[----:B-1----:R-:W2:Y:S01]  /*247c0*/  LDL.LU R0, [R1+0x60] ;  /* 0x0000600001007983 */ /* 0x002ea20000300800 */
[----:B------:R-:W-:Y:S01]  /*247d0*/  BSSY B0, `(.L_x_619) ;  /* 0x000000b000007945 */ /* 0x000fe20003800000 */
[----:B------:R-:W1:Y:S01]  /*247e0*/  S2R R5, SR_CgaCtaId ;  /* 0x0000000000057919 */ /* 0x000e620000008800 */
[----:B--2---:R-:W-:-:S05]  /*247f0*/  VIADD R0, R0, 0x1 ;  /* 0x0000000100007836 */ /* 0x004fca0000000000 */
[----:B0-----:R-:W-:-:S04]  /*24800*/  LEA.HI R2, R0, R0, RZ, 0x1 ;  /* 0x0000000000027211 */ /* 0x001fc800078f08ff */
[----:B---3--:R-:W-:-:S04]  /*24810*/  LOP3.LUT R3, R2, 0xfffffffe, RZ, 0xc0, !PT ;  /* 0xfffffffe02037812 */ /* 0x008fc800078ec0ff */
[----:B------:R-:W-:Y:S02]  /*24820*/  IADD3 R3, R0, -R3, RZ ;  /* 0x8000000300037210 */ /* 0x000fe40007ffe0ff */
[----:B------:R-:W-:Y:S02]  /*24830*/  MOV R0, 0x400 ;  /* 0x0000040000007802 */ /* 0x000fe40000000f00 */
[----:B------:R-:W-:Y:S02]  /*24840*/  SHF.L.U32 R3, R3, 0x1f, RZ ;  /* 0x0000001f03037819 */ /* 0x000fe400000006ff */
[----:B-1----:R-:W-:-:S04]  /*24850*/  LEA R0, R5, R0, 0x18 ;  /* 0x0000000005007211 */ /* 0x002fc800078ec0ff */
[----:B------:R-:W0:Y:S02]  /*24860*/  SYNCS.PHASECHK.TRANS64.TRYWAIT P0, [R0+URZ+0x2e820], R3 ;  /* 0x02e82003000075a7 */ /* 0x000e24000800017f */
[----:B0-----:R-:W-:Y:S05]  /*24870*/  @!P0 BRA `(.L_x_620) ;  /* 0x0000003800b88947 */ /* 0x001fea0003800000 */
.L_x_768:
[----:B------:R-:W-:Y:S05]  /*24880*/  BSYNC B0 ;  /* 0x0000000000007941 */ /* 0x000fea0003800000 */
.L_x_619:
[----:B------:R-:W-:-:S03]  /*24890*/  UMOV UR4, 0xffffffff ;  /* 0xffffffff00047882 */ /* 0x000fc60000000000 */
[----:B------:R-:W-:Y:S05]  /*248a0*/  BRA.DIV UR4, `(.L_x_621) ;  /* 0x0000003a04c07947 */ /* 0x000fea000b800000 */
[----:B------:R-:W1:Y:S02]  /*248b0*/  S2R R2, SR_TID.X ;  /* 0x0000000000027919 */ /* 0x000e640000002100 */
[----:B-1----:R-:W-:-:S04]  /*248c0*/  SHF.R.U32.HI R2, RZ, 0x5, R2 ;  /* 0x00000005ff027819 */ /* 0x002fc80000011602 */
[----:B------:R-:W-:-:S05]  /*248d0*/  LOP3.LUT R2, R2, 0x3, RZ, 0xc0, !PT ;  /* 0x0000000302027812 */ /* 0x000fca00078ec0ff */
[----:B------:R1:W2:Y:S02]  /*248e0*/  SHFL.IDX PT, R14, R2, RZ, 0x1f ;  /* 0x00001fff020e7589 */ /* 0x0002a400000e0000 */
.L_x_771:
[----:B--2---:R-:W-:-:S13]  /*248f0*/  ISETP.NE.AND P0, PT, R14, RZ, PT ;  /* 0x000000ff0e00720c */ /* 0x004fda0003f05270 */
[----:B------:R-:W-:Y:S05]  /*24900*/  @P0 BRA `(.L_x_335) ;  /* 0x0000000000b80947 */ /* 0x000fea0003800000 */
[----:B------:R-:W-:-:S03]  /*24910*/  UMOV UR4, 0xffffffff ;  /* 0xffffffff00047882 */ /* 0x000fc60000000000 */
[----:B------:R-:W-:Y:S05]  /*24920*/  BRA.DIV UR4, `(.L_x_622) ;  /* 0x0000003a04d47947 */ /* 0x000fea000b800000 */
[----:B------:R-:W-:-:S13]  /*24930*/  ELECT P6, URZ, PT ;  /* 0x00000000003f782f */ /* 0x000fda00038c0000 */
.L_x_774:
[----:B------:R-:W-:Y:S05]  /*24940*/  @!P6 BRA `(.L_x_335) ;  /* 0x0000000000a8e947 */ /* 0x000fea0003800000 */
[----:B-1----:R-:W2:Y:S02]  /*24950*/  LDL R2, [R1+0xb8] ;  /* 0x0000b80001027983 */ /* 0x002ea40000100800 */
[----:B--2---:R-:W-:-:S13]  /*24960*/  R2UR UR4, R2 ;  /* 0x00000000020472ca */ /* 0x004fda00000e0000 */
[----:B------:R-:W-:-:S06]  /*24970*/  ULOP3.LUT UR4, UR4, 0x2, URZ, 0xfc, !UPT ;  /* 0x0000000204047892 */ /* 0x000fcc000f8efc3f */
[----:B------:R-:W-:-:S05]  /*24980*/  IMAD.U32 R2, RZ, RZ, UR4 ;  /* 0x00000004ff027e24 */ /* 0x000fca000f8e00ff */
[----:B------:R-:W-:-:S13]  /*24990*/  ISETP.NE.AND P0, PT, R2, 0x3, PT ;  /* 0x000000030200780c */ /* 0x000fda0003f05270 */
[----:B------:R-:W-:Y:S05]  /*249a0*/  @!P0 BRA `(.L_x_623) ;  /* 0x0000000000048947 */ /* 0x000fea0003800000 */
[----:B------:R-:W-:Y:S01]  /*249b0*/  BPT.TRAP 0x1 ;  /* 0x000000040000795c */ /* 0x000fe20000300000 */
.L_x_623:
[----:B0-----:R-:W2:Y:S04]  /*249c0*/  LDL R3, [R1+0x8] ;  /* 0x0000080001037983 */ /* 0x001ea80000100800 */
[----:B------:R-:W3:Y:S01]  /*249d0*/  LDL.LU R7, [R1+0x10] ;  /* 0x0000100001077983 */ /* 0x000ee20000300800 */
[----:B------:R-:W-:-:S04]  /*249e0*/  VIADD R2, R0, 0x2e840 ;  /* 0x0002e84000027836 */ /* 0x000fc80000000000 */
[C---:B--2---:R-:W-:Y:S01]  /*249f0*/  IMAD R6, R3.reuse, 0x8, R2 ;  /* 0x0000000803067824 */ /* 0x044fe200078e0202 */
[----:B------:R-:W-:Y:S02]  /*24a00*/  IADD3 R3, R3, 0x1, RZ ;  /* 0x0000000103037810 */ /* 0x000fe40007ffe0ff */
[----:B---3--:R-:W-:Y:S02]  /*24a10*/  SHF.L.U32 R5, R7, 0x1f, RZ ;  /* 0x0000001f07057819 */ /* 0x008fe400000006ff */
[C---:B------:R-:W-:Y:S02]  /*24a20*/  ISETP.NE.AND P2, PT, R3.reuse, 0x2, PT ;  /* 0x000000020300780c */ /* 0x040fe40003f45270 */
[----:B------:R-:W0:Y:S02]  /*24a30*/  SYNCS.PHASECHK.TRANS64.TRYWAIT P1, [R6+URZ], R5 ;  /* 0x00000005060075a7 */ /* 0x000e24000802017f */
[----:B------:R-:W-:Y:S02]  /*24a40*/  SEL R4, RZ, 0x1, P2 ;  /* 0x00000001ff047807 */ /* 0x000fe40001000000 */
[----:B------:R-:W-:-:S02]  /*24a50*/  SEL R3, R3, RZ, P2 ;  /* 0x000000ff03037207 */ /* 0x000fc40001000000 */
[----:B------:R-:W-:-:S03]  /*24a60*/  LOP3.LUT R4, R7, R4, RZ, 0x3c, !PT ;  /* 0x0000000407047212 */ /* 0x000fc600078e3cff */
[----:B------:R-:W-:Y:S01]  /*24a70*/  IMAD R7, R3, 0x8, R2 ;  /* 0x0000000803077824 */ /* 0x000fe200078e0202 */
[----:B------:R-:W-:Y:S01]  /*24a80*/  SHF.L.U32 R2, R4, 0x1f, RZ ;  /* 0x0000001f04027819 */ /* 0x000fe200000006ff */
[----:B0-----:R-:W-:Y:S06]  /*24a90*/  @!P1 BRA `(.L_x_624) ;  /* 0x0000003800989947 */ /* 0x001fec0003800000 */
.L_x_775:
[----:B------:R-:W1:Y:S02]  /*24aa0*/  SYNCS.PHASECHK.TRANS64.TRYWAIT P1, [R7+URZ], R2 ;  /* 0x00000002070075a7 */ /* 0x000e64000802017f */
[----:B-1----:R-:W-:Y:S05]  /*24ab0*/  @!P1 BRA `(.L_x_625) ;  /* 0x0000003800a49947 */ /* 0x002fea0003800000 */
.L_x_776:
[----:B------:R-:W-:Y:S05]  /*24ac0*/  @!P0 BRA `(.L_x_626) ;  /* 0x0000000000048947 */ /* 0x000fea0003800000 */
[----:B------:R-:W-:Y:S01]  /*24ad0*/  BPT.TRAP 0x1 ;  /* 0x000000040000795c */ /* 0x000fe20000300000 */
.L_x_626:
[----:B------:R-:W2:Y:S02]  /*24ae0*/  LDL.LU R4, [R1+0x8] ;  /* 0x0000080001047983 */ /* 0x000ea40000300800 */
[----:B--2---:R-:W-:-:S04]  /*24af0*/  IMAD R4, R4, 0x8, R0 ;  /* 0x0000000804047824 */ /* 0x004fc800078e0200 */
[----:B------:R-:W2:Y:S02]  /*24b00*/  SYNCS.PHASECHK.TRANS64.TRYWAIT P1, [R4+URZ+0x2e860], R5 ;  /* 0x02e86005040075a7 */ /* 0x000ea4000802017f */
[----:B--2---:R-:W-:Y:S05]  /*24b10*/  @!P1 BRA `(.L_x_627) ;  /* 0x0000003800a09947 */ /* 0x004fea0003800000 */
.L_x_777:
[----:B------:R-:W-:Y:S05]  /*24b20*/  @!P0 BRA `(.L_x_628) ;  /* 0x0000000000048947 */ /* 0x000fea0003800000 */
[----:B------:R-:W-:Y:S01]  /*24b30*/  BPT.TRAP 0x1 ;  /* 0x000000040000795c */ /* 0x000fe20000300000 */
.L_x_628:
[----:B------:R-:W-:-:S04]  /*24b40*/  IMAD R3, R3, 0x8, R0 ;  /* 0x0000000803037824 */ /* 0x000fc800078e0200 */
[----:B------:R-:W3:Y:S02]  /*24b50*/  SYNCS.PHASECHK.TRANS64.TRYWAIT P1, [R3+URZ+0x2e860], R2 ;  /* 0x02e86002030075a7 */ /* 0x000ee4000802017f */
[----:B---3--:R-:W-:Y:S05]  /*24b60*/  @!P1 BRA `(.L_x_629) ;  /* 0x0000003800a09947 */ /* 0x008fea0003800000 */
.L_x_778:
[----:B------:R-:W-:Y:S05]  /*24b70*/  @!P0 BRA `(.L_x_630) ;  /* 0x0000000000048947 */ /* 0x000fea0003800000 */
[----:B------:R-:W-:Y:S01]  /*24b80*/  BPT.TRAP 0x1 ;  /* 0x000000040000795c */ /* 0x000fe20000300000 */
.L_x_630:
[----:B------:R-:W4:Y:S02]  /*24b90*/  SYNCS.PHASECHK.TRANS64.TRYWAIT P0, [R4+URZ+0x2e880], R5 ;  /* 0x02e88005040075a7 */ /* 0x000f24000800017f */
[----:B----4-:R-:W-:Y:S05]  /*24ba0*/  @!P0 BRA `(.L_x_631) ;  /* 0x0000003800a48947 */ /* 0x010fea0003800000 */
.L_x_632:
[----:B------:R0:W0:Y:S02]  /*24bb0*/  SYNCS.PHASECHK.TRANS64.TRYWAIT P0, [R3+URZ+0x2e880], R2 ;  /* 0x02e88002030075a7 */ /* 0x000024000800017f */
[----:B0-----:R-:W-:Y:S05]  /*24bc0*/  @!P0 NANOSLEEP.SYNCS 0x989680 ;  /* 0x009896800000895d */ /* 0x001fea0003900000 */
[----:B------:R-:W0:Y:S02]  /*24bd0*/  @!P0 SYNCS.PHASECHK.TRANS64 P0, [R3+URZ+0x2e880], R2 ;  /* 0x02e88002030085a7 */ /* 0x000e24000800007f */
[----:B0-----:R-:W-:Y:S05]  /*24be0*/  @!P0 BRA `(.L_x_632) ;  /* 0xfffffffc00f08947 */ /* 0x001fea000383ffff */
.L_x_335:
[----:B------:R-:W-:Y:S05]  /*24bf0*/  BSYNC B8 ;  /* 0x0000000000087941 */ /* 0x000fea0003800000 */
.L_x_332:
[----:B------:R-:W-:Y:S05]  /*24c00*/  EXIT ;  /* 0x000000000000794d */ /* 0x000fea0003800000 */
.L_x_357:
[----:B0-----:R0:W1:Y:S02]  /*24c10*/  SYNCS.PHASECHK.TRANS64.TRYWAIT P6, [R111+URZ+0x2e890], R125 ;  /* 0x02e8907d6f0075a7 */ /* 0x00106400080c017f */
[----:B-1----:R-:W-:Y:S05]  /*24c20*/  @!P6 NANOSLEEP.SYNCS 0x989680 ;  /* 0x009896800000e95d */ /* 0x002fea0003900000 */
[----:B------:R-:W1:Y:S02]  /*24c30*/  @!P6 SYNCS.PHASECHK.TRANS64 P6, [R111+URZ+0x2e890], R125 ;  /* 0x02e8907d6f00e5a7 */ /* 0x000e6400080c007f */
[----:B-1----:R-:W-:Y:S05]  /*24c40*/  @!P6 BRA `(.L_x_357) ;  /* 0xfffffffc00f0e947 */ /* 0x002fea000383ffff */
[----:B------:R-:W-:Y:S05]  /*24c50*/  BRA `(.L_x_633) ;  /* 0xfffffde400707947 */ /* 0x000fea000383ffff */
.L_x_391:
[----:B0-----:R0:W1:Y:S02]  /*24c60*/  SYNCS.PHASECHK.TRANS64.TRYWAIT P3, [R111+URZ+0x2e890], R125 ;  /* 0x02e8907d6f0075a7 */ /* 0x001064000806017f */
[----:B-1----:R-:W-:Y:S05]  /*24c70*/  @!P3 NANOSLEEP.SYNCS 0x989680 ;  /* 0x009896800000b95d */ /* 0x002fea0003900000 */
[----:B------:R-:W1:Y:S02]  /*24c80*/  @!P3 SYNCS.PHASECHK.TRANS64 P3, [R111+URZ+0x2e890], R125 ;  /* 0x02e8907d6f00b5a7 */ /* 0x000e64000806007f */
[----:B-1----:R-:W-:Y:S05]  /*24c90*/  @!P3 BRA `(.L_x_391) ;  /* 0xfffffffc00f0b947 */ /* 0x002fea000383ffff */
[----:B------:R-:W-:Y:S05]  /*24ca0*/  BRA `(.L_x_634) ;  /* 0xfffffe2800007947 */ /* 0x000fea000383ffff */
.L_x_408:
[----:B0-----:R0:W1:Y:S02]  /*24cb0*/  SYNCS.PHASECHK.TRANS64.TRYWAIT P2, [R111+URZ+0x2e890], R125 ;  /* 0x02e8907d6f0075a7 */ /* 0x001064000804017f */
[----:B-1----:R-:W-:Y:S05]  /*24cc0*/  @!P2 NANOSLEEP.SYNCS 0x989680 ;  /* 0x009896800000a95d */ /* 0x002fea0003900000 */
[----:B------:R-:W1:Y:S02]  /*24cd0*/  @!P2 SYNCS.PHASECHK.TRANS64 P2, [R111+URZ+0x2e890], R125 ;  /* 0x02e8907d6f00a5a7 */ /* 0x000e64000804007f */
[----:B-1----:R-:W-:Y:S05]  /*24ce0*/  @!P2 BRA `(.L_x_408) ;  /* 0xfffffffc00f0a947 */ /* 0x002fea000383ffff */
[----:B------:R-:W-:Y:S05]  /*24cf0*/  BRA `(.L_x_635) ;  /* 0xfffffe6800247947 */ /* 0x000fea000383ffff */
.L_x_418:
[----:B--2---:R2:W3:Y:S02]  /*24d00*/  SYNCS.PHASECHK.TRANS64.TRYWAIT P3, [R111+URZ+0x2e8b0], R125 ;  /* 0x02e8b07d6f0075a7 */ /* 0x0044e4000806017f */
[----:B---3--:R-:W-:Y:S05]  /*24d10*/  @!P3 NANOSLEEP.SYNCS 0x989680 ;  /* 0x009896800000b95d */ /* 0x008fea0003900000 */
[----:B------:R-:W3:Y:S02]  /*24d20*/  @!P3 SYNCS.PHASECHK.TRANS64 P3, [R111+URZ+0x2e8b0], R125 ;  /* 0x02e8b07d6f00b5a7 */ /* 0x000ee4000806007f */
[----:B---3--:R-:W-:Y:S05]  /*24d30*/  @!P3 BRA `(.L_x_418) ;  /* 0xfffffffc00f0b947 */ /* 0x008fea000383ffff */
[----:B------:R-:W-:Y:S05]  /*24d40*/  BRA `(.L_x_636) ;  /* 0xfffffe6c00ec7947 */ /* 0x000fea000383ffff */
.L_x_430:
[----:B------:R-:W0:Y:S01]  /*24d50*/  S2R R2, SR_TID.X ;  /* 0x0000000000027919 */ /* 0x000e220000002100 */
[----:B------:R-:W-:Y:S01]  /*24d60*/  BSSY B0, `(.L_x_637) ;  /* 0x000000c000007945 */ /* 0x000fe20003800000 */
[----:B------:R-:W-:Y:S01]  /*24d70*/  IMAD.MOV.U32 R12, RZ, RZ, RZ ;  /* 0x000000ffff0c7224 */ /* 0x000fe200078e00ff */
[----:B------:R-:W-:Y:S01]  /*24d80*/  MOV R15, 0xffffffff ;  /* 0xffffffff000f7802 */ /* 0x000fe20000000f00 */
[----:B------:R-:W-:Y:S01]  /*24d90*/  IMAD.MOV.U32 R11, RZ, RZ, 0x1f ;  /* 0x0000001fff0b7424 */ /* 0x000fe200078e00ff */
[----:B0-----:R-:W-:-:S04]  /*24da0*/  IADD3 R3, R2, -0x80, RZ ;  /* 0xffffff8002037810 */ /* 0x001fc80007ffe0ff */
[----:B------:R-:W-:-:S04]  /*24db0*/  SHF.R.S32.HI R2, RZ, 0x1f, R3 ;  /* 0x0000001fff027819 */ /* 0x000fc80000011403 */
[----:B------:R-:W-:-:S04]  /*24dc0*/  LEA.HI R2, R2, R3, RZ, 0x7 ;  /* 0x0000000302027211 */ /* 0x000fc800078f38ff */
[----:B------:R-:W-:-:S05]  /*24dd0*/  SHF.R.S32.HI R2, RZ, 0x7, R2 ;  /* 0x00000007ff027819 */ /* 0x000fca0000011402 */
[----:B------:R-:W-:-:S07]  /*24de0*/  IMAD.MOV.U32 R13, RZ, RZ, R2 ;  /* 0x000000ffff0d7224 */ /* 0x000fce00078e0002 */
[----:B-----5:R-:W-:Y:S05]  /*24df0*/  WARPSYNC.COLLECTIVE R15, `(.L_x_638) ;  /* 0x000000000f087348 */ /* 0x020fea0003c00000 */
[----:B------:R0:W1:Y:S02]  /*24e00*/  SHFL.IDX P6, R14, R13, R12, R11 ;  /* 0x0000000c0d0e7389 */ /* 0x00006400000c000b */
[----:B01---5:R-:W-:Y:S01]  /*24e10*/  ENDCOLLECTIVE ;  /* 0x000000000000791b */ /* 0x023fe20003800000 */
.L_x_638:
[----:B------:R-:W-:Y:S05]  /*24e20*/  BSYNC B0 ;  /* 0x0000000000007941 */ /* 0x000fea0003800000 */
.L_x_637:
[----:B------:R1:W-:Y:S01]  /*24e30*/  STL [R1+0x48], R14 ;  /* 0x0000480e01007387 */ /* 0x0003e20000100800 */
[----:B------:R-:W-:Y:S05]  /*24e40*/  BRA `(.L_x_639) ;  /* 0xfffffe7800807947 */ /* 0x000fea000383ffff */
.L_x_442:
[----:B------:R-:W-:Y:S01]  /*24e50*/  BSSY B1, `(.L_x_640) ;  /* 0x0000008000017945 */ /* 0x000fe20003800000 */
[----:B------:R-:W-:Y:S01]  /*24e60*/  IMAD.MOV.U32 R13, RZ, RZ, R26 ;  /* 0x000000ffff0d7224 */ /* 0x000fe200078e001a */
[----:B------:R-:W-:Y:S01]  /*24e70*/  MOV R15, 0xffffffff ;  /* 0xffffffff000f7802 */ /* 0x000fe20000000f00 */
[----:B------:R-:W-:Y:S02]  /*24e80*/  IMAD.MOV.U32 R12, RZ, RZ, RZ ;  /* 0x000000ffff0c7224 */ /* 0x000fe400078e00ff */
[----:B------:R-:W-:-:S07]  /*24e90*/  IMAD.MOV.U32 R11, RZ, RZ, 0x1c1f ;  /* 0x00001c1fff0b7424 */ /* 0x000fce00078e00ff */
[----:B------:R-:W-:Y:S05]  /*24ea0*/  WARPSYNC.COLLECTIVE R15, `(.L_x_641) ;  /* 0x000000000f087348 */ /* 0x000fea0003c00000 */
[----:B------:R0:W1:Y:S02]  /*24eb0*/  SHFL.IDX P6, R14, R13, R12, R11 ;  /* 0x0000000c0d0e7389 */ /* 0x00006400000c000b */
[----:B01----:R-:W-:Y:S01]  /*24ec0*/  ENDCOLLECTIVE ;  /* 0x000000000000791b */ /* 0x003fe20003800000 */
.L_x_641:
[----:B------:R-:W-:Y:S05]  /*24ed0*/  BSYNC B1 ;  /* 0x0000000000017941 */ /* 0x000fea0003800000 */
.L_x_640:
[----:B------:R-:W-:Y:S01]  /*24ee0*/  IMAD.MOV.U32 R13, RZ, RZ, R24 ;  /* 0x000000ffff0d7224 */ /* 0x000fe200078e0018 */
[----:B------:R-:W-:Y:S01]  /*24ef0*/  MOV R11, 0x1c1f ;  /* 0x00001c1f000b7802 */ /* 0x000fe20000000f00 */
[----:B------:R-:W-:Y:S02]  /*24f00*/  IMAD.MOV.U32 R12, RZ, RZ, RZ ;  /* 0x000000ffff0c7224 */ /* 0x000fe400078e00ff */
[----:B------:R-:W-:Y:S02]  /*24f10*/  IMAD.MOV.U32 R15, RZ, RZ, -0x1 ;  /* 0xffffffffff0f7424 */ /* 0x000fe400078e00ff */
[----:B------:R-:W-:-:S07]  /*24f20*/  IMAD.MOV.U32 R3, RZ, RZ, R14 ;  /* 0x000000ffff037224 */ /* 0x000fce00078e000e */
[----:B------:R-:W-:Y:S05]  /*24f30*/  WARPSYNC.COLLECTIVE R15, `(.L_x_642) ;  /* 0x000000000f087348 */ /* 0x000fea0003c00000 */
[----:B------:R0:W1:Y:S02]  /*24f40*/  SHFL.IDX P6, R14, R13, R12, R11 ;  /* 0x0000000c0d0e7389 */ /* 0x00006400000c000b */
[----:B01----:R-:W-:Y:S01]  /*24f50*/  ENDCOLLECTIVE ;  /* 0x000000000000791b */ /* 0x003fe20003800000 */
.L_x_642:
[----:B------:R-:W-:Y:S02]  /*24f60*/  IMAD.MOV.U32 R13, RZ, RZ, R27 ;  /* 0x000000ffff0d7224 */ /* 0x000fe400078e001b */
[----:B------:R-:W-:-:S07]  /*24f70*/  IMAD.MOV.U32 R5, RZ, RZ, R14 ;  /* 0x000000ffff057224 */ /* 0x000fce00078e000e */
[----:B------:R-:W-:Y:S05]  /*24f80*/  WARPSYNC.COLLECTIVE R15, `(.L_x_643) ;  /* 0x000000000f087348 */ /* 0x000fea0003c00000 */
[----:B------:R0:W1:Y:S02]  /*24f90*/  SHFL.IDX P6, R14, R13, R12, R11 ;  /* 0x0000000c0d0e7389 */ /* 0x00006400000c000b */
[----:B01----:R-:W-:Y:S01]  /*24fa0*/  ENDCOLLECTIVE ;  /* 0x000000000000791b */ /* 0x003fe20003800000 */
.L_x_643:
[----:B------:R-:W-:Y:S01]  /*24fb0*/  IMAD.MOV.U32 R13, RZ, RZ, R28 ;  /* 0x000000ffff0d7224 */ /* 0x000fe200078e001c */
[----:B------:R-:W-:-:S07]  /*24fc0*/  MOV R7, R14 ;  /* 0x0000000e00077202 */ /* 0x000fce0000000f00 */
[----:B------:R-:W-:Y:S05]  /*24fd0*/  WARPSYNC.COLLECTIVE R15, `(.L_x_644) ;  /* 0x000000000f087348 */ /* 0x000fea0003c00000 */
[----:B------:R0:W1:Y:S02]  /*24fe0*/  SHFL.IDX P6, R14, R13, R12, R11 ;  /* 0x0000000c0d0e7389 */ /* 0x00006400000c000b */
[----:B01----:R-:W-:Y:S01]  /*24ff0*/  ENDCOLLECTIVE ;  /* 0x000000000000791b */ /* 0x003fe20003800000 */
.L_x_644:
[----:B------:R-:W-:Y:S05]  /*25000*/  BRA `(.L_x_645) ;  /* 0xfffffe8000307947 */ /* 0x000fea000383ffff */
.L_x_446:
[----:B0-----:R0:W1:Y:S02]  /*25010*/  SYNCS.PHASECHK.TRANS64.TRYWAIT P0, [R16+URZ+0x2e800], R39 ;  /* 0x02e80027100075a7 */ /* 0x001064000800017f */
[----:B-1----:R-:W-:Y:S05]  /*25020*/  @!P0 NANOSLEEP.SYNCS 0x989680 ;  /* 0x009896800000895d */ /* 0x002fea0003900000 */
[----:B------:R-:W1:Y:S02]  /*25030*/  @!P0 SYNCS.PHASECHK.TRANS64 P0, [R16+URZ+0x2e800], R39 ;  /* 0x02e80027100085a7 */ /* 0x000e64000800007f */
[----:B-1----:R-:W-:Y:S05]  /*25040*/  @!P0 BRA `(.L_x_446) ;  /* 0xfffffffc00f08947 */ /* 0x002fea000383ffff */
[----:B------:R-:W-:Y:S05]  /*25050*/  BRA `(.L_x_646) ;  /* 0xfffffe8400e07947 */ /* 0x000fea000383ffff */
.L_x_454:
[----:B------:R-:W-:Y:S01]  /*25060*/  BSSY B1, `(.L_x_647) ;  /* 0x0000008000017945 */ /* 0x000fe20003800000 */
[----:B------:R-:W-:Y:S01]  /*25070*/  IMAD.MOV.U32 R13, RZ, RZ, R26 ;  /* 0x000000ffff0d7224 */ /* 0x000fe200078e001a */
[----:B------:R-:W-:Y:S01]  /*25080*/  MOV R11, 0x1c1f ;  /* 0x00001c1f000b7802 */ /* 0x000fe20000000f00 */
[----:B------:R-:W-:Y:S02]  /*25090*/  IMAD.MOV.U32 R12, RZ, RZ, RZ ;  /* 0x000000ffff0c7224 */ /* 0x000fe400078e00ff */
[----:B------:R-:W-:-:S07]  /*250a0*/  IMAD.MOV.U32 R15, RZ, RZ, -0x1 ;  /* 0xffffffffff0f7424 */ /* 0x000fce00078e00ff */
[----:B------:R-:W-:Y:S05]  /*250b0*/  WARPSYNC.COLLECTIVE R15, `(.L_x_648) ;  /* 0x000000000f087348 */ /* 0x000fea0003c00000 */
[----:B------:R0:W1:Y:S02]  /*250c0*/  SHFL.IDX P6, R14, R13, R12, R11 ;  /* 0x0000000c0d0e7389 */ /* 0x00006400000c000b */
[----:B01----:R-:W-:Y:S01]  /*250d0*/  ENDCOLLECTIVE ;  /* 0x000000000000791b */ /* 0x003fe20003800000 */
.L_x_648:
[----:B------:R-:W-:Y:S05]  /*250e0*/  BSYNC B1 ;  /* 0x0000000000017941 */ /* 0x000fea0003800000 */
.L_x_647:
[----:B------:R-:W-:Y:S01]  /*250f0*/  IMAD.MOV.U32 R13, RZ, RZ, R24 ;  /* 0x000000ffff0d7224 */ /* 0x000fe200078e0018 */
[----:B------:R-:W-:Y:S01]  /*25100*/  MOV R12, RZ ;  /* 0x000000ff000c7202 */ /* 0x000fe20000000f00 */
[----:B------:R-:W-:Y:S02]  /*25110*/  IMAD.MOV.U32 R11, RZ, RZ, 0x1c1f ;  /* 0x00001c1fff0b7424 */ /* 0x000fe400078e00ff */
[----:B------:R-:W-:Y:S02]  /*25120*/  IMAD.MOV.U32 R15, RZ, RZ, -0x1 ;  /* 0xffffffffff0f7424 */ /* 0x000fe400078e00ff */
[----:B------:R-:W-:-:S07]  /*25130*/  IMAD.MOV.U32 R3, RZ, RZ, R14 ;  /* 0x000000ffff037224 */ /* 0x000fce00078e000e */
[----:B------:R-:W-:Y:S05]  /*25140*/  WARPSYNC.COLLECTIVE R15, `(.L_x_649) ;  /* 0x000000000f087348 */ /* 0x000fea0003c00000 */
[----:B------:R0:W1:Y:S02]  /*25150*/  SHFL.IDX P6, R14, R13, R12, R11 ;  /* 0x0000000c0d0e7389 */ /* 0x00006400000c000b */
[----:B01----:R-:W-:Y:S01]  /*25160*/  ENDCOLLECTIVE ;  /* 0x000000000000791b */ /* 0x003fe20003800000 */
.L_x_649:
[----:B------:R-:W-:Y:S01]  /*25170*/  MOV R13, R27 ;  /* 0x0000001b000d7202 */ /* 0x000fe20000000f00 */
[----:B------:R-:W-:-:S07]  /*25180*/  IMAD.MOV.U32 R21, RZ, RZ, R14 ;  /* 0x000000ffff157224 */ /* 0x000fce00078e000e */
[----:B------:R-:W-:Y:S05]  /*25190*/  WARPSYNC.COLLECTIVE R15, `(.L_x_650) ;  /* 0x000000000f087348 */ /* 0x000fea0003c00000 */
[----:B------:R0:W1:Y:S02]  /*251a0*/  SHFL.IDX P6, R14, R13, R12, R11 ;  /* 0x0000000c0d0e7389 */ /* 0x00006400000c000b */
[----:B01----:R-:W-:Y:S01]  /*251b0*/  ENDCOLLECTIVE ;  /* 0x000000000000791b */ /* 0x003fe20003800000 */
.L_x_650:
[----:B------:R-:W-:Y:S02]  /*251c0*/  IMAD.MOV.U32 R13, RZ, RZ, R28 ;  /* 0x000000ffff0d7224 */ /* 0x000fe400078e001c */
[----:B------:R-:W-:-:S07]  /*251d0*/  IMAD.MOV.U32 R25, RZ, RZ, R14 ;  /* 0x000000ffff197224 */ /* 0x000fce00078e000e */
[----:B------:R-:W-:Y:S05]  /*251e0*/  WARPSYNC.COLLECTIVE R15, `(.L_x_651) ;  /* 0x000000000f087348 */ /* 0x000fea0003c00000 */
[----:B------:R0:W1:Y:S02]  /*251f0*/  SHFL.IDX P6, R14, R13, R12, R11 ;  /* 0x0000000c0d0e7389 */ /* 0x00006400000c000b */
[----:B01----:R-:W-:Y:S01]  /*25200*/  ENDCOLLECTIVE ;  /* 0x000000000000791b */ /* 0x003fe20003800000 */
.L_x_651:
[----:B------:R-:W-:Y:S05]  /*25210*/  BRA `(.L_x_652) ;  /* 0xfffffe9c00887947 */ /* 0x000fea000383ffff */
.L_x_458:
[----:B0-----:R0:W1:Y:S02]  /*25220*/  SYNCS.PHASECHK.TRANS64.TRYWAIT P1, [R16+URZ+0x2e800], R35 ;  /* 0x02e80023100075a7 */ /* 0x001064000802017f */
[----:B-1----:R-:W-:Y:S05]  /*25230*/  @!P1 NANOSLEEP.SYNCS 0x989680 ;  /* 0x009896800000995d */ /* 0x002fea0003900000 */
[----:B------:R-:W1:Y:S02]  /*25240*/  @!P1 SYNCS.PHASECHK.TRANS64 P1, [R16+URZ+0x2e800], R35 ;  /* 0x02e80023100095a7 */ /* 0x000e64000802007f */
[----:B-1----:R-:W-:Y:S05]  /*25250*/  @!P1 BRA `(.L_x_458) ;  /* 0xfffffffc00f09947 */ /* 0x002fea000383ffff */
[----:B------:R-:W-:Y:S05]  /*25260*/  BRA `(.L_x_653) ;  /* 0xfffffea000ec7947 */ /* 0x000fea000383ffff */
.L_x_464:
[----:B--2---:R2:W3:Y:S02]  /*25270*/  SYNCS.PHASECHK.TRANS64.TRYWAIT P1, [R0+URZ+0x2e830], R7 ;  /* 0x02e83007000075a7 */ /* 0x0044e4000802017f */
[----:B---3--:R-:W-:Y:S05]  /*25280*/  @!P1 NANOSLEEP.SYNCS 0x989680 ;  /* 0x009896800000995d */ /* 0x008fea0003900000 */
[----:B------:R-:W3:Y:S02]  /*25290*/  @!P1 SYNCS.PHASECHK.TRANS64 P1, [R0+URZ+0x2e830], R7 ;  /* 0x02e83007000095a7 */ /* 0x000ee4000802007f */
[----:B---3--:R-:W-:Y:S05]  /*252a0*/  @!P1 BRA `(.L_x_464) ;  /* 0xfffffffc00f09947 */ /* 0x008fea000383ffff */
[----:B------:R-:W-:Y:S05]  /*252b0*/  BRA `(.L_x_463) ;  /* 0xfffffebc00787947 */ /* 0x000fea000383ffff */
.L_x_470:
[----:B-1----:R1:W2:Y:S02]  /*252c0*/  SYNCS.PHASECHK.TRANS64.TRYWAIT P2, [R13+URZ+0x2e830], R20 ;  /* 0x02e830140d0075a7 */ /* 0x0022a4000804017f */
[----:B--2---:R-:W-:Y:S05]  /*252d0*/  @!P2 NANOSLEEP.SYNCS 0x989680 ;  /* 0x009896800000a95d */ /* 0x004fea0003900000 */
[----:B------:R-:W2:Y:S02]  /*252e0*/  @!P2 SYNCS.PHASECHK.TRANS64 P2, [R13+URZ+0x2e830], R20 ;  /* 0x02e830140d00a5a7 */ /* 0x000ea4000804007f */
[----:B--2---:R-:W-:Y:S05]  /*252f0*/  @!P2 BRA `(.L_x_470) ;  /* 0xfffffffc00f0a947 */ /* 0x004fea000383ffff */
[----:B------:R-:W-:Y:S05]  /*25300*/  BRA `(.L_x_469) ;  /* 0xffffff0c00b47947 */ /* 0x000fea000383ffff */
.L_x_474:
[----:B-1----:R1:W2:Y:S02]  /*25310*/  SYNCS.PHASECHK.TRANS64.TRYWAIT P1, [R13+URZ+0x2e850], R12 ;  /* 0x02e8500c0d0075a7 */ /* 0x0022a4000802017f */
[----:B--2---:R-:W-:Y:S05]  /*25320*/  @!P1 NANOSLEEP.SYNCS 0x989680 ;  /* 0x009896800000995d */ /* 0x004fea0003900000 */
[----:B------:R-:W2:Y:S02]  /*25330*/  @!P1 SYNCS.PHASECHK.TRANS64 P1, [R13+URZ+0x2e850], R12 ;  /* 0x02e8500c0d0095a7 */ /* 0x000ea4000802007f */
[----:B--2---:R-:W-:Y:S05]  /*25340*/  @!P1 BRA `(.L_x_474) ;  /* 0xfffffffc00f09947 */ /* 0x004fea000383ffff */
[----:B------:R-:W-:Y:S05]  /*25350*/  BRA `(.L_x_471) ;  /* 0xffffff2400007947 */ /* 0x000fea000383ffff */
.L_x_480:
[----:B-1----:R1:W2:Y:S02]  /*25360*/  SYNCS.PHASECHK.TRANS64.TRYWAIT P1, [R11+URZ+0x2e850], R0 ;  /* 0x02e850000b0075a7 */ /* 0x0022a4000802017f */
[----:B--2---:R-:W-:Y:S05]  /*25370*/  @!P1 NANOSLEEP.SYNCS 0x989680 ;  /* 0x009896800000995d */ /* 0x004fea0003900000 */
[----:B------:R-:W2:Y:S02]  /*25380*/  @!P1 SYNCS.PHASECHK.TRANS64 P1, [R11+URZ+0x2e850], R0 ;  /* 0x02e850000b0095a7 */ /* 0x000ea4000802007f */
[----:B--2---:R-:W-:Y:S05]  /*25390*/  @!P1 BRA `(.L_x_480) ;  /* 0xfffffffc00f09947 */ /* 0x004fea000383ffff */
[----:B------:R-:W-:Y:S05]  /*253a0*/  BRA `(.L_x_479) ;  /* 0xffffff5c00287947 */ /* 0x000fea000383ffff */
.L_x_484:
[----:B------:R-:W-:Y:S01]  /*253b0*/  IMAD.MOV.U32 R12, RZ, RZ, R0 ;  /* 0x000000ffff0c7224 */ /* 0x000fe200078e0000 */
[----:B------:R-:W-:Y:S01]  /*253c0*/  MOV R11, 0x1c1f ;  /* 0x00001c1f000b7802 */ /* 0x000fe20000000f00 */
[----:B------:R-:W-:Y:S01]  /*253d0*/  IMAD.MOV.U32 R15, RZ, RZ, -0x1 ;  /* 0xffffffffff0f7424 */ /* 0x000fe200078e00ff */
[----:B------:R-:W-:Y:S02]  /*253e0*/  SEL R5, R96, R97, P0 ;  /* 0x0000006160057207 */ /* 0x000fe40000000000 */
[----:B------:R-:W-:-:S07]  /*253f0*/  SEL R7, R97, R96, P0 ;  /* 0x0000006061077207 */ /* 0x000fce0000000000 */
[----:B-----5:R-:W-:Y:S05]  /*25400*/  WARPSYNC.COLLECTIVE R15, `(.L_x_654) ;  /* 0x000000000f087348 */ /* 0x020fea0003c00000 */
[----:B------:R0:W1:Y:S02]  /*25410*/  SHFL.IDX P6, R14, R13, R12, R11 ;  /* 0x0000000c0d0e7389 */ /* 0x00006400000c000b */
[----:B01---5:R-:W-:Y:S01]  /*25420*/  ENDCOLLECTIVE ;  /* 0x000000000000791b */ /* 0x023fe20003800000 */
.L_x_654:
[----:B------:R-:W-:Y:S02]  /*25430*/  SEL R9, R90, R93, P0 ;  /* 0x0000005d5a097207 */ /* 0x000fe40000000000 */
[----:B------:R-:W-:Y:S02]  /*25440*/  SEL R21, R93, R90, P0 ;  /* 0x0000005a5d157207 */ /* 0x000fe40000000000 */
[----:B------:R-:W-:Y:S02]  /*25450*/  SEL R25, R48, R45, P0 ;  /* 0x0000002d30197207 */ /* 0x000fe40000000000 */
[----:B------:R-:W-:Y:S02]  /*25460*/  SEL R27, R45, R48, P0 ;  /* 0x000000302d1b7207 */ /* 0x000fe40000000000 */
[----:B------:R-:W-:Y:S02]  /*25470*/  SEL R29, R40, R37, P0 ;  /* 0x00000025281d7207 */ /* 0x000fe40000000000 */
[----:B------:R-:W-:-:S02]  /*25480*/  SEL R31, R37, R40, P0 ;  /* 0x00000028251f7207 */ /* 0x000fc40000000000 */
[----:B------:R-:W-:Y:S01]  /*25490*/  SEL R45, R65, R68, P0 ;  /* 0x00000044412d7207 */ /* 0x000fe20000000000 */
[----:B------:R-:W-:Y:S01]  /*254a0*/  IMAD.MOV.U32 R13, RZ, RZ, R3 ;  /* 0x000000ffff0d7224 */ /* 0x000fe200078e0003 */
[----:B------:R-:W-:Y:S02]  /*254b0*/  MOV R12, R2 ;  /* 0x00000002000c7202 */ /* 0x000fe40000000f00 */
[----:B------:R-:W-:Y:S02]  /*254c0*/  SEL R47, R68, R65, P0 ;  /* 0x00000041442f7207 */ /* 0x000fe40000000000 */
[----:B------:R-:W-:Y:S02]  /*254d0*/  SEL R63, R38, R67, P0 ;  /* 0x00000043263f7207 */ /* 0x000fe40000000000 */
[----:B------:R-:W-:Y:S02]  /*254e0*/  SEL R65, R67, R38, P0 ;  /* 0x0000002643417207 */ /* 0x000fe40000000000 */
[----:B------:R-:W-:Y:S01]  /*254f0*/  SEL R67, R30, R69, P0 ;  /* 0x000000451e437207 */ /* 0x000fe20000000000 */
[----:B------:R-:W-:Y:S01]  /*25500*/  IMAD.MOV.U32 R6, RZ, RZ, R14 ;  /* 0x000000ffff067224 */ /* 0x000fe200078e000e */
[----:B------:R-:W-:-:S07]  /*25510*/  SEL R69, R69, R30, P0 ;  /* 0x0000001e45457207 */ /* 0x000fce0000000000 */
[----:B------:R-:W-:Y:S05]  /*25520*/  WARPSYNC.COLLECTIVE R15, `(.L_x_655) ;  /* 0x000000000f087348 */ /* 0x000fea0003c00000 */
[----:B------:R0:W1:Y:S02]  /*25530*/  SHFL.IDX P6, R14, R13, R12, R11 ;  /* 0x0000000c0d0e7389 */ /* 0x00006400000c000b */
[----:B01----:R-:W-:Y:S01]  /*25540*/  ENDCOLLECTIVE ;  /* 0x000000000000791b */ /* 0x003fe20003800000 */
.L_x_655:
        /* <DEDUP_REMOVED lines=8> */
[----:B------:R-:W-:Y:S01]  /*255d0*/  SEL R43, R36, R43, P0 ;  /* 0x0000002b242b7207 */ /* 0x000fe20000000000 */
[----:B------:R-:W-:Y:S01]  /*255e0*/  IMAD.MOV.U32 R12, RZ, RZ, R0 ;  /* 0x000000ffff0c7224 */ /* 0x000fe200078e0000 */
        /* <DEDUP_REMOVED lines=9> */
.L_x_656:
[----:B------:R-:W-:Y:S02]  /*25680*/  SEL R59, R46, R61, P0 ;  /* 0x0000003d2e3b7207 */ /* 0x000fe40000000000 */
[----:B------:R-:W-:Y:S02]  /*25690*/  SEL R61, R61, R46, P0 ;  /* 0x0000002e3d3d7207 */ /* 0x000fe40000000000 */
[----:B------:R-:W-:Y:S02]  /*256a0*/  SEL R55, R52, R55, P0 ;  /* 0x0000003734377207 */ /* 0x000fe40000000000 */
[----:B------:R-:W-:Y:S02]  /*256b0*/  SEL R4, R6, R3, P0 ;  /* 0x0000000306047207 */ /* 0x000fe40000000000 */
[----:B------:R-:W-:Y:S01]  /*256c0*/  SEL R6, R3, R6, P0 ;  /* 0x0000000603067207 */ /* 0x000fe20000000000 */
[----:B------:R-:W-:Y:S02]  /*256d0*/  IMAD.MOV.U32 R13, RZ, RZ, R7 ;  /* 0x000000ffff0d7224 */ /* 0x000fe400078e0007 */
[----:B------:R-:W-:Y:S01]  /*256e0*/  IMAD.MOV.U32 R12, RZ, RZ, R2 ;  /* 0x000000ffff0c7224 */ /* 0x000fe200078e0002 */
[----:B------:R-:W-:-:S07]  /*256f0*/  MOV R10, R14 ;  /* 0x0000000e000a7202 */ /* 0x000fce0000000f00 */
[----:B------:R-:W-:Y:S05]  /*25700*/  WARPSYNC.COLLECTIVE R15, `(.L_x_657) ;  /* 0x000000000f087348 */ /* 0x000fea0003c00000 */
[----:B------:R0:W1:Y:S02]  /*25710*/  SHFL.IDX P6, R14, R13, R12, R11 ;  /* 0x0000000c0d0e7389 */ /* 0x00006400000c000b */
[----:B01----:R-:W-:Y:S01]  /*25720*/  ENDCOLLECTIVE ;  /* 0x000000000000791b */ /* 0x003fe20003800000 */
.L_x_657:
[----:B------:R-:W-:Y:S01]  /*25730*/  MOV R13, R9 ;  /* 0x00000009000d7202 */ /* 0x000fe20000000f00 */
[----:B------:R-:W-:Y:S02]  /*25740*/  IMAD.MOV.U32 R12, RZ, RZ, R0 ;  /* 0x000000ffff0c7224 */ /* 0x000fe400078e0000 */
[----:B------:R-:W-:-:S07]  /*25750*/  IMAD.MOV.U32 R7, RZ, RZ, R14 ;  /* 0x000000ffff077224 */ /* 0x000fce00078e000e */
[----:B------:R-:W-:Y:S05]  /*25760*/  WARPSYNC.COLLECTIVE R15, `(.L_x_658) ;  /* 0x000000000f087348 */ /* 0x000fea0003c00000 */
[----:B------:R0:W1:Y:S02]  /*25770*/  SHFL.IDX P6, R14, R13, R12, R11 ;  /* 0x0000000c0d0e7389 */ /* 0x00006400000c000b */
[----:B01----:R-:W-:Y:S01]  /*25780*/  ENDCOLLECTIVE ;  /* 0x000000000000791b */ /* 0x003fe20003800000 */
.L_x_658:
[----:B------:R-:W-:Y:S02]  /*25790*/  SEL R8, R10, R7, P0 ;  /* 0x000000070a087207 */ /* 0x000fe40000000000 */
[----:B------:R-:W-:Y:S01]  /*257a0*/  SEL R10, R7, R10, P0 ;  /* 0x0000000a070a7207 */ /* 0x000fe20000000000 */
[----:B------:R-:W-:Y:S01]  /*257b0*/  IMAD.MOV.U32 R13, RZ, RZ, R21 ;  /* 0x000000ffff0d7224 */ /* 0x000fe200078e0015 */
[----:B------:R-:W-:Y:S01]  /*257c0*/  MOV R12, R2 ;  /* 0x00000002000c7202 */ /* 0x000fe20000000f00 */
[----:B------:R-:W-:-:S07]  /*257d0*/  IMAD.MOV.U32 R9, RZ, RZ, R14 ;  /* 0x000000ffff097224 */ /* 0x000fce00078e000e */
[----:B------:R-:W-:Y:S05]  /*257e0*/  WARPSYNC.COLLECTIVE R15, `(.L_x_659) ;  /* 0x000000000f087348 */ /* 0x000fea0003c00000 */
[----:B------:R0:W1:Y:S02]  /*257f0*/  SHFL.IDX P6, R14, R13, R12, R11 ;  /* 0x0000000c0d0e7389 */ /* 0x00006400000c000b */
[----:B01----:R-:W-:Y:S01]  /*25800*/  ENDCOLLECTIVE ;  /* 0x000000000000791b */ /* 0x003fe20003800000 */
.L_x_659:
[----:B------:R-:W-:Y:S02]  /*25810*/  IMAD.MOV.U32 R13, RZ, RZ, R25 ;  /* 0x000000ffff0d7224 */ /* 0x000fe400078e0019 */
[----:B------:R-:W-:Y:S02]  /*25820*/  IMAD.MOV.U32 R12, RZ, RZ, R0 ;  /* 0x000000ffff0c7224 */ /* 0x000fe400078e0000 */
[----:B------:R-:W-:-:S07]  /*25830*/  IMAD.MOV.U32 R20, RZ, RZ, R14 ;  /* 0x000000ffff147224 */ /* 0x000fce00078e000e */
[----:B------:R-:W-:Y:S05]  /*25840*/  WARPSYNC.COLLECTIVE R15, `(.L_x_660) ;  /* 0x000000000f087348 */ /* 0x000fea0003c00000 */
[----:B------:R0:W1:Y:S02]  /*25850*/  SHFL.IDX P6, R14, R13, R12, R11 ;  /* 0x0000000c0d0e7389 */ /* 0x00006400000c000b */
[----:B01----:R-:W-:Y:S01]  /*25860*/  ENDCOLLECTIVE ;  /* 0x000000000000791b */ /* 0x003fe20003800000 */
.L_x_660:
[----:B------:R-:W-:Y:S02]  /*25870*/  IMAD.MOV.U32 R13, RZ, RZ, R27 ;  /* 0x000000ffff0d7224 */ /* 0x000fe400078e001b */
[----:B------:R-:W-:Y:S01]  /*25880*/  IMAD.MOV.U32 R12, RZ, RZ, R2 ;  /* 0x000000ffff0c7224 */ /* 0x000fe200078e0002 */
[----:B------:R-:W-:-:S07]  /*25890*/  MOV R26, R14 ;  /* 0x0000000e001a7202 */ /* 0x000fce0000000f00 */
[----:B------:R-:W-:Y:S05]  /*258a0*/  WARPSYNC.COLLECTIVE R15, `(.L_x_661) ;  /* 0x000000000f087348 */ /* 0x000fea0003c00000 */
[----:B------:R0:W1:Y:S02]  /*258b0*/  SHFL.IDX P6, R14, R13, R12, R11 ;  /* 0x0000000c0d0e7389 */ /* 0x00006400000c000b */
[----:B01----:R-:W-:Y:S01]  /*258c0*/  ENDCOLLECTIVE ;  /* 0x000000000000791b */ /* 0x003fe20003800000 */
.L_x_661:
[----:B------:R-:W-:Y:S01]  /*258d0*/  MOV R13, R29 ;  /* 0x0000001d000d7202 */ /* 0x000fe20000000f00 */
[----:B------:R-:W-:Y:S02]  /*258e0*/  IMAD.MOV.U32 R12, RZ, RZ, R0 ;  /* 0x000000ffff0c7224 */ /* 0x000fe400078e0000 */
[----:B------:R-:W-:-:S07]  /*258f0*/  IMAD.MOV.U32 R27, RZ, RZ, R14 ;  /* 0x000000ffff1b7224 */ /* 0x000fce00078e000e */
[----:B------:R-:W-:Y:S05]  /*25900*/  WARPSYNC.COLLECTIVE R15, `(.L_x_662) ;  /* 0x000000000f087348 */ /* 0x000fea0003c00000 */
[----:B------:R0:W1:Y:S02]  /*25910*/  SHFL.IDX P6, R14, R13, R12, R11 ;  /* 0x0000000c0d0e7389 */ /* 0x00006400000c000b */
[----:B01----:R-:W-:Y:S01]  /*25920*/  ENDCOLLECTIVE ;  /* 0x000000000000791b */ /* 0x003fe20003800000 */
.L_x_662:
        /* <DEDUP_REMOVED lines=8> */
.L_x_663:
[----:B------:R-:W-:Y:S02]  /*259b0*/  IMAD.MOV.U32 R13, RZ, RZ, R33 ;  /* 0x000000ffff0d7224 */ /* 0x000fe400078e0021 */
[----:B------:R-:W-:Y:S02]  /*259c0*/  IMAD.MOV.U32 R12, RZ, RZ, R0 ;  /* 0x000000ffff0c7224 */ /* 0x000fe400078e0000 */
[----:B------:R-:W-:-:S07]  /*259d0*/  IMAD.MOV.U32 R31, RZ, RZ, R14 ;  /* 0x000000ffff1f7224 */ /* 0x000fce00078e000e */
[----:B------:R-:W-:Y:S05]  /*259e0*/  WARPSYNC.COLLECTIVE R15, `(.L_x_664) ;  /* 0x000000000f087348 */ /* 0x000fea0003c00000 */
[----:B------:R0:W1:Y:S02]  /*259f0*/  SHFL.IDX P6, R14, R13, R12, R11 ;  /* 0x0000000c0d0e7389 */ /* 0x00006400000c000b */
[----:B01----:R-:W-:Y:S01]  /*25a00*/  ENDCOLLECTIVE ;  /* 0x000000000000791b */ /* 0x003fe20003800000 */
.L_x_664:
        /* <DEDUP_REMOVED lines=8> */
.L_x_665:
[----:B------:R-:W-:Y:S01]  /*25a90*/  MOV R13, R37 ;  /* 0x00000025000d7202 */ /* 0x000fe20000000f00 */
[----:B------:R-:W-:Y:S02]  /*25aa0*/  IMAD.MOV.U32 R12, RZ, RZ, R0 ;  /* 0x000000ffff0c7224 */ /* 0x000fe400078e0000 */
[----:B------:R-:W-:-:S07]  /*25ab0*/  IMAD.MOV.U32 R35, RZ, RZ, R14 ;  /* 0x000000ffff237224 */ /* 0x000fce00078e000e */
[----:B------:R-:W-:Y:S05]  /*25ac0*/  WARPSYNC.COLLECTIVE R15, `(.L_x_666) ;  /* 0x000000000f087348 */ /* 0x000fea0003c00000 */
[----:B------:R0:W1:Y:S02]  /*25ad0*/  SHFL.IDX P6, R14, R13, R12, R11 ;  /* 0x0000000c0d0e7389 */ /* 0x00006400000c000b */
[----:B01----:R-:W-:Y:S01]  /*25ae0*/  ENDCOLLECTIVE ;  /* 0x000000000000791b */ /* 0x003fe20003800000 */
.L_x_666:
        /* <DEDUP_REMOVED lines=8> */
.L_x_667:
[----:B------:R-:W-:Y:S02]  /*25b70*/  IMAD.MOV.U32 R13, RZ, RZ, R41 ;  /* 0x000000ffff0d7224 */ /* 0x000fe400078e0029 */
[----:B------:R-:W-:Y:S02]  /*25b80*/  IMAD.MOV.U32 R12, RZ, RZ, R0 ;  /* 0x000000ffff0c7224 */ /* 0x000fe400078e0000 */
[----:B------:R-:W-:-:S07]  /*25b90*/  IMAD.MOV.U32 R39, RZ, RZ, R14 ;  /* 0x000000ffff277224 */ /* 0x000fce00078e000e */
[----:B------:R-:W-:Y:S05]  /*25ba0*/  WARPSYNC.COLLECTIVE R15, `(.L_x_668) ;  /* 0x000000000f087348 */ /* 0x000fea0003c00000 */
[----:B------:R0:W1:Y:S02]  /*25bb0*/  SHFL.IDX P6, R14, R13, R12, R11 ;  /* 0x0000000c0d0e7389 */ /* 0x00006400000c000b */
[----:B01----:R-:W-:Y:S01]  /*25bc0*/  ENDCOLLECTIVE ;  /* 0x000000000000791b */ /* 0x003fe20003800000 */
.L_x_668:
        /* <DEDUP_REMOVED lines=8> */
.L_x_669:
[----:B------:R-:W-:Y:S01]  /*25c50*/  MOV R13, R45 ;  /* 0x0000002d000d7202 */ /* 0x000fe20000000f00 */
[----:B------:R-:W-:Y:S02]  /*25c60*/  IMAD.MOV.U32 R12, RZ, RZ, R0 ;  /* 0x000000ffff0c7224 */ /* 0x000fe400078e0000 */
[----:B------:R-:W-:-:S07]  /*25c70*/  IMAD.MOV.U32 R43, RZ, RZ, R14 ;  /* 0x000000ffff2b7224 */ /* 0x000fce00078e000e */
[----:B------:R-:W-:Y:S05]  /*25c80*/  WARPSYNC.COLLECTIVE R15, `(.L_x_670) ;  /* 0x000000000f087348 */ /* 0x000fea0003c00000 */
[----:B------:R0:W1:Y:S02]  /*25c90*/  SHFL.IDX P6, R14, R13, R12, R11 ;  /* 0x0000000c0d0e7389 */ /* 0x00006400000c000b */
[----:B01----:R-:W-:Y:S01]  /*25ca0*/  ENDCOLLECTIVE ;  /* 0x000000000000791b */ /* 0x003fe20003800000 */
.L_x_670:
[----:B------:R-:W-:Y:S02]  /*25cb0*/  SEL R40, R42, R43, P0 ;  /* 0x0000002b2a287207 */ /* 0x000fe40000000000 */
[----:B------:R-:W-:Y:S01]  /*25cc0*/  SEL R42, R43, R42, P0 ;  /* 0x0000002a2b2a7207 */ /* 0x000fe20000000000 */
[----:B------:R-:W-:Y:S01]  /*25cd0*/  IMAD.MOV.U32 R13, RZ, RZ, R47 ;  /* 0x000000ffff0d7224 */ /* 0x000fe200078e002f */
[----:B------:R-:W-:Y:S02]  /*25ce0*/  MOV R12, R2 ;  /* 0x00000002000c7202 */ /* 0x000fe40000000f00 */
[----:B------:R-:W-:Y:S01]  /*25cf0*/  MOV R47, RZ ;  /* 0x000000ff002f7202 */ /* 0x000fe20000000f00 */
[----:B------:R-:W-:-:S07]  /*25d00*/  IMAD.MOV.U32 R45, RZ, RZ, R14 ;  /* 0x000000ffff2d7224 */ /* 0x000fce00078e000e */
[----:B------:R-:W-:Y:S05]  /*25d10*/  WARPSYNC.COLLECTIVE R15, `(.L_x_671) ;  /* 0x000000000f087348 */ /* 0x000fea0003c00000 */
[----:B------:R0:W1:Y:S02]  /*25d20*/  SHFL.IDX P6, R14, R13, R12, R11 ;  /* 0x0000000c0d0e7389 */ /* 0x00006400000c000b */
[----:B01----:R-:W-:Y:S01]  /*25d30*/  ENDCOLLECTIVE ;  /* 0x000000000000791b */ /* 0x003fe20003800000 */
.L_x_671:
[----:B------:R-:W-:Y:S02]  /*25d40*/  IMAD.MOV.U32 R13, RZ, RZ, R49 ;  /* 0x000000ffff0d7224 */ /* 0x000fe400078e0031 */
[----:B------:R-:W-:Y:S02]  /*25d50*/  IMAD.MOV.U32 R12, RZ, RZ, R0 ;  /* 0x000000ffff0c7224 */ /* 0x000fe400078e0000 */
[----:B------:R-:W-:-:S07]  /*25d60*/  IMAD.MOV.U32 R44, RZ, RZ, R14 ;  /* 0x000000ffff2c7224 */ /* 0x000fce00078e000e */
[----:B------:R-:W-:Y:S05]  /*25d70*/  WARPSYNC.COLLECTIVE R15, `(.L_x_672) ;  /* 0x000000000f087348 */ /* 0x000fea0003c00000 */
[----:B------:R0:W1:Y:S02]  /*25d80*/  SHFL.IDX P6, R14, R13, R12, R11 ;  /* 0x0000000c0d0e7389 */ /* 0x00006400000c000b */
[----:B01----:R-:W-:Y:S01]  /*25d90*/  ENDCOLLECTIVE ;  /* 0x000000000000791b */ /* 0x003fe20003800000 */
.L_x_672:
        /* <DEDUP_REMOVED lines=8> */
.L_x_673:
[----:B------:R-:W-:Y:S01]  /*25e20*/  MOV R13, R53 ;  /* 0x00000035000d7202 */ /* 0x000fe20000000f00 */
[----:B------:R-:W-:Y:S02]  /*25e30*/  IMAD.MOV.U32 R12, RZ, RZ, R0 ;  /* 0x000000ffff0c7224 */ /* 0x000fe400078e0000 */
[----:B------:R-:W-:-:S07]  /*25e40*/  IMAD.MOV.U32 R46, RZ, RZ, R14 ;  /* 0x000000ffff2e7224 */ /* 0x000fce00078e000e */
[----:B------:R-:W-:Y:S05]  /*25e50*/  WARPSYNC.COLLECTIVE R15, `(.L_x_674) ;  /* 0x000000000f087348 */ /* 0x000fea0003c00000 */
[----:B------:R0:W1:Y:S02]  /*25e60*/  SHFL.IDX P6, R14, R13, R12, R11 ;  /* 0x0000000c0d0e7389 */ /* 0x00006400000c000b */
[----:B01----:R-:W-:Y:S01]  /*25e70*/  ENDCOLLECTIVE ;  /* 0x000000000000791b */ /* 0x003fe20003800000 */
.L_x_674:
[----:B------:R-:W-:Y:S01]  /*25e80*/  IMAD.MOV.U32 R13, RZ, RZ, R55 ;  /* 0x000000ffff0d7224 */ /* 0x000fe200078e0037 */
[----:B------:R-:W-:Y:S01]  /*25e90*/  MOV R12, R2 ;  /* 0x00000002000c7202 */ /* 0x000fe20000000f00 */
[----:B------:R-:W-:-:S07]  /*25ea0*/  IMAD.MOV.U32 R53, RZ, RZ, R14 ;  /* 0x000000ffff357224 */ /* 0x000fce00078e000e */
[----:B------:R-:W-:Y:S05]  /*25eb0*/  WARPSYNC.COLLECTIVE R15, `(.L_x_675) ;  /* 0x000000000f087348 */ /* 0x000fea0003c00000 */
[----:B------:R0:W1:Y:S02]  /*25ec0*/  SHFL.IDX P6, R14, R13, R12, R11 ;  /* 0x0000000c0d0e7389 */ /* 0x00006400000c000b */
[----:B01----:R-:W-:Y:S01]  /*25ed0*/  ENDCOLLECTIVE ;  /* 0x000000000000791b */ /* 0x003fe20003800000 */
.L_x_675:
[----:B------:R-:W-:Y:S02]  /*25ee0*/  IMAD.MOV.U32 R13, RZ, RZ, R59 ;  /* 0x000000ffff0d7224 */ /* 0x000fe400078e003b */
[----:B------:R-:W-:Y:S02]  /*25ef0*/  IMAD.MOV.U32 R12, RZ, RZ, R0 ;  /* 0x000000ffff0c7224 */ /* 0x000fe400078e0000 */
[----:B------:R-:W-:-:S07]  /*25f00*/  IMAD.MOV.U32 R48, RZ, RZ, R14 ;  /* 0x000000ffff307224 */ /* 0x000fce00078e000e */
[----:B------:R-:W-:Y:S05]  /*25f10*/  WARPSYNC.COLLECTIVE R15, `(.L_x_676) ;  /* 0x000000000f087348 */ /* 0x000fea0003c00000 */
[----:B------:R0:W1:Y:S02]  /*25f20*/  SHFL.IDX P6, R14, R13, R12, R11 ;  /* 0x0000000c0d0e7389 */ /* 0x00006400000c000b */
[----:B01----:R-:W-:Y:S01]  /*25f30*/  ENDCOLLECTIVE ;  /* 0x000000000000791b */ /* 0x003fe20003800000 */
.L_x_676:
[----:B------:R-:W-:Y:S02]  /*25f40*/  IMAD.MOV.U32 R13, RZ, RZ, R61 ;  /* 0x000000ffff0d7224 */ /* 0x000fe400078e003d */
[----:B------:R-:W-:Y:S01]  /*25f50*/  IMAD.MOV.U32 R12, RZ, RZ, R2 ;  /* 0x000000ffff0c7224 */ /* 0x000fe200078e0002 */
[----:B------:R-:W-:-:S07]  /*25f60*/  MOV R59, R14 ;  /* 0x0000000e003b7202 */ /* 0x000fce0000000f00 */
[----:B------:R-:W-:Y:S05]  /*25f70*/  WARPSYNC.COLLECTIVE R15, `(.L_x_677) ;  /* 0x000000000f087348 */ /* 0x000fea0003c00000 */
[----:B------:R0:W1:Y:S02]  /*25f80*/  SHFL.IDX P6, R14, R13, R12, R11 ;  /* 0x0000000c0d0e7389 */ /* 0x00006400000c000b */
[----:B01----:R-:W-:Y:S01]  /*25f90*/  ENDCOLLECTIVE ;  /* 0x000000000000791b */ /* 0x003fe20003800000 */
.L_x_677:
[----:B------:R-:W-:Y:S01]  /*25fa0*/  MOV R13, R63 ;  /* 0x0000003f000d7202 */ /* 0x000fe20000000f00 */
[----:B------:R-:W-:Y:S02]  /*25fb0*/  IMAD.MOV.U32 R12, RZ, RZ, R0 ;  /* 0x000000ffff0c7224 */ /* 0x000fe400078e0000 */
[----:B------:R-:W-:-:S07]  /*25fc0*/  IMAD.MOV.U32 R50, RZ, RZ, R14 ;  /* 0x000000ffff327224 */ /* 0x000fce00078e000e */
[----:B------:R-:W-:Y:S05]  /*25fd0*/  WARPSYNC.COLLECTIVE R15, `(.L_x_678) ;  /* 0x000000000f087348 */ /* 0x000fea0003c00000 */
[----:B------:R0:W1:Y:S02]  /*25fe0*/  SHFL.IDX P6, R14, R13, R12, R11 ;  /* 0x0000000c0d0e7389 */ /* 0x00006400000c000b */
[----:B01----:R-:W-:Y:S01]  /*25ff0*/  ENDCOLLECTIVE ;  /* 0x000000000000791b */ /* 0x003fe20003800000 */
.L_x_678:
        /* <DEDUP_REMOVED lines=8> */
.L_x_679:
[----:B------:R-:W-:Y:S02]  /*26080*/  IMAD.MOV.U32 R13, RZ, RZ, R67 ;  /* 0x000000ffff0d7224 */ /* 0x000fe400078e0043 */
[----:B------:R-:W-:Y:S02]  /*26090*/  IMAD.MOV.U32 R12, RZ, RZ, R0 ;  /* 0x000000ffff0c7224 */ /* 0x000fe400078e0000 */
[----:B------:R-:W-:-:S07]  /*260a0*/  IMAD.MOV.U32 R52, RZ, RZ, R14 ;  /* 0x000000ffff347224 */ /* 0x000fce00078e000e */
[----:B------:R-:W-:Y:S05]  /*260b0*/  WARPSYNC.COLLECTIVE R15, `(.L_x_680) ;  /* 0x000000000f087348 */ /* 0x000fea0003c00000 */
[----:B------:R0:W1:Y:S02]  /*260c0*/  SHFL.IDX P6, R14, R13, R12, R11 ;  /* 0x0000000c0d0e7389 */ /* 0x00006400000c000b */
[----:B01----:R-:W-:Y:S01]  /*260d0*/  ENDCOLLECTIVE ;  /* 0x000000000000791b */ /* 0x003fe20003800000 */
.L_x_680:
        /* <DEDUP_REMOVED lines=8> */
.L_x_681:
[----:B------:R-:W-:Y:S01]  /*26160*/  MOV R13, R71 ;  /* 0x00000047000d7202 */ /* 0x000fe20000000f00 */
[----:B------:R-:W-:Y:S02]  /*26170*/  IMAD.MOV.U32 R12, RZ, RZ, R0 ;  /* 0x000000ffff0c7224 */ /* 0x000fe400078e0000 */
[----:B------:R-:W-:-:S07]  /*26180*/  IMAD.MOV.U32 R54, RZ, RZ, R14 ;  /* 0x000000ffff367224 */ /* 0x000fce00078e000e */
[----:B------:R-:W-:Y:S05]  /*26190*/  WARPSYNC.COLLECTIVE R15, `(.L_x_682) ;  /* 0x000000000f087348 */ /* 0x000fea0003c00000 */
[----:B------:R0:W1:Y:S02]  /*261a0*/  SHFL.IDX P6, R14, R13, R12, R11 ;  /* 0x0000000c0d0e7389 */ /* 0x00006400000c000b */
[----:B01----:R-:W-:Y:S01]  /*261b0*/  ENDCOLLECTIVE ;  /* 0x000000000000791b */ /* 0x003fe20003800000 */
.L_x_682:
        /* <DEDUP_REMOVED lines=8> */
.L_x_683:
[----:B------:R-:W-:Y:S02]  /*26240*/  IMAD.MOV.U32 R13, RZ, RZ, R75 ;  /* 0x000000ffff0d7224 */ /* 0x000fe400078e004b */
[----:B------:R-:W-:Y:S02]  /*26250*/  IMAD.MOV.U32 R12, RZ, RZ, R0 ;  /* 0x000000ffff0c7224 */ /* 0x000fe400078e0000 */
[----:B------:R-:W-:-:S07]  /*26260*/  IMAD.MOV.U32 R58, RZ, RZ, R14 ;  /* 0x000000ffff3a7224 */ /* 0x000fce00078e000e */
[----:B------:R-:W-:Y:S05]  /*26270*/  WARPSYNC.COLLECTIVE R15, `(.L_x_684) ;  /* 0x000000000f087348 */ /* 0x000fea0003c00000 */
[----:B------:R0:W1:Y:S02]  /*26280*/  SHFL.IDX P6, R14, R13, R12, R11 ;  /* 0x0000000c0d0e7389 */ /* 0x00006400000c000b */
[----:B01----:R-:W-:Y:S01]  /*26290*/  ENDCOLLECTIVE ;  /* 0x000000000000791b */ /* 0x003fe20003800000 */
.L_x_684:
        /* <DEDUP_REMOVED lines=8> */
.L_x_685:
[----:B------:R-:W-:Y:S02]  /*26320*/  SEL R12, R9, R20, P0 ;  /* 0x00000014090c7207 */ /* 0x000fe40000000000 */
[----:B------:R-:W-:Y:S02]  /*26330*/  SEL R11, R46, R49, P0 ;  /* 0x000000312e0b7207 */ /* 0x000fe40000000000 */
[----:B------:R-:W-:Y:S02]  /*26340*/  SEL R13, R53, R48, P0 ;  /* 0x00000030350d7207 */ /* 0x000fe40000000000 */
[----:B------:R-:W-:Y:S01]  /*26350*/  SEL R15, R48, R53, P0 ;  /* 0x00000035300f7207 */ /* 0x000fe20000000000 */
[----:B------:R-:W-:Y:S01]  /*26360*/  IMAD.MOV.U32 R60, RZ, RZ, R14 ;  /* 0x000000ffff3c7224 */ /* 0x000fe200078e000e */
[----:B------:R-:W-:Y:S02]  /*26370*/  SEL R14, R20, R9, P0 ;  /* 0x00000009140e7207 */ /* 0x000fe40000000000 */
[----:B------:R-:W-:Y:S01]  /*26380*/  SEL R9, R49, R46, P0 ;  /* 0x0000002e31097207 */ /* 0x000fe20000000000 */
[----:B------:R-:W-:Y:S06]  /*26390*/  BRA `(.L_x_686) ;  /* 0xffffff64003c7947 */ /* 0x000fec000383ffff */
.L_x_496:
[----:B------:R-:W-:Y:S01]  /*263a0*/  IMAD.MOV.U32 R13, RZ, RZ, R3 ;  /* 0x000000ffff0d7224 */ /* 0x000fe200078e0003 */
[----:B------:R-:W-:Y:S01]  /*263b0*/  MOV R15, 0xffffffff ;  /* 0xffffffff000f7802 */ /* 0x000fe20000000f00 */
[----:B------:R-:W-:Y:S02]  /*263c0*/  IMAD.MOV.U32 R12, RZ, RZ, RZ ;  /* 0x000000ffff0c7224 */ /* 0x000fe400078e00ff */
[----:B------:R-:W-:-:S07]  /*263d0*/  IMAD.MOV.U32 R11, RZ, RZ, 0x181f ;  /* 0x0000181fff0b7424 */ /* 0x000fce00078e00ff */
[----:B-1----:R-:W-:Y:S05]  /*263e0*/  WARPSYNC.COLLECTIVE R15, `(.L_x_687) ;  /* 0x000000000f087348 */ /* 0x002fea0003c00000 */
[----:B------:R0:W2:Y:S02]  /*263f0*/  SHFL.IDX P6, R14, R13, R12, R11 ;  /* 0x0000000c0d0e7389 */ /* 0x0000a400000c000b */
[----:B012---:R-:W-:Y:S01]  /*26400*/  ENDCOLLECTIVE ;  /* 0x000000000000791b */ /* 0x007fe20003800000 */
.L_x_687:
[----:B------:R-:W-:Y:S02]  /*26410*/  IMAD.MOV.U32 R13, RZ, RZ, R2 ;  /* 0x000000ffff0d7224 */ /* 0x000fe400078e0002 */
[----:B------:R-:W-:-:S07]  /*26420*/  IMAD.MOV.U32 R0, RZ, RZ, R14 ;  /* 0x000000ffff007224 */ /* 0x000fce00078e000e */
[----:B------:R-:W-:Y:S05]  /*26430*/  WARPSYNC.COLLECTIVE R15, `(.L_x_688) ;  /* 0x000000000f087348 */ /* 0x000fea0003c00000 */
[----:B------:R0:W1:Y:S02]  /*26440*/  SHFL.IDX P6, R14, R13, R12, R11 ;  /* 0x0000000c0d0e7389 */ /* 0x00006400000c000b */
[----:B01----:R-:W-:Y:S01]  /*26450*/  ENDCOLLECTIVE ;  /* 0x000000000000791b */ /* 0x003fe20003800000 */
.L_x_688:
[----:B------:R-:W-:Y:S05]  /*26460*/  BRA `(.L_x_689) ;  /* 0xffffff7c00307947 */ /* 0x000fea000383ffff */
.L_x_499:
[----:B------:R-:W-:Y:S01]  /*26470*/  BSSY B1, `(.L_x_690) ;  /* 0x0000008000017945 */ /* 0x000fe20003800000 */
[----:B------:R-:W-:Y:S01]  /*26480*/  IMAD.MOV.U32 R13, RZ, RZ, R3 ;  /* 0x000000ffff0d7224 */ /* 0x000fe200078e0003 */
[----:B------:R-:W-:Y:S01]  /*26490*/  MOV R12, 0x1 ;  /* 0x00000001000c7802 */ /* 0x000fe20000000f00 */
[----:B------:R-:W-:Y:S02]  /*264a0*/  IMAD.MOV.U32 R11, RZ, RZ, 0x181f ;  /* 0x0000181fff0b7424 */ /* 0x000fe400078e00ff */
[----:B----4-:R-:W-:-:S07]  /*264b0*/  IMAD.MOV.U32 R15, RZ, RZ, -0x1 ;  /* 0xffffffffff0f7424 */ /* 0x010fce00078e00ff */
[----:B0123--:R-:W-:Y:S05]  /*264c0*/  WARPSYNC.COLLECTIVE R15, `(.L_x_691) ;  /* 0x000000000f087348 */ /* 0x00ffea0003c00000 */
[----:B---3--:R3:W4:Y:S02]  /*264d0*/  SHFL.IDX P6, R14, R13, R12, R11 ;  /* 0x0000000c0d0e7389 */ /* 0x00872400000c000b */
[----:B01234-:R-:W-:Y:S01]  /*264e0*/  ENDCOLLECTIVE ;  /* 0x000000000000791b */ /* 0x01ffe20003800000 */
.L_x_691:
[----:B------:R-:W-:Y:S05]  /*264f0*/  BSYNC B1 ;  /* 0x0000000000017941 */ /* 0x000fea0003800000 */
.L_x_690:
[----:B------:R-:W-:Y:S01]  /*26500*/  MOV R13, R2 ;  /* 0x00000002000d7202 */ /* 0x000fe20000000f00 */
[----:B------:R-:W-:Y:S02]  /*26510*/  IMAD.MOV.U32 R12, RZ, RZ, 0x1 ;  /* 0x00000001ff0c7424 */ /* 0x000fe400078e00ff */
[----:B------:R-:W-:Y:S02]  /*26520*/  IMAD.MOV.U32 R11, RZ, RZ, 0x181f ;  /* 0x0000181fff0b7424 */ /* 0x000fe400078e00ff */
[----:B------:R-:W-:Y:S02]  /*26530*/  IMAD.MOV.U32 R15, RZ, RZ, -0x1 ;  /* 0xffffffffff0f7424 */ /* 0x000fe400078e00ff */
[----:B------:R-:W-:-:S07]  /*26540*/  IMAD.MOV.U32 R0, RZ, RZ, R14 ;  /* 0x000000ffff007224 */ /* 0x000fce00078e000e */
[----:B------:R-:W-:Y:S05]  /*26550*/  WARPSYNC.COLLECTIVE R15, `(.L_x_692) ;  /* 0x000000000f087348 */ /* 0x000fea0003c00000 */
[----:B------:R0:W1:Y:S02]  /*26560*/  SHFL.IDX P6, R14, R13, R12, R11 ;  /* 0x0000000c0d0e7389 */ /* 0x00006400000c000b */
[----:B01----:R-:W-:Y:S01]  /*26570*/  ENDCOLLECTIVE ;  /* 0x000000000000791b */ /* 0x003fe20003800000 */
.L_x_692:
[----:B------:R-:W-:Y:S05]  /*26580*/  BRA `(.L_x_693) ;  /* 0xffffff7c00447947 */ /* 0x000fea000383ffff */
.L_x_502:
[----:B------:R-:W-:Y:S01]  /*26590*/  BSSY B1, `(.L_x_694) ;  /* 0x0000008000017945 */ /* 0x000fe20003800000 */
[----:B------:R-:W-:Y:S01]  /*265a0*/  MOV R13, R3 ;  /* 0x00000003000d7202 */ /* 0x000fe20000000f00 */
[----:B------:R-:W-:Y:S02]  /*265b0*/  IMAD.MOV.U32 R12, RZ, RZ, 0x2 ;  /* 0x00000002ff0c7424 */ /* 0x000fe400078e00ff */
[----:B------:R-:W-:Y:S02]  /*265c0*/  IMAD.MOV.U32 R11, RZ, RZ, 0x181f ;  /* 0x0000181fff0b7424 */ /* 0x000fe400078e00ff */
[----:B----4-:R-:W-:-:S07]  /*265d0*/  IMAD.MOV.U32 R15, RZ, RZ, -0x1 ;  /* 0xffffffffff0f7424 */ /* 0x010fce00078e00ff */
[----:B0123--:R-:W-:Y:S05]  /*265e0*/  WARPSYNC.COLLECTIVE R15, `(.L_x_695) ;  /* 0x000000000f087348 */ /* 0x00ffea0003c00000 */
[----:B---3--:R3:W4:Y:S02]  /*265f0*/  SHFL.IDX P6, R14, R13, R12, R11 ;  /* 0x0000000c0d0e7389 */ /* 0x00872400000c000b */
[----:B01234-:R-:W-:Y:S01]  /*26600*/  ENDCOLLECTIVE ;  /* 0x000000000000791b */ /* 0x01ffe20003800000 */
.L_x_695:
[----:B------:R-:W-:Y:S05]  /*26610*/  BSYNC B1 ;  /* 0x0000000000017941 */ /* 0x000fea0003800000 */
.L_x_694:
[----:B------:R-:W-:Y:S01]  /*26620*/  IMAD.MOV.U32 R13, RZ, RZ, R2 ;  /* 0x000000ffff0d7224 */ /* 0x000fe200078e0002 */
[----:B------:R-:W-:Y:S01]  /*26630*/  MOV R15, 0xffffffff ;  /* 0xffffffff000f7802 */ /* 0x000fe20000000f00 */
[----:B------:R-:W-:Y:S01]  /*26640*/  IMAD.MOV.U32 R12, RZ, RZ, 0x2 ;  /* 0x00000002ff0c7424 */ /* 0x000fe200078e00ff */
[----:B------:R-:W-:Y:S01]  /*26650*/  MOV R0, R14 ;  /* 0x0000000e00007202 */ /* 0x000fe20000000f00 */
[----:B------:R-:W-:-:S07]  /*26660*/  IMAD.MOV.U32 R11, RZ, RZ, 0x181f ;  /* 0x0000181fff0b7424 */ /* 0x000fce00078e00ff */
[----:B------:R-:W-:Y:S05]  /*26670*/  WARPSYNC.COLLECTIVE R15, `(.L_x_696) ;  /* 0x000000000f087348 */ /* 0x000fea0003c00000 */
[----:B------:R0:W1:Y:S02]  /*26680*/  SHFL.IDX P6, R14, R13, R12, R11 ;  /* 0x0000000c0d0e7389 */ /* 0x00006400000c000b */
[----:B01----:R-:W-:Y:S01]  /*26690*/  ENDCOLLECTIVE ;  /* 0x000000000000791b */ /* 0x003fe20003800000 */
.L_x_696:
[----:B------:R-:W-:Y:S05]  /*266a0*/  BRA `(.L_x_697) ;  /* 0xffffff7c00547947 */ /* 0x000fea000383ffff */
.L_x_505:
[----:B------:R-:W-:Y:S01]  /*266b0*/  BSSY B1, `(.L_x_698) ;  /* 0x0000008000017945 */ /* 0x000fe20003800000 */
[----:B------:R-:W-:Y:S01]  /*266c0*/  IMAD.MOV.U32 R13, RZ, RZ, R3 ;  /* 0x000000ffff0d7224 */ /* 0x000fe200078e0003 */
[----:B0-----:R-:W-:Y:S01]  /*266d0*/  MOV R15, 0xffffffff ;  /* 0xffffffff000f7802 */ /* 0x001fe20000000f00 */
[----:B------:R-:W-:Y:S02]  /*266e0*/  IMAD.MOV.U32 R12, RZ, RZ, 0x3 ;  /* 0x00000003ff0c7424 */ /* 0x000fe400078e00ff */
[----:B------:R-:W-:-:S07]  /*266f0*/  IMAD.MOV.U32 R11, RZ, RZ, 0x181f ;  /* 0x0000181fff0b7424 */ /* 0x000fce00078e00ff */
[----:B-1234-:R-:W-:Y:S05]  /*26700*/  WARPSYNC.COLLECTIVE R15, `(.L_x_699) ;  /* 0x000000000f087348 */ /* 0x01efea0003c00000 */
[----:B----4-:R0:W4:Y:S02]  /*26710*/  SHFL.IDX P6, R14, R13, R12, R11 ;  /* 0x0000000c0d0e7389 */ /* 0x01012400000c000b */
[----:B01234-:R-:W-:Y:S01]  /*26720*/  ENDCOLLECTIVE ;  /* 0x000000000000791b */ /* 0x01ffe20003800000 */
.L_x_699:
[----:B------:R-:W-:Y:S05]  /*26730*/  BSYNC B1 ;  /* 0x0000000000017941 */ /* 0x000fea0003800000 */
.L_x_698:
[----:B------:R-:W-:Y:S01]  /*26740*/  IMAD.MOV.U32 R13, RZ, RZ, R2 ;  /* 0x000000ffff0d7224 */ /* 0x000fe200078e0002 */
[----:B------:R-:W-:Y:S01]  /*26750*/  MOV R11, 0x181f ;  /* 0x0000181f000b7802 */ /* 0x000fe20000000f00 */
[----:B------:R-:W-:Y:S02]  /*26760*/  IMAD.MOV.U32 R12, RZ, RZ, 0x3 ;  /* 0x00000003ff0c7424 */ /* 0x000fe400078e00ff */
[----:B------:R-:W-:Y:S02]  /*26770*/  IMAD.MOV.U32 R15, RZ, RZ, -0x1 ;  /* 0xffffffffff0f7424 */ /* 0x000fe400078e00ff */
[----:B------:R-:W-:-:S07]  /*26780*/  IMAD.MOV.U32 R0, RZ, RZ, R14 ;  /* 0x000000ffff007224 */ /* 0x000fce00078e000e */
[----:B------:R-:W-:Y:S05]  /*26790*/  WARPSYNC.COLLECTIVE R15, `(.L_x_700) ;  /* 0x000000000f087348 */ /* 0x000fea0003c00000 */
[----:B------:R0:W1:Y:S02]  /*267a0*/  SHFL.IDX P6, R14, R13, R12, R11 ;  /* 0x0000000c0d0e7389 */ /* 0x00006400000c000b */
[----:B01----:R-:W-:Y:S01]  /*267b0*/  ENDCOLLECTIVE ;  /* 0x000000000000791b */ /* 0x003fe20003800000 */
.L_x_700:
[----:B------:R-:W-:Y:S05]  /*267c0*/  BRA `(.L_x_701) ;  /* 0xffffff7c00647947 */ /* 0x000fea000383ffff */
.L_x_522:
[----:B------:R-:W0:Y:S01]  /*267d0*/  S2R R9, SR_TID.X ;  /* 0x0000000000097919 */ /* 0x000e220000002100 */
[----:B------:R-:W-:Y:S01]  /*267e0*/  BSSY B1, `(.L_x_702) ;  /* 0x000000a000017945 */ /* 0x000fe20003800000 */
[----:B------:R-:W-:Y:S01]  /*267f0*/  IMAD.MOV.U32 R12, RZ, RZ, RZ ;  /* 0x000000ffff0c7224 */ /* 0x000fe200078e00ff */
[----:B------:R-:W-:Y:S01]  /*26800*/  MOV R11, 0x1f ;  /* 0x0000001f000b7802 */ /* 0x000fe20000000f00 */
[----:B------:R-:W-:Y:S01]  /*26810*/  IMAD.MOV.U32 R15, RZ, RZ, -0x1 ;  /* 0xffffffffff0f7424 */ /* 0x000fe200078e00ff */
[----:B0-----:R-:W-:-:S04]  /*26820*/  SHF.R.U32.HI R9, RZ, 0x5, R9 ;  /* 0x00000005ff097819 */ /* 0x001fc80000011609 */
[----:B------:R-:W-:-:S05]  /*26830*/  LOP3.LUT R9, R9, 0x3, RZ, 0xc0, !PT ;  /* 0x0000000309097812 */ /* 0x000fca00078ec0ff */
[----:B------:R-:W-:-:S07]  /*26840*/  IMAD.MOV.U32 R13, RZ, RZ, R9 ;  /* 0x000000ffff0d7224 */ /* 0x000fce00078e0009 */
[----:B------:R-:W-:Y:S05]  /*26850*/  WARPSYNC.COLLECTIVE R15, `(.L_x_703) ;  /* 0x000000000f087348 */ /* 0x000fea0003c00000 */
[----:B------:R0:W1:Y:S02]  /*26860*/  SHFL.IDX P6, R14, R13, R12, R11 ;  /* 0x0000000c0d0e7389 */ /* 0x00006400000c000b */
[----:B01----:R-:W-:Y:S01]  /*26870*/  ENDCOLLECTIVE ;  /* 0x000000000000791b */ /* 0x003fe20003800000 */
.L_x_703:
[----:B------:R-:W-:Y:S05]  /*26880*/  BSYNC B1 ;  /* 0x0000000000017941 */ /* 0x000fea0003800000 */
.L_x_702:
[----:B------:R-:W-:Y:S05]  /*26890*/  BRA `(.L_x_704) ;  /* 0xffffff9000887947 */ /* 0x000fea000383ffff */
.L_x_524:
[----:B------:R-:W-:Y:S01]  /*268a0*/  BSSY B1, `(.L_x_705) ;  /* 0x0000006000017945 */ /* 0x000fe20003800000 */
[----:B------:R-:W-:-:S07]  /*268b0*/  IMAD.MOV.U32 R15, RZ, RZ, -0x1 ;  /* 0xffffffffff0f7424 */ /* 0x000fce00078e00ff */
[----:B0-----:R-:W-:Y:S05]  /*268c0*/  WARPSYNC.COLLECTIVE R15, `(.L_x_706) ;  /* 0x000000000f0c7348 */ /* 0x001fea0003c00000 */
[----:B------:R-:W-:Y:S02]  /*268d0*/  ELECT P6, UR62, PT ;  /* 0x00000000003e782f */ /* 0x000fe400038c0000 */
[----:B------:R-:W-:Y:S01]  /*268e0*/  MOV R14, UR62 ;  /* 0x0000003e000e7c02 */ /* 0x000fe20008000f00 */
[----:B0-----:R-:W-:Y:S10]  /*268f0*/  ENDCOLLECTIVE ;  /* 0x000000000000791b */ /* 0x001ff40003800000 */
.L_x_706:
[----:B------:R-:W-:Y:S05]  /*26900*/  BSYNC B1 ;  /* 0x0000000000017941 */ /* 0x000fea0003800000 */
.L_x_705:
[----:B------:R-:W-:Y:S05]  /*26910*/  BRA `(.L_x_523) ;  /* 0xffffff9000807947 */ /* 0x000fea000383ffff */
.L_x_526:
[----:B0-----:R-:W2:Y:S02]  /*26920*/  LDL R5, [R1+0x4] ;  /* 0x0000040001057983 */ /* 0x001ea40000100800 */
[----:B--2---:R0:W1:Y:S02]  /*26930*/  SYNCS.PHASECHK.TRANS64.TRYWAIT P0, [R5+URZ+0x2e820], R4 ;  /* 0x02e82004050075a7 */ /* 0x004064000800017f */
[----:B-1----:R-:W-:Y:S05]  /*26940*/  @!P0 NANOSLEEP.SYNCS 0x989680 ;  /* 0x009896800000895d */ /* 0x002fea0003900000 */
[----:B------:R-:W1:Y:S02]  /*26950*/  @!P0 SYNCS.PHASECHK.TRANS64 P0, [R5+URZ+0x2e820], R4 ;  /* 0x02e82004050085a7 */ /* 0x000e64000800007f */
[----:B-1----:R-:W-:Y:S05]  /*26960*/  @!P0 BRA `(.L_x_526) ;  /* 0xfffffffc00ec8947 */ /* 0x002fea000383ffff */
[----:B------:R-:W-:Y:S05]  /*26970*/  BRA `(.L_x_707) ;  /* 0xffffff9000907947 */ /* 0x000fea000383ffff */
.L_x_530:
[----:B0-----:R0:W1:Y:S02]  /*26980*/  SYNCS.PHASECHK.TRANS64.TRYWAIT P0, [R7+URZ+0x2e8a0], R9 ;  /* 0x02e8a009070075a7 */ /* 0x001064000800017f */
[----:B-1----:R-:W-:Y:S05]  /*26990*/  @!P0 NANOSLEEP.SYNCS 0x989680 ;  /* 0x009896800000895d */ /* 0x002fea0003900000 */
[----:B------:R-:W1:Y:S02]  /*269a0*/  @!P0 SYNCS.PHASECHK.TRANS64 P0, [R7+URZ+0x2e8a0], R9 ;  /* 0x02e8a009070085a7 */ /* 0x000e64000800007f */
[----:B-1----:R-:W-:Y:S05]  /*269b0*/  @!P0 BRA `(.L_x_530) ;  /* 0xfffffffc00f08947 */ /* 0x002fea000383ffff */
[----:B------:R-:W-:Y:S05]  /*269c0*/  BRA `(.L_x_708) ;  /* 0xffffff9000b87947 */ /* 0x000fea000383ffff */
.L_x_535:
[----:B-1----:R1:W2:Y:S02]  /*269d0*/  SYNCS.PHASECHK.TRANS64.TRYWAIT P0, [R7+URZ+0x2e8c0], R9 ;  /* 0x02e8c009070075a7 */ /* 0x0022a4000800017f */
[----:B--2---:R-:W-:Y:S05]  /*269e0*/  @!P0 NANOSLEEP.SYNCS 0x989680 ;  /* 0x009896800000895d */ /* 0x004fea0003900000 */
[----:B------:R-:W2:Y:S02]  /*269f0*/  @!P0 SYNCS.PHASECHK.TRANS64 P0, [R7+URZ+0x2e8c0], R9 ;  /* 0x02e8c009070085a7 */ /* 0x000ea4000800007f */
[----:B--2---:R-:W-:Y:S05]  /*26a00*/  @!P0 BRA `(.L_x_535) ;  /* 0xfffffffc00f08947 */ /* 0x004fea000383ffff */
[----:B------:R-:W-:Y:S05]  /*26a10*/  BRA `(.L_x_709) ;  /* 0xffffff94003c7947 */ /* 0x000fea000383ffff */
.L_x_542:
[----:B0-----:R0:W1:Y:S02]  /*26a20*/  SYNCS.PHASECHK.TRANS64.TRYWAIT P1, [R5+URZ+0x2e8a0], R6 ;  /* 0x02e8a006050075a7 */ /* 0x001064000802017f */
[----:B-1----:R-:W-:Y:S05]  /*26a30*/  @!P1 NANOSLEEP.SYNCS 0x989680 ;  /* 0x009896800000995d */ /* 0x002fea0003900000 */
[----:B------:R-:W1:Y:S02]  /*26a40*/  @!P1 SYNCS.PHASECHK.TRANS64 P1, [R5+URZ+0x2e8a0], R6 ;  /* 0x02e8a006050095a7 */ /* 0x000e64000802007f */
[----:B-1----:R-:W-:Y:S05]  /*26a50*/  @!P1 BRA `(.L_x_542) ;  /* 0xfffffffc00f09947 */ /* 0x002fea000383ffff */
[----:B------:R-:W-:Y:S05]  /*26a60*/  BRA `(.L_x_710) ;  /* 0xffffff9800147947 */ /* 0x000fea000383ffff */
.L_x_547:
[----:B-1----:R1:W2:Y:S02]  /*26a70*/  SYNCS.PHASECHK.TRANS64.TRYWAIT P1, [R5+URZ+0x2e8c0], R6 ;  /* 0x02e8c006050075a7 */ /* 0x0022a4000802017f */
[----:B--2---:R-:W-:Y:S05]  /*26a80*/  @!P1 NANOSLEEP.SYNCS 0x989680 ;  /* 0x009896800000995d */ /* 0x004fea0003900000 */
[----:B------:R-:W2:Y:S02]  /*26a90*/  @!P1 SYNCS.PHASECHK.TRANS64 P1, [R5+URZ+0x2e8c0], R6 ;  /* 0x02e8c006050095a7 */ /* 0x000ea4000802007f */
[----:B--2---:R-:W-:Y:S05]  /*26aa0*/  @!P1 BRA `(.L_x_547) ;  /* 0xfffffffc00f09947 */ /* 0x004fea000383ffff */
[----:B------:R-:W-:Y:S05]  /*26ab0*/  BRA `(.L_x_711) ;  /* 0xffffff9800947947 */ /* 0x000fea000383ffff */
.L_x_562:
[----:B------:R-:W0:Y:S01]  /*26ac0*/  S2R R4, SR_TID.X ;  /* 0x0000000000047919 */ /* 0x000e220000002100 */
[----:B------:R-:W-:Y:S01]  /*26ad0*/  BSSY B0, `(.L_x_712) ;  /* 0x000000a000007945 */ /* 0x000fe20003800000 */
[----:B------:R-:W-:Y:S01]  /*26ae0*/  MOV R12, RZ ;  /* 0x000000ff000c7202 */ /* 0x000fe20000000f00 */
[----:B------:R-:W-:Y:S02]  /*26af0*/  IMAD.MOV.U32 R11, RZ, RZ, 0x1f ;  /* 0x0000001fff0b7424 */ /* 0x000fe400078e00ff */
[----:B------:R-:W-:Y:S01]  /*26b00*/  IMAD.MOV.U32 R15, RZ, RZ, -0x1 ;  /* 0xffffffffff0f7424 */ /* 0x000fe200078e00ff */
[----:B0-----:R-:W-:-:S04]  /*26b10*/  SHF.R.U32.HI R4, RZ, 0x5, R4 ;  /* 0x00000005ff047819 */ /* 0x001fc80000011604 */
[----:B------:R-:W-:-:S05]  /*26b20*/  LOP3.LUT R4, R4, 0x3, RZ, 0xc0, !PT ;  /* 0x0000000304047812 */ /* 0x000fca00078ec0ff */
[----:B------:R-:W-:-:S07]  /*26b30*/  IMAD.MOV.U32 R13, RZ, RZ, R4 ;  /* 0x000000ffff0d7224 */ /* 0x000fce00078e0004 */
[----:B-1----:R-:W-:Y:S05]  /*26b40*/  WARPSYNC.COLLECTIVE R15, `(.L_x_713) ;  /* 0x000000000f087348 */ /* 0x002fea0003c00000 */
[----:B------:R0:W2:Y:S02]  /*26b50*/  SHFL.IDX P6, R14, R13, R12, R11 ;  /* 0x0000000c0d0e7389 */ /* 0x0000a400000c000b */
[----:B012---:R-:W-:Y:S01]  /*26b60*/  ENDCOLLECTIVE ;  /* 0x000000000000791b */ /* 0x007fe20003800000 */
.L_x_713:
[----:B------:R-:W-:Y:S05]  /*26b70*/  BSYNC B0 ;  /* 0x0000000000007941 */ /* 0x000fea0003800000 */
.L_x_712:
[----:B------:R-:W-:Y:S05]  /*26b80*/  BRA `(.L_x_714) ;  /* 0xffffffa400347947 */ /* 0x000fea000383ffff */
.L_x_564:
[----:B------:R-:W-:Y:S01]  /*26b90*/  BSSY B0, `(.L_x_715) ;  /* 0x0000006000007945 */ /* 0x000fe20003800000 */
[----:B------:R-:W-:-:S07]  /*26ba0*/  IMAD.MOV.U32 R15, RZ, RZ, -0x1 ;  /* 0xffffffffff0f7424 */ /* 0x000fce00078e00ff */
[----:B01----:R-:W-:Y:S05]  /*26bb0*/  WARPSYNC.COLLECTIVE R15, `(.L_x_716) ;  /* 0x000000000f0c7348 */ /* 0x003fea0003c00000 */
[----:B------:R-:W-:Y:S02]  /*26bc0*/  ELECT P6, UR62, PT ;  /* 0x00000000003e782f */ /* 0x000fe400038c0000 */
[----:B------:R-:W-:Y:S01]  /*26bd0*/  MOV R14, UR62 ;  /* 0x0000003e000e7c02 */ /* 0x000fe20008000f00 */
[----:B01----:R-:W-:Y:S10]  /*26be0*/  ENDCOLLECTIVE ;  /* 0x000000000000791b */ /* 0x003ff40003800000 */
.L_x_716:
[----:B------:R-:W-:Y:S05]  /*26bf0*/  BSYNC B0 ;  /* 0x0000000000007941 */ /* 0x000fea0003800000 */
.L_x_715:
[----:B------:R-:W-:Y:S05]  /*26c00*/  BRA `(.L_x_717) ;  /* 0xffffffa400407947 */ /* 0x000fea000383ffff */
.L_x_566:
[----:B0-----:R0:W1:Y:S02]  /*26c10*/  SYNCS.PHASECHK.TRANS64.TRYWAIT P0, [R2+URZ+0x2e880], R4 ;  /* 0x02e88004020075a7 */ /* 0x001064000800017f */
[----:B-1----:R-:W-:Y:S05]  /*26c20*/  @!P0 NANOSLEEP.SYNCS 0x989680 ;  /* 0x009896800000895d */ /* 0x002fea0003900000 */
[----:B------:R-:W1:Y:S02]  /*26c30*/  @!P0 SYNCS.PHASECHK.TRANS64 P0, [R2+URZ+0x2e880], R4 ;  /* 0x02e88004020085a7 */ /* 0x000e64000800007f */
[----:B-1----:R-:W-:Y:S05]  /*26c40*/  @!P0 BRA `(.L_x_566) ;  /* 0xfffffffc00f08947 */ /* 0x002fea000383ffff */
[----:B------:R-:W-:Y:S05]  /*26c50*/  BRA `(.L_x_718) ;  /* 0xffffffa400b47947 */ /* 0x000fea000383ffff */
.L_x_568:
[----:B-1----:R1:W2:Y:S02]  /*26c60*/  SYNCS.PHASECHK.TRANS64.TRYWAIT P0, [R2+URZ+0x2e840], R4 ;  /* 0x02e84004020075a7 */ /* 0x0022a4000800017f */
[----:B--2---:R-:W-:Y:S05]  /*26c70*/  @!P0 NANOSLEEP.SYNCS 0x989680 ;  /* 0x009896800000895d */ /* 0x004fea0003900000 */
[----:B------:R-:W2:Y:S02]  /*26c80*/  @!P0 SYNCS.PHASECHK.TRANS64 P0, [R2+URZ+0x2e840], R4 ;  /* 0x02e84004020085a7 */ /* 0x000ea4000800007f */
[----:B--2---:R-:W-:Y:S05]  /*26c90*/  @!P0 BRA `(.L_x_568) ;  /* 0xfffffffc00f08947 */ /* 0x004fea000383ffff */
[----:B------:R-:W-:Y:S05]  /*26ca0*/  BRA `(.L_x_719) ;  /* 0xffffffa800147947 */ /* 0x000fea000383ffff */
.L_x_572:
[----:B------:R-:W2:Y:S01]  /*26cb0*/  LDL.LU R11, [R1+0x54] ;  /* 0x00005400010b7983 */ /* 0x000ea20000300800 */
[----:B------:R-:W-:Y:S01]  /*26cc0*/  MOV R13, R0 ;  /* 0x00000000000d7202 */ /* 0x000fe20000000f00 */
[----:B------:R-:W-:Y:S01]  /*26cd0*/  IMAD.MOV.U32 R12, RZ, RZ, RZ ;  /* 0x000000ffff0c7224 */ /* 0x000fe200078e00ff */
[----:B------:R-:W-:Y:S01]  /*26ce0*/  LOP3.LUT R8, R8, 0x7f, RZ, 0xc0, !PT ;  /* 0x0000007f08087812 */ /* 0x000fe200078ec0ff */
[----:B------:R-:W-:-:S03]  /*26cf0*/  IMAD.MOV.U32 R15, RZ, RZ, -0x1 ;  /* 0xffffffffff0f7424 */ /* 0x000fc600078e00ff */
[----:B------:R-:W-:-:S05]  /*26d00*/  SHF.R.U32.HI R5, RZ, 0x3, R8 ;  /* 0x00000003ff057819 */ /* 0x000fca0000011608 */
[----:B------:R-:W-:-:S04]  /*26d10*/  IMAD.IADD R2, R5, 0x1, R17 ;  /* 0x0000000105027824 */ /* 0x000fc800078e0211 */
[C---:B------:R-:W-:Y:S02]  /*26d20*/  VIADD R5, R2.reuse, 0x10 ;  /* 0x0000001002057836 */ /* 0x040fe40000000000 */
[----:B------:R-:W-:Y:S02]  /*26d30*/  VIADD R8, R2, 0x60 ;  /* 0x0000006002087836 */ /* 0x000fe40000000000 */
[----:B--2---:R-:W-:Y:S02]  /*26d40*/  IMAD R3, R11, R7, RZ ;  /* 0x000000070b037224 */ /* 0x004fe400078e02ff */
[----:B------:R-:W-:-:S03]  /*26d50*/  IMAD.MOV.U32 R11, RZ, RZ, 0x181f ;  /* 0x0000181fff0b7424 */ /* 0x000fc600078e00ff */
[----:B------:R-:W-:-:S13]  /*26d60*/  ISETP.GE.AND P1, PT, R2, R3, PT ;  /* 0x000000030200720c */ /* 0x000fda0003f26270 */
[----:B-----5:R-:W-:Y:S05]  /*26d70*/  WARPSYNC.COLLECTIVE R15, `(.L_x_720) ;  /* 0x000000000f087348 */ /* 0x020fea0003c00000 */
[----:B------:R0:W1:Y:S02]  /*26d80*/  SHFL.IDX P6, R14, R13, R12, R11 ;  /* 0x0000000c0d0e7389 */ /* 0x00006400000c000b */
[----:B01---5:R-:W-:Y:S01]  /*26d90*/  ENDCOLLECTIVE ;  /* 0x000000000000791b */ /* 0x023fe20003800000 */
.L_x_720:
[----:B------:R-:W-:Y:S01]  /*26da0*/  IMAD.MOV.U32 R13, RZ, RZ, R4 ;  /* 0x000000ffff0d7224 */ /* 0x000fe200078e0004 */
[----:B------:R-:W-:-:S07]  /*26db0*/  MOV R6, R14 ;  /* 0x0000000e00067202 */ /* 0x000fce0000000f00 */
[----:B------:R-:W-:Y:S05]  /*26dc0*/  WARPSYNC.COLLECTIVE R15, `(.L_x_721) ;  /* 0x000000000f087348 */ /* 0x000fea0003c00000 */
[----:B------:R0:W1:Y:S02]  /*26dd0*/  SHFL.IDX P6, R14, R13, R12, R11 ;  /* 0x0000000c0d0e7389 */ /* 0x00006400000c000b */
[----:B01----:R-:W-:Y:S01]  /*26de0*/  ENDCOLLECTIVE ;  /* 0x000000000000791b */ /* 0x003fe20003800000 */
.L_x_721:
[----:B------:R-:W-:Y:S02]  /*26df0*/  IMAD.MOV.U32 R13, RZ, RZ, R0 ;  /* 0x000000ffff0d7224 */ /* 0x000fe400078e0000 */
[----:B------:R-:W-:Y:S02]  /*26e00*/  IMAD.MOV.U32 R12, RZ, RZ, 0x1 ;  /* 0x00000001ff0c7424 */ /* 0x000fe400078e00ff */
[----:B------:R-:W-:-:S07]  /*26e10*/  IMAD.MOV.U32 R7, RZ, RZ, R14 ;  /* 0x000000ffff077224 */ /* 0x000fce00078e000e */
[----:B------:R-:W-:Y:S05]  /*26e20*/  WARPSYNC.COLLECTIVE R15, `(.L_x_722) ;  /* 0x000000000f087348 */ /* 0x000fea0003c00000 */
[----:B------:R0:W1:Y:S02]  /*26e30*/  SHFL.IDX P6, R14, R13, R12, R11 ;  /* 0x0000000c0d0e7389 */ /* 0x00006400000c000b */
[----:B01----:R-:W-:Y:S01]  /*26e40*/  ENDCOLLECTIVE ;  /* 0x000000000000791b */ /* 0x003fe20003800000 */
.L_x_722:
[----:B------:R-:W-:-:S04]  /*26e50*/  @!P1 IADD3 R7, P2, R9, R7, RZ ;  /* 0x0000000709079210 */ /* 0x000fc80007f5e0ff */
[----:B------:R-:W-:-:S04]  /*26e60*/  @!P1 IADD3.X R6, RZ, R6, RZ, P2, !PT ;  /* 0x00000006ff069210 */ /* 0x000fc800017fe4ff */
        /* <DEDUP_REMOVED lines=8> */
[----:B------:R-:W-:Y:S02]  /*26ef0*/  ISETP.GE.AND P1, PT, R5, R3, PT ;  /* 0x000000030500720c */ /* 0x000fe40003f26270 */
[----:B0-----:R-:W-:-:S11]  /*26f00*/  MOV R6, R14 ;  /* 0x0000000e00067202 */ /* 0x001fd60000000f00 */
[----:B------:R-:W-:Y:S05]  /*26f10*/  WARPSYNC.COLLECTIVE R15, `(.L_x_723) ;  /* 0x000000000f087348 */ /* 0x000fea0003c00000 */
[----:B------:R0:W1:Y:S02]  /*26f20*/  SHFL.IDX P6, R14, R13, R12, R11 ;  /* 0x0000000c0d0e7389 */ /* 0x00006400000c000b */
[----:B01----:R-:W-:Y:S01]  /*26f30*/  ENDCOLLECTIVE ;  /* 0x000000000000791b */ /* 0x003fe20003800000 */
.L_x_723:
[----:B------:R-:W-:Y:S02]  /*26f40*/  IMAD.MOV.U32 R13, RZ, RZ, R0 ;  /* 0x000000ffff0d7224 */ /* 0x000fe400078e0000 */
[----:B------:R-:W-:Y:S02]  /*26f50*/  IMAD.MOV.U32 R12, RZ, RZ, 0x2 ;  /* 0x00000002ff0c7424 */ /* 0x000fe400078e00ff */
[----:B------:R-:W-:-:S07]  /*26f60*/  IMAD.MOV.U32 R5, RZ, RZ, R14 ;  /* 0x000000ffff057224 */ /* 0x000fce00078e000e */
[----:B------:R-:W-:Y:S05]  /*26f70*/  WARPSYNC.COLLECTIVE R15, `(.L_x_724) ;  /* 0x000000000f087348 */ /* 0x000fea0003c00000 */
[----:B------:R0:W1:Y:S02]  /*26f80*/  SHFL.IDX P6, R14, R13, R12, R11 ;  /* 0x0000000c0d0e7389 */ /* 0x00006400000c000b */
[----:B01----:R-:W-:Y:S01]  /*26f90*/  ENDCOLLECTIVE ;  /* 0x000000000000791b */ /* 0x003fe20003800000 */
.L_x_724:
[----:B------:R-:W-:-:S04]  /*26fa0*/  @!P1 IADD3 R5, P2, R9, R5, RZ ;  /* 0x0000000509059210 */ /* 0x000fc80007f5e0ff */
[----:B------:R-:W-:-:S05]  /*26fb0*/  @!P1 IADD3.X R6, RZ, R6, RZ, P2, !PT ;  /* 0x00000006ff069210 */ /* 0x000fca00017fe4ff */
[----:B------:R-:W-:Y:S02]  /*26fc0*/  @!P1 IMAD.MOV.U32 R7, RZ, RZ, R6 ;  /* 0x000000ffff079224 */ /* 0x000fe400078e0006 */
[----:B------:R-:W-:Y:S01]  /*26fd0*/  @!P1 IMAD.MOV.U32 R6, RZ, RZ, R5 ;  /* 0x000000ffff069224 */ /* 0x000fe200078e0005 */
[----:B------:R-:W-:Y:S01]  /*26fe0*/  IADD3 R5, R2, 0x20, RZ ;  /* 0x0000002002057810 */ /* 0x000fe20007ffe0ff */
[----:B------:R-:W-:-:S03]  /*26ff0*/  IMAD.MOV.U32 R13, RZ, RZ, R4 ;  /* 0x000000ffff0d7224 */ /* 0x000fc600078e0004 */
        /* <DEDUP_REMOVED lines=9> */
.L_x_725:
[----:B------:R-:W-:Y:S02]  /*27090*/  IMAD.MOV.U32 R13, RZ, RZ, R0 ;  /* 0x000000ffff0d7224 */ /* 0x000fe400078e0000 */
[----:B------:R-:W-:Y:S02]  /*270a0*/  IMAD.MOV.U32 R12, RZ, RZ, 0x3 ;  /* 0x00000003ff0c7424 */ /* 0x000fe400078e00ff */
[----:B------:R-:W-:-:S07]  /*270b0*/  IMAD.MOV.U32 R5, RZ, RZ, R14 ;  /* 0x000000ffff057224 */ /* 0x000fce00078e000e */
[----:B------:R-:W-:Y:S05]  /*270c0*/  WARPSYNC.COLLECTIVE R15, `(.L_x_726) ;  /* 0x000000000f087348 */ /* 0x000fea0003c00000 */
[----:B------:R0:W1:Y:S02]  /*270d0*/  SHFL.IDX P6, R14, R13, R12, R11 ;  /* 0x0000000c0d0e7389 */ /* 0x00006400000c000b */
[----:B01----:R-:W-:Y:S01]  /*270e0*/  ENDCOLLECTIVE ;  /* 0x000000000000791b */ /* 0x003fe20003800000 */
.L_x_726:
        /* <DEDUP_REMOVED lines=15> */
.L_x_727:
[----:B------:R-:W-:Y:S02]  /*271e0*/  IMAD.MOV.U32 R13, RZ, RZ, R0 ;  /* 0x000000ffff0d7224 */ /* 0x000fe400078e0000 */
[----:B------:R-:W-:Y:S02]  /*271f0*/  IMAD.MOV.U32 R12, RZ, RZ, 0x4 ;  /* 0x00000004ff0c7424 */ /* 0x000fe400078e00ff */
[----:B------:R-:W-:-:S07]  /*27200*/  IMAD.MOV.U32 R5, RZ, RZ, R14 ;  /* 0x000000ffff057224 */ /* 0x000fce00078e000e */
[----:B------:R-:W-:Y:S05]  /*27210*/  WARPSYNC.COLLECTIVE R15, `(.L_x_728) ;  /* 0x000000000f087348 */ /* 0x000fea0003c00000 */
[----:B------:R0:W1:Y:S02]  /*27220*/  SHFL.IDX P6, R14, R13, R12, R11 ;  /* 0x0000000c0d0e7389 */ /* 0x00006400000c000b */
[----:B01----:R-:W-:Y:S01]  /*27230*/  ENDCOLLECTIVE ;  /* 0x000000000000791b */ /* 0x003fe20003800000 */
.L_x_728:
        /* <DEDUP_REMOVED lines=15> */
.L_x_729:
[----:B------:R-:W-:Y:S02]  /*27330*/  IMAD.MOV.U32 R13, RZ, RZ, R0 ;  /* 0x000000ffff0d7224 */ /* 0x000fe400078e0000 */
[----:B------:R-:W-:Y:S02]  /*27340*/  IMAD.MOV.U32 R12, RZ, RZ, 0x5 ;  /* 0x00000005ff0c7424 */ /* 0x000fe400078e00ff */
[----:B------:R-:W-:-:S07]  /*27350*/  IMAD.MOV.U32 R5, RZ, RZ, R14 ;  /* 0x000000ffff057224 */ /* 0x000fce00078e000e */
[----:B------:R-:W-:Y:S05]  /*27360*/  WARPSYNC.COLLECTIVE R15, `(.L_x_730) ;  /* 0x000000000f087348 */ /* 0x000fea0003c00000 */
[----:B------:R0:W1:Y:S02]  /*27370*/  SHFL.IDX P6, R14, R13, R12, R11 ;  /* 0x0000000c0d0e7389 */ /* 0x00006400000c000b */
[----:B01----:R-:W-:Y:S01]  /*27380*/  ENDCOLLECTIVE ;  /* 0x000000000000791b */ /* 0x003fe20003800000 */
.L_x_730:
        /* <DEDUP_REMOVED lines=15> */
.L_x_731:
[----:B------:R-:W-:Y:S01]  /*27480*/  MOV R13, R0 ;  /* 0x00000000000d7202 */ /* 0x000fe20000000f00 */
[----:B------:R-:W-:Y:S02]  /*27490*/  IMAD.MOV.U32 R12, RZ, RZ, 0x6 ;  /* 0x00000006ff0c7424 */ /* 0x000fe400078e00ff */
[----:B------:R-:W-:-:S07]  /*274a0*/  IMAD.MOV.U32 R5, RZ, RZ, R14 ;  /* 0x000000ffff057224 */ /* 0x000fce00078e000e */
[----:B------:R-:W-:Y:S05]  /*274b0*/  WARPSYNC.COLLECTIVE R15, `(.L_x_732) ;  /* 0x000000000f087348 */ /* 0x000fea0003c00000 */
[----:B------:R0:W1:Y:S02]  /*274c0*/  SHFL.IDX P6, R14, R13, R12, R11 ;  /* 0x0000000c0d0e7389 */ /* 0x00006400000c000b */
[----:B01----:R-:W-:Y:S01]  /*274d0*/  ENDCOLLECTIVE ;  /* 0x000000000000791b */ /* 0x003fe20003800000 */
.L_x_732:
[----:B------:R-:W-:-:S04]  /*274e0*/  @!P1 IADD3 R5, P2, R9, R5, RZ ;  /* 0x0000000509059210 */ /* 0x000fc80007f5e0ff */
[----:B------:R-:W-:-:S05]  /*274f0*/  @!P1 IADD3.X R6, RZ, R6, RZ, P2, !PT ;  /* 0x00000006ff069210 */ /* 0x000fca00017fe4ff */
[----:B------:R-:W-:Y:S02]  /*27500*/  @!P1 IMAD.MOV.U32 R7, RZ, RZ, R6 ;  /* 0x000000ffff079224 */ /* 0x000fe400078e0006 */
[----:B------:R-:W-:Y:S01]  /*27510*/  @!P1 IMAD.MOV.U32 R6, RZ, RZ, R5 ;  /* 0x000000ffff069224 */ /* 0x000fe200078e0005 */
[----:B------:R-:W-:-:S04]  /*27520*/  MOV R13, R4 ;  /* 0x00000004000d7202 */ /* 0x000fc80000000f00 */
        /* <DEDUP_REMOVED lines=9> */
.L_x_733:
[----:B------:R-:W-:Y:S01]  /*275c0*/  MOV R13, R0 ;  /* 0x00000000000d7202 */ /* 0x000fe20000000f00 */
[----:B------:R-:W-:Y:S02]  /*275d0*/  IMAD.MOV.U32 R12, RZ, RZ, 0x7 ;  /* 0x00000007ff0c7424 */ /* 0x000fe400078e00ff */
[----:B------:R-:W-:-:S07]  /*275e0*/  IMAD.MOV.U32 R5, RZ, RZ, R14 ;  /* 0x000000ffff057224 */ /* 0x000fce00078e000e */
[----:B------:R-:W-:Y:S05]  /*275f0*/  WARPSYNC.COLLECTIVE R15, `(.L_x_734) ;  /* 0x000000000f087348 */ /* 0x000fea0003c00000 */
[----:B------:R0:W1:Y:S02]  /*27600*/  SHFL.IDX P6, R14, R13, R12, R11 ;  /* 0x0000000c0d0e7389 */ /* 0x00006400000c000b */
[----:B01----:R-:W-:Y:S01]  /*27610*/  ENDCOLLECTIVE ;  /* 0x000000000000791b */ /* 0x003fe20003800000 */
.L_x_734:
[----:B------:R-:W-:-:S04]  /*27620*/  @!P1 IADD3 R5, P2, R9, R5, RZ ;  /* 0x0000000509059210 */ /* 0x000fc80007f5e0ff */
[----:B------:R-:W-:-:S05]  /*27630*/  @!P1 IADD3.X R6, RZ, R6, RZ, P2, !PT ;  /* 0x00000006ff069210 */ /* 0x000fca00017fe4ff */
[----:B------:R-:W-:Y:S01]  /*27640*/  @!P1 IMAD.MOV.U32 R7, RZ, RZ, R6 ;  /* 0x000000ffff079224 */ /* 0x000fe200078e0006 */
[----:B------:R-:W-:Y:S01]  /*27650*/  MOV R13, R4 ;  /* 0x00000004000d7202 */ /* 0x000fe20000000f00 */
[----:B------:R-:W-:-:S05]  /*27660*/  @!P1 IMAD.MOV.U32 R6, RZ, RZ, R5 ;  /* 0x000000ffff069224 */ /* 0x000fca00078e0005 */
[----:B------:R-:W-:Y:S01]  /*27670*/  @!PT LDS RZ, [RZ] ;  /* 0x00000000fffff984 */ /* 0x000fe20000000800 */
[----:B------:R-:W-:Y:S01]  /*27680*/  @!PT LDS RZ, [RZ] ;  /* 0x00000000fffff984 */ /* 0x000fe20000000800 */
[----:B------:R-:W-:Y:S01]  /*27690*/  @!PT LDS RZ, [RZ] ;  /* 0x00000000fffff984 */ /* 0x000fe20000000800 */
[----:B------:R0:W-:Y:S01]  /*276a0*/  @!P1 LDGSTS.E.BYPASS.LTC128B.128 [R10+0x1f400], desc[UR60][R6.64], !P0 ;  /* 0x1f400000060a9fae */ /* 0x0001e2000c101d7c */
[----:B------:R-:W-:-:S07]  /*276b0*/  IMAD.MOV.U32 R0, RZ, RZ, R14 ;  /* 0x000000ffff007224 */ /* 0x000fce00078e000e */
[----:B0-----:R-:W-:Y:S05]  /*276c0*/  WARPSYNC.COLLECTIVE R15, `(.L_x_735) ;  /* 0x000000000f087348 */ /* 0x001fea0003c00000 */
[----:B------:R1:W2:Y:S02]  /*276d0*/  SHFL.IDX P6, R14, R13, R12, R11 ;  /* 0x0000000c0d0e7389 */ /* 0x0002a400000c000b */
[----:B012---:R-:W-:Y:S01]  /*276e0*/  ENDCOLLECTIVE ;  /* 0x000000000000791b */ /* 0x007fe20003800000 */
.L_x_735:
[----:B------:R-:W-:Y:S01]  /*276f0*/  IMAD.MOV.U32 R4, RZ, RZ, R14 ;  /* 0x000000ffff047224 */ /* 0x000fe200078e000e */
[----:B------:R-:W-:Y:S06]  /*27700*/  BRA `(.L_x_736) ;  /* 0xffffffa800947947 */ /* 0x000fec000383ffff */
.L_x_575:
[----:B0-----:R-:W2:Y:S02]  /*27710*/  LDL R2, [R1+0x4] ;  /* 0x0000040001027983 */ /* 0x001ea40000100800 */
[----:B--2---:R0:W2:Y:S02]  /*27720*/  SYNCS.PHASECHK.TRANS64.TRYWAIT P0, [R2+URZ+0x2e820], R0 ;  /* 0x02e82000020075a7 */ /* 0x0040a4000800017f */
[----:B--2---:R-:W-:Y:S05]  /*27730*/  @!P0 NANOSLEEP.SYNCS 0x989680 ;  /* 0x009896800000895d */ /* 0x004fea0003900000 */
[----:B------:R-:W2:Y:S02]  /*27740*/  @!P0 SYNCS.PHASECHK.TRANS64 P0, [R2+URZ+0x2e820], R0 ;  /* 0x02e82000020085a7 */ /* 0x000ea4000800007f */
[----:B--2---:R-:W-:Y:S05]  /*27750*/  @!P0 BRA `(.L_x_575) ;  /* 0xfffffffc00ec8947 */ /* 0x004fea000383ffff */
[----:B------:R-:W-:Y:S05]  /*27760*/  BRA `(.L_x_737) ;  /* 0xffffffac00007947 */ /* 0x000fea000383ffff */
.L_x_581:
[----:B--2---:R2:W3:Y:S02]  /*27770*/  SYNCS.PHASECHK.TRANS64.TRYWAIT P0, [R6+URZ+0x2e880], R5 ;  /* 0x02e88005060075a7 */ /* 0x0044e4000800017f */
[----:B---3--:R-:W-:Y:S05]  /*27780*/  @!P0 NANOSLEEP.SYNCS 0x989680 ;  /* 0x009896800000895d */ /* 0x008fea0003900000 */
[----:B------:R-:W3:Y:S02]  /*27790*/  @!P0 SYNCS.PHASECHK.TRANS64 P0, [R6+URZ+0x2e880], R5 ;  /* 0x02e88005060085a7 */ /* 0x000ee4000800007f */
[----:B---3--:R-:W-:Y:S05]  /*277a0*/  @!P0 BRA `(.L_x_581) ;  /* 0xfffffffc00f08947 */ /* 0x008fea000383ffff */
[----:B------:R-:W-:Y:S05]  /*277b0*/  BRA `(.L_x_738) ;  /* 0xffffffac00c47947 */ /* 0x000fea000383ffff */
.L_x_586:
[----:B-1----:R1:W3:Y:S02]  /*277c0*/  SYNCS.PHASECHK.TRANS64.TRYWAIT P0, [R6+URZ+0x2e840], R5 ;  /* 0x02e84005060075a7 */ /* 0x0022e4000800017f */
[----:B---3--:R-:W-:Y:S05]  /*277d0*/  @!P0 NANOSLEEP.SYNCS 0x989680 ;  /* 0x009896800000895d */ /* 0x008fea0003900000 */
[----:B------:R-:W3:Y:S02]  /*277e0*/  @!P0 SYNCS.PHASECHK.TRANS64 P0, [R6+URZ+0x2e840], R5 ;  /* 0x02e84005060085a7 */ /* 0x000ee4000800007f */
[----:B---3--:R-:W-:Y:S05]  /*277f0*/  @!P0 BRA `(.L_x_586) ;  /* 0xfffffffc00f08947 */ /* 0x008fea000383ffff */
[----:B------:R-:W-:Y:S05]  /*27800*/  BRA `(.L_x_739) ;  /* 0xffffffb0004c7947 */ /* 0x000fea000383ffff */
.L_x_592:
[----:B--2---:R2:W3:Y:S02]  /*27810*/  SYNCS.PHASECHK.TRANS64.TRYWAIT P0, [R17+URZ+0x2e870], R4 ;  /* 0x02e87004110075a7 */ /* 0x0044e4000800017f */
[----:B---3--:R-:W-:Y:S05]  /*27820*/  @!P0 NANOSLEEP.SYNCS 0x989680 ;  /* 0x009896800000895d */ /* 0x008fea0003900000 */
[----:B------:R-:W3:Y:S02]  /*27830*/  @!P0 SYNCS.PHASECHK.TRANS64 P0, [R17+URZ+0x2e870], R4 ;  /* 0x02e87004110085a7 */ /* 0x000ee4000800007f */
[----:B---3--:R-:W-:Y:S05]  /*27840*/  @!P0 BRA `(.L_x_592) ;  /* 0xfffffffc00f08947 */ /* 0x008fea000383ffff */
[----:B------:R-:W-:Y:S05]  /*27850*/  BRA `(.L_x_740) ;  /* 0xffffffb000f07947 */ /* 0x000fea000383ffff */
.L_x_594:
[----:B---3--:R3:W4:Y:S02]  /*27860*/  SYNCS.PHASECHK.TRANS64.TRYWAIT P0, [R17+URZ+0x2e860], R2 ;  /* 0x02e86002110075a7 */ /* 0x008724000800017f */
[----:B----4-:R-:W-:Y:S05]  /*27870*/  @!P0 NANOSLEEP.SYNCS 0x989680 ;  /* 0x009896800000895d */ /* 0x010fea0003900000 */
[----:B------:R-:W4:Y:S02]  /*27880*/  @!P0 SYNCS.PHASECHK.TRANS64 P0, [R17+URZ+0x2e860], R2 ;  /* 0x02e86002110085a7 */ /* 0x000f24000800007f */
[----:B----4-:R-:W-:Y:S05]  /*27890*/  @!P0 BRA `(.L_x_594) ;  /* 0xfffffffc00f08947 */ /* 0x010fea000383ffff */
[----:B------:R-:W-:Y:S05]  /*278a0*/  BRA `(.L_x_741) ;  /* 0xffffffb000f87947 */ /* 0x000fea000383ffff */
.L_x_601:
[----:B---3--:R3:W4:Y:S02]  /*278b0*/  SYNCS.PHASECHK.TRANS64.TRYWAIT P1, [R17+URZ+0x2e870], R0 ;  /* 0x02e87000110075a7 */ /* 0x008724000802017f */
[----:B----4-:R-:W-:Y:S05]  /*278c0*/  @!P1 NANOSLEEP.SYNCS 0x989680 ;  /* 0x009896800000995d */ /* 0x010fea0003900000 */
[----:B------:R-:W4:Y:S02]  /*278d0*/  @!P1 SYNCS.PHASECHK.TRANS64 P1, [R17+URZ+0x2e870], R0 ;  /* 0x02e87000110095a7 */ /* 0x000f24000802007f */
[----:B----4-:R-:W-:Y:S05]  /*278e0*/  @!P1 BRA `(.L_x_601) ;  /* 0xfffffffc00f09947 */ /* 0x010fea000383ffff */
[----:B------:R-:W-:Y:S05]  /*278f0*/  BRA `(.L_x_742) ;  /* 0xffffffbc00347947 */ /* 0x000fea000383ffff */
.L_x_603:
[----:B---3--:R3:W4:Y:S02]  /*27900*/  SYNCS.PHASECHK.TRANS64.TRYWAIT P1, [R17+URZ+0x2e860], R0 ;  /* 0x02e86000110075a7 */ /* 0x008724000802017f */
[----:B----4-:R-:W-:Y:S05]  /*27910*/  @!P1 NANOSLEEP.SYNCS 0x989680 ;  /* 0x009896800000995d */ /* 0x010fea0003900000 */
[----:B------:R-:W4:Y:S02]  /*27920*/  @!P1 SYNCS.PHASECHK.TRANS64 P1, [R17+URZ+0x2e860], R0 ;  /* 0x02e86000110095a7 */ /* 0x000f24000802007f */
[----:B----4-:R-:W-:Y:S05]  /*27930*/  @!P1 BRA `(.L_x_603) ;  /* 0xfffffffc00f09947 */ /* 0x010fea000383ffff */
[----:B------:R-:W-:Y:S05]  /*27940*/  BRA `(.L_x_743) ;  /* 0xffffffbc003c7947 */ /* 0x000fea000383ffff */
.L_x_607:
[----:B------:R-:W-:Y:S01]  /*27950*/  BSSY B0, `(.L_x_744) ;  /* 0x0000008000007945 */ /* 0x000fe20003800000 */
[----:B------:R-:W-:Y:S01]  /*27960*/  IMAD.MOV.U32 R13, RZ, RZ, R16 ;  /* 0x000000ffff0d7224 */ /* 0x000fe200078e0010 */
[----:B------:R-:W-:Y:S01]  /*27970*/  MOV R12, RZ ;  /* 0x000000ff000c7202 */ /* 0x000fe20000000f00 */
[----:B------:R-:W-:Y:S02]  /*27980*/  IMAD.MOV.U32 R11, RZ, RZ, 0x1f ;  /* 0x0000001fff0b7424 */ /* 0x000fe400078e00ff */
[----:B------:R-:W-:-:S07]  /*27990*/  IMAD.MOV.U32 R15, RZ, RZ, -0x1 ;  /* 0xffffffffff0f7424 */ /* 0x000fce00078e00ff */
[----:B0-----:R-:W-:Y:S05]  /*279a0*/  WARPSYNC.COLLECTIVE R15, `(.L_x_745) ;  /* 0x000000000f087348 */ /* 0x001fea0003c00000 */
[----:B------:R1:W2:Y:S02]  /*279b0*/  SHFL.IDX P6, R14, R13, R12, R11 ;  /* 0x0000000c0d0e7389 */ /* 0x0002a400000c000b */
[----:B012---:R-:W-:Y:S01]  /*279c0*/  ENDCOLLECTIVE ;  /* 0x000000000000791b */ /* 0x007fe20003800000 */
.L_x_745:
[----:B------:R-:W-:Y:S05]  /*279d0*/  BSYNC B0 ;  /* 0x0000000000007941 */ /* 0x000fea0003800000 */
.L_x_744:
[----:B------:R-:W-:Y:S01]  /*279e0*/  IMAD.MOV.U32 R13, RZ, RZ, R16 ;  /* 0x000000ffff0d7224 */ /* 0x000fe200078e0010 */
[----:B------:R-:W-:Y:S01]  /*279f0*/  MOV R11, 0x1f ;  /* 0x0000001f000b7802 */ /* 0x000fe20000000f00 */
[----:B------:R-:W-:Y:S01]  /*27a00*/  IMAD.MOV.U32 R12, RZ, RZ, 0x1 ;  /* 0x00000001ff0c7424 */ /* 0x000fe200078e00ff */
[----:B------:R-:W-:Y:S01]  /*27a10*/  MOV R0, R14 ;  /* 0x0000000e00007202 */ /* 0x000fe20000000f00 */
[----:B------:R-:W-:Y:S01]  /*27a20*/  IMAD.MOV.U32 R15, RZ, RZ, -0x1 ;  /* 0xffffffffff0f7424 */ /* 0x000fe200078e00ff */
[----:B------:R-:W-:-:S07]  /*27a30*/  IADD3 R5, R19, R7, RZ ;  /* 0x0000000713057210 */ /* 0x000fce0007ffe0ff */
[----:B------:R-:W-:Y:S05]  /*27a40*/  WARPSYNC.COLLECTIVE R15, `(.L_x_746) ;  /* 0x000000000f087348 */ /* 0x000fea0003c00000 */
[----:B------:R0:W1:Y:S02]  /*27a50*/  SHFL.IDX P6, R14, R13, R12, R11 ;  /* 0x0000000c0d0e7389 */ /* 0x00006400000c000b */
[----:B01----:R-:W-:Y:S01]  /*27a60*/  ENDCOLLECTIVE ;  /* 0x000000000000791b */ /* 0x003fe20003800000 */
.L_x_746:
[----:B------:R-:W-:Y:S02]  /*27a70*/  ULDC UR4, c[0x0][0xc3c] ;  /* 0x00030f0000047ab9 */ /* 0x000fe40000000800 */
[----:B------:R-:W-:-:S13]  /*27a80*/  ISETP.GE.OR P1, PT, R5, UR4, !P0 ;  /* 0x0000000405007c0c */ /* 0x000fda000c726670 */
[----:B------:R-:W0:Y:S01]  /*27a90*/  @!P1 LDC.64 R2, c[0x0][0xc80] ;  /* 0x00032000ff029b82 */ /* 0x000e220000000a00 */
[----:B------:R-:W-:Y:S02]  /*27aa0*/  IMAD.MOV.U32 R11, RZ, RZ, RZ ;  /* 0x000000ffff0b7224 */ /* 0x000fe400078e00ff */
[----:B------:R-:W-:Y:S02]  /*27ab0*/  IMAD.MOV.U32 R4, RZ, RZ, R14 ;  /* 0x000000ffff047224 */ /* 0x000fe400078e000e */
[----:B0-----:R-:W-:-:S06]  /*27ac0*/  @!P1 IMAD.WIDE R2, R5, 0x4, R2 ;  /* 0x0000000405029825 */ /* 0x001fcc00078e0202 */
[----:B------:R0:W2:Y:S01]  /*27ad0*/  @!P1 LDG.E R3, desc[UR60][R2.64] ;  /* 0x0000003c02039981 */ /* 0x0000a2000c1e1900 */
[C---:B------:R-:W-:Y:S02]  /*27ae0*/  ISETP.GE.U32.AND P2, PT, R7.reuse, 0x2, PT ;  /* 0x000000020700780c */ /* 0x040fe40003f46070 */
[C---:B------:R-:W-:Y:S02]  /*27af0*/  ISETP.GE.U32.AND P3, PT, R7.reuse, 0x4, PT ;  /* 0x000000040700780c */ /* 0x040fe40003f66070 */
[C---:B------:R-:W-:Y:S02]  /*27b00*/  ISETP.GE.U32.AND P4, PT, R7.reuse, 0x8, PT ;  /* 0x000000080700780c */ /* 0x040fe40003f86070 */
[C---:B------:R-:W-:Y:S01]  /*27b10*/  ISETP.GE.U32.AND P5, PT, R7.reuse, 0x10, PT ;  /* 0x000000100700780c */ /* 0x040fe20003fa6070 */
[----:B0-----:R-:W-:Y:S02]  /*27b20*/  IMAD.MOV.U32 R2, RZ, RZ, RZ ;  /* 0x000000ffff027224 */ /* 0x001fe400078e00ff */
[----:B--2---:R-:W-:Y:S01]  /*27b30*/  @!P1 IMAD.MOV.U32 R2, RZ, RZ, R3 ;  /* 0x000000ffff029224 */ /* 0x004fe200078e0003 */
[----:B------:R-:W-:-:S04]  /*27b40*/  ISETP.NE.AND P1, PT, R7, RZ, PT ;  /* 0x000000ff0700720c */ /* 0x000fc80003f25270 */
[----:B------:R-:W-:-:S09]  /*27b50*/  MOV R13, R2 ;  /* 0x00000002000d7202 */ /* 0x000fd20000000f00 */
[----:B------:R-:W-:Y:S05]  /*27b60*/  WARPSYNC.COLLECTIVE R15, `(.L_x_747) ;  /* 0x000000000f087348 */ /* 0x000fea0003c00000 */
[----:B------:R0:W1:Y:S02]  /*27b70*/  SHFL.UP P6, R14, R13, R12, R11 ;  /* 0x0400000c0d0e7389 */ /* 0x00006400000c000b */
[----:B01----:R-:W-:Y:S01]  /*27b80*/  ENDCOLLECTIVE ;  /* 0x000000000000791b */ /* 0x003fe20003800000 */
.L_x_747:
[----:B------:R-:W-:Y:S02]  /*27b90*/  IMAD.MOV.U32 R12, RZ, RZ, 0x2 ;  /* 0x00000002ff0c7424 */ /* 0x000fe400078e00ff */
[----:B------:R-:W-:-:S05]  /*27ba0*/  IMAD.MOV.U32 R3, RZ, RZ, R14 ;  /* 0x000000ffff037224 */ /* 0x000fca00078e000e */
[----:B------:R-:W-:-:S04]  /*27bb0*/  SEL R3, R3, RZ, P1 ;  /* 0x000000ff03037207 */ /* 0x000fc80000800000 */
[----:B------:R-:W-:-:S05]  /*27bc0*/  IADD3 R3, R2, R3, RZ ;  /* 0x0000000302037210 */ /* 0x000fca0007ffe0ff */
[----:B------:R-:W-:-:S07]  /*27bd0*/  IMAD.MOV.U32 R13, RZ, RZ, R3 ;  /* 0x000000ffff0d7224 */ /* 0x000fce00078e0003 */
[----:B------:R-:W-:Y:S05]  /*27be0*/  WARPSYNC.COLLECTIVE R15, `(.L_x_748) ;  /* 0x000000000f087348 */ /* 0x000fea0003c00000 */
[----:B------:R0:W1:Y:S02]  /*27bf0*/  SHFL.UP P6, R14, R13, R12, R11 ;  /* 0x0400000c0d0e7389 */ /* 0x00006400000c000b */
[----:B01----:R-:W-:Y:S01]  /*27c00*/  ENDCOLLECTIVE ;  /* 0x000000000000791b */ /* 0x003fe20003800000 */
.L_x_748:
[----:B------:R-:W-:Y:S02]  /*27c10*/  MOV R12, 0x4 ;  /* 0x00000004000c7802 */ /* 0x000fe40000000f00 */
[----:B------:R-:W-:-:S04]  /*27c20*/  MOV R5, R14 ;  /* 0x0000000e00057202 */ /* 0x000fc80000000f00 */
[----:B------:R-:W-:-:S05]  /*27c30*/  SEL R5, R5, RZ, P2 ;  /* 0x000000ff05057207 */ /* 0x000fca0001000000 */
[----:B------:R-:W-:-:S04]  /*27c40*/  IMAD.IADD R3, R3, 0x1, R5 ;  /* 0x0000000103037824 */ /* 0x000fc800078e0205 */
[----:B------:R-:W-:-:S07]  /*27c50*/  IMAD.MOV.U32 R13, RZ, RZ, R3 ;  /* 0x000000ffff0d7224 */ /* 0x000fce00078e0003 */
[----:B------:R-:W-:Y:S05]  /*27c60*/  WARPSYNC.COLLECTIVE R15, `(.L_x_749) ;  /* 0x000000000f087348 */ /* 0x000fea0003c00000 */
[----:B------:R0:W1:Y:S02]  /*27c70*/  SHFL.UP P6, R14, R13, R12, R11 ;  /* 0x0400000c0d0e7389 */ /* 0x00006400000c000b */
[----:B01----:R-:W-:Y:S01]  /*27c80*/  ENDCOLLECTIVE ;  /* 0x000000000000791b */ /* 0x003fe20003800000 */
.L_x_749:
[----:B------:R-:W-:Y:S02]  /*27c90*/  IMAD.MOV.U32 R12, RZ, RZ, 0x8 ;  /* 0x00000008ff0c7424 */ /* 0x000fe400078e00ff */
[----:B------:R-:W-:-:S05]  /*27ca0*/  IMAD.MOV.U32 R5, RZ, RZ, R14 ;  /* 0x000000ffff057224 */ /* 0x000fca00078e000e */
[----:B------:R-:W-:-:S05]  /*27cb0*/  SEL R5, R5, RZ, P3 ;  /* 0x000000ff05057207 */ /* 0x000fca0001800000 */
[----:B------:R-:W-:-:S05]  /*27cc0*/  IMAD.IADD R3, R3, 0x1, R5 ;  /* 0x0000000103037824 */ /* 0x000fca00078e0205 */
[----:B------:R-:W-:-:S07]  /*27cd0*/  MOV R13, R3 ;  /* 0x00000003000d7202 */ /* 0x000fce0000000f00 */
[----:B------:R-:W-:Y:S05]  /*27ce0*/  WARPSYNC.COLLECTIVE R15, `(.L_x_750) ;  /* 0x000000000f087348 */ /* 0x000fea0003c00000 */
[----:B------:R0:W1:Y:S02]  /*27cf0*/  SHFL.UP P6, R14, R13, R12, R11 ;  /* 0x0400000c0d0e7389 */ /* 0x00006400000c000b */
[----:B01----:R-:W-:Y:S01]  /*27d00*/  ENDCOLLECTIVE ;  /* 0x000000000000791b */ /* 0x003fe20003800000 */
.L_x_750:
        /* <DEDUP_REMOVED lines=8> */
.L_x_751:
[----:B------:R-:W-:Y:S01]  /*27d90*/  MOV R12, 0x1f ;  /* 0x0000001f000c7802 */ /* 0x000fe20000000f00 */
[----:B------:R-:W-:Y:S01]  /*27da0*/  IMAD.MOV.U32 R11, RZ, RZ, 0x1f ;  /* 0x0000001fff0b7424 */ /* 0x000fe200078e00ff */
[----:B------:R-:W-:-:S04]  /*27db0*/  MOV R5, R14 ;  /* 0x0000000e00057202 */ /* 0x000fc80000000f00 */
[----:B------:R-:W-:-:S05]  /*27dc0*/  SEL R5, R5, RZ, P5 ;  /* 0x000000ff05057207 */ /* 0x000fca0002800000 */
[----:B------:R-:W-:-:S04]  /*27dd0*/  IMAD.IADD R5, R3, 0x1, R5 ;  /* 0x0000000103057824 */ /* 0x000fc800078e0205 */
[----:B------:R-:W-:-:S07]  /*27de0*/  IMAD.MOV.U32 R13, RZ, RZ, R5 ;  /* 0x000000ffff0d7224 */ /* 0x000fce00078e0005 */
[----:B------:R-:W-:Y:S05]  /*27df0*/  WARPSYNC.COLLECTIVE R15, `(.L_x_752) ;  /* 0x000000000f087348 */ /* 0x000fea0003c00000 */
[----:B------:R0:W1:Y:S02]  /*27e00*/  SHFL.IDX P6, R14, R13, R12, R11 ;  /* 0x0000000c0d0e7389 */ /* 0x00006400000c000b */
[----:B01----:R-:W-:Y:S01]  /*27e10*/  ENDCOLLECTIVE ;  /* 0x000000000000791b */ /* 0x003fe20003800000 */
.L_x_752:
[----:B------:R-:W-:Y:S01]  /*27e20*/  IMAD.MOV.U32 R6, RZ, RZ, R14 ;  /* 0x000000ffff067224 */ /* 0x000fe200078e000e */
[----:B------:R-:W-:Y:S06]  /*27e30*/  BRA `(.L_x_753) ;  /* 0xffffffc000987947 */ /* 0x000fec000383ffff */
.L_x_612:
[----:B------:R-:W-:Y:S01]  /*27e40*/  BSSY B0, `(.L_x_754) ;  /* 0x0000008000007945 */ /* 0x000fe20003800000 */
[----:B-----5:R-:W-:Y:S01]  /*27e50*/  MOV R13, R2 ;  /* 0x00000002000d7202 */ /* 0x020fe20000000f00 */
[----:B------:R-:W-:Y:S01]  /*27e60*/  IMAD.MOV.U32 R12, RZ, RZ, 0x1 ;  /* 0x00000001ff0c7424 */ /* 0x000fe200078e00ff */
[----:B------:R-:W-:Y:S01]  /*27e70*/  MOV R15, 0xffffffff ;  /* 0xffffffff000f7802 */ /* 0x000fe20000000f00 */
[----:B------:R-:W-:-:S07]  /*27e80*/  IMAD.MOV.U32 R11, RZ, RZ, RZ ;  /* 0x000000ffff0b7224 */ /* 0x000fce00078e00ff */
[----:B01----:R-:W-:Y:S05]  /*27e90*/  WARPSYNC.COLLECTIVE R15, `(.L_x_755) ;  /* 0x000000000f087348 */ /* 0x003fea0003c00000 */
[----:B------:R2:W3:Y:S02]  /*27ea0*/  SHFL.UP P6, R14, R13, R12, R11 ;  /* 0x0400000c0d0e7389 */ /* 0x0004e400000c000b */
[----:B0123--:R-:W-:Y:S01]  /*27eb0*/  ENDCOLLECTIVE ;  /* 0x000000000000791b */ /* 0x00ffe20003800000 */
.L_x_755:
[----:B------:R-:W-:Y:S05]  /*27ec0*/  BSYNC B0 ;  /* 0x0000000000007941 */ /* 0x000fea0003800000 */
.L_x_754:
[----:B------:R-:W-:Y:S01]  /*27ed0*/  IMAD.MOV.U32 R3, RZ, RZ, R14 ;  /* 0x000000ffff037224 */ /* 0x000fe200078e000e */
[----:B------:R-:W-:Y:S01]  /*27ee0*/  MOV R15, 0xffffffff ;  /* 0xffffffff000f7802 */ /* 0x000fe20000000f00 */
[----:B------:R-:W-:Y:S02]  /*27ef0*/  IMAD.MOV.U32 R12, RZ, RZ, 0x2 ;  /* 0x00000002ff0c7424 */ /* 0x000fe400078e00ff */
[----:B------:R-:W-:Y:S01]  /*27f00*/  IMAD.MOV.U32 R11, RZ, RZ, RZ ;  /* 0x000000ffff0b7224 */ /* 0x000fe200078e00ff */
[----:B------:R-:W-:-:S05]  /*27f10*/  SEL R3, R3, RZ, P1 ;  /* 0x000000ff03037207 */ /* 0x000fca0000800000 */
[----:B------:R-:W-:-:S05]  /*27f20*/  IMAD.IADD R3, R2, 0x1, R3 ;  /* 0x0000000102037824 */ /* 0x000fca00078e0203 */
[----:B------:R-:W-:-:S07]  /*27f30*/  MOV R13, R3 ;  /* 0x00000003000d7202 */ /* 0x000fce0000000f00 */
[----:B------:R-:W-:Y:S05]  /*27f40*/  WARPSYNC.COLLECTIVE R15, `(.L_x_756) ;  /* 0x000000000f087348 */ /* 0x000fea0003c00000 */
[----:B------:R0:W1:Y:S02]  /*27f50*/  SHFL.UP P6, R14, R13, R12, R11 ;  /* 0x0400000c0d0e7389 */ /* 0x00006400000c000b */
[----:B01----:R-:W-:Y:S01]  /*27f60*/  ENDCOLLECTIVE ;  /* 0x000000000000791b */ /* 0x003fe20003800000 */
.L_x_756:
        /* <DEDUP_REMOVED lines=8> */
.L_x_757:
        /* <DEDUP_REMOVED lines=8> */
.L_x_758:
        /* <DEDUP_REMOVED lines=8> */
.L_x_759:
[----:B------:R-:W-:Y:S02]  /*280f0*/  IMAD.MOV.U32 R12, RZ, RZ, 0x1f ;  /* 0x0000001fff0c7424 */ /* 0x000fe400078e00ff */
[----:B------:R-:W-:Y:S02]  /*28100*/  IMAD.MOV.U32 R11, RZ, RZ, 0x1f ;  /* 0x0000001fff0b7424 */ /* 0x000fe400078e00ff */
[----:B------:R-:W-:-:S05]  /*28110*/  IMAD.MOV.U32 R5, RZ, RZ, R14 ;  /* 0x000000ffff057224 */ /* 0x000fca00078e000e */
[----:B------:R-:W-:-:S05]  /*28120*/  SEL R5, R5, RZ, P5 ;  /* 0x000000ff05057207 */ /* 0x000fca0002800000 */
[----:B------:R-:W-:-:S05]  /*28130*/  IMAD.IADD R5, R3, 0x1, R5 ;  /* 0x0000000103057824 */ /* 0x000fca00078e0205 */
[----:B------:R-:W-:-:S07]  /*28140*/  MOV R13, R5 ;  /* 0x00000005000d7202 */ /* 0x000fce0000000f00 */
[----:B------:R-:W-:Y:S05]  /*28150*/  WARPSYNC.COLLECTIVE R15, `(.L_x_760) ;  /* 0x000000000f087348 */ /* 0x000fea0003c00000 */
[----:B------:R0:W1:Y:S02]  /*28160*/  SHFL.IDX P6, R14, R13, R12, R11 ;  /* 0x0000000c0d0e7389 */ /* 0x00006400000c000b */
[----:B01----:R-:W-:Y:S01]  /*28170*/  ENDCOLLECTIVE ;  /* 0x000000000000791b */ /* 0x003fe20003800000 */
.L_x_760:
[----:B------:R-:W-:Y:S01]  /*28180*/  MOV R6, R14 ;  /* 0x0000000e00067202 */ /* 0x000fe20000000f00 */
[----:B------:R-:W-:Y:S06]  /*28190*/  BRA `(.L_x_761) ;  /* 0xffffffc0005c7947 */ /* 0x000fec000383ffff */
.L_x_614:
[----:B------:R-:W-:Y:S01]  /*281a0*/  BSSY B0, `(.L_x_762) ;  /* 0x0000006000007945 */ /* 0x000fe20003800000 */
[----:B------:R-:W-:Y:S01]  /*281b0*/  PLOP3.LUT P6, PT, P6, PT, PT, 0x8, 0x0 ;  /* 0x000000000000781c */ /* 0x000fe200037ce170 */
[----:B------:R-:W-:-:S12]  /*281c0*/  IMAD.MOV.U32 R15, RZ, RZ, -0x1 ;  /* 0xffffffffff0f7424 */ /* 0x000fd800078e00ff */
[----:B01----:R-:W-:Y:S05]  /*281d0*/  WARPSYNC.COLLECTIVE R15, `(.L_x_763) ;  /* 0x000000000f087348 */ /* 0x003fea0003c00000 */
[----:B------:R-:W-:Y:S01]  /*281e0*/  VOTE.ANY R14, PT, P6 ;  /* 0x00000000000e7806 */ /* 0x000fe200030e0100 */
[----:B01----:R-:W-:Y:S06]  /*281f0*/  ENDCOLLECTIVE ;  /* 0x000000000000791b */ /* 0x003fec0003800000 */
.L_x_763:
[----:B------:R-:W-:Y:S05]  /*28200*/  BSYNC B0 ;  /* 0x0000000000007941 */ /* 0x000fea0003800000 */
.L_x_762:
[----:B------:R-:W-:Y:S01]  /*28210*/  IMAD.MOV.U32 R3, RZ, RZ, R14 ;  /* 0x000000ffff037224 */ /* 0x000fe200078e000e */
[----:B------:R-:W-:Y:S01]  /*28220*/  MOV R13, R2 ;  /* 0x00000002000d7202 */ /* 0x000fe20000000f00 */
[----:B------:R-:W-:Y:S01]  /*28230*/  IMAD.MOV.U32 R11, RZ, RZ, 0x1f ;  /* 0x0000001fff0b7424 */ /* 0x000fe200078e00ff */
[----:B------:R-:W-:Y:S01]  /*28240*/  MOV R15, 0xffffffff ;  /* 0xffffffff000f7802 */ /* 0x000fe20000000f00 */
[----:B------:R-:W0:Y:S02]  /*28250*/  POPC R4, R3 ;  /* 0x0000000300047309 */ /* 0x000e240000000000 */
[----:B0-----:R-:W-:-:S07]  /*28260*/  IMAD.MOV.U32 R12, RZ, RZ, R4 ;  /* 0x000000ffff0c7224 */ /* 0x001fce00078e0004 */
[----:B------:R-:W-:Y:S05]  /*28270*/  WARPSYNC.COLLECTIVE R15, `(.L_x_764) ;  /* 0x000000000f087348 */ /* 0x000fea0003c00000 */
[----:B------:R0:W1:Y:S02]  /*28280*/  SHFL.IDX P6, R14, R13, R12, R11 ;  /* 0x0000000c0d0e7389 */ /* 0x00006400000c000b */
[----:B01----:R-:W-:Y:S01]  /*28290*/  ENDCOLLECTIVE ;  /* 0x000000000000791b */ /* 0x003fe20003800000 */
.L_x_764:
[----:B------:R-:W-:Y:S01]  /*282a0*/  IMAD.MOV.U32 R17, RZ, RZ, R14 ;  /* 0x000000ffff117224 */ /* 0x000fe200078e000e */
[----:B------:R-:W-:Y:S06]  /*282b0*/  BRA `(.L_x_765) ;  /* 0xffffffc0004c7947 */ /* 0x000fec000383ffff */
.L_x_616:
[----:B------:R-:W-:Y:S01]  /*282c0*/  BSSY B0, `(.L_x_766) ;  /* 0x0000007000007945 */ /* 0x000fe20003800000 */
[----:B------:R-:W-:Y:S01]  /*282d0*/  IMAD.MOV.U32 R13, RZ, RZ, R5 ;  /* 0x000000ffff0d7224 */ /* 0x000fe200078e0005 */
[----:B------:R-:W-:Y:S01]  /*282e0*/  MOV R11, 0x1f ;  /* 0x0000001f000b7802 */ /* 0x000fe20000000f00 */
[----:B------:R-:W-:-:S07]  /*282f0*/  IMAD.MOV.U32 R15, RZ, RZ, -0x1 ;  /* 0xffffffffff0f7424 */ /* 0x000fce00078e00ff */
[----:B01-3--:R-:W-:Y:S05]  /*28300*/  WARPSYNC.COLLECTIVE R15, `(.L_x_767) ;  /* 0x000000000f087348 */ /* 0x00bfea0003c00000 */
[----:B------:R2:W4:Y:S02]  /*28310*/  SHFL.IDX P6, R14, R13, R12, R11 ;  /* 0x0000000c0d0e7389 */ /* 0x00052400000c000b */
[----:B01234-:R-:W-:Y:S01]  /*28320*/  ENDCOLLECTIVE ;  /* 0x000000000000791b */ /* 0x01ffe20003800000 */
.L_x_767:
[----:B------:R-:W-:Y:S05]  /*28330*/  BSYNC B0 ;  /* 0x0000000000007941 */ /* 0x000fea0003800000 */
.L_x_766:
[----:B------:R-:W-:Y:S01]  /*28340*/  IMAD.MOV.U32 R2, RZ, RZ, R14 ;  /* 0x000000ffff027224 */ /* 0x000fe200078e000e */
[----:B------:R-:W-:Y:S06]  /*28350*/  BRA `(.L_x_615) ;  /* 0xffffffc000407947 */ /* 0x000fec000383ffff */
.L_x_620:
[----:B0-----:R0:W1:Y:S02]  /*28360*/  SYNCS.PHASECHK.TRANS64.TRYWAIT P0, [R0+URZ+0x2e820], R3 ;  /* 0x02e82003000075a7 */ /* 0x001064000800017f */
[----:B-1----:R-:W-:Y:S05]  /*28370*/  @!P0 NANOSLEEP.SYNCS 0x989680 ;  /* 0x009896800000895d */ /* 0x002fea0003900000 */
[----:B------:R-:W1:Y:S02]  /*28380*/  @!P0 SYNCS.PHASECHK.TRANS64 P0, [R0+URZ+0x2e820], R3 ;  /* 0x02e82003000085a7 */ /* 0x000e64000800007f */
[----:B-1----:R-:W-:Y:S05]  /*28390*/  @!P0 BRA `(.L_x_620) ;  /* 0xfffffffc00f08947 */ /* 0x002fea000383ffff */
[----:B------:R-:W-:Y:S05]  /*283a0*/  BRA `(.L_x_768) ;  /* 0xffffffc400347947 */ /* 0x000fea000383ffff */
.L_x_621:
[----:B------:R-:W1:Y:S01]  /*283b0*/  S2R R2, SR_TID.X ;  /* 0x0000000000027919 */ /* 0x000e620000002100 */
[----:B------:R-:W-:Y:S01]  /*283c0*/  BSSY B0, `(.L_x_769) ;  /* 0x000000a000007945 */ /* 0x000fe20003800000 */
[----:B------:R-:W-:Y:S01]  /*283d0*/  IMAD.MOV.U32 R12, RZ, RZ, RZ ;  /* 0x000000ffff0c7224 */ /* 0x000fe200078e00ff */
[----:B------:R-:W-:Y:S01]  /*283e0*/  MOV R15, 0xffffffff ;  /* 0xffffffff000f7802 */ /* 0x000fe20000000f00 */
[----:B------:R-:W-:Y:S01]  /*283f0*/  IMAD.MOV.U32 R11, RZ, RZ, 0x1f ;  /* 0x0000001fff0b7424 */ /* 0x000fe200078e00ff */
[----:B-1----:R-:W-:-:S04]  /*28400*/  SHF.R.U32.HI R2, RZ, 0x5, R2 ;  /* 0x00000005ff027819 */ /* 0x002fc80000011602 */
[----:B------:R-:W-:-:S04]  /*28410*/  LOP3.LUT R2, R2, 0x3, RZ, 0xc0, !PT ;  /* 0x0000000302027812 */ /* 0x000fc800078ec0ff */
[----:B------:R-:W-:-:S07]  /*28420*/  MOV R13, R2 ;  /* 0x00000002000d7202 */ /* 0x000fce0000000f00 */
[----:B0-----:R-:W-:Y:S05]  /*28430*/  WARPSYNC.COLLECTIVE R15, `(.L_x_770) ;  /* 0x000000000f087348 */ /* 0x001fea0003c00000 */
[----:B------:R1:W2:Y:S02]  /*28440*/  SHFL.IDX P6, R14, R13, R12, R11 ;  /* 0x0000000c0d0e7389 */ /* 0x0002a400000c000b */
[----:B012---:R-:W-:Y:S01]  /*28450*/  ENDCOLLECTIVE ;  /* 0x000000000000791b */ /* 0x007fe20003800000 */
.L_x_770:
[----:B------:R-:W-:Y:S05]  /*28460*/  BSYNC B0 ;  /* 0x0000000000007941 */ /* 0x000fea0003800000 */
.L_x_769:
[----:B------:R-:W-:Y:S05]  /*28470*/  BRA `(.L_x_771) ;  /* 0xffffffc4001c7947 */ /* 0x000fea000383ffff */
.L_x_622:
[----:B------:R-:W-:Y:S01]  /*28480*/  BSSY B0, `(.L_x_772) ;  /* 0x0000006000007945 */ /* 0x000fe20003800000 */
[----:B------:R-:W-:-:S07]  /*28490*/  IMAD.MOV.U32 R15, RZ, RZ, -0x1 ;  /* 0xffffffffff0f7424 */ /* 0x000fce00078e00ff */
[----:B01----:R-:W-:Y:S05]  /*284a0*/  WARPSYNC.COLLECTIVE R15, `(.L_x_773) ;  /* 0x000000000f0c7348 */ /* 0x003fea0003c00000 */
[----:B------:R-:W-:Y:S02]  /*284b0*/  ELECT P6, UR62, PT ;  /* 0x00000000003e782f */ /* 0x000fe400038c0000 */
[----:B------:R-:W-:Y:S01]  /*284c0*/  MOV R14, UR62 ;  /* 0x0000003e000e7c02 */ /* 0x000fe20008000f00 */
[----:B01----:R-:W-:Y:S10]  /*284d0*/  ENDCOLLECTIVE ;  /* 0x000000000000791b */ /* 0x003ff40003800000 */
.L_x_773:
[----:B------:R-:W-:Y:S05]  /*284e0*/  BSYNC B0 ;  /* 0x0000000000007941 */ /* 0x000fea0003800000 */
.L_x_772:
[----:B------:R-:W-:Y:S05]  /*284f0*/  BRA `(.L_x_774) ;  /* 0xffffffc400107947 */ /* 0x000fea000383ffff */
.L_x_624:
[----:B0-----:R0:W1:Y:S02]  /*28500*/  SYNCS.PHASECHK.TRANS64.TRYWAIT P1, [R6+URZ], R5 ;  /* 0x00000005060075a7 */ /* 0x001064000802017f */
[----:B-1----:R-:W-:Y:S05]  /*28510*/  @!P1 NANOSLEEP.SYNCS 0x989680 ;  /* 0x009896800000995d */ /* 0x002fea0003900000 */
[----:B------:R-:W1:Y:S02]  /*28520*/  @!P1 SYNCS.PHASECHK.TRANS64 P1, [R6+URZ], R5 ;  /* 0x00000005060095a7 */ /* 0x000e64000802007f */
[----:B-1----:R-:W-:Y:S05]  /*28530*/  @!P1 BRA `(.L_x_624) ;  /* 0xfffffffc00f09947 */ /* 0x002fea000383ffff */
[----:B------:R-:W-:Y:S05]  /*28540*/  BRA `(.L_x_775) ;  /* 0xffffffc400547947 */ /* 0x000fea000383ffff */
.L_x_625:
[----:B-1----:R1:W2:Y:S02]  /*28550*/  SYNCS.PHASECHK.TRANS64.TRYWAIT P1, [R7+URZ], R2 ;  /* 0x00000002070075a7 */ /* 0x0022a4000802017f */
[----:B--2---:R-:W-:Y:S05]  /*28560*/  @!P1 NANOSLEEP.SYNCS 0x989680 ;  /* 0x009896800000995d */ /* 0x004fea0003900000 */
[----:B------:R-:W2:Y:S02]  /*28570*/  @!P1 SYNCS.PHASECHK.TRANS64 P1, [R7+URZ], R2 ;  /* 0x00000002070095a7 */ /* 0x000ea4000802007f */
[----:B--2---:R-:W-:Y:S05]  /*28580*/  @!P1 BRA `(.L_x_625) ;  /* 0xfffffffc00f09947 */ /* 0x004fea000383ffff */
[----:B------:R-:W-:Y:S05]  /*28590*/  BRA `(.L_x_776) ;  /* 0xffffffc400487947 */ /* 0x000fea000383ffff */
.L_x_627:
[----:B--2---:R2:W3:Y:S02]  /*285a0*/  SYNCS.PHASECHK.TRANS64.TRYWAIT P1, [R4+URZ+0x2e860], R5 ;  /* 0x02e86005040075a7 */ /* 0x0044e4000802017f */
[----:B---3--:R-:W-:Y:S05]  /*285b0*/  @!P1 NANOSLEEP.SYNCS 0x989680 ;  /* 0x009896800000995d */ /* 0x008fea0003900000 */
[----:B------:R-:W3:Y:S02]  /*285c0*/  @!P1 SYNCS.PHASECHK.TRANS64 P1, [R4+URZ+0x2e860], R5 ;  /* 0x02e86005040095a7 */ /* 0x000ee4000802007f */
[----:B---3--:R-:W-:Y:S05]  /*285d0*/  @!P1 BRA `(.L_x_627) ;  /* 0xfffffffc00f09947 */ /* 0x008fea000383ffff */
[----:B------:R-:W-:Y:S05]  /*285e0*/  BRA `(.L_x_777) ;  /* 0xffffffc4004c7947 */ /* 0x000fea000383ffff */
.L_x_629:
[----:B---3--:R3:W4:Y:S02]  /*285f0*/  SYNCS.PHASECHK.TRANS64.TRYWAIT P1, [R3+URZ+0x2e860], R2 ;  /* 0x02e86002030075a7 */ /* 0x008724000802017f */
[----:B----4-:R-:W-:Y:S05]  /*28600*/  @!P1 NANOSLEEP.SYNCS 0x989680 ;  /* 0x009896800000995d */ /* 0x010fea0003900000 */
[----:B------:R-:W4:Y:S02]  /*28610*/  @!P1 SYNCS.PHASECHK.TRANS64 P1, [R3+URZ+0x2e860], R2 ;  /* 0x02e86002030095a7 */ /* 0x000f24000802007f */
[----:B----4-:R-:W-:Y:S05]  /*28620*/  @!P1 BRA `(.L_x_629) ;  /* 0xfffffffc00f09947 */ /* 0x010fea000383ffff */
[----:B------:R-:W-:Y:S05]  /*28630*/  BRA `(.L_x_778) ;  /* 0xffffffc4004c7947 */ /* 0x000fea000383ffff */
.L_x_631:
[----:B----4-:R4:W0:Y:S02]  /*28640*/  SYNCS.PHASECHK.TRANS64.TRYWAIT P0, [R4+URZ+0x2e880], R5 ;  /* 0x02e88005040075a7 */ /* 0x010824000800017f */
[----:B0-----:R-:W-:Y:S05]  /*28650*/  @!P0 NANOSLEEP.SYNCS 0x989680 ;  /* 0x009896800000895d */ /* 0x001fea0003900000 */
[----:B------:R-:W0:Y:S02]  /*28660*/  @!P0 SYNCS.PHASECHK.TRANS64 P0, [R4+URZ+0x2e880], R5 ;  /* 0x02e88005040085a7 */ /* 0x000e24000800007f */
[----:B0-----:R-:W-:Y:S05]  /*28670*/  @!P0 BRA `(.L_x_631) ;  /* 0xfffffffc00f08947 */ /* 0x001fea000383ffff */
[----:B------:R-:W-:Y:S05]  /*28680*/  BRA `(.L_x_632) ;  /* 0xffffffc400487947 */ /* 0x000fea000383ffff */
.L_x_779:
        /* <DEDUP_REMOVED lines=15> */
.L_x_2679:


//--------------------- .text._ZN7cutlass13device_kernelIN5flash11enable_sm90INS1_16FlashAttnFwdSm90INS1_25CollectiveMainloopFwdSm90ILi2EN4cute5tupleIJNS5_1CILi1EEES8_S8_EEENS6_IJNS7_ILi128EEENS7_ILi192EEESA_EEELi128ENS_12float_e4m3_tEfNS_4arch4Sm90ELb0ELb1ELb1ELb0ELb0ELb0ELb0ELb1ELb1ELb1ELb0ELb0EEENS1_21CollectiveEpilogueFwdINS6_IJSA_SA_SB_EEES9_NS_10bfloat16_tESF_Li256ELb0ELb1ELb0ELb1EEENS1_30DynamicPersistentTileSchedulerILi256ELi128ELb0ELb1ELb1EEEEEEEEEvNT_6ParamsE --------------------------
	.section	.text._ZN7cutlass13device_kernelIN5flash11enable_sm90INS1_16FlashAttnFwdSm90INS1_25CollectiveMainloopFwdSm90ILi2EN4cute5tupleIJNS5_1CILi1EEES8_S8_EEENS6_IJNS7_ILi128EEENS7_ILi192EEESA_EEELi128ENS_12float_e4m3_tEfNS_4arch4Sm90ELb0ELb1ELb1ELb0ELb0ELb0ELb0ELb1ELb1ELb1ELb0ELb0EEENS1_21CollectiveEpilogueFwdINS6_IJSA_SA_SB_EEES9_NS_10bfloat16_tESF_Li256ELb0ELb1ELb0ELb1EEENS1_30DynamicPersistentTileSchedulerILi256ELi128ELb0ELb1ELb1EEEEEEEEEvNT_6ParamsE,"ax",@progbits
	.align	128
.text._ZN7cutlass13device_kernelIN5flash11enable_sm90INS1_16FlashAttnFwdSm90INS1_25CollectiveMainloopFwdSm90ILi2EN4cute5tupleIJNS5_1CILi1EEES8_S8_EEENS6_IJNS7_ILi128EEENS7_ILi192EEESA_EEELi128ENS_12float_e4m3_tEfNS_4arch4Sm90ELb0ELb1ELb1ELb0ELb0ELb0ELb0ELb1ELb1ELb1ELb0ELb0EEENS1_21CollectiveEpilogueFwdINS6_IJSA_SA_SB_EEES9_NS_10bfloat16_tESF_Li256ELb0ELb1ELb0ELb1EEENS1_30DynamicPersistentTileSchedulerILi256ELi128ELb0ELb1ELb1EEEEEEEEEvNT_6ParamsE:
        .type           _ZN7cutlass13device_kernelIN5flash11enable_sm90INS1_16FlashAttnFwdSm90INS1_25CollectiveMainloopFwdSm90ILi2EN4cute5tupleIJNS5_1CILi1EEES8_S8_EEENS6_IJNS7_ILi128EEENS7_ILi192EEESA_EEELi128ENS_12float_e4m3_tEfNS_4arch4Sm90ELb0ELb1ELb1ELb0ELb0ELb0ELb0ELb1ELb1ELb1ELb0ELb0EEENS1_21CollectiveEpilogueFwdINS6_IJSA_SA_SB_EEES9_NS_10bfloat16_tESF_Li256ELb0ELb1ELb0ELb1EEENS1_30DynamicPersistentTileSchedulerILi256ELi128ELb0ELb1ELb1EEEEEEEEEvNT_6ParamsE,@function
        .size           _ZN7cutlass13device_kernelIN5flash11enable_sm90INS1_16FlashAttnFwdSm90INS1_25CollectiveMainloopFwdSm90ILi2EN4cute5tupleIJNS5_1CILi1EEES8_S8_EEENS6_IJNS7_ILi128EEENS7_ILi192EEESA_EEELi128ENS_12float_e4m3_tEfNS_4arch4Sm90ELb0ELb1ELb1ELb0ELb0ELb0ELb0ELb1ELb1ELb1ELb0ELb0EEENS1_21CollectiveEpilogueFwdINS6_IJSA_SA_SB_EEES9_NS_10bfloat16_tESF_Li256ELb0ELb1ELb0ELb1EEENS1_30DynamicPersistentTileSchedulerILi256ELi128ELb0ELb1ELb1EEEEEEEEEvNT_6ParamsE,(.L_x_2680 - _ZN7cutlass13device_kernelIN5flash11enable_sm90INS1_16FlashAttnFwdSm90INS1_25CollectiveMainloopFwdSm90ILi2EN4cute5tupleIJNS5_1CILi1EEES8_S8_EEENS6_IJNS7_ILi128EEENS7_ILi192EEESA_EEELi128ENS_12float_e4m3_tEfNS_4arch4Sm90ELb0ELb1ELb1ELb0ELb0ELb0ELb0ELb1ELb1ELb1ELb0ELb0EEENS1_21CollectiveEpilogueFwdINS6_IJSA_SA_SB_EEES9_NS_10bfloat16_tESF_Li256ELb0ELb1ELb0ELb1EEENS1_30DynamicPersistentTileSchedulerILi256ELi128ELb0ELb1ELb1EEEEEEEEEvNT_6ParamsE)
        .other          _ZN7cutlass13device_kernelIN5flash11enable_sm90INS1_16FlashAttnFwdSm90INS1_25CollectiveMainloopFwdSm90ILi2EN4cute5tupleIJNS5_1CILi1EEES8_S8_EEENS6_IJNS7_ILi128EEENS7_ILi192EEESA_EEELi128ENS_12float_e4m3_tEfNS_4arch4Sm90ELb0ELb1ELb1ELb0ELb0ELb0ELb0ELb1ELb1ELb1ELb0ELb0EEENS1_21CollectiveEpilogueFwdINS6_IJSA_SA_SB_EEES9_NS_10bfloat16_tESF_Li256ELb0ELb1ELb0ELb1EEENS1_30DynamicPersistentTileSchedulerILi256ELi128ELb0ELb1ELb1EEEEEEEEEvNT_6ParamsE,@"STO_CUDA_ENTRY STV_DEFAULT"
_ZN7cutlass13device_kernelIN5flash11enable_sm90INS1_16FlashAttnFwdSm90INS1_25CollectiveMainloopFwdSm90ILi2EN4cute5tupleIJNS5_1CILi1EEES8_S8_EEENS6_IJNS7_ILi128EEENS7_ILi192EEESA_EEELi128ENS_12float_e4m3_tEfNS_4arch4Sm90ELb0ELb1ELb1ELb0ELb0ELb0ELb0ELb1ELb1ELb1ELb0ELb0EEENS1_21CollectiveEpilogueFwdINS6_IJSA_SA_SB_EEES9_NS_10bfloat16_tESF_Li256ELb0ELb1ELb0ELb1EEENS1_30DynamicPersistentTileSchedulerILi256ELi128ELb0ELb1ELb1EEEEEEEEEvNT_6ParamsE:
        /* <DEDUP_REMOVED lines=18> */
.L_x_781:
[----:B------:R-:W-:Y:S05]  /*0120*/  BSYNC B0 ;  /* 0x0000000000007941 */ /* 0x000fea0003800000 */
.L_x_780:
        /* <DEDUP_REMOVED lines=41> */
.L_x_782:
        /* <DEDUP_REMOVED lines=22> */
.L_x_783:
        /* <DEDUP_REMOVED lines=18> */
.L_x_784:
        /* <DEDUP_REMOVED lines=22> */
.L_x_785:
        /* <DEDUP_REMOVED lines=22> */
.L_x_786:
[----:B------:R-:W-:Y:S01]  /*0900*/  PLOP3.LUT P0, PT, PT, PT, UP0, 0x80, 0x0 ;  /* 0x000000000000781c */ /* 0x000fe20003f0f008 */
[----:B------:R-:W-:Y:S01]  /*0910*/  UMOV UR38, 0x1 ;  /* 0x0000000100267882 */ /* 0x000fe20000000000 */
[----:B------:R-:W-:Y:S01]  /*0920*/  NOP ;  /* 0x0000000000007918 */ /* 0x000fe20000000000 */
[----:B------:R-:W-:Y:S01]  /*0930*/  USEL UR38, UR38, 0x2, !UP0 ;  /* 0x0000000226267887 */ /* 0x000fe2000c000000 */
[----:B------:R-:W-:Y:S01]  /*0940*/  ULDC.64 UR48, c[0x0][0x208] ;  /* 0x0000820000307ab9 */ /* 0x000fe20000000a00 */
[----:B012-4-:R-:W-:Y:S08]  /*0950*/  BAR.SYNC.DEFER_BLOCKING 0x0 ;  /* 0x0000000000007b1d */ /* 0x017ff00000010000 */
[----:B------:R-:W-:Y:S05]  /*0960*/  @!P0 BRA `(.L_x_787) ;  /* 0x0000017000a88947 */ /* 0x000fea0003800000 */
.L_x_788:
[----:B------:R-:W-:-:S08]  /*0970*/  NOP ;  /* 0x0000000000007918 */ /* 0x000fd00000000000 */
[----:B------:R-:W0:Y:S02]  /*0980*/  USETMAXREG.TRY_ALLOC.CTAPOOL UP0, 0xf0 ;  /* 0x000000f0000079c8 */ /* 0x000e240008000600 */
[----:B0-----:R-:W-:-:S13]  /*0990*/  PLOP3.LUT P0, PT, PT, PT, UP0, 0x80, 0x0 ;  /* 0x000000000000781c */ /* 0x001fda0003f0f008 */
[----:B------:R-:W-:Y:S05]  /*09a0*/  @!P0 BRA `(.L_x_788) ;  /* 0xfffffffc00f08947 */ /* 0x000fea000383ffff */
[----:B------:R-:W0:Y:S01]  /*09b0*/  S2R R2, SR_TID.X ;  /* 0x0000000000027919 */ /* 0x000e220000002100 */
[----:B------:R-:W1:Y:S08]  /*09c0*/  S2UR UR4, SR_CTAID.X ;  /* 0x00000000000479c3 */ /* 0x000e700000002500 */
[----:B------:R-:W-:Y:S08]  /*09d0*/  BAR.ARV 0x4, 0x180 ;  /* 0x0106000000007b1d */ /* 0x000ff00000002000 */
        /* <DEDUP_REMOVED lines=9> */
[----:B------:R-:W-:Y:S01]  /*0a70*/  UMOV UR36, URZ ;  /* 0x0000003f00247c82 */ /* 0x000fe20008000000 */
[----:B------:R-:W-:Y:S02]  /*0a80*/  UMOV UR37, URZ ;  /* 0x0000003f00257c82 */ /* 0x000fe40008000000 */
[----:B------:R-:W-:Y:S01]  /*0a90*/  SHF.R.S32.HI R3, RZ, 0x1f, R216 ;  /* 0x0000001fff037819 */ /* 0x000fe200000114d8 */
[----:B------:R-:W-:-:S03]  /*0aa0*/  UMOV UR47, URZ ;  /* 0x0000003f002f7c82 */ /* 0x000fc60008000000 */
[CC--:B------:R-:W-:Y:S02]  /*0ab0*/  LEA.HI R0, R3.reuse, R216.reuse, RZ, 0x7 ;  /* 0x000000d803007211 */ /* 0x0c0fe400078f38ff */
[CC--:B------:R-:W-:Y:S02]  /*0ac0*/  LEA.HI R4, R3.reuse, R216.reuse, RZ, 0x5 ;  /* 0x000000d803047211 */ /* 0x0c0fe400078f28ff */
[----:B------:R-:W-:Y:S02]  /*0ad0*/  LOP3.LUT R5, R0, 0xffffff80, RZ, 0xc0, !PT ;  /* 0xffffff8000057812 */ /* 0x000fe400078ec0ff */
[----:B------:R-:W-:Y:S01]  /*0ae0*/  LEA.HI R2, R3, R216, RZ, 0x4 ;  /* 0x000000d803027211 */ /* 0x000fe200078f20ff */
[----:B------:R-:W-:Y:S01]  /*0af0*/  IMAD.SHL.U32 R4, R4, 0x20, RZ ;  /* 0x0000002004047824 */ /* 0x000fe200078e00ff */
[----:B------:R-:W-:Y:S01]  /*0b00*/  SHF.R.S32.HI R211, RZ, 0x7, R0 ;  /* 0x00000007ffd37819 */ /* 0x000fe20000011400 */
[----:B------:R-:W-:Y:S01]  /*0b10*/  IMAD.IADD R210, R216, 0x1, -R5 ;  /* 0x00000001d8d27824 */ /* 0x000fe200078e0a05 */
[----:B------:R-:W-:-:S02]  /*0b20*/  SHF.R.S32.HI R7, RZ, 0x4, R2 ;  /* 0x00000004ff077819 */ /* 0x000fc40000011402 */
[----:B------:R-:W-:Y:S02]  /*0b30*/  LOP3.LUT R5, R2, 0x3fffff0, RZ, 0xc0, !PT ;  /* 0x03fffff002057812 */ /* 0x000fe400078ec0ff */
[----:B------:R-:W-:Y:S02]  /*0b40*/  SHF.R.S32.HI R9, RZ, 0x1f, R210 ;  /* 0x0000001fff097819 */ /* 0x000fe400000114d2 */
[----:B------:R-:W-:Y:S01]  /*0b50*/  LOP3.LUT R4, R4, 0xfffffc00, RZ, 0xc0, !PT ;  /* 0xfffffc0004047812 */ /* 0x000fe200078ec0ff */
[----:B------:R-:W-:Y:S01]  /*0b60*/  IMAD.IADD R5, R216, 0x1, -R5 ;  /* 0x00000001d8057824 */ /* 0x000fe200078e0a05 */
[----:B------:R-:W-:Y:S02]  /*0b70*/  LEA.HI R2, R2, R7, RZ, 0x1 ;  /* 0x0000000702027211 */ /* 0x000fe400078f08ff */
[----:B------:R-:W-:Y:S01]  /*0b80*/  LEA.HI R6, R9, R210, RZ, 0x2 ;  /* 0x000000d209067211 */ /* 0x000fe200078f10ff */
[----:B------:R-:W-:Y:S01]  /*0b90*/  IMAD R5, R5, 0x40, R4 ;  /* 0x0000004005057824 */ /* 0x000fe200078e0204 */
[----:B------:R-:W-:-:S02]  /*0ba0*/  LOP3.LUT R2, R2, 0x1ffffffe, RZ, 0xc0, !PT ;  /* 0x1ffffffe02027812 */ /* 0x000fc400078ec0ff */
[-C--:B------:R-:W-:Y:S02]  /*0bb0*/  LEA.HI R4, R3, R216.reuse, RZ, 0x2 ;  /* 0x000000d803047211 */ /* 0x080fe400078f10ff */
[----:B------:R-:W-:Y:S01]  /*0bc0*/  SHF.R.S32.HI R8, RZ, 0x2, R6 ;  /* 0x00000002ff087819 */ /* 0x000fe20000011406 */
[----:B------:R-:W-:Y:S01]  /*0bd0*/  IMAD.IADD R2, R7, 0x1, -R2 ;  /* 0x0000000107027824 */ /* 0x000fe200078e0a02 */
[----:B------:R-:W-:Y:S02]  /*0be0*/  SHF.R.S32.HI R11, RZ, 0x1f, R6 ;  /* 0x0000001fff0b7819 */ /* 0x000fe40000011406 */
[----:B------:R-:W-:Y:S01]  /*0bf0*/  LOP3.LUT R7, R4, 0xfffffffc, RZ, 0xc0, !PT ;  /* 0xfffffffc04077812 */ /* 0x000fe200078ec0ff */
[----:B------:R-:W-:Y:S01]  /*0c00*/  IMAD R213, R2, 0x8, R5 ;  /* 0x0000000802d57824 */ /* 0x000fe200078e0205 */
[----:B------:R-:W-:Y:S02]  /*0c10*/  LEA.HI R3, R3, R216, RZ, 0x3 ;  /* 0x000000d803037211 */ /* 0x000fe400078f18ff */
[----:B------:R-:W-:Y:S01]  /*0c20*/  LEA.HI R11, R11, R8, RZ, 0x3 ;  /* 0x000000080b0b7211 */ /* 0x000fe200078f18ff */
[----:B------:R-:W-:Y:S01]  /*0c30*/  IMAD.IADD R7, R216, 0x1, -R7 ;  /* 0x00000001d8077824 */ /* 0x000fe200078e0a07 */
[----:B------:R-:W-:-:S02]  /*0c40*/  LOP3.LUT R5, R3, 0xfffffff8, RZ, 0xc0, !PT ;  /* 0xfffffff803057812 */ /* 0x000fc400078ec0ff */
[----:B------:R-:W-:Y:S02]  /*0c50*/  LOP3.LUT R11, R11, 0xfffffff8, RZ, 0xc0, !PT ;  /* 0xfffffff80b0b7812 */ /* 0x000fe400078ec0ff */
        /* <DEDUP_REMOVED lines=16> */
[----:B------:R-:W-:Y:S01]  /*0d60*/  IMAD R212, R0, 0x40, R9 ;  /* 0x0000004000d47824 */ /* 0x000fe200078e0209 */
[----:B------:R-:W-:Y:S01]  /*0d70*/  SHF.R.S32.HI R214, RZ, 0x1f, R23 ;  /* 0x0000001fffd67819 */ /* 0x000fe20000011417 */
[----:B------:R-:W-:-:S02]  /*0d80*/  IMAD.IADD R18, R210, 0x1, -R5 ;  /* 0x00000001d2127824 */ /* 0x000fc400078e0a05 */
[----:B------:R-:W-:-:S07]  /*0d90*/  IMAD R19, R19, 0x8, R212 ;  /* 0x0000000813137824 */ /* 0x000fce00078e02d4 */
.L_x_889:
[----:B------:R-:W-:Y:S01]  /*0da0*/  ULDC UR5, c[0x0][0xc60] ;  /* 0x0003180000057ab9 */ /* 0x000fe20000000800 */
[----:B------:R-:W-:Y:S01]  /*0db0*/  UMOV UR8, UR4 ;  /* 0x0000000400087c82 */ /* 0x000fe20008000000 */
[----:B------:R-:W-:-:S11]  /*0dc0*/  UISETP.NE.AND UP0, UPT, UR5, 0x1, UPT ;  /* 0x000000010500788c */ /* 0x000fd6000bf05270 */
[----:B------:R-:W-:Y:S01]  /*0dd0*/  @UP0 ULDC UR6, c[0x0][0xc64] ;  /* 0x0003190000060ab9 */ /* 0x000fe20000000800 */
[----:B------:R-:W-:Y:S01]  /*0de0*/  @UP0 ULDC UR9, c[0x0][0xc68] ;  /* 0x00031a0000090ab9 */ /* 0x000fe20000000800 */
[----:B------:R-:W-:-:S04]  /*0df0*/  UIMAD.WIDE.U32 UR6, UR4, UR6, URZ ;  /* 0x00000006040672a5 */ /* 0x000fc8000f8e003f */
[----:B------:R-:W-:-:S03]  /*0e00*/  @UP0 USHF.R.U32.HI UR8, URZ, UR9, UR7 ;  /* 0x000000093f080299 */ /* 0x000fc60008011607 */
[----:B------:R-:W-:Y:S02]  /*0e10*/  ULDC UR6, c[0x0][0xc78] ;  /* 0x00031e0000067ab9 */ /* 0x000fe40000000800 */
[----:B------:R-:W-:Y:S02]  /*0e20*/  UISETP.GE.AND UP0, UPT, UR8, UR6, UPT ;  /* 0x000000060800728c */ /* 0x000fe4000bf06270 */
[----:B------:R-:W-:-:S04]  /*0e30*/  UIADD3 UR6, -UR8, URZ, URZ ;  /* 0x0000003f08067290 */ /* 0x000fc8000fffe13f */
[----:B------:R-:W-:Y:S01]  /*0e40*/  PLOP3.LUT P0, PT, PT, PT, UP0, 0x80, 0x0 ;  /* 0x000000000000781c */ /* 0x000fe20003f0f008 */
[----:B------:R-:W-:-:S12]  /*0e50*/  UIMAD UR9, UR5, UR6, UR4 ;  /* 0x00000006050972a4 */ /* 0x000fd8000f8e0204 */
[----:B012345:R-:W-:Y:S05]  /*0e60*/  @!P0 BRA `(.L_x_789) ;  /* 0x0000000000208947 */ /* 0x03ffea0003800000 */
[----:B------:R-:W-:Y:S01]  /*0e70*/  ULDC UR7, c[0x0][0xc6c] ;  /* 0x00031b0000077ab9 */ /* 0x000fe20000000800 */
[----:B------:R-:W-:Y:S01]  /*0e80*/  UMOV UR6, UR9 ;  /* 0x0000000900067c82 */ /* 0x000fe20008000000 */
[----:B------:R-:W-:-:S11]  /*0e90*/  UISETP.NE.AND UP0, UPT, UR7, 0x1, UPT ;  /* 0x000000010700788c */ /* 0x000fd6000bf05270 */
[----:B------:R-:W-:Y:S02]  /*0ea0*/  @UP0 ULDC.64 UR10, c[0x0][0xc70] ;  /* 0x00031c00000a0ab9 */ /* 0x000fe40000000a00 */
[----:B------:R-:W-:-:S04]  /*0eb0*/  UIMAD.WIDE.U32 UR4, UR9, UR10, URZ ;  /* 0x0000000a090472a5 */ /* 0x000fc8000f8e003f */
[----:B------:R-:W-:-:S04]  /*0ec0*/  @UP0 USHF.R.U32.HI UR6, URZ, UR11, UR5 ;  /* 0x0000000b3f060299 */ /* 0x000fc80008011605 */
[----:B------:R-:W-:Y:S01]  /*0ed0*/  UIMAD UR4, UR6, UR7, URZ ;  /* 0x00000007060472a4 */ /* 0x000fe2000f8e023f */
[----:B------:R-:W-:Y:S11]  /*0ee0*/  BRA `(.L_x_790) ;  /* 0x00000000001c7947 */ /* 0x000ff60003800000 */
.L_x_789:
[----:B------:R-:W-:Y:S01]  /*0ef0*/  ULDC UR7, c[0x0][0xc54] ;  /* 0x0003150000077ab9 */ /* 0x000fe20000000800 */
[----:B------:R-:W-:Y:S01]  /*0f00*/  UMOV UR6, UR9 ;  /* 0x0000000900067c82 */ /* 0x000fe20008000000 */
[----:B------:R-:W-:-:S11]  /*0f10*/  UISETP.NE.AND UP0, UPT, UR7, 0x1, UPT ;  /* 0x000000010700788c */ /* 0x000fd6000bf05270 */
[----:B------:R-:W-:Y:S02]  /*0f20*/  @UP0 ULDC.64 UR10, c[0x0][0xc58] ;  /* 0x00031600000a0ab9 */ /* 0x000fe40000000a00 */
[----:B------:R-:W-:-:S04]  /*0f30*/  UIMAD.WIDE.U32 UR4, UR9, UR10, URZ ;  /* 0x0000000a090472a5 */ /* 0x000fc8000f8e003f */
[----:B------:R-:W-:-:S04]  /*0f40*/  @UP0 USHF.R.U32.HI UR6, URZ, UR11, UR5 ;  /* 0x0000000b3f060299 */ /* 0x000fc80008011605 */
[----:B------:R-:W-:-:S12]  /*0f50*/  UIMAD UR4, UR6, UR7, URZ ;  /* 0x00000007060472a4 */ /* 0x000fd8000f8e023f */
.L_x_790:
[----:B------:R-:W0:Y:S01]  /*0f60*/  LDC R0, c[0x0][0x448] ;  /* 0x00011200ff007b82 */ /* 0x000e220000000800 */
[----:B------:R-:W-:Y:S01]  /*0f70*/  ULOP3.LUT UR6, URZ, UR6, URZ, 0x33, !UPT ;  /* 0x000000063f067292 */ /* 0x000fe2000f8e333f */
[----:B------:R-:W-:Y:S01]  /*0f80*/  ULDC UR41, c[0x0][0xc48] ;  /* 0x0003120000297ab9 */ /* 0x000fe20000000800 */
[----:B------:R-:W-:Y:S01]  /*0f90*/  ULDC UR5, c[0x0][0xc3c] ;  /* 0x00030f0000057ab9 */ /* 0x000fe20000000800 */
[----:B------:R-:W-:Y:S02]  /*0fa0*/  UISETP.NE.AND UP0, UPT, UR41, 0x1, UPT ;  /* 0x000000012900788c */ /* 0x000fe4000bf05270 */
[----:B------:R-:W-:Y:S02]  /*0fb0*/  UIADD3 UR6, UR6, UR5, URZ ;  /* 0x0000000506067290 */ /* 0x000fe4000fffe03f */
[----:B------:R-:W1:Y:S01]  /*0fc0*/  LDC.64 R10, c[0x0][0x9e0] ;  /* 0x00027800ff0a7b82 */ /* 0x000e620000000a00 */
[----:B------:R-:W-:Y:S02]  /*0fd0*/  UIADD3 UR4, UR9, -UR4, URZ ;  /* 0x8000000409047290 */ /* 0x000fe4000fffe03f */
[----:B------:R-:W-:Y:S01]  /*0fe0*/  USHF.L.U32 UR39, UR6, 0x7, URZ ;  /* 0x0000000706277899 */ /* 0x000fe2000800063f */
[----:B------:R-:W-:Y:S01]  /*0ff0*/  ULDC.64 UR10, c[0x0][0x418] ;  /* 0x00010600000a7ab9 */ /* 0x000fe20000000a00 */
[----:B------:R-:W-:Y:S01]  /*1000*/  ULDC UR7, c[0x0][0xc54] ;  /* 0x0003150000077ab9 */ /* 0x000fe20000000800 */
[----:B------:R-:W-:-:S02]  /*1010*/  ISETP.NE.U32.AND P0, PT, RZ, UR10, PT ;  /* 0x0000000aff007c0c */ /* 0x000fc4000bf05070 */
[----:B------:R-:W2:Y:S01]  /*1020*/  LDC R121, c[0x0][0x288] ;  /* 0x0000a200ff797b82 */ /* 0x000ea20000000800 */
[----:B------:R-:W-:Y:S02]  /*1030*/  UIADD3 UR6, UR39, 0x7f, URZ ;  /* 0x0000007f27067890 */ /* 0x000fe4000fffe03f */
[----:B------:R-:W-:Y:S01]  /*1040*/  UIMAD UR8, UR8, UR7, UR4 ;  /* 0x00000007080872a4 */ /* 0x000fe2000f8e0204 */
[----:B------:R-:W-:Y:S02]  /*1050*/  ISETP.NE.AND.EX P0, PT, RZ, UR11, PT, P0 ;  /* 0x0000000bff007c0c */ /* 0x000fe4000bf05300 */
[----:B------:R-:W-:Y:S01]  /*1060*/  @UP0 ULDC UR4, c[0x0][0xc4c] ;  /* 0x0003130000040ab9 */ /* 0x000fe20000000800 */
[----:B------:R-:W-:Y:S01]  /*1070*/  @UP0 ULDC UR7, c[0x0][0xc50] ;  /* 0x0003140000070ab9 */ /* 0x000fe20000000800 */
[----:B0-----:R-:W-:Y:S01]  /*1080*/  ISETP.NE.AND P1, PT, R0, 0x1, PT ;  /* 0x000000010000780c */ /* 0x001fe20003f25270 */
[----:B------:R-:W0:Y:S01]  /*1090*/  LDC R7, c[0x0][0x2f0] ;  /* 0x0000bc00ff077b82 */ /* 0x000e220000000800 */
[----:B------:R-:W-:Y:S01]  /*10a0*/  UIMAD.WIDE.U32 UR4, UR8, UR4, URZ ;  /* 0x00000004080472a5 */ /* 0x000fe2000f8e003f */
[----:B------:R-:W-:Y:S01]  /*10b0*/  IMAD.U32 R3, RZ, RZ, UR6 ;  /* 0x00000006ff037e24 */ /* 0x000fe2000f8e00ff */
[----:B------:R-:W-:-:S02]  /*10c0*/  UMOV UR40, UR8 ;  /* 0x0000000800287c82 */ /* 0x000fc40008000000 */
[----:B------:R-:W-:Y:S01]  /*10d0*/  @UP0 USHF.R.U32.HI UR40, URZ, UR7, UR5 ;  /* 0x000000073f280299 */ /* 0x000fe20008011605 */
[----:B-1----:R-:W-:Y:S02]  /*10e0*/  ISETP.GE.AND P2, PT, R11, 0x1, PT ;  /* 0x000000010b00780c */ /* 0x002fe40003f46270 */
[----:B------:R-:W1:Y:S01]  /*10f0*/  LDC R0, c[0x0][0x424] ;  /* 0x00010900ff007b82 */ /* 0x000e620000000800 */
[----:B------:R-:W-:-:S04]  /*1100*/  UIADD3 UR4, -UR40, URZ, URZ ;  /* 0x0000003f28047290 */ /* 0x000fc8000fffe13f */
[----:B------:R-:W-:Y:S01]  /*1110*/  UIMAD UR41, UR41, UR4, UR8 ;  /* 0x00000004292972a4 */ /* 0x000fe2000f8e0208 */
[----:B--2---:R-:W-:Y:S02]  /*1120*/  IADD3 R5, -R121, 0x1, RZ ;  /* 0x0000000179057810 */ /* 0x004fe40007ffe1ff */
[----:B------:R-:W2:Y:S08]  /*1130*/  @P1 LDC R4, c[0x0][0x44c] ;  /* 0x00011300ff041b82 */ /* 0x000eb00000000800 */
[----:B------:R-:W3:Y:S01]  /*1140*/  @P1 LDC R9, c[0x0][0x450] ;  /* 0x00011400ff091b82 */ /* 0x000ee20000000800 */
[----:B-1----:R-:W-:-:S05]  /*1150*/  SEL R0, R0, 0x1, P0 ;  /* 0x0000000100007807 */ /* 0x002fca0000000000 */
[CC--:B0-----:R-:W-:Y:S02]  /*1160*/  IMAD R6, R0.reuse, R7.reuse, R5 ;  /* 0x0000000700067224 */ /* 0x0c1fe400078e0205 */
[----:B------:R-:W-:Y:S02]  /*1170*/  IMAD R17, R0, R7, RZ ;  /* 0x0000000700117224 */ /* 0x000fe400078e02ff */
[----:B--2---:R-:W-:-:S05]  /*1180*/  @P1 IMAD.HI.U32 R4, R4, UR6, RZ ;  /* 0x0000000604041c27 */ /* 0x004fca000f8e00ff */
[----:B---3--:R-:W-:-:S05]  /*1190*/  @P1 SHF.R.U32.HI R3, RZ, R9, R4 ;  /* 0x00000009ff031219 */ /* 0x008fca0000011604 */
[----:B------:R-:W-:-:S04]  /*11a0*/  IMAD.IADD R5, R6, 0x1, R3 ;  /* 0x0000000106057824 */ /* 0x000fc800078e0203 */
[----:B------:R-:W-:Y:S01]  /*11b0*/  IMAD.IADD R3, R5, 0x1, R10 ;  /* 0x0000000105037824 */ /* 0x000fe200078e020a */
[----:B------:R-:W-:Y:S06]  /*11c0*/  @!P2 BRA `(.L_x_791) ;  /* 0x000000000040a947 */ /* 0x000fec0003800000 */
[C---:B------:R-:W-:Y:S01]  /*11d0*/  ISETP.GT.AND P0, PT, R5.reuse, RZ, PT ;  /* 0x000000ff0500720c */ /* 0x040fe20003f04270 */
[----:B------:R-:W-:-:S12]  /*11e0*/  VIADD R4, R5, 0xffffffff ;  /* 0xffffffff05047836 */ /* 0x000fd80000000000 */
[----:B------:R-:W-:Y:S05]  /*11f0*/  @P0 BRA `(.L_x_792) ;  /* 0x00000000001c0947 */ /* 0x000fea0003800000 */
[----:B------:R-:W-:Y:S01]  /*1200*/  ISETP.NE.AND P0, PT, R11, 0x1, PT ;  /* 0x000000010b00780c */ /* 0x000fe20003f05270 */
[----:B------:R-:W-:-:S12]  /*1210*/  IMAD.MOV R5, RZ, RZ, -R5 ;  /* 0x000000ffff057224 */ /* 0x000fd800078e0a05 */
[----:B------:R-:W0:Y:S02]  /*1220*/  @P0 LDC.64 R8, c[0x0][0x9e8] ;  /* 0x00027a00ff080b82 */ /* 0x000e240000000a00 */
[----:B0-----:R-:W-:-:S05]  /*1230*/  @P0 IMAD.HI.U32 R4, R5, R8, RZ ;  /* 0x0000000805040227 */ /* 0x001fca00078e00ff */
[----:B------:R-:W-:-:S04]  /*1240*/  @P0 SHF.R.U32.HI R5, RZ, R9, R4 ;  /* 0x00000009ff050219 */ /* 0x000fc80000011604 */
[----:B------:R-:W-:Y:S01]  /*1250*/  LOP3.LUT R4, RZ, R5, RZ, 0x33, !PT ;  /* 0x00000005ff047212 */ /* 0x000fe200078e33ff */
[----:B------:R-:W-:Y:S06]  /*1260*/  BRA `(.L_x_793) ;  /* 0x0000000000107947 */ /* 0x000fec0003800000 */
.L_x_792:
[----:B------:R-:W-:-:S13]  /*1270*/  ISETP.NE.AND P0, PT, R11, 0x1, PT ;  /* 0x000000010b00780c */ /* 0x000fda0003f05270 */
[----:B------:R-:W0:Y:S02]  /*1280*/  @P0 LDC.64 R8, c[0x0][0x9e8] ;  /* 0x00027a00ff080b82 */ /* 0x000e240000000a00 */
[----:B0-----:R-:W-:-:S05]  /*1290*/  @P0 IMAD.HI.U32 R6, R4, R8, RZ ;  /* 0x0000000804060227 */ /* 0x001fca00078e00ff */
[----:B------:R-:W-:-:S07]  /*12a0*/  @P0 SHF.R.U32.HI R4, RZ, R9, R6 ;  /* 0x00000009ff040219 */ /* 0x000fce0000011606 */
.L_x_793:
[----:B------:R-:W-:-:S05]  /*12b0*/  IMAD R4, R4, R11, R11 ;  /* 0x0000000b04047224 */ /* 0x000fca00078e020b */
[----:B------:R-:W-:-:S07]  /*12c0*/  VIMNMX R3, R3, R4, PT ;  /* 0x0000000403037248 */ /* 0x000fce0003fe0100 */
.L_x_791:
[----:B------:R-:W0:Y:S01]  /*12d0*/  @P1 LDC R5, c[0x0][0x44c] ;  /* 0x00011300ff051b82 */ /* 0x000e220000000800 */
[----:B------:R-:W-:Y:S01]  /*12e0*/  IMAD.U32 R4, RZ, RZ, UR39 ;  /* 0x00000027ff047e24 */ /* 0x000fe2000f8e00ff */
[----:B------:R-:W-:Y:S01]  /*12f0*/  ULDC UR4, c[0x0][0x9dc] ;  /* 0x0002770000047ab9 */ /* 0x000fe20000000800 */
[CC--:B------:R-:W-:Y:S02]  /*1300*/  IMAD R121, R0.reuse, R7.reuse, -R121 ;  /* 0x0000000700797224 */ /* 0x0c0fe400078e0a79 */
[----:B------:R-:W-:Y:S02]  /*1310*/  VIADD R3, R3, 0xbf ;  /* 0x000000bf03037836 */ /* 0x000fe40000000000 */
[----:B------:R-:W-:Y:S01]  /*1320*/  IMAD R0, R0, R7, 0xbf ;  /* 0x000000bf00007424 */ /* 0x000fe200078e0207 */
[----:B------:R-:W1:Y:S03]  /*1330*/  @P1 LDC R6, c[0x0][0x450] ;  /* 0x00011400ff061b82 */ /* 0x000e660000000800 */
[----:B------:R-:W-:-:S04]  /*1340*/  IMAD.HI R0, R0, 0x2aaaaaab, RZ ;  /* 0x2aaaaaab00007827 */ /* 0x000fc800078e02ff */
[----:B0-----:R-:W-:-:S05]  /*1350*/  @P1 IMAD.HI.U32 R5, R5, UR39, RZ ;  /* 0x0000002705051c27 */ /* 0x001fca000f8e00ff */
[----:B-1----:R-:W-:-:S05]  /*1360*/  @P1 SHF.R.U32.HI R4, RZ, R6, R5 ;  /* 0x00000006ff041219 */ /* 0x002fca0000011605 */
[----:B------:R-:W-:Y:S02]  /*1370*/  IMAD.IADD R6, R121, 0x1, R4 ;  /* 0x0000000179067824 */ /* 0x000fe400078e0204 */
[----:B------:R-:W-:Y:S01]  /*1380*/  IMAD.HI R4, R3, 0x2aaaaaab, RZ ;  /* 0x2aaaaaab03047827 */ /* 0x000fe200078e02ff */
[----:B------:R-:W-:-:S03]  /*1390*/  SHF.R.U32.HI R3, RZ, 0x1f, R0 ;  /* 0x0000001fff037819 */ /* 0x000fc60000011600 */
[----:B------:R-:W-:Y:S01]  /*13a0*/  VIADD R7, R6, -UR4 ;  /* 0x8000000406077c36 */ /* 0x000fe20008000000 */
[----:B------:R-:W-:Y:S02]  /*13b0*/  SHF.R.U32.HI R5, RZ, 0x1f, R4 ;  /* 0x0000001fff057819 */ /* 0x000fe40000011604 */
[----:B------:R-:W-:Y:S02]  /*13c0*/  LEA.HI.SX32 R3, R0, R3, 0x1b ;  /* 0x0000000300037211 */ /* 0x000fe400078fdaff */
[----:B------:R-:W-:Y:S02]  /*13d0*/  LEA.HI.SX32 R120, R4, R5, 0x1b ;  /* 0x0000000504787211 */ /* 0x000fe400078fdaff */
[----:B------:R-:W-:Y:S02]  /*13e0*/  R2UR UR4, R7 ;  /* 0x00000000070472ca */ /* 0x000fe400000e0000 */
[----:B------:R-:W-:Y:S01]  /*13f0*/  VIMNMX R120, R3, R120, PT ;  /* 0x0000007803787248 */ /* 0x000fe20003fe0100 */
[----:B------:R-:W-:-:S12]  /*1400*/  @!P2 BRA `(.L_x_794) ;  /* 0x000000000044a947 */ /* 0x000fd80003800000 */
[----:B------:R-:W-:-:S13]  /*1410*/  ISETP.GT.AND P0, PT, R6, -0x1, PT ;  /* 0xffffffff0600780c */ /* 0x000fda0003f04270 */
[----:B------:R-:W-:Y:S05]  /*1420*/  @P0 BRA `(.L_x_795) ;  /* 0x00000000001c0947 */ /* 0x000fea0003800000 */
[----:B------:R-:W-:Y:S02]  /*1430*/  ISETP.NE.AND P0, PT, R11, 0x1, PT ;  /* 0x000000010b00780c */ /* 0x000fe40003f05270 */
[----:B------:R-:W-:-:S11]  /*1440*/  LOP3.LUT R3, RZ, R6, RZ, 0x33, !PT ;  /* 0x00000006ff037212 */ /* 0x000fd600078e33ff */
[----:B------:R-:W0:Y:S02]  /*1450*/  @P0 LDC.64 R4, c[0x0][0x9e8] ;  /* 0x00027a00ff040b82 */ /* 0x000e240000000a00 */
[----:B0-----:R-:W-:-:S05]  /*1460*/  @P0 IMAD.HI.U32 R0, R3, R4, RZ ;  /* 0x0000000403000227 */ /* 0x001fca00078e00ff */
[----:B------:R-:W-:-:S04]  /*1470*/  @P0 SHF.R.U32.HI R3, RZ, R5, R0 ;  /* 0x00000005ff030219 */ /* 0x000fc80000011600 */
[----:B------:R-:W-:Y:S01]  /*1480*/  LOP3.LUT R6, RZ, R3, RZ, 0x33, !PT ;  /* 0x00000003ff067212 */ /* 0x000fe200078e33ff */
[----:B------:R-:W-:Y:S06]  /*1490*/  BRA `(.L_x_796) ;  /* 0x0000000000107947 */ /* 0x000fec0003800000 */
.L_x_795:
[----:B------:R-:W-:-:S13]  /*14a0*/  ISETP.NE.AND P0, PT, R11, 0x1, PT ;  /* 0x000000010b00780c */ /* 0x000fda0003f05270 */
[----:B------:R-:W0:Y:S02]  /*14b0*/  @P0 LDC.64 R4, c[0x0][0x9e8] ;  /* 0x00027a00ff040b82 */ /* 0x000e240000000a00 */
[----:B0-----:R-:W-:-:S05]  /*14c0*/  @P0 IMAD.HI.U32 R0, R6, R4, RZ ;  /* 0x0000000406000227 */ /* 0x001fca00078e00ff */
[----:B------:R-:W-:-:S07]  /*14d0*/  @P0 SHF.R.U32.HI R6, RZ, R5, R0 ;  /* 0x00000005ff060219 */ /* 0x000fce0000011600 */
.L_x_796:
[----:B------:R-:W-:-:S05]  /*14e0*/  IMAD R6, R6, R11, RZ ;  /* 0x0000000b06067224 */ /* 0x000fca00078e02ff */
[----:B------:R-:W-:-:S13]  /*14f0*/  R2UR UR5, R6 ;  /* 0x00000000060572ca */ /* 0x000fda00000e0000 */
[----:B------:R-:W-:-:S04]  /*1500*/  UISETP.LT.AND UP0, UPT, UR4, UR5, UPT ;  /* 0x000000050400728c */ /* 0x000fc8000bf01270 */
[----:B------:R-:W-:-:S12]  /*1510*/  USEL UR4, UR4, UR5, !UP0 ;  /* 0x0000000504047287 */ /* 0x000fd8000c000000 */
.L_x_794:
[----:B------:R-:W-:Y:S01]  /*1520*/  UIMAD.WIDE UR4, UR4, 0x2aaaaaab, URZ ;  /* 0x2aaaaaab040478a5 */ /* 0x000fe2000f8e023f */
[----:B------:R-:W-:Y:S01]  /*1530*/  PLOP3.LUT P0, PT, PT, PT, PT, 0x80, 0x0 ;  /* 0x000000000000781c */ /* 0x000fe20003f0f070 */
[----:B------:R-:W-:Y:S01]  /*1540*/  IMAD.MOV.U32 R0, RZ, RZ, RZ ;  /* 0x000000ffff007224 */ /* 0x000fe200078e00ff */
[----:B------:R-:W-:Y:S01]  /*1550*/  CS2R R182, SRZ ;  /* 0x0000000000b67805 */ /* 0x000fe2000001ff00 */
[----:B------:R-:W-:Y:S01]  /*1560*/  USHF.R.U32.HI UR4, URZ, 0x1f, UR5 ;  /* 0x0000001f3f047899 */ /* 0x000fe20008011605 */
[----:B------:R-:W-:Y:S01]  /*1570*/  IMAD.MOV.U32 R3, RZ, RZ, RZ ;  /* 0x000000ffff037224 */ /* 0x000fe200078e00ff */
[----:B------:R-:W-:Y:S02]  /*1580*/  CS2R R8, SRZ ;  /* 0x0000000000087805 */ /* 0x000fe4000001ff00 */
[----:B------:R-:W-:Y:S01]  /*1590*/  CS2R R180, SRZ ;  /* 0x0000000000b47805 */ /* 0x000fe2000001ff00 */
[----:B------:R-:W-:Y:S01]  /*15a0*/  ULEA.HI.SX32 UR4, UR5, UR4, 0x1b ;  /* 0x0000000405047291 */ /* 0x000fe2000f8fda3f */
[----:B------:R-:W-:-:S02]  /*15b0*/  CS2R R10, SRZ ;  /* 0x00000000000a7805 */ /* 0x000fc4000001ff00 */
[----:B------:R-:W-:Y:S02]  /*15c0*/  CS2R R174, SRZ ;  /* 0x0000000000ae7805 */ /* 0x000fe4000001ff00 */
[----:B------:R-:W-:Y:S01]  /*15d0*/  CS2R R12, SRZ ;  /* 0x00000000000c7805 */ /* 0x000fe2000001ff00 */
[----:B------:R-:W-:Y:S01]  /*15e0*/  UISETP.LT.AND UP0, UPT, URZ, UR4, UPT ;  /* 0x000000043f00728c */ /* 0x000fe2000bf01270 */
[----:B------:R-:W-:Y:S02]  /*15f0*/  CS2R R172, SRZ ;  /* 0x0000000000ac7805 */ /* 0x000fe4000001ff00 */
[----:B------:R-:W-:Y:S02]  /*1600*/  CS2R R14, SRZ ;  /* 0x00000000000e7805 */ /* 0x000fe4000001ff00 */
[----:B------:R-:W-:Y:S01]  /*1610*/  CS2R R166, SRZ ;  /* 0x0000000000a67805 */ /* 0x000fe2000001ff00 */
[----:B------:R-:W-:Y:S01]  /*1620*/  USEL UR42, URZ, UR4, !UP0 ;  /* 0x000000043f2a7287 */ /* 0x000fe2000c000000 */
[----:B------:R-:W-:-:S02]  /*1630*/  CS2R R20, SRZ ;  /* 0x0000000000147805 */ /* 0x000fc4000001ff00 */
[----:B------:R-:W-:Y:S02]  /*1640*/  CS2R R164, SRZ ;  /* 0x0000000000a47805 */ /* 0x000fe4000001ff00 */
[----:B------:R-:W-:Y:S02]  /*1650*/  CS2R R24, SRZ ;  /* 0x0000000000187805 */ /* 0x000fe4000001ff00 */
[----:B------:R-:W-:Y:S02]  /*1660*/  CS2R R158, SRZ ;  /* 0x00000000009e7805 */ /* 0x000fe4000001ff00 */
[----:B------:R-:W-:Y:S02]  /*1670*/  CS2R R26, SRZ ;  /* 0x00000000001a7805 */ /* 0x000fe4000001ff00 */
[----:B------:R-:W-:Y:S02]  /*1680*/  ISETP.GT.AND P1, PT, R120, UR42, PT ;  /* 0x0000002a78007c0c */ /* 0x000fe4000bf24270 */
        /* <DEDUP_REMOVED lines=17> */
[----:B------:R-:W-:Y:S01]  /*17a0*/  CS2R R44, SRZ ;  /* 0x00000000002c7805 */ /* 0x000fe2000001ff00 */
[----:B------:R-:W-:Y:S06]  /*17b0*/  @!P1 BRA `(.L_x_797) ;  /* 0x0000014000349947 */ /* 0x000fec0003800000 */
        /* <DEDUP_REMOVED lines=31> */
.L_x_798:
        /* <DEDUP_REMOVED lines=11> */
[----:B------:R-:W-:Y:S01]  /*1a60*/  @UP1 USHF.R.S32.HI UR12, URZ, 0x1f, UR40 ;  /* 0x0000001f3f0c1899 */ /* 0x000fe20008011428 */
[----:B------:R-:W-:Y:S01]  /*1a70*/  @UP0 ULDC.64 UR14, c[0x0][0x9a8] ;  /* 0x00026a00000e0ab9 */ /* 0x000fe20000000a00 */
[----:B------:R-:W-:Y:S01]  /*1a80*/  @UP1 ULDC.64 UR16, c[0x0][0x9b8] ;  /* 0x00026e0000101ab9 */ /* 0x000fe20000000a00 */
[----:B------:R-:W-:Y:S02]  /*1a90*/  @UP0 UIMAD UR8, UR8, UR14, URZ ;  /* 0x0000000e080802a4 */ /* 0x000fe4000f8e023f */
[----:B------:R-:W-:Y:S02]  /*1aa0*/  @UP1 UIMAD UR12, UR12, UR16, URZ ;  /* 0x000000100c0c12a4 */ /* 0x000fe4000f8e023f */
[----:B------:R-:W-:Y:S02]  /*1ab0*/  @UP0 UIMAD UR15, UR40, UR15, UR8 ;  /* 0x0000000f280f02a4 */ /* 0x000fe4000f8e0208 */
[----:B------:R-:W-:-:S02]  /*1ac0*/  @UP1 UIMAD.WIDE.U32 UR8, UR40, UR16, URZ ;  /* 0x00000010280812a5 */ /* 0x000fc4000f8e003f */
[----:B------:R-:W-:Y:S02]  /*1ad0*/  @UP0 UIMAD.WIDE.U32 UR10, UR40, UR14, URZ ;  /* 0x0000000e280a02a5 */ /* 0x000fe4000f8e003f */
[----:B------:R-:W-:Y:S02]  /*1ae0*/  @UP1 UIMAD UR16, UR40, UR17, UR12 ;  /* 0x00000011281012a4 */ /* 0x000fe4000f8e020c */
[----:B------:R-:W-:Y:S02]  /*1af0*/  @UP1 USHF.R.S32.HI UR17, URZ, 0x1f, UR41 ;  /* 0x0000001f3f111899 */ /* 0x000fe40008011429 */
[----:B------:R-:W-:Y:S01]  /*1b00*/  @UP0 USHF.R.S32.HI UR14, URZ, 0x1f, UR41 ;  /* 0x0000001f3f0e0899 */ /* 0x000fe20008011429 */
[----:B------:R-:W-:Y:S01]  /*1b10*/  @UP1 ULDC.64 UR12, c[0x0][0x9c0] ;  /* 0x00027000000c1ab9 */ /* 0x000fe20000000a00 */
[----:B------:R-:W-:Y:S01]  /*1b20*/  @UP0 ULDC.64 UR18, c[0x0][0x9b0] ;  /* 0x00026c0000120ab9 */ /* 0x000fe20000000a00 */
[----:B------:R-:W-:Y:S02]  /*1b30*/  @UP0 UIADD3 UR11, UR11, UR15, URZ ;  /* 0x0000000f0b0b0290 */ /* 0x000fe4000fffe03f */
[----:B------:R-:W-:-:S02]  /*1b40*/  @UP1 UIMAD UR15, UR17, UR12, URZ ;  /* 0x0000000c110f12a4 */ /* 0x000fc4000f8e023f */
[----:B------:R-:W-:Y:S02]  /*1b50*/  @UP0 UIMAD UR14, UR14, UR18, URZ ;  /* 0x000000120e0e02a4 */ /* 0x000fe4000f8e023f */
[----:B------:R-:W-:Y:S02]  /*1b60*/  @UP1 UIADD3 UR9, UR9, UR16, URZ ;  /* 0x0000001009091290 */ /* 0x000fe4000fffe03f */
[----:B------:R-:W-:Y:S02]  /*1b70*/  @UP1 UIMAD UR15, UR41, UR13, UR15 ;  /* 0x0000000d290f12a4 */ /* 0x000fe4000f8e020f */
[----:B------:R-:W-:Y:S02]  /*1b80*/  @UP0 UIMAD UR14, UR41, UR19, UR14 ;  /* 0x00000013290e02a4 */ /* 0x000fe4000f8e020e */
[----:B------:R-:W-:Y:S02]  /*1b90*/  @UP0 UIMAD.WIDE.U32 UR10, UR41, UR18, UR10 ;  /* 0x00000012290a02a5 */ /* 0x000fe4000f8e000a */
[----:B------:R-:W-:-:S02]  /*1ba0*/  @UP1 UIMAD.WIDE.U32 UR12, UR41, UR12, UR8 ;  /* 0x0000000c290c12a5 */ /* 0x000fc4000f8e0008 */
[----:B------:R-:W-:Y:S02]  /*1bb0*/  @UP0 UIADD3 UR9, UR11, UR14, URZ ;  /* 0x0000000e0b090290 */ /* 0x000fe4000fffe03f */
[----:B------:R-:W-:Y:S02]  /*1bc0*/  @UP0 ULEA UR6, UP2, UR10, UR6, 0x2 ;  /* 0x000000060a060291 */ /* 0x000fe4000f84103f */
[----:B------:R-:W-:Y:S02]  /*1bd0*/  @UP1 UIADD3 UR8, UR13, UR15, URZ ;  /* 0x0000000f0d081290 */ /* 0x000fe4000fffe03f */
[----:B------:R-:W-:Y:S02]  /*1be0*/  @UP1 ULEA UR4, UP3, UR12, UR4, 0x2 ;  /* 0x000000040c041291 */ /* 0x000fe4000f86103f */
[----:B------:R-:W-:Y:S01]  /*1bf0*/  @UP0 ULEA.HI.X UR7, UR10, UR7, UR9, 0x2, UP2 ;  /* 0x000000070a070291 */ /* 0x000fe200090f1409 */
[----:B------:R-:W-:Y:S01]  /*1c00*/  IMAD.U32 R4, RZ, RZ, UR6 ;  /* 0x00000006ff047e24 */ /* 0x000fe2000f8e00ff */
[----:B------:R-:W-:-:S02]  /*1c10*/  @UP1 ULEA.HI.X UR5, UR12, UR5, UR8, 0x2, UP3 ;  /* 0x000000050c051291 */ /* 0x000fc400098f1408 */
[----:B------:R-:W-:Y:S02]  /*1c20*/  IMAD.U32 R6, RZ, RZ, UR4 ;  /* 0x00000004ff067e24 */ /* 0x000fe4000f8e00ff */
[----:B------:R-:W-:Y:S02]  /*1c30*/  IMAD.U32 R5, RZ, RZ, UR7 ;  /* 0x00000007ff057e24 */ /* 0x000fe4000f8e00ff */
[----:B------:R-:W-:-:S03]  /*1c40*/  IMAD.U32 R7, RZ, RZ, UR5 ;  /* 0x00000005ff077e24 */ /* 0x000fc6000f8e00ff */
[----:B------:R-:W2:Y:S04]  /*1c50*/  @P0 LDG.E R3, desc[UR48][R4.64] ;  /* 0x0000003004030981 */ /* 0x000ea8000c1e1900 */
[----:B------:R-:W2:Y:S01]  /*1c60*/  @P1 LDG.E R0, desc[UR48][R6.64] ;  /* 0x0000003006001981 */ /* 0x000ea2000c1e1900 */
[----:B------:R-:W-:Y:S01]  /*1c70*/  ULEA.HI UR4, UR36, UR36, URZ, 0x1 ;  /* 0x0000002424047291 */ /* 0x000fe2000f8f083f */
[----:B------:R-:W-:-:S03]  /*1c80*/  IMAD.U32 R9, RZ, RZ, UR46 ;  /* 0x0000002eff097e24 */ /* 0x000fc6000f8e00ff */
[----:B------:R-:W-:Y:S02]  /*1c90*/  ULOP3.LUT UR4, UR4, 0xfffffffe, URZ, 0xc0, !UPT ;  /* 0xfffffffe04047892 */ /* 0x000fe4000f8ec03f */
[----:B------:R-:W-:Y:S02]  /*1ca0*/  ISETP.NE.AND P0, PT, R9, 0x3, PT ;  /* 0x000000030900780c */ /* 0x000fe40003f05270 */
[----:B------:R-:W-:-:S06]  /*1cb0*/  UIADD3 UR4, UR36, -UR4, URZ ;  /* 0x8000000424047290 */ /* 0x000fcc000fffe03f */
[----:B------:R-:W-:Y:S01]  /*1cc0*/  IMAD.U32 R8, RZ, RZ, UR4 ;  /* 0x00000004ff087e24 */ /* 0x000fe2000f8e00ff */
[----:B------:R-:W-:-:S04]  /*1cd0*/  ULDC UR4, c[0x0][0x9d8] ;  /* 0x0002760000047ab9 */ /* 0x000fc80000000800 */
[----:B------:R-:W-:-:S04]  /*1ce0*/  SHF.L.U32 R8, R8, 0x1f, RZ ;  /* 0x0000001f08087819 */ /* 0x000fc800000006ff */
[----:B------:R-:W0:Y:S01]  /*1cf0*/  SYNCS.PHASECHK.TRANS64.TRYWAIT P1, [UR45+0x28800], R8 ;  /* 0x02880008ff0075a7 */ /* 0x000e22000802016d */
[----:B--2---:R-:W-:-:S04]  /*1d00*/  FMUL.FTZ R0, R3, R0 ;  /* 0x0000000003007220 */ /* 0x004fc80000410000 */
[----:B------:R-:W-:Y:S01]  /*1d10*/  FMUL.FTZ R0, R0, UR4 ;  /* 0x0000000400007c20 */ /* 0x000fe20008410000 */
[----:B0-----:R-:W-:Y:S06]  /*1d20*/  @!P1 BRA `(.L_x_799) ;  /* 0x000001a000a89947 */ /* 0x001fec0003800000 */
.L_x_972:
[----:B------:R-:W-:Y:S05]  /*1d30*/  @!P0 BRA `(.L_x_800) ;  /* 0x0000000000048947 */ /* 0x000fea0003800000 */
[----:B------:R-:W-:Y:S01]  /*1d40*/  BPT.TRAP 0x1 ;  /* 0x000000040000795c */ /* 0x000fe20000300000 */
.L_x_800:
[----:B------:R-:W-:Y:S02]  /*1d50*/  IMAD.U32 R123, RZ, RZ, UR47 ;  /* 0x0000002fff7b7e24 */ /* 0x000fe4000f8e00ff */
[----:B------:R-:W-:-:S03]  /*1d60*/  IMAD.U32 R4, RZ, RZ, UR37 ;  /* 0x00000025ff047e24 */ /* 0x000fc6000f8e00ff */
[----:B------:R-:W-:Y:S02]  /*1d70*/  LEA R123, R123, UR45, 0x3 ;  /* 0x0000002d7b7b7c11 */ /* 0x000fe4000f8e18ff */
[----:B------:R-:W-:-:S04]  /*1d80*/  SHF.L.U32 R4, R4, 0x1f, RZ ;  /* 0x0000001f04047819 */ /* 0x000fc800000006ff */
[----:B------:R1:W2:Y:S01]  /*1d90*/  SYNCS.PHASECHK.TRANS64.TRYWAIT P1, [R123+URZ+0x28830], R4 ;  /* 0x028830047b0075a7 */ /* 0x0002a2000802017f */
[----:B------:R-:W-:Y:S05]  /*1da0*/  @!P0 BRA `(.L_x_801) ;  /* 0x0000000000048947 */ /* 0x000fea0003800000 */
[----:B------:R-:W-:Y:S01]  /*1db0*/  BPT.TRAP 0x1 ;  /* 0x000000040000795c */ /* 0x000fe20000300000 */
.L_x_801:
[----:B0-----:R-:W0:Y:S01]  /*1dc0*/  S2R R3, SR_TID.X ;  /* 0x0000000000037919 */ /* 0x001e220000002100 */
[----:B------:R-:W-:Y:S02]  /*1dd0*/  LOP3.LUT R2, R2, 0xfffff7ff, RZ, 0xc0, !PT ;  /* 0xfffff7ff02027812 */ /* 0x000fe400078ec0ff */
[----:B0-----:R-:W-:-:S13]  /*1de0*/  LOP3.LUT P2, RZ, R3, 0x7f, RZ, 0xc0, !PT ;  /* 0x0000007f03ff7812 */ /* 0x001fda000784c0ff */
[----:B------:R-:W-:Y:S01]  /*1df0*/  @P2 LOP3.LUT R2, R2, 0x800, RZ, 0xfc, !PT ;  /* 0x0000080002022812 */ /* 0x000fe200078efcff */
[----:B--2---:R-:W-:Y:S06]  /*1e00*/  @P1 BRA `(.L_x_802) ;  /* 0x0000000000081947 */ /* 0x004fec0003800000 */
[----:B------:R-:W0:Y:S02]  /*1e10*/  SYNCS.PHASECHK.TRANS64.TRYWAIT P1, [R123+URZ+0x28830], R4 ;  /* 0x028830047b0075a7 */ /* 0x000e24000802017f */
[----:B0-----:R-:W-:Y:S05]  /*1e20*/  @!P1 BRA `(.L_x_803) ;  /* 0x000001a000809947 */ /* 0x001fea0003800000 */
.L_x_802:
[----:B------:R-:W-:Y:S05]  /*1e30*/  WARPSYNC.ALL ;  /* 0x0000000000007948 */ /* 0x000fea0003800000 */
[----:B------:R-:W-:Y:S01]  /*1e40*/  UIADD3 UR4, UR45, 0x1c400, URZ ;  /* 0x0001c4002d047890 */ /* 0x000fe2000fffe03f */
[----:B------:R-:W-:Y:S01]  /*1e50*/  WARPGROUP.ARRIVE ;  /* 0x00000000000079c5 */ /* 0x000fe20000000000 */
[----:B------:R-:W-:-:S05]  /*1e60*/  ULOP3.LUT UR16, UR50, 0x10000, URZ, 0xfc, !UPT ;  /* 0x0001000032107892 */ /* 0x000fca000f8efc3f */
[----:B------:R-:W2:Y:S01]  /*1e70*/  S2R R139, SR_TID.X ;  /* 0x00000000008b7919 */ /* 0x000ea20000002100 */
[----:B------:R-:W-:Y:S01]  /*1e80*/  USHF.R.U32.HI UR4, URZ, 0x4, UR4 ;  /* 0x000000043f047899 */ /* 0x000fe20008011604 */
[----:B------:R-:W-:Y:S01]  /*1e90*/  UMOV UR17, 0x40000040 ;  /* 0x4000004000117882 */ /* 0x000fe20000000000 */
[----:B------:R-:W-:Y:S02]  /*1ea0*/  UMOV UR19, 0x40000040 ;  /* 0x4000004000137882 */ /* 0x000fe40000000000 */
[----:B------:R-:W-:Y:S01]  /*1eb0*/  ULOP3.LUT UR4, UR4, 0x3fff, URZ, 0xc0, !UPT ;  /* 0x00003fff04047892 */ /* 0x000fe2000f8ec03f */
[----:B------:R-:W-:Y:S01]  /*1ec0*/  UMOV UR5, 0x40000040 ;  /* 0x4000004000057882 */ /* 0x000fe20000000000 */
[----:B------:R-:W-:Y:S02]  /*1ed0*/  UMOV UR7, 0x40000040 ;  /* 0x4000004000077882 */ /* 0x000fe40000000000 */
[----:B------:R-:W-:Y:S02]  /*1ee0*/  ULOP3.LUT UR20, UR4, 0x10000, URZ, 0xfc, !UPT ;  /* 0x0001000004147892 */ /* 0x000fe4000f8efc3f */
[----:B------:R-:W-:-:S02]  /*1ef0*/  UIADD3 UR4, UR16, 0x2, URZ ;  /* 0x0000000210047890 */ /* 0x000fc4000fffe03f */
[----:B------:R-:W-:Y:S02]  /*1f00*/  UIMAD UR18, UR47, 0x600, UR20 ;  /* 0x000006002f1278a4 */ /* 0x000fe4000f8e0214 */
[----:B------:R-:W-:Y:S02]  /*1f10*/  UIADD3 UR8, UR16, 0x4, URZ ;  /* 0x0000000410087890 */ /* 0x000fe4000fffe03f */
[----:B------:R-:W-:Y:S02]  /*1f20*/  UIADD3 UR6, UR18, 0x2, URZ ;  /* 0x0000000212067890 */ /* 0x000fe4000fffe03f */
[----:B------:R-:W-:Y:S01]  /*1f30*/  UIADD3 UR10, UR18, 0x4, URZ ;  /* 0x00000004120a7890 */ /* 0x000fe2000fffe03f */
[----:B------:R-:W-:Y:S02]  /*1f40*/  UMOV UR9, 0x40000040 ;  /* 0x4000004000097882 */ /* 0x000fe40000000000 */
[----:B------:R-:W-:Y:S01]  /*1f50*/  QGMMA.64x192x32.F32.E4M3.E4M3 R24, gdesc[UR16], RZ, !UPT, gsb0 ;  /* 0x02e00000101879f3 */ /* 0x000fe2000c0008ff */
[----:B------:R-:W-:Y:S01]  /*1f60*/  UMOV UR11, 0x40000040 ;  /* 0x40000040000b7882 */ /* 0x000fe20000000000 */
[----:B------:R-:W-:-:S02]  /*1f70*/  UIADD3 UR12, UR16, 0x6, URZ ;  /* 0x00000006100c7890 */ /* 0x000fc4000fffe03f */
[----:B------:R-:W-:Y:S01]  /*1f80*/  UIADD3 UR14, UR18, 0x6, URZ ;  /* 0x00000006120e7890 */ /* 0x000fe2000fffe03f */
[----:B------:R-:W-:Y:S01]  /*1f90*/  UMOV UR13, 0x40000040 ;  /* 0x40000040000d7882 */ /* 0x000fe20000000000 */
[----:B------:R-:W-:Y:S01]  /*1fa0*/  UMOV UR15, 0x40000040 ;  /* 0x40000040000f7882 */ /* 0x000fe20000000000 */
[----:B------:R-:W-:Y:S01]  /*1fb0*/  ULDC UR21, c[0x0][0x9dc] ;  /* 0x0002770000157ab9 */ /* 0x000fe20000000800 */
[----:B--2---:R-:W-:Y:S01]  /*1fc0*/  LOP3.LUT P3, RZ, R139, 0x7f, RZ, 0xc0, !PT ;  /* 0x0000007f8bff7812 */ /* 0x004fe2000786c0ff */
[----:B------:R-:W-:-:S12]  /*1fd0*/  ULOP3.LUT UR21, URZ, UR21, URZ, 0x33, !UPT ;  /* 0x000000153f157292 */ /* 0x000fd8000f8e333f */
[----:B01----:R-:W-:-:S05]  /*1fe0*/  @!P3 VIADD R123, R123, 0x28840 ;  /* 0x000288407b7bb836 */ /* 0x003fca0000000000 */
[----:B------:R-:W-:Y:S01]  /*1ff0*/  @!P3 PRMT R123, RZ, 0x654, R123 ;  /* 0x00000654ff7bb816 */ /* 0x000fe2000000007b */
[----:B------:R-:W-:Y:S02]  /*2000*/  WARPGROUP.DEPBAR.LE gsb0, 0x0 ;  /* 0x00008000000079c5 */ /* 0x000fe40000010000 */
[----:B------:R-:W-:-:S06]  /*2010*/  WARPGROUP.ARRIVE ;  /* 0x00000000000079c5 */ /* 0x000fcc0000000000 */
[----:B------:R-:W-:Y:S01]  /*2020*/  QGMMA.64x192x32.F32.E4M3.E4M3 R24, gdesc[UR4], R24, gsb0 ;  /* 0x02e00000041879f3 */ /* 0x000fe20008000818 */
[----:B------:R-:W-:Y:S02]  /*2030*/  ULDC UR6, c[0x0][0x448] ;  /* 0x0001120000067ab9 */ /* 0x000fe40000000800 */
[----:B------:R-:W-:-:S06]  /*2040*/  UISETP.NE.AND UP0, UPT, UR6, 0x1, UPT ;  /* 0x000000010600788c */ /* 0x000fcc000bf05270 */
[----:B------:R-:W-:Y:S02]  /*2050*/  PLOP3.LUT P1, PT, PT, PT, UP0, 0x80, 0x0 ;  /* 0x000000000000781c */ /* 0x000fe40003f2f008 */
[----:B------:R-:W-:-:S03]  /*2060*/  PLOP3.LUT P2, PT, PT, PT, UP0, 0x80, 0x0 ;  /* 0x000000000000781c */ /* 0x000fc60003f4f008 */
[----:B------:R-:W-:Y:S01]  /*2070*/  @UP0 ULDC UR6, c[0x0][0x44c] ;  /* 0x0001130000060ab9 */ /* 0x000fe20000000800 */
[----:B------:R-:W-:Y:S02]  /*2080*/  WARPGROUP.DEPBAR.LE gsb0, 0x0 ;  /* 0x00008000000079c5 */ /* 0x000fe40000010000 */
[----:B------:R-:W-:-:S06]  /*2090*/  WARPGROUP.ARRIVE ;  /* 0x00000000000079c5 */ /* 0x000fcc0000000000 */
[----:B------:R-:W-:Y:S03]  /*20a0*/  QGMMA.64x192x32.F32.E4M3.E4M3 R24, gdesc[UR8], R24, gsb0 ;  /* 0x02e00000081879f3 */ /* 0x000fe60008000818 */
[----:B------:R-:W-:Y:S02]  /*20b0*/  WARPGROUP.DEPBAR.LE gsb0, 0x0 ;  /* 0x00008000000079c5 */ /* 0x000fe40000010000 */
[----:B------:R-:W-:-:S15]  /*20c0*/  WARPGROUP.ARRIVE ;  /* 0x00000000000079c5 */ /* 0x000fde0000000000 */
[----:B------:R-:W-:Y:S03]  /*20d0*/  QGMMA.64x192x32.F32.E4M3.E4M3 R24, gdesc[UR12], R24, gsb0 ;  /* 0x02e000000c1879f3 */ /* 0x000fe60008000818 */
[----:B------:R-:W-:Y:S02]  /*20e0*/  WARPGROUP.DEPBAR.LE gsb0, 0x0 ;  /* 0x00008000000079c5 */ /* 0x000fe40000010000 */
[C---:B------:R-:W-:Y:S01]  /*20f0*/  FMUL.FTZ R129, R0.reuse, R37 ;  /* 0x0000002500817220 */ /* 0x040fe20000410000 */
[C---:B------:R-:W-:Y:S01]  /*2100*/  FMUL.FTZ R37, R0.reuse, R71 ;  /* 0x0000004700257220 */ /* 0x040fe20000410000 */
[C---:B------:R-:W-:Y:S01]  /*2110*/  FMUL.FTZ R71, R0.reuse, R73 ;  /* 0x0000004900477220 */ /* 0x040fe20000410000 */
[C---:B------:R-:W-:Y:S01]  /*2120*/  FMUL.FTZ R73, R0.reuse, R107 ;  /* 0x0000006b00497220 */ /* 0x040fe20000410000 */
[----:B------:R-:W-:Y:S01]  /*2130*/  FMUL.FTZ R4, R0, R27 ;  /* 0x0000001b00047220 */ /* 0x000fe20000410000 */
[----:B------:R-:W-:-:S02]  /*2140*/  VIADD R107, R19, UR39 ;  /* 0x00000027136b7c36 */ /* 0x000fc40008000000 */
[C---:B------:R-:W-:Y:S01]  /*2150*/  FMUL.FTZ R27, R0.reuse, R50 ;  /* 0x00000032001b7220 */ /* 0x040fe20000410000 */
[C---:B------:R-:W-:Y:S01]  /*2160*/  FMUL.FTZ R50, R0.reuse, R52 ;  /* 0x0000003400327220 */ /* 0x040fe20000410000 */
[C---:B------:R-:W-:Y:S01]  /*2170*/  FMUL.FTZ R122, R0.reuse, R25 ;  /* 0x00000019007a7220 */ /* 0x040fe20000410000 */
[C---:B------:R-:W-:Y:S01]  /*2180*/  FMUL.FTZ R52, R0.reuse, R86 ;  /* 0x0000005600347220 */ /* 0x040fe20000410000 */
[----:B------:R-:W-:Y:S01]  /*2190*/  @P1 IMAD.HI.U32 R25, R107, UR6, RZ ;  /* 0x000000066b191c27 */ /* 0x000fe2000f8e00ff */
[----:B------:R-:W0:Y:S01]  /*21a0*/  LDC R86, c[0x0][0x288] ;  /* 0x0000a200ff567b82 */ /* 0x000e220000000800 */
[----:B------:R-:W-:Y:S02]  /*21b0*/  @UP0 ULDC UR6, c[0x0][0x450] ;  /* 0x0001140000060ab9 */ /* 0x000fe40000000800 */
[C---:B------:R-:W-:Y:S01]  /*21c0*/  FMUL.FTZ R5, R0.reuse, R24 ;  /* 0x0000001800057220 */ /* 0x040fe20000410000 */
[C---:B------:R-:W-:Y:S01]  /*21d0*/  FMUL.FTZ R24, R0.reuse, R46 ;  /* 0x0000002e00187220 */ /* 0x040fe20000410000 */
[----:B------:R-:W-:Y:S01]  /*21e0*/  @P2 SHF.R.U32.HI R107, RZ, UR6, R25 ;  /* 0x00000006ff6b2c19 */ /* 0x000fe20008011619 */
[C---:B------:R-:W-:Y:S01]  /*21f0*/  FMUL.FTZ R14, R0.reuse, R43 ;  /* 0x0000002b000e7220 */ /* 0x040fe20000410000 */
[C---:B------:R-:W-:Y:S01]  /*2200*/  FMUL.FTZ R46, R0.reuse, R48 ;  /* 0x00000030002e7220 */ /* 0x040fe20000410000 */
[C---:B------:R-:W-:Y:S01]  /*2210*/  FMUL.FTZ R43, R0.reuse, R45 ;  /* 0x0000002d002b7220 */ /* 0x040fe20000410000 */
[C---:B------:R-:W-:Y:S01]  /*2220*/  FMUL.FTZ R48, R0.reuse, R82 ;  /* 0x0000005200307220 */ /* 0x040fe20000410000 */
[C---:B------:R-:W-:Y:S01]  /*2230*/  FMUL.FTZ R8, R0.reuse, R35 ;  /* 0x0000002300087220 */ /* 0x040fe20000410000 */
[C---:B------:R-:W-:Y:S01]  /*2240*/  FMUL.FTZ R45, R0.reuse, R79 ;  /* 0x0000004f002d7220 */ /* 0x040fe20000410000 */
[----:B------:R-:W1:Y:S01]  /*2250*/  SHFL.IDX PT, R82, R107, RZ, 0x1c1f ;  /* 0x001c1fff6b527589 */ /* 0x000e6200000e0000 */
[C---:B------:R-:W-:Y:S01]  /*2260*/  FMUL.FTZ R126, R0.reuse, R32 ;  /* 0x00000020007e7220 */ /* 0x040fe20000410000 */
[C---:B------:R-:W-:Y:S01]  /*2270*/  FMUL.FTZ R128, R0.reuse, R36 ;  /* 0x0000002400807220 */ /* 0x040fe20000410000 */
[C---:B------:R-:W-:Y:S01]  /*2280*/  FMUL.FTZ R35, R0.reuse, R67 ;  /* 0x0000004300237220 */ /* 0x040fe20000410000 */
[----:B------:R-:W-:Y:S01]  /*2290*/  IMAD.MOV.U32 R79, RZ, RZ, -0xc0 ;  /* 0xffffff40ff4f7424 */ /* 0x000fe200078e00ff */
[----:B------:R-:W-:Y:S01]  /*22a0*/  ULDC.64 UR6, c[0x0][0x9e0] ;  /* 0x0002780000067ab9 */ /* 0x000fe20000000a00 */
        /* <DEDUP_REMOVED lines=15> */
[----:B------:R-:W-:Y:S01]  /*23a0*/  UISETP.GE.AND UP1, UPT, UR7, 0x1, UPT ;  /* 0x000000010700788c */ /* 0x000fe2000bf26270 */
        /* <DEDUP_REMOVED lines=28> */
[----:B------:R-:W-:Y:S01]  /*2570*/  FMUL.FTZ R105, R0, R108 ;  /* 0x0000006c00697220 */ /* 0x000fe20000410000 */
[----:B------:R-:W-:-:S02]  /*2580*/  IMAD R79, R120, R79, 0xc1 ;  /* 0x000000c1784f7424 */ /* 0x000fc400078e024f */
        /* <DEDUP_REMOVED lines=32> */
[----:B------:R-:W-:Y:S01]  /*2790*/  IMAD R78, R18, -0x2, R79 ;  /* 0xfffffffe124e7824 */ /* 0x000fe200078e024f */
[----:B------:R-:W-:Y:S01]  /*27a0*/  PLOP3.LUT P1, PT, PT, PT, UP1, 0x40, 0x0 ;  /* 0x000000000000781c */ /* 0x000fe20003f2e818 */
[--C-:B------:R-:W-:Y:S01]  /*27b0*/  IMAD R77, R120, -0xc0, R17.reuse ;  /* 0xffffff40784d7824 */ /* 0x100fe200078e0211 */
[----:B------:R-:W2:Y:S01]  /*27c0*/  MUFU.TANH R5, R5 ;  /* 0x0000000500057308 */ /* 0x000ea20000002400 */
[----:B------:R3:W-:Y:S01]  /*27d0*/  @!P3 SYNCS.ARRIVE.TRANS64.RED.A1T0 RZ, [R123+URZ], RZ ;  /* 0x000000ff7bffb9a7 */ /* 0x0007e2000810043f */
[----:B0-----:R-:W-:Y:S01]  /*27e0*/  IADD3 R81, R78, -R86, R17 ;  /* 0x800000564e517210 */ /* 0x001fe20007ffe011 */
[----:B------:R-:W-:-:S02]  /*27f0*/  VIADD R77, R77, 0xc0 ;  /* 0x000000c04d4d7836 */ /* 0x000fc40000000000 */
[----:B------:R-:W-:Y:S02]  /*2800*/  VIADD R114, R79, 0xffffffff ;  /* 0xffffffff4f727836 */ /* 0x000fe40000000000 */
[----:B------:R-:W-:Y:S01]  /*2810*/  IMAD R111, R18, -0x2, R77 ;  /* 0xfffffffe126f7824 */ /* 0x000fe200078e024d */
[----:B------:R-:W0:Y:S01]  /*2820*/  MUFU.TANH R122, R122 ;  /* 0x0000007a007a7308 */ /* 0x000e220000002400 */
[C---:B------:R-:W-:Y:S02]  /*2830*/  VIADD R112, R81.reuse, UR6 ;  /* 0x0000000651707c36 */ /* 0x040fe40008000000 */
[----:B------:R-:W-:Y:S02]  /*2840*/  VIADD R113, R81, UR21 ;  /* 0x0000001551717c36 */ /* 0x000fe40008000000 */
[----:B------:R-:W-:Y:S01]  /*2850*/  VIADD R118, R78, 0xffffffff ;  /* 0xffffffff4e767836 */ /* 0x000fe20000000000 */
[----:B-1----:R-:W-:Y:S01]  /*2860*/  VIADDMNMX R109, R82, R112, R111, PT ;  /* 0x00000070526d7246 */ /* 0x002fe2000380016f */
[----:B------:R-:W-:Y:S01]  /*2870*/  IMAD.IADD R110, R113, 0x1, R82 ;  /* 0x00000001716e7824 */ /* 0x000fe200078e0252 */
[----:B------:R-:W1:Y:S08]  /*2880*/  MUFU.TANH R3, R3 ;  /* 0x0000000300037308 */ /* 0x000e700000002400 */
[----:B------:R-:W4:Y:S08]  /*2890*/  MUFU.TANH R4, R4 ;  /* 0x0000000400047308 */ /* 0x000f300000002400 */
[----:B------:R-:W0:Y:S08]  /*28a0*/  MUFU.TANH R124, R124 ;  /* 0x0000007c007c7308 */ /* 0x000e300000002400 */
        /* <DEDUP_REMOVED lines=90> */
[----:B------:R-:W0:Y:S01]  /*2e50*/  MUFU.TANH R25, R25 ;  /* 0x0000001900197308 */ /* 0x000e220000002400 */
[----:B-1234-:R-:W-:Y:S05]  /*2e60*/  @P1 BRA `(.L_x_804) ;  /* 0x0000000000541947 */ /* 0x01efea0003800000 */
[----:B------:R-:W-:Y:S01]  /*2e70*/  IADD3 R77, R17, -R86, R82 ;  /* 0x80000056114d7210 */ /* 0x000fe20007ffe052 */
[----:B------:R-:W-:Y:S03]  /*2e80*/  BSSY B0, `(.L_x_805) ;  /* 0x0000010000007945 */ /* 0x000fe60003800000 */
[----:B------:R-:W-:-:S13]  /*2e90*/  ISETP.GT.AND P1, PT, R77, -0x1, PT ;  /* 0xffffffff4d00780c */ /* 0x000fda0003f24270 */
[----:B------:R-:W-:Y:S05]  /*2ea0*/  @P1 BRA `(.L_x_806) ;  /* 0x0000000000201947 */ /* 0x000fea0003800000 */
[----:B------:R-:W-:Y:S01]  /*2eb0*/  UISETP.NE.AND UP2, UPT, UR7, 0x1, UPT ;  /* 0x000000010700788c */ /* 0x000fe2000bf45270 */
[----:B------:R-:W-:-:S05]  /*2ec0*/  LOP3.LUT R77, RZ, R77, RZ, 0x33, !PT ;  /* 0x0000004dff4d7212 */ /* 0x000fca00078e33ff */
[----:B------:R-:W-:-:S05]  /*2ed0*/  PLOP3.LUT P1, PT, PT, PT, UP2, 0x80, 0x0 ;  /* 0x000000000000781c */ /* 0x000fca0003f2f028 */
[----:B------:R-:W-:-:S08]  /*2ee0*/  @UP2 ULDC.64 UR10, c[0x0][0x9e8] ;  /* 0x00027a00000a2ab9 */ /* 0x000fd00000000a00 */
[----:B------:R-:W-:-:S05]  /*2ef0*/  @P1 IMAD.HI.U32 R78, R77, UR10, RZ ;  /* 0x0000000a4d4e1c27 */ /* 0x000fca000f8e00ff */
[----:B------:R-:W-:-:S04]  /*2f00*/  @P1 SHF.R.U32.HI R77, RZ, UR11, R78 ;  /* 0x0000000bff4d1c19 */ /* 0x000fc8000801164e */
[----:B------:R-:W-:Y:S01]  /*2f10*/  LOP3.LUT R77, RZ, R77, RZ, 0x33, !PT ;  /* 0x0000004dff4d7212 */ /* 0x000fe200078e33ff */
[----:B------:R-:W-:Y:S06]  /*2f20*/  BRA `(.L_x_807) ;  /* 0x0000000000147947 */ /* 0x000fec0003800000 */
.L_x_806:
[----:B------:R-:W-:-:S06]  /*2f30*/  UISETP.NE.AND UP2, UPT, UR7, 0x1, UPT ;  /* 0x000000010700788c */ /* 0x000fcc000bf45270 */
[----:B------:R-:W-:-:S05]  /*2f40*/  PLOP3.LUT P1, PT, PT, PT, UP2, 0x80, 0x0 ;  /* 0x000000000000781c */ /* 0x000fca0003f2f028 */
[----:B------:R-:W-:-:S08]  /*2f50*/  @UP2 ULDC.64 UR10, c[0x0][0x9e8] ;  /* 0x00027a00000a2ab9 */ /* 0x000fd00000000a00 */
[----:B------:R-:W-:-:S05]  /*2f60*/  @P1 IMAD.HI.U32 R78, R77, UR10, RZ ;  /* 0x0000000a4d4e1c27 */ /* 0x000fca000f8e00ff */
[----:B------:R-:W-:-:S07]  /*2f70*/  @P1 SHF.R.U32.HI R77, RZ, UR11, R78 ;  /* 0x0000000bff4d1c19 */ /* 0x000fce000801164e */
.L_x_807:
[----:B------:R-:W-:Y:S05]  /*2f80*/  BSYNC B0 ;  /* 0x0000000000007941 */ /* 0x000fea0003800000 */
.L_x_805:
[----:B------:R-:W-:-:S05]  /*2f90*/  IMAD R77, R77, UR7, R118 ;  /* 0x000000074d4d7c24 */ /* 0x000fca000f8e0276 */
[----:B------:R-:W-:Y:S02]  /*2fa0*/  VIMNMX R110, R110, R77, !PT ;  /* 0x0000004d6e6e7248 */ /* 0x000fe40007fe0100 */
[----:B------:R-:W-:-:S07]  /*2fb0*/  VIADDMNMX R109, R77, UR7, R109, PT ;  /* 0x000000074d6d7c46 */ /* 0x000fce000b80016d */
.L_x_804:
[C---:B------:R-:W-:Y:S02]  /*2fc0*/  ISETP.GE.AND P1, PT, R114.reuse, 0x2, PT ;  /* 0x000000027200780c */ /* 0x040fe40003f26270 */
[----:B------:R-:W-:Y:S02]  /*2fd0*/  ISETP.GE.AND P5, PT, R114, 0x9, PT ;  /* 0x000000097200780c */ /* 0x000fe40003fa6270 */
[----:B------:R-:W-:Y:S02]  /*2fe0*/  ISETP.GT.AND P2, PT, R110, 0x1, !P1 ;  /* 0x000000016e00780c */ /* 0x000fe40004f44270 */
[----:B------:R-:W-:Y:S02]  /*2ff0*/  ISETP.GE.AND P4, PT, R114, 0xa, PT ;  /* 0x0000000a7200780c */ /* 0x000fe40003f86270 */
[----:B------:R-:W-:Y:S02]  /*3000*/  ISETP.LT.OR P3, PT, R109, 0x2, P2 ;  /* 0x000000026d00780c */ /* 0x000fe40001761670 */
[----:B------:R-:W-:-:S02]  /*3010*/  ISETP.GT.AND P2, PT, R110, 0x8, !P5 ;  /* 0x000000086e00780c */ /* 0x000fc40006f44270 */
[----:B0-----:R-:W-:Y:S02]  /*3020*/  FSEL R122, R122, -INF , !P3 ;  /* 0xff8000007a7a7808 */ /* 0x001fe40005800000 */
[----:B------:R-:W-:Y:S02]  /*3030*/  ISETP.GT.AND P3, PT, R110, 0x9, !P4 ;  /* 0x000000096e00780c */ /* 0x000fe40006764270 */
[C---:B------:R-:W-:Y:S02]  /*3040*/  ISETP.LT.OR P2, PT, R109.reuse, 0x9, P2 ;  /* 0x000000096d00780c */ /* 0x040fe40001741670 */
[----:B------:R-:W-:Y:S02]  /*3050*/  ISETP.LT.OR P3, PT, R109, 0xa, P3 ;  /* 0x0000000a6d00780c */ /* 0x000fe40001f61670 */
[----:B------:R-:W-:Y:S02]  /*3060*/  FSEL R124, R124, -INF , !P2 ;  /* 0xff8000007c7c7808 */ /* 0x000fe40005000000 */
[----:B------:R-:W-:-:S02]  /*3070*/  ISETP.GE.AND P2, PT, R114, 0x11, PT ;  /* 0x000000117200780c */ /* 0x000fc40003f46270 */
[----:B------:R-:W-:Y:S02]  /*3080*/  FSEL R125, R125, -INF , !P3 ;  /* 0xff8000007d7d7808 */ /* 0x000fe40005800000 */
[----:B------:R-:W-:Y:S02]  /*3090*/  ISETP.GT.AND P3, PT, R110, 0x10, !P2 ;  /* 0x000000106e00780c */ /* 0x000fe40005764270 */
[----:B------:R-:W-:Y:S02]  /*30a0*/  P2R R119, PR, RZ, 0x10 ;  /* 0x00000010ff777803 */ /* 0x000fe40000000000 */
[----:B------:R-:W-:Y:S02]  /*30b0*/  ISETP.LT.OR P3, PT, R109, 0x11, P3 ;  /* 0x000000116d00780c */ /* 0x000fe40001f61670 */
[----:B------:R-:W-:Y:S02]  /*30c0*/  ISETP.GE.AND P4, PT, R114, 0x12, PT ;  /* 0x000000127200780c */ /* 0x000fe40003f86270 */
[----:B------:R-:W-:-:S02]  /*30d0*/  FSEL R126, R126, -INF , !P3 ;  /* 0xff8000007e7e7808 */ /* 0x000fc40005800000 */
[----:B------:R-:W-:Y:S02]  /*30e0*/  ISETP.GT.AND P3, PT, R110, 0x11, !P4 ;  /* 0x000000116e00780c */ /* 0x000fe40006764270 */
[----:B------:R-:W-:Y:S02]  /*30f0*/  P2R R123, PR, RZ, 0x10 ;  /* 0x00000010ff7b7803 */ /* 0x000fe40000000000 */
[----:B------:R-:W-:Y:S02]  /*3100*/  ISETP.LT.OR P3, PT, R109, 0x12, P3 ;  /* 0x000000126d00780c */ /* 0x000fe40001f61670 */
[----:B------:R-:W-:Y:S02]  /*3110*/  ISETP.GE.AND P4, PT, R114, 0x19, PT ;  /* 0x000000197200780c */ /* 0x000fe40003f86270 */
[----:B------:R-:W-:Y:S02]  /*3120*/  FSEL R127, R127, -INF , !P3 ;  /* 0xff8000007f7f7808 */ /* 0x000fe40005800000 */
[----:B------:R-:W-:-:S02]  /*3130*/  ISETP.GT.AND P3, PT, R110, 0x18, !P4 ;  /* 0x000000186e00780c */ /* 0x000fc40006764270 */
[----:B------:R-:W-:Y:S02]  /*3140*/  P2R R139, PR, RZ, 0x10 ;  /* 0x00000010ff8b7803 */ /* 0x000fe40000000000 */
[----:B------:R-:W-:Y:S02]  /*3150*/  ISETP.LT.OR P3, PT, R109, 0x19, P3 ;  /* 0x000000196d00780c */ /* 0x000fe40001f61670 */
[----:B------:R-:W-:Y:S02]  /*3160*/  ISETP.GE.AND P4, PT, R114, 0x1a, PT ;  /* 0x0000001a7200780c */ /* 0x000fe40003f86270 */
[----:B------:R-:W-:Y:S02]  /*3170*/  FSEL R128, R128, -INF , !P3 ;  /* 0xff80000080807808 */ /* 0x000fe40005800000 */
[----:B------:R-:W-:Y:S02]  /*3180*/  ISETP.GT.AND P3, PT, R110, 0x19, !P4 ;  /* 0x000000196e00780c */ /* 0x000fe40006764270 */
[----:B------:R-:W-:-:S02]  /*3190*/  P2R R140, PR, RZ, 0x10 ;  /* 0x00000010ff8c7803 */ /* 0x000fc40000000000 */
[----:B------:R-:W-:Y:S02]  /*31a0*/  ISETP.LT.OR P3, PT, R109, 0x1a, P3 ;  /* 0x0000001a6d00780c */ /* 0x000fe40001f61670 */
[----:B------:R-:W-:Y:S02]  /*31b0*/  ISETP.GE.AND P4, PT, R114, 0x21, PT ;  /* 0x000000217200780c */ /* 0x000fe40003f86270 */
[----:B------:R-:W-:Y:S02]  /*31c0*/  FSEL R129, R129, -INF , !P3 ;  /* 0xff80000081817808 */ /* 0x000fe40005800000 */
[----:B------:R-:W-:Y:S02]  /*31d0*/  ISETP.GT.AND P3, PT, R110, 0x20, !P4 ;  /* 0x000000206e00780c */ /* 0x000fe40006764270 */
[----:B------:R-:W-:Y:S02]  /*31e0*/  P2R R141, PR, RZ, 0x10 ;  /* 0x00000010ff8d7803 */ /* 0x000fe40000000000 */
[----:B------:R-:W-:-:S02]  /*31f0*/  ISETP.LT.OR P3, PT, R109, 0x21, P3 ;  /* 0x000000216d00780c */ /* 0x000fc40001f61670 */
[----:B------:R-:W-:Y:S02]  /*3200*/  ISETP.GE.AND P4, PT, R114, 0x22, PT ;  /* 0x000000227200780c */ /* 0x000fe40003f86270 */
[----:B------:R-:W-:Y:S02]  /*3210*/  FSEL R130, R130, -INF , !P3 ;  /* 0xff80000082827808 */ /* 0x000fe40005800000 */
[----:B------:R-:W-:Y:S02]  /*3220*/  ISETP.GT.AND P3, PT, R110, 0x21, !P4 ;  /* 0x000000216e00780c */ /* 0x000fe40006764270 */
[----:B------:R-:W-:Y:S02]  /*3230*/  P2R R142, PR, RZ, 0x10 ;  /* 0x00000010ff8e7803 */ /* 0x000fe40000000000 */
[----:B------:R-:W-:Y:S02]  /*3240*/  ISETP.LT.OR P3, PT, R109, 0x22, P3 ;  /* 0x000000226d00780c */ /* 0x000fe40001f61670 */
        /* <DEDUP_REMOVED lines=77> */
[----:B------:R-:W-:Y:S01]  /*3720*/  ISETP.GT.AND P3, PT, R110, 0x61, !P4 ;  /* 0x000000616e00780c */ /* 0x000fe20006764270 */
[----:B------:R-:W0:Y:S01]  /*3730*/  SHFL.IDX PT, R70, R107, 0x1, 0x1c1f ;  /* 0x003c1f006b467f89 */ /* 0x000e2200000e0000 */
        /* <DEDUP_REMOVED lines=63> */
[----:B------:R-:W-:Y:S01]  /*3b30*/  FSEL R62, R96, -INF , !P3 ;  /* 0xff800000603e7808 */ /* 0x000fe20005800000 */
[----:B0-----:R-:W-:Y:S01]  /*3b40*/  IMAD.IADD R96, R113, 0x1, R70 ;  /* 0x0000000171607824 */ /* 0x001fe200078e0246 */
        /* <DEDUP_REMOVED lines=28> */
[----:B------:R-:W-:Y:S02]  /*3d10*/  P2R R115, PR, RZ, 0x20 ;  /* 0x00000020ff737803 */ /* 0x000fe40000000000 */
[----:B------:R-:W-:Y:S02]  /*3d20*/  FSEL R51, R104, -INF , !P3 ;  /* 0xff80000068337808 */ /* 0x000fe40005800000 */
[----:B------:R-:W-:Y:S02]  /*3d30*/  ISETP.GE.AND P3, PT, R114, 0xb1, PT ;  /* 0x000000b17200780c */ /* 0x000fe40003f66270 */
[----:B------:R-:W-:Y:S02]  /*3d40*/  VIADDMNMX R94, R70, R112, R111, PT ;  /* 0x00000070465e7246 */ /* 0x000fe4000380016f */
[----:B------:R-:W-:-:S04]  /*3d50*/  ISETP.GT.AND P4, PT, R110, 0xb0, !P3 ;  /* 0x000000b06e00780c */ /* 0x000fc80005f84270 */
[----:B------:R-:W-:-:S04]  /*3d60*/  ISETP.LT.OR P4, PT, R109, 0xb1, P4 ;  /* 0x000000b16d00780c */ /* 0x000fc80002781670 */
[----:B------:R-:W-:Y:S02]  /*3d70*/  FSEL R50, R106, -INF , !P4 ;  /* 0xff8000006a327808 */ /* 0x000fe40006000000 */
[----:B------:R-:W-:-:S04]  /*3d80*/  ISETP.GE.AND P4, PT, R114, 0xb2, PT ;  /* 0x000000b27200780c */ /* 0x000fc80003f86270 */
        /* <DEDUP_REMOVED lines=8> */
[----:B------:R-:W-:Y:S02]  /*3e10*/  P2R R102, PR, RZ, 0x40 ;  /* 0x00000040ff667803 */ /* 0x000fe40000000000 */
[----:B------:R-:W-:-:S04]  /*3e20*/  ISETP.GT.AND P6, PT, R110, RZ, !P6 ;  /* 0x000000ff6e00720c */ /* 0x000fc800077c4270 */
[----:B------:R-:W-:-:S04]  /*3e30*/  ISETP.LT.OR P6, PT, R109, 0x1, P6 ;  /* 0x000000016d00780c */ /* 0x000fc800037c1670 */
[----:B------:R-:W-:Y:S02]  /*3e40*/  FSEL R101, R5, -INF , !P6 ;  /* 0xff80000005657808 */ /* 0x000fe40007000000 */
[----:B------:R-:W-:-:S04]  /*3e50*/  ISETP.GE.AND P6, PT, R114, 0xba, PT ;  /* 0x000000ba7200780c */ /* 0x000fc80003fc6270 */
[----:B------:R-:W-:Y:S02]  /*3e60*/  P2R R104, PR, RZ, 0x40 ;  /* 0x00000040ff687803 */ /* 0x000fe40000000000 */
[----:B------:R-:W-:-:S04]  /*3e70*/  ISETP.GT.AND P6, PT, R110, 0xb9, !P6 ;  /* 0x000000b96e00780c */ /* 0x000fc800077c4270 */
[----:B------:R-:W-:-:S04]  /*3e80*/  ISETP.LT.OR P6, PT, R109, 0xba, P6 ;  /* 0x000000ba6d00780c */ /* 0x000fc800037c1670 */
[----:B------:R-:W-:Y:S02]  /*3e90*/  FSEL R5, R117, -INF , !P6 ;  /* 0xff80000075057808 */ /* 0x000fe40007000000 */
[----:B------:R-:W-:-:S13]  /*3ea0*/  PLOP3.LUT P6, PT, PT, PT, UP1, 0x40, 0x0 ;  /* 0x000000000000781c */ /* 0x000fda0003fce818 */
[----:B------:R-:W-:Y:S05]  /*3eb0*/  @P6 BRA `(.L_x_808) ;  /* 0x00000000005c6947 */ /* 0x000fea0003800000 */
        /* <DEDUP_REMOVED lines=8> */
[----:B------:R-:W-:Y:S01]  /*3f40*/  @P6 IMAD.HI.U32 R70, R67, UR10, RZ ;  /* 0x0000000a43466c27 */ /* 0x000fe2000f8e00ff */
[----:B------:R-:W-:-:S13]  /*3f50*/  PLOP3.LUT P6, PT, PT, PT, UP2, 0x80, 0x0 ;  /* 0x000000000000781c */ /* 0x000fda0003fcf028 */
[----:B------:R-:W-:-:S04]  /*3f60*/  @P6 SHF.R.U32.HI R67, RZ, UR11, R70 ;  /* 0x0000000bff436c19 */ /* 0x000fc80008011646 */
[----:B------:R-:W-:Y:S01]  /*3f70*/  LOP3.LUT R67, RZ, R67, RZ, 0x33, !PT ;  /* 0x00000043ff437212 */ /* 0x000fe200078e33ff */
[----:B------:R-:W-:Y:S06]  /*3f80*/  BRA `(.L_x_811) ;  /* 0x0000000000187947 */ /* 0x000fec0003800000 */
.L_x_810:
[----:B------:R-:W-:-:S06]  /*3f90*/  UISETP.NE.AND UP2, UPT, UR7, 0x1, UPT ;  /* 0x000000010700788c */ /* 0x000fcc000bf45270 */
[----:B------:R-:W-:-:S05]  /*3fa0*/  PLOP3.LUT P6, PT, PT, PT, UP2, 0x80, 0x0 ;  /* 0x000000000000781c */ /* 0x000fca0003fcf028 */
[----:B------:R-:W-:-:S08]  /*3fb0*/  @UP2 ULDC.64 UR10, c[0x0][0x9e8] ;  /* 0x00027a00000a2ab9 */ /* 0x000fd00000000a00 */
[----:B------:R-:W-:Y:S01]  /*3fc0*/  @P6 IMAD.HI.U32 R70, R67, UR10, RZ ;  /* 0x0000000a43466c27 */ /* 0x000fe2000f8e00ff */
[----:B------:R-:W-:-:S13]  /*3fd0*/  PLOP3.LUT P6, PT, PT, PT, UP2, 0x80, 0x0 ;  /* 0x000000000000781c */ /* 0x000fda0003fcf028 */
[----:B------:R-:W-:-:S07]  /*3fe0*/  @P6 SHF.R.U32.HI R67, RZ, UR11, R70 ;  /* 0x0000000bff436c19 */ /* 0x000fce0008011646 */
.L_x_811:
[----:B------:R-:W-:Y:S05]  /*3ff0*/  BSYNC B0 ;  /* 0x0000000000007941 */ /* 0x000fea0003800000 */
.L_x_809:
[----:B------:R-:W-:-:S05]  /*4000*/  IMAD R67, R67, UR7, R118 ;  /* 0x0000000743437c24 */ /* 0x000fca000f8e0276 */
[----:B------:R-:W-:Y:S02]  /*4010*/  VIMNMX R96, R96, R67, !PT ;  /* 0x0000004360607248 */ /* 0x000fe40007fe0100 */
[----:B------:R-:W-:-:S07]  /*4020*/  VIADDMNMX R94, R67, UR7, R94, PT ;  /* 0x00000007435e7c46 */ /* 0x000fce000b80015e */
.L_x_808:
[C---:B------:R-:W-:Y:S01]  /*4030*/  ISETP.GT.AND P1, PT, R96.reuse, 0x1, !P1 ;  /* 0x000000016000780c */ /* 0x040fe20004f24270 */
[----:B------:R-:W-:Y:S01]  /*4040*/  ULDC UR10, c[0x0][0x988] ;  /* 0x00026200000a7ab9 */ /* 0x000fe20000000800 */
[----:B------:R-:W-:Y:S01]  /*4050*/  ISETP.GT.AND P2, PT, R96, 0x10, !P2 ;  /* 0x000000106000780c */ /* 0x000fe20005744270 */
[----:B------:R-:W-:Y:S01]  /*4060*/  @UP0 ULDC UR14, c[0x0][0x44c] ;  /* 0x00011300000e0ab9 */ /* 0x000fe20000000800 */
[C---:B------:R-:W-:Y:S01]  /*4070*/  ISETP.LT.OR P1, PT, R94.reuse, 0x2, P1 ;  /* 0x000000025e00780c */ /* 0x040fe20000f21670 */
[----:B------:R-:W-:Y:S01]  /*4080*/  UIMAD.WIDE.U32 UR14, UR39, UR14, URZ ;  /* 0x0000000e270e72a5 */ /* 0x000fe2000f8e003f */
[----:B------:R-:W-:Y:S01]  /*4090*/  ISETP.LT.OR P2, PT, R94, 0x11, P2 ;  /* 0x000000115e00780c */ /* 0x000fe20001741670 */
[----:B------:R-:W-:Y:S01]  /*40a0*/  @UP0 ULDC UR19, c[0x0][0x450] ;  /* 0x0001140000130ab9 */ /* 0x000fe20000000800 */
[----:B------:R-:W-:Y:S01]  /*40b0*/  FSEL R70, R4, -INF , !P1 ;  /* 0xff80000004467808 */ /* 0x000fe20004800000 */
[----:B------:R-:W-:Y:S01]  /*40c0*/  UMOV UR11, UR39 ;  /* 0x00000027000b7c82 */ /* 0x000fe20008000000 */
[----:B------:R-:W-:Y:S01]  /*40d0*/  ISETP.NE.AND P1, PT, R115, RZ, PT ;  /* 0x000000ff7300720c */ /* 0x000fe20003f25270 */
[----:B------:R-:W-:Y:S01]  /*40e0*/  @UP0 USHF.R.U32.HI UR11, URZ, UR19, UR15 ;  /* 0x000000133f0b0299 */ /* 0x000fe2000801160f */
[----:B------:R-:W-:-:S02]  /*40f0*/  FSEL R9, R9, -INF , !P2 ;  /* 0xff80000009097808 */ /* 0x000fc40005000000 */
[----:B------:R-:W-:Y:S02]  /*4100*/  ISETP.GT.AND P1, PT, R96, 0x8, !P1 ;  /* 0x000000086000780c */ /* 0x000fe40004f24270 */
[----:B------:R-:W-:Y:S02]  /*4110*/  ISETP.NE.AND P2, PT, R141, RZ, PT ;  /* 0x000000ff8d00720c */ /* 0x000fe40003f45270 */
[----:B------:R-:W-:Y:S02]  /*4120*/  ISETP.LT.OR P1, PT, R94, 0x9, P1 ;  /* 0x000000095e00780c */ /* 0x000fe40000f21670 */
[----:B------:R-:W-:Y:S02]  /*4130*/  ISETP.NE.AND P6, PT, R142, RZ, PT ;  /* 0x000000ff8e00720c */ /* 0x000fe40003fc5270 */
[----:B------:R-:W-:Y:S02]  /*4140*/  FSEL R67, R7, -INF , !P1 ;  /* 0xff80000007437808 */ /* 0x000fe40004800000 */
[----:B------:R-:W-:-:S02]  /*4150*/  ISETP.NE.AND P1, PT, R119, RZ, PT ;  /* 0x000000ff7700720c */ /* 0x000fc40003f25270 */
[----:B------:R-:W-:Y:S02]  /*4160*/  FMNMX.FTZ R7, R101, R122, !PT ;  /* 0x0000007a65077209 */ /* 0x000fe40007810000 */
[C---:B------:R-:W-:Y:S02]  /*4170*/  ISETP.GT.AND P1, PT, R96.reuse, 0x9, !P1 ;  /* 0x000000096000780c */ /* 0x040fe40004f24270 */
[----:B------:R-:W-:Y:S02]  /*4180*/  ISETP.GT.AND P3, PT, R96, 0xb0, !P3 ;  /* 0x000000b06000780c */ /* 0x000fe40005f64270 */
[----:B------:R-:W-:Y:S02]  /*4190*/  ISETP.LT.OR P1, PT, R94, 0xa, P1 ;  /* 0x0000000a5e00780c */ /* 0x000fe40000f21670 */
[----:B------:R-:W-:Y:S02]  /*41a0*/  ISETP.GT.AND P4, PT, R96, 0xb1, !P4 ;  /* 0x000000b16000780c */ /* 0x000fe40006784270 */
[----:B------:R-:W-:-:S02]  /*41b0*/  FSEL R4, R6, -INF , !P1 ;  /* 0xff80000006047808 */ /* 0x000fc40004800000 */
[----:B------:R-:W-:Y:S02]  /*41c0*/  ISETP.NE.AND P1, PT, R123, RZ, PT ;  /* 0x000000ff7b00720c */ /* 0x000fe40003f25270 */
[----:B------:R-:W-:Y:S02]  /*41d0*/  FMNMX.FTZ R6, R124, R7, !PT ;  /* 0x000000077c067209 */ /* 0x000fe40007810000 */
[----:B------:R-:W-:Y:S02]  /*41e0*/  ISETP.GT.AND P1, PT, R96, 0x11, !P1 ;  /* 0x000000116000780c */ /* 0x000fe40004f24270 */
[----:B------:R-:W-:Y:S02]  /*41f0*/  FMNMX.FTZ R7, R125, R6, !PT ;  /* 0x000000067d077209 */ /* 0x000fe40007810000 */
[----:B------:R-:W-:Y:S02]  /*4200*/  ISETP.LT.OR P1, PT, R94, 0x12, P1 ;  /* 0x000000125e00780c */ /* 0x000fe40000f21670 */
[----:B------:R-:W-:-:S02]  /*4210*/  FMNMX.FTZ R6, R126, R7, !PT ;  /* 0x000000077e067209 */ /* 0x000fc40007810000 */
[----:B------:R-:W-:Y:S02]  /*4220*/  FSEL R8, R8, -INF , !P1 ;  /* 0xff80000008087808 */ /* 0x000fe40004800000 */
[----:B------:R-:W-:Y:S02]  /*4230*/  ISETP.NE.AND P1, PT, R139, RZ, PT ;  /* 0x000000ff8b00720c */ /* 0x000fe40003f25270 */
[----:B------:R-:W-:Y:S02]  /*4240*/  FMNMX.FTZ R7, R127, R6, !PT ;  /* 0x000000067f077209 */ /* 0x000fe40007810000 */
[----:B------:R-:W-:Y:S02]  /*4250*/  ISETP.GT.AND P1, PT, R96, 0x18, !P1 ;  /* 0x000000186000780c */ /* 0x000fe40004f24270 */
[----:B------:R-:W-:Y:S02]  /*4260*/  FMNMX.FTZ R6, R128, R7, !PT ;  /* 0x0000000780067209 */ /* 0x000fe40007810000 */
[----:B------:R-:W-:-:S02]  /*4270*/  ISETP.LT.OR P1, PT, R94, 0x19, P1 ;  /* 0x000000195e00780c */ /* 0x000fc40000f21670 */
[----:B------:R-:W-:Y:S02]  /*4280*/  FMNMX.FTZ R7, R129, R6, !PT ;  /* 0x0000000681077209 */ /* 0x000fe40007810000 */
[----:B------:R-:W-:Y:S02]  /*4290*/  FSEL R11, R11, -INF , !P1 ;  /* 0xff8000000b0b7808 */ /* 0x000fe40004800000 */
[----:B------:R-:W-:Y:S02]  /*42a0*/  ISETP.NE.AND P1, PT, R140, RZ, PT ;  /* 0x000000ff8c00720c */ /* 0x000fe40003f25270 */
[----:B------:R-:W-:Y:S02]  /*42b0*/  FMNMX.FTZ R7, R130, R7, !PT ;  /* 0x0000000782077209 */ /* 0x000fe40007810000 */
[----:B------:R-:W-:Y:S02]  /*42c0*/  ISETP.GT.AND P1, PT, R96, 0x19, !P1 ;  /* 0x000000196000780c */ /* 0x000fe40004f24270 */
[----:B------:R-:W-:-:S02]  /*42d0*/  FMNMX.FTZ R6, R100, R7, !PT ;  /* 0x0000000764067209 */ /* 0x000fc40007810000 */
[----:B------:R-:W-:Y:S02]  /*42e0*/  ISETP.LT.OR P1, PT, R94, 0x1a, P1 ;  /* 0x0000001a5e00780c */ /* 0x000fe40000f21670 */
[----:B------:R-:W-:Y:S02]  /*42f0*/  FMNMX.FTZ R7, R99, R6, !PT ;  /* 0x0000000663077209 */ /* 0x000fe40007810000 */
[----:B------:R-:W-:Y:S02]  /*4300*/  FSEL R10, R10, -INF , !P1 ;  /* 0xff8000000a0a7808 */ /* 0x000fe40004800000 */
[----:B------:R-:W-:Y:S02]  /*4310*/  ISETP.GT.AND P1, PT, R96, 0x20, !P2 ;  /* 0x000000206000780c */ /* 0x000fe40005724270 */
[----:B------:R-:W-:Y:S02]  /*4320*/  ISETP.NE.AND P2, PT, R152, RZ, PT ;  /* 0x000000ff9800720c */ /* 0x000fe40003f45270 */
[----:B------:R-:W-:-:S02]  /*4330*/  ISETP.LT.OR P1, PT, R94, 0x21, P1 ;  /* 0x000000215e00780c */ /* 0x000fc40000f21670 */
[----:B------:R-:W-:Y:S02]  /*4340*/  FMNMX.FTZ R6, R98, R7, !PT ;  /* 0x0000000762067209 */ /* 0x000fe40007810000 */
[----:B------:R-:W-:Y:S02]  /*4350*/  FSEL R15, R15, -INF , !P1 ;  /* 0xff8000000f0f7808 */ /* 0x000fe40004800000 */
[----:B------:R-:W-:Y:S02]  /*4360*/  ISETP.GT.AND P1, PT, R96, 0x21, !P6 ;  /* 0x000000216000780c */ /* 0x000fe40007724270 */
[----:B------:R-:W-:Y:S02]  /*4370*/  ISETP.NE.AND P6, PT, R153, RZ, PT ;  /* 0x000000ff9900720c */ /* 0x000fe40003fc5270 */
        /* <DEDUP_REMOVED lines=17> */
[----:B------:R-:W-:Y:S02]  /*4490*/  ISETP.NE.AND P1, PT, R145, RZ, PT ;  /* 0x000000ff9100720c */ /* 0x000fe40003f25270 */
[----:B------:R-:W-:Y:S02]  /*44a0*/  FMNMX.FTZ R6, R89, R6, !PT ;  /* 0x0000000659067209 */ /* 0x000fe40007810000 */
[----:B------:R-:W-:-:S02]  /*44b0*/  ISETP.GT.AND P1, PT, R96, 0x30, !P1 ;  /* 0x000000306000780c */ /* 0x000fc40004f24270 */
[----:B------:R-:W-:Y:S02]  /*44c0*/  FMNMX.FTZ R6, R87, R6, !PT ;  /* 0x0000000657067209 */ /* 0x000fe40007810000 */
[----:B------:R-:W-:Y:S02]  /*44d0*/  ISETP.LT.OR P1, PT, R94, 0x31, P1 ;  /* 0x000000315e00780c */ /* 0x000fe40000f21670 */
[----:B------:R-:W-:Y:S02]  /*44e0*/  FMNMX.FTZ R7, R85, R6, !PT ;  /* 0x0000000655077209 */ /* 0x000fe40007810000 */
[----:B------:R-:W-:Y:S02]  /*44f0*/  FSEL R27, R27, -INF , !P1 ;  /* 0xff8000001b1b7808 */ /* 0x000fe40004800000 */
[----:B------:R-:W-:Y:S02]  /*4500*/  ISETP.NE.AND P1, PT, R146, RZ, PT ;  /* 0x000000ff9200720c */ /* 0x000fe40003f25270 */
[----:B------:R-:W-:-:S02]  /*4510*/  FMNMX.FTZ R7, R78, R7, !PT ;  /* 0x000000074e077209 */ /* 0x000fc40007810000 */
[----:B------:R-:W-:Y:S02]  /*4520*/  ISETP.GT.AND P1, PT, R96, 0x31, !P1 ;  /* 0x000000316000780c */ /* 0x000fe40004f24270 */
[----:B------:R-:W-:Y:S02]  /*4530*/  FMNMX.FTZ R6, R84, R7, !PT ;  /* 0x0000000754067209 */ /* 0x000fe40007810000 */
[----:B------:R-:W-:Y:S02]  /*4540*/  ISETP.LT.OR P1, PT, R94, 0x32, P1 ;  /* 0x000000325e00780c */ /* 0x000fe40000f21670 */
[----:B------:R-:W-:Y:S02]  /*4550*/  FMNMX.FTZ R6, R79, R6, !PT ;  /* 0x000000064f067209 */ /* 0x000fe40007810000 */
[----:B------:R-:W-:Y:S02]  /*4560*/  FSEL R26, R26, -INF , !P1 ;  /* 0xff8000001a1a7808 */ /* 0x000fe40004800000 */
[----:B------:R-:W-:-:S02]  /*4570*/  ISETP.NE.AND P1, PT, R147, RZ, PT ;  /* 0x000000ff9300720c */ /* 0x000fc40003f25270 */
[----:B------:R-:W-:Y:S02]  /*4580*/  FMNMX.FTZ R7, R83, R6, !PT ;  /* 0x0000000653077209 */ /* 0x000fe40007810000 */
[----:B------:R-:W-:Y:S02]  /*4590*/  ISETP.GT.AND P1, PT, R96, 0x38, !P1 ;  /* 0x000000386000780c */ /* 0x000fe40004f24270 */
[----:B------:R-:W-:Y:S02]  /*45a0*/  FMNMX.FTZ R6, R82, R7, !PT ;  /* 0x0000000752067209 */ /* 0x000fe40007810000 */
[----:B------:R-:W-:Y:S02]  /*45b0*/  ISETP.LT.OR P1, PT, R94, 0x39, P1 ;  /* 0x000000395e00780c */ /* 0x000fe40000f21670 */
[----:B------:R-:W-:Y:S02]  /*45c0*/  FMNMX.FTZ R6, R75, R6, !PT ;  /* 0x000000064b067209 */ /* 0x000fe40007810000 */
        /* <DEDUP_REMOVED lines=29> */
[----:B------:R-:W-:Y:S02]  /*47a0*/  ISETP.GT.AND P1, PT, R96, 0x49, !P2 ;  /* 0x000000496000780c */ /* 0x000fe40005724270 */
[----:B------:R-:W-:-:S02]  /*47b0*/  ISETP.NE.AND P2, PT, R131, RZ, PT ;  /* 0x000000ff8300720c */ /* 0x000fc40003f45270 */
        /* <DEDUP_REMOVED lines=22> */
[----:B------:R-:W-:Y:S01]  /*4920*/  ISETP.NE.AND P1, PT, R156, RZ, PT ;  /* 0x000000ff9c00720c */ /* 0x000fe20003f25270 */
[----:B------:R-:W0:Y:S01]  /*4930*/  SHFL.BFLY PT, R6, R7, 0x2, 0x1f ;  /* 0x0c401f0007067f89 */ /* 0x000e2200000e0000 */
[----:B------:R-:W-:-:S02]  /*4940*/  ISETP.LT.OR P3, PT, R94, 0xb1, P3 ;  /* 0x000000b15e00780c */ /* 0x000fc40001f61670 */
[C---:B------:R-:W-:Y:S02]  /*4950*/  ISETP.GT.AND P1, PT, R96.reuse, 0x59, !P1 ;  /* 0x000000596000780c */ /* 0x040fe40004f24270 */
[----:B------:R-:W-:Y:S02]  /*4960*/  ISETP.GT.AND P5, PT, R96, 0xb8, !P5 ;  /* 0x000000b86000780c */ /* 0x000fe40006fa4270 */
[C---:B------:R-:W-:Y:S02]  /*4970*/  ISETP.LT.OR P1, PT, R94.reuse, 0x5a, P1 ;  /* 0x0000005a5e00780c */ /* 0x040fe40000f21670 */
[----:B------:R-:W-:Y:S02]  /*4980*/  ISETP.LT.OR P4, PT, R94, 0xb2, P4 ;  /* 0x000000b25e00780c */ /* 0x000fe40002781670 */
[----:B------:R-:W-:Y:S02]  /*4990*/  FSEL R37, R37, -INF , !P1 ;  /* 0xff80000025257808 */ /* 0x000fe40004800000 */
[----:B------:R-:W-:-:S02]  /*49a0*/  ISETP.NE.AND P1, PT, R157, RZ, PT ;  /* 0x000000ff9d00720c */ /* 0x000fc40003f25270 */
[----:B------:R-:W-:Y:S02]  /*49b0*/  FSEL R20, R20, -INF , !P3 ;  /* 0xff80000014147808 */ /* 0x000fe40005800000 */
[----:B------:R-:W-:Y:S02]  /*49c0*/  ISETP.GT.AND P1, PT, R96, 0x60, !P1 ;  /* 0x000000606000780c */ /* 0x000fe40004f24270 */
[C---:B------:R-:W-:Y:S02]  /*49d0*/  ISETP.LT.OR P5, PT, R94.reuse, 0xb9, P5 ;  /* 0x000000b95e00780c */ /* 0x040fe40002fa1670 */
[----:B------:R-:W-:Y:S02]  /*49e0*/  ISETP.LT.OR P1, PT, R94, 0x61, P1 ;  /* 0x000000615e00780c */ /* 0x000fe40000f21670 */
[----:B------:R-:W-:Y:S02]  /*49f0*/  FSEL R13, R13, -INF , !P4 ;  /* 0xff8000000d0d7808 */ /* 0x000fe40006000000 */
[----:B------:R-:W-:-:S02]  /*4a00*/  FSEL R39, R39, -INF , !P1 ;  /* 0xff80000027277808 */ /* 0x000fc40004800000 */
[----:B------:R-:W-:Y:S02]  /*4a10*/  ISETP.NE.AND P1, PT, R158, RZ, PT ;  /* 0x000000ff9e00720c */ /* 0x000fe40003f25270 */
[----:B------:R-:W-:Y:S02]  /*4a20*/  FSEL R28, R28, -INF , !P5 ;  /* 0xff8000001c1c7808 */ /* 0x000fe40006800000 */
[----:B------:R-:W-:Y:S02]  /*4a30*/  ISETP.GT.AND P1, PT, R96, 0x61, !P1 ;  /* 0x000000616000780c */ /* 0x000fe40004f24270 */
[----:B------:R-:W-:Y:S02]  /*4a40*/  R2UR UR18, R121 ;  /* 0x00000000791272ca */ /* 0x000fe400000e0000 */
[----:B------:R-:W-:-:S04]  /*4a50*/  ISETP.LT.OR P1, PT, R94, 0x62, P1 ;  /* 0x000000625e00780c */ /* 0x000fc80000f21670 */
[----:B------:R-:W-:Y:S02]  /*4a60*/  FSEL R40, R40, -INF , !P1 ;  /* 0xff80000028287808 */ /* 0x000fe40004800000 */
[----:B------:R-:W-:-:S04]  /*4a70*/  ISETP.NE.AND P1, PT, R159, RZ, PT ;  /* 0x000000ff9f00720c */ /* 0x000fc80003f25270 */
[----:B------:R-:W-:Y:S01]  /*4a80*/  ISETP.GT.AND P1, PT, R96, 0x68, !P1 ;  /* 0x000000686000780c */ /* 0x000fe20004f24270 */
[----:B------:R-:W-:-:S03]  /*4a90*/  UIADD3 UR14, UR18, UR11, URZ ;  /* 0x0000000b120e7290 */ /* 0x000fc6000fffe03f */
[----:B------:R-:W-:Y:S01]  /*4aa0*/  ISETP.LT.OR P1, PT, R94, 0x69, P1 ;  /* 0x000000695e00780c */ /* 0x000fe20000f21670 */
[----:B------:R-:W-:-:S03]  /*4ab0*/  UIADD3 UR6, UR14, UR6, URZ ;  /* 0x000000060e067290 */ /* 0x000fc6000fffe03f */
[----:B------:R-:W-:Y:S02]  /*4ac0*/  FSEL R44, R44, -INF , !P1 ;  /* 0xff8000002c2c7808 */ /* 0x000fe40004800000 */
[----:B------:R-:W-:-:S04]  /*4ad0*/  ISETP.NE.AND P1, PT, R160, RZ, PT ;  /* 0x000000ffa000720c */ /* 0x000fc80003f25270 */
[----:B------:R-:W-:-:S04]  /*4ae0*/  ISETP.GT.AND P1, PT, R96, 0x69, !P1 ;  /* 0x000000696000780c */ /* 0x000fc80004f24270 */
[----:B------:R-:W-:-:S04]  /*4af0*/  ISETP.LT.OR P1, PT, R94, 0x6a, P1 ;  /* 0x0000006a5e00780c */ /* 0x000fc80000f21670 */
        /* <DEDUP_REMOVED lines=9> */
[----:B------:R-:W-:Y:S02]  /*4b90*/  ISETP.GT.AND P1, PT, R96, 0x78, !P2 ;  /* 0x000000786000780c */ /* 0x000fe40005724270 */
[----:B------:R-:W-:Y:S02]  /*4ba0*/  ISETP.NE.AND P2, PT, R166, RZ, PT ;  /* 0x000000ffa600720c */ /* 0x000fe40003f45270 */
[----:B------:R-:W-:-:S04]  /*4bb0*/  ISETP.LT.OR P1, PT, R94, 0x79, P1 ;  /* 0x000000795e00780c */ /* 0x000fc80000f21670 */
[----:B------:R-:W-:Y:S02]  /*4bc0*/  FSEL R52, R52, -INF , !P1 ;  /* 0xff80000034347808 */ /* 0x000fe40004800000 */
[----:B------:R-:W-:Y:S02]  /*4bd0*/  ISETP.GT.AND P1, PT, R96, 0x79, !P6 ;  /* 0x000000796000780c */ /* 0x000fe40007724270 */
[----:B------:R-:W-:Y:S02]  /*4be0*/  ISETP.NE.AND P6, PT, R103, RZ, PT ;  /* 0x000000ff6700720c */ /* 0x000fe40003fc5270 */
        /* <DEDUP_REMOVED lines=44> */
[----:B0-----:R-:W-:Y:S02]  /*4eb0*/  FMNMX.FTZ R102, R7, R6, !PT ;  /* 0x0000000607667209 */ /* 0x001fe40007810000 */
[----:B------:R-:W-:-:S03]  /*4ec0*/  ISETP.LT.OR P1, PT, R94, 0xa9, P1 ;  /* 0x000000a95e00780c */ /* 0x000fc60000f21670 */
[----:B------:R-:W0:Y:S01]  /*4ed0*/  SHFL.BFLY PT, R103, R102, 0x1, 0x1f ;  /* 0x0c201f0066677f89 */ /* 0x000e2200000e0000 */
[----:B------:R-:W-:Y:S02]  /*4ee0*/  FSEL R76, R76, -INF , !P1 ;  /* 0xff8000004c4c7808 */ /* 0x000fe40004800000 */
[----:B0-----:R-:W-:Y:S01]  /*4ef0*/  FMNMX.FTZ R6, R102, R103, !PT ;  /* 0x0000006766067209 */ /* 0x001fe20007810000 */
[----:B------:R-:W-:-:S03]  /*4f00*/  IMAD.U32 R103, RZ, RZ, UR10 ;  /* 0x0000000aff677e24 */ /* 0x000fc6000f8e00ff */
[C---:B------:R-:W-:Y:S01]  /*4f10*/  FSETP.NEU.FTZ.AND P1, PT, R6.reuse, -INF , PT ;  /* 0xff8000000600780b */ /* 0x040fe20003f3d000 */
[----:B------:R-:W-:-:S05]  /*4f20*/  FFMA.FTZ R112, R6, R103, -8 ;  /* 0xc100000006707423 */ /* 0x000fca0000010067 */
[----:B------:R-:W-:Y:S02]  /*4f30*/  FSEL R112, R112, RZ, P1 ;  /* 0x000000ff70707208 */ /* 0x000fe40000800000 */
[----:B------:R-:W-:Y:S02]  /*4f40*/  ISETP.GT.AND P1, PT, R96, RZ, !P6 ;  /* 0x000000ff6000720c */ /* 0x000fe40007724270 */
[----:B------:R-:W-:Y:S01]  /*4f50*/  ISETP.NE.AND P6, PT, R104, RZ, PT ;  /* 0x000000ff6800720c */ /* 0x000fe20003fc5270 */
[----:B------:R-:W-:-:S01]  /*4f60*/  FFMA.FTZ R102, R122, UR10, -R112 ;  /* 0x0000000a7a667c23 */ /* 0x000fc20008010870 */
[----:B------:R-:W-:Y:S01]  /*4f70*/  ISETP.LT.OR P1, PT, R94, 0x1, P1 ;  /* 0x000000015e00780c */ /* 0x000fe20000f21670 */
[----:B------:R-:W-:-:S01]  /*4f80*/  FFMA.FTZ R104, R125, UR10, -R112 ;  /* 0x0000000a7d687c23 */ /* 0x000fc20008010870 */
[--C-:B------:R-:W-:Y:S01]  /*4f90*/  FFMA.FTZ R103, R126, UR10, -R112.reuse ;  /* 0x0000000a7e677c23 */ /* 0x100fe20008010870 */
[----:B------:R-:W-:-:S01]  /*4fa0*/  FFMA.FTZ R95, R95, UR10, -R112 ;  /* 0x0000000a5f5f7c23 */ /* 0x000fc20008010870 */
[----:B------:R-:W-:Y:S01]  /*4fb0*/  FSEL R109, R3, -INF , !P1 ;  /* 0xff800000036d7808 */ /* 0x000fe20004800000 */
[----:B------:R-:W-:-:S01]  /*4fc0*/  FFMA.FTZ R3, R101, UR10, -R112 ;  /* 0x0000000a65037c23 */ /* 0x000fc20008010870 */
[----:B------:R-:W-:Y:S01]  /*4fd0*/  ISETP.GT.AND P1, PT, R96, 0xa9, !P2 ;  /* 0x000000a96000780c */ /* 0x000fe20005724270 */
[----:B------:R-:W-:-:S01]  /*4fe0*/  FFMA.FTZ R101, R124, UR10, -R112 ;  /* 0x0000000a7c657c23 */ /* 0x000fc20008010870 */
[----:B------:R-:W-:Y:S01]  /*4ff0*/  FMNMX.FTZ R110, R109, R70, !PT ;  /* 0x000000466d6e7209 */ /* 0x000fe20007810000 */
[----:B------:R-:W-:Y:S01]  /*5000*/  MUFU.EX2 R102, R102 ;  /* 0x0000006600667308 */ /* 0x000fe20000000800 */
[----:B------:R-:W-:Y:S01]  /*5010*/  ISETP.LT.OR P1, PT, R94, 0xaa, P1 ;  /* 0x000000aa5e00780c */ /* 0x000fe20000f21670 */
[--C-:B------:R-:W-:Y:S01]  /*5020*/  FFMA.FTZ R106, R127, UR10, -R112.reuse ;  /* 0x0000000a7f6a7c23 */ /* 0x100fe20008010870 */
[----:B------:R-:W-:Y:S01]  /*5030*/  FMNMX.FTZ R7, R67, R110, !PT ;  /* 0x0000006e43077209 */ /* 0x000fe20007810000 */
[--C-:B------:R-:W-:Y:S01]  /*5040*/  FFMA.FTZ R105, R128, UR10, -R112.reuse ;  /* 0x0000000a80697c23 */ /* 0x100fe20008010870 */
[----:B------:R-:W-:Y:S01]  /*5050*/  FSEL R12, R12, -INF , !P1 ;  /* 0xff8000000c0c7808 */ /* 0x000fe20004800000 */
[--C-:B------:R-:W-:Y:S01]  /*5060*/  FFMA.FTZ R108, R129, UR10, -R112.reuse ;  /* 0x0000000a816c7c23 */ /* 0x100fe20008010870 */
[----:B------:R-:W-:Y:S01]  /*5070*/  FMNMX.FTZ R110, R4, R7, !PT ;  /* 0x00000007046e7209 */ /* 0x000fe20007810000 */
[----:B------:R-:W-:Y:S01]  /*5080*/  MUFU.EX2 R3, R3 ;  /* 0x0000000300037308 */ /* 0x000fe20000000800 */
[----:B------:R-:W-:Y:S01]  /*5090*/  ISETP.GT.AND P2, PT, R96, 0xb9, !P6 ;  /* 0x000000b96000780c */ /* 0x000fe20007744270 */
[--C-:B------:R-:W-:Y:S01]  /*50a0*/  FFMA.FTZ R107, R130, UR10, -R112.reuse ;  /* 0x0000000a826b7c23 */ /* 0x100fe20008010870 */
[----:B------:R-:W-:Y:S01]  /*50b0*/  FMNMX.FTZ R7, R9, R110, !PT ;  /* 0x0000006e09077209 */ /* 0x000fe20007810000 */
[--C-:B------:R-:W-:Y:S01]  /*50c0*/  FFMA.FTZ R100, R100, UR10, -R112.reuse ;  /* 0x0000000a64647c23 */ /* 0x100fe20008010870 */
[----:B------:R-:W-:Y:S01]  /*50d0*/  ISETP.LT.OR P2, PT, R94, 0xba, P2 ;  /* 0x000000ba5e00780c */ /* 0x000fe20001741670 */
[--C-:B------:R-:W-:Y:S01]  /*50e0*/  FFMA.FTZ R99, R99, UR10, -R112.reuse ;  /* 0x0000000a63637c23 */ /* 0x100fe20008010870 */
[----:B------:R-:W-:Y:S01]  /*50f0*/  FMNMX.FTZ R114, R8, R7, !PT ;  /* 0x0000000708727209 */ /* 0x000fe20007810000 */
[----:B------:R-:W-:Y:S01]  /*5100*/  MUFU.EX2 R101, R101 ;  /* 0x0000006500657308 */ /* 0x000fe20000000800 */
[----:B------:R-:W-:Y:S01]  /*5110*/  FSEL R25, R25, -INF , !P2 ;  /* 0xff80000019197808 */ /* 0x000fe20005000000 */
[--C-:B------:R-:W-:Y:S01]  /*5120*/  FFMA.FTZ R98, R98, UR10, -R112.reuse ;  /* 0x0000000a62627c23 */ /* 0x100fe20008010870 */
[----:B------:R-:W-:Y:S01]  /*5130*/  FMNMX.FTZ R7, R11, R114, !PT ;  /* 0x000000720b077209 */ /* 0x000fe20007810000 */
[--C-:B------:R-:W-:Y:S01]  /*5140*/  FFMA.FTZ R97, R97, UR10, -R112.reuse ;  /* 0x0000000a61617c23 */ /* 0x100fe20008010870 */
[----:B------:R-:W-:-:S01]  /*5150*/  FFMA.FTZ R93, R93, UR10, -R112 ;  /* 0x0000000a5d5d7c23 */ /* 0x000fc20008010870 */
[--C-:B------:R-:W-:Y:S01]  /*5160*/  FFMA.FTZ R92, R92, UR10, -R112.reuse ;  /* 0x0000000a5c5c7c23 */ /* 0x100fe20008010870 */
[----:B------:R-:W-:Y:S01]  /*5170*/  FMNMX.FTZ R114, R10, R7, !PT ;  /* 0x000000070a727209 */ /* 0x000fe20007810000 */
[----:B------:R-:W0:Y:S01]  /*5180*/  MUFU.EX2 R104, R104 ;  /* 0x0000006800687308 */ /* 0x000e220000000800 */
[----:B------:R-:W-:-:S01]  /*5190*/  FFMA.FTZ R91, R91, UR10, -R112 ;  /* 0x0000000a5b5b7c23 */ /* 0x000fc20008010870 */
[--C-:B------:R-:W-:Y:S01]  /*51a0*/  FFMA.FTZ R88, R88, UR10, -R112.reuse ;  /* 0x0000000a58587c23 */ /* 0x100fe20008010870 */
[----:B------:R-:W-:Y:S01]  /*51b0*/  FMNMX.FTZ R7, R15, R114, !PT ;  /* 0x000000720f077209 */ /* 0x000fe20007810000 */
[--C-:B------:R-:W-:Y:S01]  /*51c0*/  FFMA.FTZ R77, R77, UR10, -R112.reuse ;  /* 0x0000000a4d4d7c23 */ /* 0x100fe20008010870 */
[----:B------:R-:W-:-:S01]  /*51d0*/  FFMA.FTZ R78, R78, UR10, -R112 ;  /* 0x0000000a4e4e7c23 */ /* 0x000fc20008010870 */
[--C-:B------:R-:W-:Y:S01]  /*51e0*/  FFMA.FTZ R87, R87, UR10, -R112.reuse ;  /* 0x0000000a57577c23 */ /* 0x100fe20008010870 */
[----:B------:R-:W-:Y:S01]  /*51f0*/  FMNMX.FTZ R7, R14, R7, !PT ;  /* 0x000000070e077209 */ /* 0x000fe20007810000 */
[----:B------:R-:W-:Y:S01]  /*5200*/  MUFU.EX2 R103, R103 ;  /* 0x0000006700677308 */ /* 0x000fe20000000800 */
        /* <DEDUP_REMOVED lines=8> */
[----:B0-----:R-:W-:Y:S01]  /*5290*/  F2FP.SATFINITE.E4M3.F32.PACK_AB_MERGE_C R204, R104, R101, RZ ;  /* 0x0000006568cc723e */ /* 0x001fe200048070ff */
[--C-:B------:R-:W-:Y:S01]  /*52a0*/  FFMA.FTZ R80, R80, UR10, -R112.reuse ;  /* 0x0000000a50507c23 */ /* 0x100fe20008010870 */
[----:B------:R-:W-:Y:S01]  /*52b0*/  FMNMX.FTZ R7, R27, R114, !PT ;  /* 0x000000721b077209 */ /* 0x000fe20007810000 */
[----:B------:R-:W-:Y:S01]  /*52c0*/  FFMA.FTZ R63, R63, UR10, -R112 ;  /* 0x0000000a3f3f7c23 */ /* 0x000fe20008010870 */
[----:B------:R-:W-:Y:S01]  /*52d0*/  F2FP.SATFINITE.E4M3.F32.PACK_AB_MERGE_C R204, R102, R3, R204 ;  /* 0x0000000366cc723e */ /* 0x000fe200048070cc */
        /* <DEDUP_REMOVED lines=22> */
[----:B------:R-:W0:Y:S01]  /*5440*/  MUFU.EX2 R108, R108 ;  /* 0x0000006c006c7308 */ /* 0x000e220000000800 */
[----:B------:R-:W-:-:S02]  /*5450*/  FFMA.FTZ R47, R47, UR10, -R112 ;  /* 0x0000000a2f2f7c23 */ /* 0x000fc40008010870 */
[----:B------:R-:W-:Y:S01]  /*5460*/  FMNMX.FTZ R7, R33, R116, !PT ;  /* 0x0000007421077209 */ /* 0x000fe20007810000 */
[----:B------:R-:W-:-:S01]  /*5470*/  FFMA.FTZ R116, R85, UR10, -R112 ;  /* 0x0000000a55747c23 */ /* 0x000fc20008010870 */
[----:B------:R-:W-:Y:S02]  /*5480*/  FFMA.FTZ R85, R84, UR10, -R112 ;  /* 0x0000000a54557c23 */ /* 0x000fe40008010870 */
        /* <DEDUP_REMOVED lines=13> */
[----:B------:R-:W-:Y:S01]  /*5560*/  FMNMX.FTZ R7, R45, R84, !PT ;  /* 0x000000542d077209 */ /* 0x000fe20007810000 */
[--C-:B------:R-:W-:Y:S01]  /*5570*/  FFMA.FTZ R84, R83, UR10, -R112.reuse ;  /* 0x0000000a53547c23 */ /* 0x100fe20008010870 */
[----:B------:R-:W-:-:S02]  /*5580*/  FFMA.FTZ R83, R90, UR10, -R112 ;  /* 0x0000000a5a537c23 */ /* 0x000fc40008010870 */
        /* <DEDUP_REMOVED lines=41> */
[----:B------:R-:W-:Y:S01]  /*5820*/  IMAD.U32 R90, RZ, RZ, UR10 ;  /* 0x0000000aff5a7e24 */ /* 0x000fe2000f8e00ff */
[----:B------:R-:W-:Y:S03]  /*5830*/  MUFU.EX2 R82, R82 ;  /* 0x0000005200527308 */ /* 0x000fe60000000800 */
[----:B------:R-:W0:Y:S05]  /*5840*/  SHFL.BFLY PT, R7, R94, 0x1, 0x1f ;  /* 0x0c201f005e077f89 */ /* 0x000e2a00000e0000 */
[----:B------:R-:W-:Y:S08]  /*5850*/  MUFU.EX2 R75, R75 ;  /* 0x0000004b004b7308 */ /* 0x000ff00000000800 */
[----:B------:R-:W-:Y:S08]  /*5860*/  MUFU.EX2 R74, R74 ;  /* 0x0000004a004a7308 */ /* 0x000ff00000000800 */
[----:B------:R-:W-:Y:S01]  /*5870*/  MUFU.EX2 R83, R83 ;  /* 0x0000005300537308 */ /* 0x000fe20000000800 */
[----:B0-----:R-:W-:-:S04]  /*5880*/  FMNMX.FTZ R7, R94, R7, !PT ;  /* 0x000000075e077209 */ /* 0x001fc80007810000 */
[C---:B------:R-:W-:Y:S01]  /*5890*/  FSETP.NEU.FTZ.AND P1, PT, R7.reuse, -INF , PT ;  /* 0xff8000000700780b */ /* 0x040fe20003f3d000 */
[----:B------:R-:W-:-:S01]  /*58a0*/  FFMA.FTZ R55, R7, R90, -8 ;  /* 0xc100000007377423 */ /* 0x000fc2000001005a */
[----:B------:R-:W-:Y:S01]  /*58b0*/  FFMA.FTZ R90, R5, UR10, -R112 ;  /* 0x0000000a055a7c23 */ /* 0x000fe20008010870 */
[----:B------:R-:W-:Y:S03]  /*58c0*/  MUFU.EX2 R81, R81 ;  /* 0x0000005100517308 */ /* 0x000fe60000000800 */
[----:B------:R-:W-:Y:S02]  /*58d0*/  FSEL R55, R55, RZ, P1 ;  /* 0x000000ff37377208 */ /* 0x000fe40000800000 */
[----:B------:R-:W-:-:S03]  /*58e0*/  PLOP3.LUT P1, PT, PT, PT, UP1, 0x40, 0x0 ;  /* 0x000000000000781c */ /* 0x000fc60003f2e818 */
[--C-:B------:R-:W-:Y:S01]  /*58f0*/  FFMA.FTZ R94, R4, UR10, -R55.reuse ;  /* 0x0000000a045e7c23 */ /* 0x100fe20008010837 */
[----:B------:R-:W-:-:S01]  /*5900*/  FFMA.FTZ R95, R10, UR10, -R55 ;  /* 0x0000000a0a5f7c23 */ /* 0x000fc20008010837 */
[--C-:B------:R-:W-:Y:S01]  /*5910*/  FFMA.FTZ R4, R9, UR10, -R55.reuse ;  /* 0x0000000a09047c23 */ /* 0x100fe20008010837 */
[----:B------:R-:W-:-:S01]  /*5920*/  FFMA.FTZ R10, R15, UR10, -R55 ;  /* 0x0000000a0f0a7c23 */ /* 0x000fc20008010837 */
[--C-:B------:R-:W-:Y:S01]  /*5930*/  FFMA.FTZ R9, R8, UR10, -R55.reuse ;  /* 0x0000000a08097c23 */ /* 0x100fe20008010837 */
[----:B------:R-:W-:-:S01]  /*5940*/  FFMA.FTZ R15, R24, UR10, -R55 ;  /* 0x0000000a180f7c23 */ /* 0x000fc20008010837 */
[--C-:B------:R-:W-:Y:S01]  /*5950*/  FFMA.FTZ R96, R34, UR10, -R55.reuse ;  /* 0x0000000a22607c23 */ /* 0x100fe20008010837 */
[----:B------:R-:W-:-:S01]  /*5960*/  FFMA.FTZ R8, R11, UR10, -R55 ;  /* 0x0000000a0b087c23 */ /* 0x000fc20008010837 */
[----:B------:R-:W-:Y:S01]  /*5970*/  FFMA.FTZ R24, R21, UR10, -R55 ;  /* 0x0000000a15187c23 */ /* 0x000fe20008010837 */
[----:B------:R-:W-:-:S01]  /*5980*/  FADD.FTZ R34, R3, R102 ;  /* 0x0000006603227221 */ /* 0x000fc20000010000 */
        /* <DEDUP_REMOVED lines=14> */
[----:B------:R-:W-:Y:S01]  /*5a70*/  MUFU.EX2 R5, R5 ;  /* 0x0000000500057308 */ /* 0x000fe20000000800 */
[----:B------:R-:W-:-:S01]  /*5a80*/  FADD.FTZ R38, R104, R35 ;  /* 0x0000002368267221 */ /* 0x000fc20000010000 */
[--C-:B------:R-:W-:Y:S01]  /*5a90*/  FFMA.FTZ R109, R33, UR10, -R55.reuse ;  /* 0x0000000a216d7c23 */ /* 0x100fe20008010837 */
[----:B------:R-:W-:-:S01]  /*5aa0*/  FFMA.FTZ R33, R39, UR10, -R55 ;  /* 0x0000000a27217c23 */ /* 0x000fc20008010837 */
[----:B------:R-:W-:Y:S01]  /*5ab0*/  FFMA.FTZ R39, R44, UR10, -R55 ;  /* 0x0000000a2c277c23 */ /* 0x000fe20008010837 */
[----:B------:R-:W-:-:S01]  /*5ac0*/  FADD.FTZ R35, R103, R38 ;  /* 0x0000002667237221 */ /* 0x000fc20000010000 */
[--C-:B------:R-:W-:Y:S01]  /*5ad0*/  FFMA.FTZ R45, R45, UR10, -R55.reuse ;  /* 0x0000000a2d2d7c23 */ /* 0x100fe20008010837 */
[----:B------:R-:W-:-:S01]  /*5ae0*/  FFMA.FTZ R34, R40, UR10, -R55 ;  /* 0x0000000a28227c23 */ /* 0x000fc20008010837 */
[----:B------:R-:W0:Y:S01]  /*5af0*/  MUFU.EX2 R70, R70 ;  /* 0x0000004600467308 */ /* 0x000e220000000800 */
[----:B------:R-:W-:-:S01]  /*5b00*/  FADD.FTZ R38, R106, R35 ;  /* 0x000000236a267221 */ /* 0x000fc20000010000 */
[--C-:B------:R-:W-:Y:S01]  /*5b10*/  FFMA.FTZ R37, R37, UR10, -R55.reuse ;  /* 0x0000000a25257c23 */ /* 0x100fe20008010837 */
[----:B------:R-:W-:-:S01]  /*5b20*/  FFMA.FTZ R52, R52, UR10, -R55 ;  /* 0x0000000a34347c23 */ /* 0x000fc20008010837 */
[----:B------:R-:W-:Y:S01]  /*5b30*/  FFMA.FTZ R53, R53, UR10, -R55 ;  /* 0x0000000a35357c23 */ /* 0x000fe20008010837 */
[----:B------:R-:W-:-:S01]  /*5b40*/  FADD.FTZ R35, R105, R38 ;  /* 0x0000002669237221 */ /* 0x000fc20000010000 */
[--C-:B------:R-:W-:Y:S01]  /*5b50*/  FFMA.FTZ R56, R56, UR10, -R55.reuse ;  /* 0x0000000a38387c23 */ /* 0x100fe20008010837 */
[----:B------:R-:W-:-:S01]  /*5b60*/  FFMA.FTZ R57, R57, UR10, -R55 ;  /* 0x0000000a39397c23 */ /* 0x000fc20008010837 */
[----:B------:R-:W1:Y:S01]  /*5b70*/  MUFU.EX2 R67, R67 ;  /* 0x0000004300437308 */ /* 0x000e620000000800 */
[----:B------:R-:W-:-:S01]  /*5b80*/  FADD.FTZ R44, R108, R35 ;  /* 0x000000236c2c7221 */ /* 0x000fc20000010000 */
[--C-:B------:R-:W-:Y:S01]  /*5b90*/  FFMA.FTZ R35, R48, UR10, -R55.reuse ;  /* 0x0000000a30237c23 */ /* 0x100fe20008010837 */
[----:B------:R-:W-:-:S01]  /*5ba0*/  FFMA.FTZ R60, R60, UR10, -R55 ;  /* 0x0000000a3c3c7c23 */ /* 0x000fc20008010837 */
[----:B------:R-:W-:Y:S01]  /*5bb0*/  FFMA.FTZ R61, R61, UR10, -R55 ;  /* 0x0000000a3d3d7c23 */ /* 0x000fe20008010837 */
[----:B------:R-:W-:-:S01]  /*5bc0*/  FADD.FTZ R113, R107, R44 ;  /* 0x0000002c6b717221 */ /* 0x000fc20000010000 */
        /* <DEDUP_REMOVED lines=21> */
[----:B------:R-:W-:Y:S01]  /*5d20*/  F2FP.SATFINITE.E4M3.F32.PACK_AB_MERGE_C R67, R94, R67, RZ ;  /* 0x000000435e43723e */ /* 0x000fe200048070ff */
[----:B------:R-:W-:-:S02]  /*5d30*/  FFMA.FTZ R25, R25, UR10, -R55 ;  /* 0x0000000a19197c23 */ /* 0x000fc40008010837 */
[----:B------:R-:W-:-:S01]  /*5d40*/  FADD.FTZ R49, R97, R48 ;  /* 0x0000003061317221 */ /* 0x000fc20000010000 */
[----:B------:R-:W-:Y:S01]  /*5d50*/  F2FP.SATFINITE.E4M3.F32.PACK_AB_MERGE_C R205, R70, R5, R67 ;  /* 0x0000000546cd723e */ /* 0x000fe20004807043 */
[----:B------:R-:W2:Y:S01]  /*5d60*/  MUFU.EX2 R8, R8 ;  /* 0x0000000800087308 */ /* 0x000ea20000000800 */
[----:B0-----:R-:W-:-:S01]  /*5d70*/  FADD.FTZ R44, R4, R111 ;  /* 0x0000006f042c7221 */ /* 0x001fc20000010000 */
[----:B------:R-:W-:-:S04]  /*5d80*/  FADD.FTZ R48, R110, R49 ;  /* 0x000000316e307221 */ /* 0x000fc80000010000 */
[----:B------:R-:W-:Y:S01]  /*5d90*/  FADD.FTZ R49, R93, R48 ;  /* 0x000000305d317221 */ /* 0x000fe20000010000 */
[----:B------:R-:W-:Y:S01]  /*5da0*/  F2FP.SATFINITE.E4M3.F32.PACK_AB_MERGE_C R48, R75, R82, RZ ;  /* 0x000000524b30723e */ /* 0x000fe200048070ff */
[----:B------:R-:W0:Y:S02]  /*5db0*/  MUFU.EX2 R95, R95 ;  /* 0x0000005f005f7308 */ /* 0x000e240000000800 */
[----:B------:R-:W-:-:S01]  /*5dc0*/  FADD.FTZ R92, R92, R49 ;  /* 0x000000315c5c7221 */ /* 0x000fc20000010000 */
[----:B------:R-:W-:-:S05]  /*5dd0*/  F2FP.SATFINITE.E4M3.F32.PACK_AB_MERGE_C R192, R84, R79, R48 ;  /* 0x0000004f54c0723e */ /* 0x000fca0004807030 */
[----:B------:R-:W3:Y:S08]  /*5de0*/  MUFU.EX2 R10, R10 ;  /* 0x0000000a000a7308 */ /* 0x000ef00000000800 */
[----:B------:R-:W4:Y:S08]  /*5df0*/  MUFU.EX2 R11, R11 ;  /* 0x0000000b000b7308 */ /* 0x000f300000000800 */
[----:B------:R1:W-:Y:S08]  /*5e00*/  MUFU.EX2 R40, R45 ;  /* 0x0000002d00287308 */ /* 0x0003f00000000800 */
[----:B------:R-:W5:Y:S01]  /*5e10*/  MUFU.EX2 R15, R15 ;  /* 0x0000000f000f7308 */ /* 0x000f620000000800 */
[----:B-1----:R-:W-:-:S04]  /*5e20*/  FADD.FTZ R45, R9, R44 ;  /* 0x0000002c092d7221 */ /* 0x002fc80000010000 */
[----:B--2---:R-:W-:-:S03]  /*5e30*/  FADD.FTZ R44, R8, R45 ;  /* 0x0000002d082c7221 */ /* 0x004fc60000010000 */
[----:B------:R-:W1:Y:S01]  /*5e40*/  MUFU.EX2 R24, R24 ;  /* 0x0000001800187308 */ /* 0x000e620000000800 */
[----:B0-----:R-:W-:-:S01]  /*5e50*/  FADD.FTZ R45, R95, R44 ;  /* 0x0000002c5f2d7221 */ /* 0x001fc20000010000 */
[----:B------:R-:W-:-:S03]  /*5e60*/  F2FP.SATFINITE.E4M3.F32.PACK_AB_MERGE_C R95, R95, R8, RZ ;  /* 0x000000085f5f723e */ /* 0x000fc600048070ff */
[----:B---3--:R-:W-:Y:S01]  /*5e70*/  FADD.FTZ R44, R10, R45 ;  /* 0x0000002d0a2c7221 */ /* 0x008fe20000010000 */
[----:B------:R-:W-:-:S01]  /*5e80*/  FADD.FTZ R45, R91, R92 ;  /* 0x0000005c5b2d7221 */ /* 0x000fc20000010000 */
[----:B------:R-:W-:Y:S01]  /*5e90*/  F2FP.SATFINITE.E4M3.F32.PACK_AB_MERGE_C R207, R9, R4, R95 ;  /* 0x0000000409cf723e */ /* 0x000fe2000480705f */
[----:B------:R-:W0:Y:S01]  /*5ea0*/  MUFU.EX2 R14, R14 ;  /* 0x0000000e000e7308 */ /* 0x000e220000000800 */
[----:B----4-:R-:W-:-:S04]  /*5eb0*/  FADD.FTZ R44, R11, R44 ;  /* 0x0000002c0b2c7221 */ /* 0x010fc80000010000 */
[----:B-----5:R-:W-:Y:S01]  /*5ec0*/  FADD.FTZ R3, R15, R44 ;  /* 0x0000002c0f037221 */ /* 0x020fe20000010000 */
[----:B------:R-:W-:-:S02]  /*5ed0*/  FADD.FTZ R44, R88, R45 ;  /* 0x0000002d582c7221 */ /* 0x000fc40000010000 */
[----:B------:R-:W2:Y:S01]  /*5ee0*/  MUFU.EX2 R21, R21 ;  /* 0x0000001500157308 */ /* 0x000ea20000000800 */
[----:B-1----:R-:W-:-:S01]  /*5ef0*/  FADD.FTZ R3, R24, R3 ;  /* 0x0000000318037221 */ /* 0x002fc20000010000 */
[----:B------:R-:W-:Y:S01]  /*5f00*/  FADD.FTZ R45, R77, R44 ;  /* 0x0000002c4d2d7221 */ /* 0x000fe20000010000 */
[----:B------:R-:W-:-:S03]  /*5f10*/  F2FP.SATFINITE.E4M3.F32.PACK_AB_MERGE_C R15, R24, R15, RZ ;  /* 0x0000000f180f723e */ /* 0x000fc600048070ff */
[----:B------:R-:W-:Y:S01]  /*5f20*/  FADD.FTZ R114, R114, R45 ;  /* 0x0000002d72727221 */ /* 0x000fe20000010000 */
[----:B------:R-:W-:Y:S01]  /*5f30*/  F2FP.SATFINITE.E4M3.F32.PACK_AB_MERGE_C R201, R11, R10, R15 ;  /* 0x0000000a0bc9723e */ /* 0x000fe2000480700f */
[----:B------:R-:W1:Y:S01]  /*5f40*/  MUFU.EX2 R27, R27 ;  /* 0x0000001b001b7308 */ /* 0x000e620000000800 */
[----:B0-----:R-:W-:-:S01]  /*5f50*/  FADD.FTZ R44, R14, R3 ;  /* 0x000000030e2c7221 */ /* 0x001fc20000010000 */
[----:B------:R-:W-:-:S04]  /*5f60*/  FADD.FTZ R45, R87, R114 ;  /* 0x00000072572d7221 */ /* 0x000fc80000010000 */
[----:B------:R-:W-:Y:S02]  /*5f70*/  FADD.FTZ R45, R116, R45 ;  /* 0x0000002d742d7221 */ /* 0x000fe40000010000 */
[----:B------:R-:W0:Y:S01]  /*5f80*/  MUFU.EX2 R30, R30 ;  /* 0x0000001e001e7308 */ /* 0x000e220000000800 */
[----:B--2---:R-:W-:-:S07]  /*5f90*/  FADD.FTZ R44, R21, R44 ;  /* 0x0000002c152c7221 */ /* 0x004fce0000010000 */
[----:B------:R-:W2:Y:S01]  /*5fa0*/  MUFU.EX2 R26, R26 ;  /* 0x0000001a001a7308 */ /* 0x000ea20000000800 */
[----:B-1----:R-:W-:-:S01]  /*5fb0*/  FADD.FTZ R3, R27, R44 ;  /* 0x0000002c1b037221 */ /* 0x002fc20000010000 */
[----:B------:R-:W-:Y:S01]  /*5fc0*/  F2FP.SATFINITE.E4M3.F32.PACK_AB_MERGE_C R44, R85, R78, RZ ;  /* 0x0000004e552c723e */ /* 0x000fe200048070ff */
[----:B------:R-:W-:-:S03]  /*5fd0*/  FADD.FTZ R78, R78, R45 ;  /* 0x0000002d4e4e7221 */ /* 0x000fc60000010000 */
[----:B------:R-:W-:Y:S01]  /*5fe0*/  F2FP.SATFINITE.E4M3.F32.PACK_AB_MERGE_C R198, R116, R87, R44 ;  /* 0x0000005774c6723e */ /* 0x000fe2000480702c */
[----:B------:R-:W-:-:S01]  /*5ff0*/  FADD.FTZ R78, R85, R78 ;  /* 0x0000004e554e7221 */ /* 0x000fc20000010000 */
[----:B------:R-:W1:Y:S01]  /*6000*/  MUFU.EX2 R29, R29 ;  /* 0x0000001d001d7308 */ /* 0x000e620000000800 */
[----:B0-----:R-:W-:-:S01]  /*6010*/  FADD.FTZ R3, R30, R3 ;  /* 0x000000031e037221 */ /* 0x001fc20000010000 */
[----:B------:R-:W-:Y:S01]  /*6020*/  F2FP.SATFINITE.E4M3.F32.PACK_AB_MERGE_C R27, R30, R27, RZ ;  /* 0x0000001b1e1b723e */ /* 0x000fe200048070ff */
[----:B------:R-:W-:-:S03]  /*6030*/  FADD.FTZ R45, R79, R78 ;  /* 0x0000004e4f2d7221 */ /* 0x000fc60000010000 */
[----:B------:R-:W-:Y:S01]  /*6040*/  F2FP.SATFINITE.E4M3.F32.PACK_AB_MERGE_C R203, R21, R14, R27 ;  /* 0x0000000e15cb723e */ /* 0x000fe2000480701b */
[----:B------:R-:W-:-:S01]  /*6050*/  FADD.FTZ R45, R84, R45 ;  /* 0x0000002d542d7221 */ /* 0x000fc20000010000 */
[----:B------:R-:W0:Y:S01]  /*6060*/  MUFU.EX2 R96, R96 ;  /* 0x0000006000607308 */ /* 0x000e220000000800 */
[----:B--2---:R-:W-:-:S02]  /*6070*/  FADD.FTZ R44, R26, R3 ;  /* 0x000000031a2c7221 */ /* 0x004fc40000010000 */
[----:B------:R-:W-:Y:S01]  /*6080*/  FADD.FTZ R82, R82, R45 ;  /* 0x0000002d52527221 */ /* 0x000fe20000010000 */
[----:B------:R-:W-:-:S03]  /*6090*/  F2FP.SATFINITE.E4M3.F32.PACK_AB_MERGE_C R45, R83, R74, RZ ;  /* 0x0000004a532d723e */ /* 0x000fc600048070ff */
[----:B------:R-:W-:Y:S01]  /*60a0*/  FADD.FTZ R82, R75, R82 ;  /* 0x000000524b527221 */ /* 0x000fe20000010000 */
[----:B------:R-:W2:Y:S01]  /*60b0*/  MUFU.EX2 R109, R109 ;  /* 0x0000006d006d7308 */ /* 0x000ea20000000800 */
[----:B-1----:R-:W-:-:S07]  /*60c0*/  FADD.FTZ R3, R29, R44 ;  /* 0x0000002c1d037221 */ /* 0x002fce0000010000 */
[----:B------:R-:W1:Y:S01]  /*60d0*/  MUFU.EX2 R31, R31 ;  /* 0x0000001f001f7308 */ /* 0x000e620000000800 */
[----:B0-----:R-:W-:-:S07]  /*60e0*/  FADD.FTZ R44, R96, R3 ;  /* 0x00000003602c7221 */ /* 0x001fce0000010000 */
[----:B------:R-:W0:Y:S01]  /*60f0*/  MUFU.EX2 R32, R32 ;  /* 0x0000002000207308 */ /* 0x000e220000000800 */
[----:B--2---:R-:W-:-:S01]  /*6100*/  FADD.FTZ R44, R109, R44 ;  /* 0x0000002c6d2c7221 */ /* 0x004fc20000010000 */
[----:B------:R-:W-:-:S04]  /*6110*/  F2FP.SATFINITE.E4M3.F32.PACK_AB_MERGE_C R96, R109, R96, RZ ;  /* 0x000000606d60723e */ /* 0x000fc800048070ff */
[----:B------:R-:W-:Y:S02]  /*6120*/  F2FP.SATFINITE.E4M3.F32.PACK_AB_MERGE_C R197, R29, R26, R96 ;  /* 0x0000001a1dc5723e */ /* 0x000fe40004807060 */
        /* <DEDUP_REMOVED lines=8> */
[----:B------:R-:W-:-:S04]  /*61b0*/  F2FP.SATFINITE.E4M3.F32.PACK_AB_MERGE_C R36, R37, R36, RZ ;  /* 0x000000242524723e */ /* 0x000fc800048070ff */
[----:B------:R-:W-:Y:S02]  /*61c0*/  F2FP.SATFINITE.E4M3.F32.PACK_AB_MERGE_C R199, R32, R31, R36 ;  /* 0x0000001f20c7723e */ /* 0x000fe40004807024 */
[----:B------:R-:W1:Y:S01]  /*61d0*/  MUFU.EX2 R39, R39 ;  /* 0x0000002700277308 */ /* 0x000e620000000800 */
[----:B0-----:R-:W-:-:S07]  /*61e0*/  FADD.FTZ R3, R33, R44 ;  /* 0x0000002c21037221 */ /* 0x001fce0000010000 */
[----:B------:R-:W0:Y:S01]  /*61f0*/  MUFU.EX2 R80, R80 ;  /* 0x0000005000507308 */ /* 0x000e220000000800 */
[----:B--2---:R-:W-:-:S07]  /*6200*/  FADD.FTZ R44, R34, R3 ;  /* 0x00000003222c7221 */ /* 0x004fce0000010000 */
[----:B------:R-:W2:Y:S01]  /*6210*/  MUFU.EX2 R35, R35 ;  /* 0x0000002300237308 */ /* 0x000ea20000000800 */
[----:B-1----:R-:W-:-:S01]  /*6220*/  FADD.FTZ R3, R39, R44 ;  /* 0x0000002c27037221 */ /* 0x002fc20000010000 */
[----:B------:R-:W-:-:S03]  /*6230*/  F2FP.SATFINITE.E4M3.F32.PACK_AB_MERGE_C R39, R40, R39, RZ ;  /* 0x000000272827723e */ /* 0x000fc600048070ff */
[----:B------:R-:W-:Y:S01]  /*6240*/  FADD.FTZ R8, R40, R3 ;  /* 0x0000000328087221 */ /* 0x000fe20000010000 */
[----:B------:R-:W-:Y:S02]  /*6250*/  F2FP.SATFINITE.E4M3.F32.PACK_AB_MERGE_C R193, R34, R33, R39 ;  /* 0x0000002122c1723e */ /* 0x000fe40004807027 */
[----:B------:R-:W1:Y:S01]  /*6260*/  MUFU.EX2 R38, R38 ;  /* 0x0000002600267308 */ /* 0x000e620000000800 */
[----:B0-----:R-:W-:Y:S01]  /*6270*/  F2FP.SATFINITE.E4M3.F32.PACK_AB_MERGE_C R194, R80, R81, R45 ;  /* 0x0000005150c2723e */ /* 0x001fe2000480702d */
[----:B------:R-:W-:-:S04]  /*6280*/  FADD.FTZ R81, R81, R82 ;  /* 0x0000005251517221 */ /* 0x000fc80000010000 */
[----:B------:R-:W-:Y:S02]  /*6290*/  FADD.FTZ R81, R80, R81 ;  /* 0x0000005150517221 */ /* 0x000fe40000010000 */
[----:B------:R-:W0:Y:S01]  /*62a0*/  MUFU.EX2 R52, R52 ;  /* 0x0000003400347308 */ /* 0x000e220000000800 */
[----:B--2---:R-:W-:-:S01]  /*62b0*/  FADD.FTZ R3, R35, R8 ;  /* 0x0000000823037221 */ /* 0x004fc20000010000 */
[----:B------:R-:W-:-:S04]  /*62c0*/  FADD.FTZ R74, R74, R81 ;  /* 0x000000514a4a7221 */ /* 0x000fc80000010000 */
[----:B------:R-:W-:Y:S02]  /*62d0*/  FADD.FTZ R74, R83, R74 ;  /* 0x0000004a534a7221 */ /* 0x000fe40000010000 */
[----:B------:R-:W-:Y:S01]  /*62e0*/  MUFU.EX2 R63, R63 ;  /* 0x0000003f003f7308 */ /* 0x000fe20000000800 */
[----:B-1----:R-:W-:-:S07]  /*62f0*/  FADD.FTZ R3, R38, R3 ;  /* 0x0000000326037221 */ /* 0x002fce0000010000 */
[----:B------:R-:W1:Y:S01]  /*6300*/  MUFU.EX2 R42, R42 ;  /* 0x0000002a002a7308 */ /* 0x000e620000000800 */
[----:B0-----:R-:W-:-:S07]  /*6310*/  FADD.FTZ R8, R52, R3 ;  /* 0x0000000334087221 */ /* 0x001fce0000010000 */
[----:B------:R-:W0:Y:S08]  /*6320*/  MUFU.EX2 R53, R53 ;  /* 0x0000003500357308 */ /* 0x000e300000000800 */
[----:B------:R-:W-:Y:S01]  /*6330*/  MUFU.EX2 R71, R71 ;  /* 0x0000004700477308 */ /* 0x000fe20000000800 */
[----:B-1----:R-:W-:-:S07]  /*6340*/  F2FP.SATFINITE.E4M3.F32.PACK_AB_MERGE_C R24, R42, R63, RZ ;  /* 0x0000003f2a18723e */ /* 0x002fce00048070ff */
[----:B------:R-:W1:Y:S01]  /*6350*/  MUFU.EX2 R66, R66 ;  /* 0x0000004200427308 */ /* 0x000e620000000800 */
[C---:B0-----:R-:W-:Y:S01]  /*6360*/  F2FP.SATFINITE.E4M3.F32.PACK_AB_MERGE_C R52, R53.reuse, R52, RZ ;  /* 0x000000343534723e */ /* 0x041fe200048070ff */
[----:B------:R-:W-:-:S03]  /*6370*/  FADD.FTZ R53, R53, R8 ;  /* 0x0000000835357221 */ /* 0x000fc60000010000 */
[----:B------:R-:W-:-:S03]  /*6380*/  F2FP.SATFINITE.E4M3.F32.PACK_AB_MERGE_C R195, R38, R35, R52 ;  /* 0x0000002326c3723e */ /* 0x000fc60004807034 */
[----:B------:R-:W-:Y:S08]  /*6390*/  MUFU.EX2 R59, R59 ;  /* 0x0000003b003b7308 */ /* 0x000ff00000000800 */
[----:B------:R-:W0:Y:S01]  /*63a0*/  MUFU.EX2 R58, R58 ;  /* 0x0000003a003a7308 */ /* 0x000e220000000800 */
[----:B-1----:R-:W-:Y:S01]  /*63b0*/  F2FP.SATFINITE.E4M3.F32.PACK_AB_MERGE_C R188, R66, R71, R24 ;  /* 0x0000004742bc723e */ /* 0x002fe20004807018 */
[----:B------:R-:W-:-:S04]  /*63c0*/  FADD.FTZ R71, R71, R74 ;  /* 0x0000004a47477221 */ /* 0x000fc80000010000 */
[----:B------:R-:W-:Y:S02]  /*63d0*/  FADD.FTZ R66, R66, R71 ;  /* 0x0000004742427221 */ /* 0x000fe40000010000 */
[----:B------:R-:W1:Y:S02]  /*63e0*/  MUFU.EX2 R56, R56 ;  /* 0x0000003800387308 */ /* 0x000e640000000800 */
[----:B------:R-:W-:-:S04]  /*63f0*/  FADD.FTZ R63, R63, R66 ;  /* 0x000000423f3f7221 */ /* 0x000fc80000010000 */
[----:B------:R-:W-:Y:S02]  /*6400*/  FADD.FTZ R63, R42, R63 ;  /* 0x0000003f2a3f7221 */ /* 0x000fe40000010000 */
[----:B------:R-:W-:Y:S01]  /*6410*/  MUFU.EX2 R46, R46 ;  /* 0x0000002e002e7308 */ /* 0x000fe20000000800 */
[----:B0-----:R-:W-:-:S07]  /*6420*/  F2FP.SATFINITE.E4M3.F32.PACK_AB_MERGE_C R5, R58, R59, RZ ;  /* 0x0000003b3a05723e */ /* 0x001fce00048070ff */
[----:B------:R-:W0:Y:S01]  /*6430*/  MUFU.EX2 R89, R89 ;  /* 0x0000005900597308 */ /* 0x000e220000000800 */
[----:B-1----:R-:W-:-:S07]  /*6440*/  FADD.FTZ R8, R56, R53 ;  /* 0x0000003538087221 */ /* 0x002fce0000010000 */
[----:B------:R-:W1:Y:S08]  /*6450*/  MUFU.EX2 R57, R57 ;  /* 0x0000003900397308 */ /* 0x000e700000000800 */
[----:B------:R-:W2:Y:S01]  /*6460*/  MUFU.EX2 R60, R60 ;  /* 0x0000003c003c7308 */ /* 0x000ea20000000800 */
[----:B0-----:R-:W-:Y:S01]  /*6470*/  F2FP.SATFINITE.E4M3.F32.PACK_AB_MERGE_C R190, R89, R46, R5 ;  /* 0x0000002e59be723e */ /* 0x001fe20004807005 */
[----:B------:R-:W-:-:S04]  /*6480*/  FADD.FTZ R46, R46, R63 ;  /* 0x0000003f2e2e7221 */ /* 0x000fc80000010000 */
[----:B------:R-:W-:Y:S02]  /*6490*/  FADD.FTZ R46, R89, R46 ;  /* 0x0000002e592e7221 */ /* 0x000fe40000010000 */
[----:B------:R-:W0:Y:S01]  /*64a0*/  MUFU.EX2 R61, R61 ;  /* 0x0000003d003d7308 */ /* 0x000e220000000800 */
[----:B-1----:R-:W-:-:S01]  /*64b0*/  FADD.FTZ R5, R57, R8 ;  /* 0x0000000839057221 */ /* 0x002fc20000010000 */
[----:B------:R-:W-:-:S04]  /*64c0*/  FADD.FTZ R59, R59, R46 ;  /* 0x0000002e3b3b7221 */ /* 0x000fc80000010000 */
[----:B------:R-:W-:Y:S02]  /*64d0*/  FADD.FTZ R58, R58, R59 ;  /* 0x0000003b3a3a7221 */ /* 0x000fe40000010000 */
[----:B------:R-:W-:Y:S01]  /*64e0*/  MUFU.EX2 R54, R54 ;  /* 0x0000003600367308 */ /* 0x000fe20000000800 */
[----:B--2---:R-:W-:-:S07]  /*64f0*/  FADD.FTZ R4, R60, R5 ;  /* 0x000000053c047221 */ /* 0x004fce0000010000 */
[----:B------:R-:W1:Y:S01]  /*6500*/  MUFU.EX2 R51, R51 ;  /* 0x0000003300337308 */ /* 0x000e620000000800 */
[C---:B0-----:R-:W-:Y:S01]  /*6510*/  F2FP.SATFINITE.E4M3.F32.PACK_AB_MERGE_C R60, R61.reuse, R60, RZ ;  /* 0x0000003c3d3c723e */ /* 0x041fe200048070ff */
[----:B------:R-:W-:-:S03]  /*6520*/  FADD.FTZ R61, R61, R4 ;  /* 0x000000043d3d7221 */ /* 0x000fc60000010000 */
[----:B------:R-:W-:-:S03]  /*6530*/  F2FP.SATFINITE.E4M3.F32.PACK_AB_MERGE_C R189, R57, R56, R60 ;  /* 0x0000003839bd723e */ /* 0x000fc6000480703c */
[----:B------:R-:W0:Y:S08]  /*6540*/  MUFU.EX2 R64, R64 ;  /* 0x0000004000407308 */ /* 0x000e300000000800 */
[----:B------:R-:W-:Y:S01]  /*6550*/  MUFU.EX2 R43, R43 ;  /* 0x0000002b002b7308 */ /* 0x000fe20000000800 */
[----:B-1----:R-:W-:-:S07]  /*6560*/  F2FP.SATFINITE.E4M3.F32.PACK_AB_MERGE_C R5, R51, R54, RZ ;  /* 0x000000363305723e */ /* 0x002fce00048070ff */
[----:B------:R-:W1:Y:S01]  /*6570*/  MUFU.EX2 R62, R62 ;  /* 0x0000003e003e7308 */ /* 0x000e620000000800 */
[----:B0-----:R-:W-:-:S07]  /*6580*/  FADD.FTZ R4, R64, R61 ;  /* 0x0000003d40047221 */ /* 0x001fce0000010000 */
[----:B------:R-:W0:Y:S08]  /*6590*/  MUFU.EX2 R65, R65 ;  /* 0x0000004100417308 */ /* 0x000e300000000800 */
[----:B------:R-:W2:Y:S01]  /*65a0*/  MUFU.EX2 R68, R68 ;  /* 0x0000004400447308 */ /* 0x000ea20000000800 */
[----:B-1----:R-:W-:Y:S01]  /*65b0*/  F2FP.SATFINITE.E4M3.F32.PACK_AB_MERGE_C R184, R62, R43, R5 ;  /* 0x0000002b3eb8723e */ /* 0x002fe20004807005 */
[----:B------:R-:W-:-:S04]  /*65c0*/  FADD.FTZ R43, R43, R58 ;  /* 0x0000003a2b2b7221 */ /* 0x000fc80000010000 */
[----:B------:R-:W-:Y:S02]  /*65d0*/  FADD.FTZ R43, R62, R43 ;  /* 0x0000002b3e2b7221 */ /* 0x000fe40000010000 */
[----:B------:R-:W1:Y:S01]  /*65e0*/  MUFU.EX2 R69, R69 ;  /* 0x0000004500457308 */ /* 0x000e620000000800 */
[----:B0-----:R-:W-:-:S01]  /*65f0*/  FADD.FTZ R5, R65, R4 ;  /* 0x0000000441057221 */ /* 0x001fc20000010000 */
[----:B------:R-:W-:-:S04]  /*6600*/  FADD.FTZ R54, R54, R43 ;  /* 0x0000002b36367221 */ /* 0x000fc80000010000 */
[----:B------:R-:W-:Y:S02]  /*6610*/  FADD.FTZ R51, R51, R54 ;  /* 0x0000003633337221 */ /* 0x000fe40000010000 */
[----:B------:R-:W0:Y:S01]  /*6620*/  MUFU.EX2 R72, R72 ;  /* 0x0000004800487308 */ /* 0x000e220000000800 */
[----:B--2---:R-:W-:-:S07]  /*6630*/  FADD.FTZ R4, R68, R5 ;  /* 0x0000000544047221 */ /* 0x004fce0000010000 */
[----:B------:R-:W2:Y:S01]  /*6640*/  MUFU.EX2 R73, R73 ;  /* 0x0000004900497308 */ /* 0x000ea20000000800 */
[C---:B-1----:R-:W-:Y:S01]  /*6650*/  F2FP.SATFINITE.E4M3.F32.PACK_AB_MERGE_C R68, R69.reuse, R68, RZ ;  /* 0x000000444544723e */ /* 0x042fe200048070ff */
[----:B------:R-:W-:-:S03]  /*6660*/  FADD.FTZ R69, R69, R4 ;  /* 0x0000000445457221 */ /* 0x000fc60000010000 */
[----:B------:R-:W-:-:S03]  /*6670*/  F2FP.SATFINITE.E4M3.F32.PACK_AB_MERGE_C R191, R65, R64, R68 ;  /* 0x0000004041bf723e */ /* 0x000fc60004807044 */
[----:B------:R-:W1:Y:S01]  /*6680*/  MUFU.EX2 R76, R76 ;  /* 0x0000004c004c7308 */ /* 0x000e620000000800 */
[----:B0-----:R-:W-:-:S07]  /*6690*/  FADD.FTZ R4, R72, R69 ;  /* 0x0000004548047221 */ /* 0x001fce0000010000 */
[----:B------:R-:W-:Y:S01]  /*66a0*/  MUFU.EX2 R41, R41 ;  /* 0x0000002900297308 */ /* 0x000fe20000000800 */
[----:B--2---:R-:W-:-:S07]  /*66b0*/  FADD.FTZ R5, R73, R4 ;  /* 0x0000000449057221 */ /* 0x004fce0000010000 */
[----:B------:R-:W0:Y:S01]  /*66c0*/  MUFU.EX2 R90, R90 ;  /* 0x0000005a005a7308 */ /* 0x000e220000000800 */
[----:B-1----:R-:W-:-:S07]  /*66d0*/  FADD.FTZ R4, R76, R5 ;  /* 0x000000054c047221 */ /* 0x002fce0000010000 */
[----:B------:R-:W1:Y:S08]  /*66e0*/  MUFU.EX2 R3, R12 ;  /* 0x0000000c00037308 */ /* 0x000e700000000800 */
[----:B------:R-:W-:Y:S01]  /*66f0*/  MUFU.EX2 R50, R50 ;  /* 0x0000003200327308 */ /* 0x000fe20000000800 */
[----:B0-----:R-:W-:-:S07]  /*6700*/  F2FP.SATFINITE.E4M3.F32.PACK_AB_MERGE_C R8, R90, R41, RZ ;  /* 0x000000295a08723e */ /* 0x001fce00048070ff */
[----:B------:R-:W0:Y:S01]  /*6710*/  MUFU.EX2 R47, R47 ;  /* 0x0000002f002f7308 */ /* 0x000e220000000800 */
[C---:B-1----:R-:W-:Y:S01]  /*6720*/  F2FP.SATFINITE.E4M3.F32.PACK_AB_MERGE_C R76, R3.reuse, R76, RZ ;  /* 0x0000004c034c723e */ /* 0x042fe200048070ff */
[----:B------:R-:W-:-:S03]  /*6730*/  FADD.FTZ R3, R3, R4 ;  /* 0x0000000403037221 */ /* 0x000fc60000010000 */
[----:B------:R-:W-:-:S03]  /*6740*/  F2FP.SATFINITE.E4M3.F32.PACK_AB_MERGE_C R185, R73, R72, R76 ;  /* 0x0000004849b9723e */ /* 0x000fc6000480704c */
        /* <DEDUP_REMOVED lines=9> */
[----:B------:R-:W1:Y:S01]  /*67e0*/  MUFU.EX2 R25, R25 ;  /* 0x0000001900197308 */ /* 0x000e620000000800 */
[----:B--2---:R-:W-:-:S04]  /*67f0*/  FADD.FTZ R3, R13, R4 ;  /* 0x000000040d037221 */ /* 0x004fc80000010000 */
[----:B0-----:R-:W-:Y:S01]  /*6800*/  FADD.FTZ R4, R28, R3 ;  /* 0x000000031c047221 */ /* 0x001fe20000010000 */
[----:B------:R-:W-:Y:S01]  /*6810*/  VIADD R3, R120, 0xfffffffe ;  /* 0xfffffffe78037836 */ /* 0x000fe20000000000 */
[C---:B-1----:R-:W-:Y:S02]  /*6820*/  F2FP.SATFINITE.E4M3.F32.PACK_AB_MERGE_C R8, R25.reuse, R28, RZ ;  /* 0x0000001c1908723e */ /* 0x042fe400048070ff */
[----:B------:R-:W-:-:S02]  /*6830*/  FADD.FTZ R4, R25, R4 ;  /* 0x0000000419047221 */ /* 0x000fc40000010000 */
[----:B------:R-:W-:Y:S01]  /*6840*/  F2FP.SATFINITE.E4M3.F32.PACK_AB_MERGE_C R187, R13, R20, R8 ;  /* 0x000000140dbb723e */ /* 0x000fe20004807008 */
[----:B------:R-:W-:Y:S06]  /*6850*/  @P1 BRA `(.L_x_812) ;  /* 0x0000000000441947 */ /* 0x000fec0003800000 */
[----:B------:R-:W-:Y:S01]  /*6860*/  ISETP.LT.AND P1, PT, RZ, UR14, PT ;  /* 0x0000000eff007c0c */ /* 0x000fe2000bf21270 */
[----:B------:R-:W-:-:S12]  /*6870*/  UIADD3 UR11, UR14, -0x1, URZ ;  /* 0xffffffff0e0b7890 */ /* 0x000fd8000fffe03f */
[----:B------:R-:W-:Y:S05]  /*6880*/  @P1 BRA `(.L_x_813) ;  /* 0x00000000001c1947 */ /* 0x000fea0003800000 */
[----:B------:R-:W-:Y:S02]  /*6890*/  UISETP.NE.AND UP2, UPT, UR7, 0x1, UPT ;  /* 0x000000010700788c */ /* 0x000fe4000bf45270 */
[----:B------:R-:W-:-:S09]  /*68a0*/  UIADD3 UR11, -UR14, URZ, URZ ;  /* 0x0000003f0e0b7290 */ /* 0x000fd2000fffe13f */
[----:B------:R-:W-:Y:S02]  /*68b0*/  @UP2 ULDC.64 UR18, c[0x0][0x9e8] ;  /* 0x00027a0000122ab9 */ /* 0x000fe40000000a00 */
[----:B------:R-:W-:-:S04]  /*68c0*/  UIMAD.WIDE.U32 UR14, UR11, UR18, URZ ;  /* 0x000000120b0e72a5 */ /* 0x000fc8000f8e003f */
[----:B------:R-:W-:-:S04]  /*68d0*/  @UP2 USHF.R.U32.HI UR11, URZ, UR19, UR15 ;  /* 0x000000133f0b2299 */ /* 0x000fc8000801160f */
[----:B------:R-:W-:Y:S01]  /*68e0*/  ULOP3.LUT UR11, URZ, UR11, URZ, 0x33, !UPT ;  /* 0x0000000b3f0b7292 */ /* 0x000fe2000f8e333f */
[----:B------:R-:W-:Y:S11]  /*68f0*/  BRA `(.L_x_814) ;  /* 0x0000000000107947 */ /* 0x000ff60003800000 */
.L_x_813:
[----:B------:R-:W-:-:S11]  /*6900*/  UISETP.NE.AND UP2, UPT, UR7, 0x1, UPT ;  /* 0x000000010700788c */ /* 0x000fd6000bf45270 */
[----:B------:R-:W-:Y:S02]  /*6910*/  @UP2 ULDC.64 UR18, c[0x0][0x9e8] ;  /* 0x00027a0000122ab9 */ /* 0x000fe40000000a00 */
[----:B------:R-:W-:-:S04]  /*6920*/  UIMAD.WIDE.U32 UR14, UR11, UR18, URZ ;  /* 0x000000120b0e72a5 */ /* 0x000fc8000f8e003f */
[----:B------:R-:W-:-:S12]  /*6930*/  @UP2 USHF.R.U32.HI UR11, URZ, UR19, UR15 ;  /* 0x000000133f0b2299 */ /* 0x000fd8000801160f */
.L_x_814:
[----:B------:R-:W-:-:S04]  /*6940*/  UIMAD UR7, UR11, UR7, UR7 ;  /* 0x000000070b0772a4 */ /* 0x000fc8000f8e0207 */
[----:B------:R-:W-:-:S04]  /*6950*/  UISETP.LT.AND UP2, UPT, UR6, UR7, UPT ;  /* 0x000000070600728c */ /* 0x000fc8000bf41270 */
[----:B------:R-:W-:-:S12]  /*6960*/  USEL UR6, UR6, UR7, UP2 ;  /* 0x0000000706067287 */ /* 0x000fd80009000000 */
.L_x_812:
[----:B------:R-:W-:Y:S01]  /*6970*/  UIMAD.WIDE UR6, UR6, 0x2aaaaaab, URZ ;  /* 0x2aaaaaab060678a5 */ /* 0x000fe2000f8e023f */
[----:B------:R-:W-:Y:S02]  /*6980*/  CS2R R182, SRZ ;  /* 0x0000000000b67805 */ /* 0x000fe4000001ff00 */
[----:B------:R-:W-:Y:S02]  /*6990*/  CS2R R180, SRZ ;  /* 0x0000000000b47805 */ /* 0x000fe4000001ff00 */
[----:B------:R-:W-:Y:S01]  /*69a0*/  CS2R R178, SRZ ;  /* 0x0000000000b27805 */ /* 0x000fe2000001ff00 */
[----:B------:R-:W-:Y:S01]  /*69b0*/  USHF.R.U32.HI UR6, URZ, 0x1f, UR7 ;  /* 0x0000001f3f067899 */ /* 0x000fe20008011607 */
[----:B------:R-:W-:Y:S02]  /*69c0*/  CS2R R176, SRZ ;  /* 0x0000000000b07805 */ /* 0x000fe4000001ff00 */
[----:B------:R-:W-:Y:S02]  /*69d0*/  CS2R R174, SRZ ;  /* 0x0000000000ae7805 */ /* 0x000fe4000001ff00 */
[----:B------:R-:W-:Y:S01]  /*69e0*/  CS2R R172, SRZ ;  /* 0x0000000000ac7805 */ /* 0x000fe2000001ff00 */
[----:B------:R-:W-:Y:S01]  /*69f0*/  ULEA.HI.SX32 UR6, UR7, UR6, 0x1b ;  /* 0x0000000607067291 */ /* 0x000fe2000f8fda3f */
[----:B------:R-:W-:-:S02]  /*6a00*/  CS2R R170, SRZ ;  /* 0x0000000000aa7805 */ /* 0x000fc4000001ff00 */
[----:B------:R-:W-:Y:S02]  /*6a10*/  CS2R R168, SRZ ;  /* 0x0000000000a87805 */ /* 0x000fe4000001ff00 */
[----:B------:R-:W-:Y:S01]  /*6a20*/  CS2R R166, SRZ ;  /* 0x0000000000a67805 */ /* 0x000fe2000001ff00 */
[----:B------:R-:W-:Y:S01]  /*6a30*/  UISETP.LT.AND UP2, UPT, UR42, UR6, UPT ;  /* 0x000000062a00728c */ /* 0x000fe2000bf41270 */
[----:B------:R-:W-:Y:S02]  /*6a40*/  CS2R R164, SRZ ;  /* 0x0000000000a47805 */ /* 0x000fe4000001ff00 */
[----:B------:R-:W-:Y:S02]  /*6a50*/  CS2R R162, SRZ ;  /* 0x0000000000a27805 */ /* 0x000fe4000001ff00 */
[----:B------:R-:W-:Y:S01]  /*6a60*/  CS2R R160, SRZ ;  /* 0x0000000000a07805 */ /* 0x000fe2000001ff00 */
[----:B------:R-:W-:Y:S01]  /*6a70*/  USEL UR22, UR42, UR6, !UP2 ;  /* 0x000000062a167287 */ /* 0x000fe2000d000000 */
[----:B------:R-:W-:-:S02]  /*6a80*/  CS2R R158, SRZ ;  /* 0x00000000009e7805 */ /* 0x000fc4000001ff00 */
[----:B------:R-:W-:Y:S02]  /*6a90*/  CS2R R156, SRZ ;  /* 0x00000000009c7805 */ /* 0x000fe4000001ff00 */
[----:B------:R-:W-:Y:S02]  /*6aa0*/  CS2R R154, SRZ ;  /* 0x00000000009a7805 */ /* 0x000fe4000001ff00 */
[----:B------:R-:W-:Y:S02]  /*6ab0*/  CS2R R152, SRZ ;  /* 0x0000000000987805 */ /* 0x000fe4000001ff00 */
[----:B------:R-:W-:Y:S02]  /*6ac0*/  CS2R R150, SRZ ;  /* 0x0000000000967805 */ /* 0x000fe4000001ff00 */
[----:B------:R-:W-:Y:S02]  /*6ad0*/  ISETP.GE.AND P1, PT, R3, UR22, PT ;  /* 0x0000001603007c0c */ /* 0x000fe4000bf26270 */
        /* <DEDUP_REMOVED lines=15> */
[----:B------:R-:W-:Y:S06]  /*6bd0*/  @!P1 BRA `(.L_x_815) ;  /* 0x0000005400549947 */ /* 0x000fec0003800000 */
[----:B------:R-:W-:Y:S01]  /*6be0*/  IMAD.MOV.U32 R183, RZ, RZ, RZ ;  /* 0x000000ffffb77224 */ /* 0x000fe200078e00ff */
[----:B------:R-:W-:Y:S01]  /*6bf0*/  ULDC UR25, c[0x0][0x9e4] ;  /* 0x0002790000197ab9 */ /* 0x000fe20000000800 */
[----:B------:R-:W-:Y:S01]  /*6c00*/  ULDC UR27, c[0x0][0x988] ;  /* 0x00026200001b7ab9 */ /* 0x000fe20000000800 */
[----:B------:R-:W-:-:S05]  /*6c10*/  ULDC UR26, c[0x0][0x9e0] ;  /* 0x00027800001a7ab9 */ /* 0x000fca0000000800 */
.L_x_833:
[----:B------:R-:W-:Y:S01]  /*6c20*/  UIADD3 UR23, UR47, 0x1, URZ ;  /* 0x000000012f177890 */ /* 0x000fe2000fffe03f */
[----:B------:R-:W-:-:S03]  /*6c30*/  ISETP.NE.AND P2, PT, RZ, UR44, PT ;  /* 0x0000002cff007c0c */ /* 0x000fc6000bf45270 */
[----:B------:R-:W-:-:S04]  /*6c40*/  UISETP.NE.AND UP2, UPT, UR23, 0x2, UPT ;  /* 0x000000021700788c */ /* 0x000fc8000bf45270 */
[----:B------:R-:W-:Y:S02]  /*6c50*/  USEL UR24, URZ, 0x1, UP2 ;  /* 0x000000013f187887 */ /* 0x000fe40009000000 */
[----:B------:R-:W-:Y:S02]  /*6c60*/  USEL UR23, UR23, URZ, UP2 ;  /* 0x0000003f17177287 */ /* 0x000fe40009000000 */
[----:B------:R-:W-:Y:S02]  /*6c70*/  ULOP3.LUT UR24, UR37, UR24, URZ, 0x3c, !UPT ;  /* 0x0000001825187292 */ /* 0x000fe4000f8e3c3f */
[----:B------:R-:W-:Y:S10]  /*6c80*/  @P2 BRA `(.L_x_816) ;  /* 0x00000000002c2947 */ /* 0x000ff40003800000 */
[----:B------:R-:W-:Y:S05]  /*6c90*/  @!P0 BRA `(.L_x_817) ;  /* 0x0000000000048947 */ /* 0x000fea0003800000 */
[----:B------:R-:W-:Y:S01]  /*6ca0*/  BPT.TRAP 0x1 ;  /* 0x000000040000795c */ /* 0x000fe20000300000 */
.L_x_817:
[----:B------:R-:W-:Y:S01]  /*6cb0*/  ULEA UR6, UR23, UR45, 0x3 ;  /* 0x0000002d17067291 */ /* 0x000fe2000f8e183f */
[----:B------:R-:W-:-:S05]  /*6cc0*/  IMAD.U32 R8, RZ, RZ, UR24 ;  /* 0x00000018ff087e24 */ /* 0x000fca000f8e00ff */
[----:B------:R-:W-:-:S04]  /*6cd0*/  SHF.L.U32 R8, R8, 0x1f, RZ ;  /* 0x0000001f08087819 */ /* 0x000fc800000006ff */
[----:B------:R0:W1:Y:S01]  /*6ce0*/  SYNCS.PHASECHK.TRANS64.TRYWAIT P1, [UR6+0x28830], R8 ;  /* 0x02883008ff0075a7 */ /* 0x0000620008020146 */
[----:B------:R-:W-:Y:S05]  /*6cf0*/  @!P0 BRA `(.L_x_818) ;  /* 0x0000000000048947 */ /* 0x000fea0003800000 */
[----:B------:R-:W-:Y:S01]  /*6d00*/  BPT.TRAP 0x1 ;  /* 0x000000040000795c */ /* 0x000fe20000300000 */
.L_x_818:
[----:B-1----:R-:W-:Y:S05]  /*6d10*/  @P1 BRA `(.L_x_816) ;  /* 0x0000000000081947 */ /* 0x002fea0003800000 */
[----:B------:R-:W1:Y:S02]  /*6d20*/  SYNCS.PHASECHK.TRANS64.TRYWAIT P1, [UR6+0x28830], R8 ;  /* 0x02883008ff0075a7 */ /* 0x000e640008020146 */
[----:B-1----:R-:W-:Y:S05]  /*6d30*/  @!P1 BRA `(.L_x_819) ;  /* 0x0000015000d09947 */ /* 0x002fea0003800000 */
.L_x_816:
[----:B-1----:R-:W1:Y:S01]  /*6d40*/  S2R R9, SR_TID.X ;  /* 0x0000000000097919 */ /* 0x002e620000002100 */
[----:B------:R-:W-:Y:S01]  /*6d50*/  UIMAD UR18, UR23, 0x600, UR20 ;  /* 0x00000600171278a4 */ /* 0x000fe2000f8e0214 */
[----:B------:R-:W-:Y:S01]  /*6d60*/  UMOV UR19, 0x40000040 ;  /* 0x4000004000137882 */ /* 0x000fe20000000000 */
[----:B------:R-:W-:Y:S02]  /*6d70*/  UMOV UR7, 0x40000040 ;  /* 0x4000004000077882 */ /* 0x000fe40000000000 */
[----:B------:R-:W-:Y:S02]  /*6d80*/  UIADD3 UR6, UR18, 0x2, URZ ;  /* 0x0000000212067890 */ /* 0x000fe4000fffe03f */
[----:B------:R-:W-:Y:S01]  /*6d90*/  UIADD3 UR10, UR18, 0x4, URZ ;  /* 0x00000004120a7890 */ /* 0x000fe2000fffe03f */
[----:B------:R-:W-:Y:S01]  /*6da0*/  UMOV UR11, 0x40000040 ;  /* 0x40000040000b7882 */ /* 0x000fe20000000000 */
[----:B------:R-:W-:Y:S01]  /*6db0*/  UIADD3 UR14, UR18, 0x6, URZ ;  /* 0x00000006120e7890 */ /* 0x000fe2000fffe03f */
[----:B------:R-:W-:Y:S01]  /*6dc0*/  UMOV UR15, 0x40000040 ;  /* 0x40000040000f7882 */ /* 0x000fe20000000000 */
[----:B-1----:R-:W-:-:S05]  /*6dd0*/  SHF.R.U32.HI R9, RZ, 0x7, R9 ;  /* 0x00000007ff097819 */ /* 0x002fca0000011609 */
[----:B0-----:R-:W-:-:S05]  /*6de0*/  VIADD R8, R9, 0x8 ;  /* 0x0000000809087836 */ /* 0x001fca0000000000 */
[----:B------:R0:W-:Y:S06]  /*6df0*/  BAR.SYNC.DEFER_BLOCKING R8, 0x100 ;  /* 0x000400080000751d */ /* 0x0001ec0000010000 */
[----:B------:R-:W-:-:S06]  /*6e00*/  WARPGROUP.ARRIVE ;  /* 0x00000000000079c5 */ /* 0x000fcc0000000000 */
[----:B------:R-:W-:Y:S03]  /*6e10*/  QGMMA.64x192x32.F32.E4M3.E4M3 R24, gdesc[UR16], RZ, !UPT, gsb0 ;  /* 0x02e00000101879f3 */ /* 0x000fe6000c0008ff */
[----:B------:R-:W-:Y:S02]  /*6e20*/  WARPGROUP.DEPBAR.LE gsb0, 0x0 ;  /* 0x00008000000079c5 */ /* 0x000fe40000010000 */
[----:B------:R-:W-:-:S15]  /*6e30*/  WARPGROUP.ARRIVE ;  /* 0x00000000000079c5 */ /* 0x000fde0000000000 */
[----:B------:R-:W-:Y:S03]  /*6e40*/  QGMMA.64x192x32.F32.E4M3.E4M3 R24, gdesc[UR4], R24, gsb0 ;  /* 0x02e00000041879f3 */ /* 0x000fe60008000818 */
[----:B------:R-:W-:Y:S02]  /*6e50*/  WARPGROUP.DEPBAR.LE gsb0, 0x0 ;  /* 0x00008000000079c5 */ /* 0x000fe40000010000 */
[----:B------:R-:W-:-:S15]  /*6e60*/  WARPGROUP.ARRIVE ;  /* 0x00000000000079c5 */ /* 0x000fde0000000000 */
[----:B------:R-:W-:Y:S03]  /*6e70*/  QGMMA.64x192x32.F32.E4M3.E4M3 R24, gdesc[UR8], R24, gsb0 ;  /* 0x02e00000081879f3 */ /* 0x000fe60008000818 */
[----:B------:R-:W-:Y:S02]  /*6e80*/  WARPGROUP.DEPBAR.LE gsb0, 0x0 ;  /* 0x00008000000079c5 */ /* 0x000fe40000010000 */
[----:B------:R-:W-:-:S15]  /*6e90*/  WARPGROUP.ARRIVE ;  /* 0x00000000000079c5 */ /* 0x000fde0000000000 */
[----:B------:R-:W-:Y:S03]  /*6ea0*/  QGMMA.64x192x32.F32.E4M3.E4M3 R24, gdesc[UR12], R24, gsb0 ;  /* 0x02e000000c1879f3 */ /* 0x000fe60008000818 */
[----:B------:R-:W-:Y:S02]  /*6eb0*/  WARPGROUP.DEPBAR.LE gsb0, 0x0 ;  /* 0x00008000000079c5 */ /* 0x000fe40000010000 */
[----:B0-----:R-:W-:Y:S05]  /*6ec0*/  @P2 BRA `(.L_x_820) ;  /* 0x00000000002c2947 */ /* 0x001fea0003800000 */
[----:B------:R-:W-:Y:S05]  /*6ed0*/  @!P0 BRA `(.L_x_821) ;  /* 0x0000000000048947 */ /* 0x000fea0003800000 */
[----:B------:R-:W-:Y:S01]  /*6ee0*/  BPT.TRAP 0x1 ;  /* 0x000000040000795c */ /* 0x000fe20000300000 */
.L_x_821:
[----:B------:R-:W-:Y:S01]  /*6ef0*/  ULEA UR6, UR47, UR45, 0x3 ;  /* 0x0000002d2f067291 */ /* 0x000fe2000f8e183f */
[----:B------:R-:W-:-:S05]  /*6f00*/  IMAD.U32 R8, RZ, RZ, UR37 ;  /* 0x00000025ff087e24 */ /* 0x000fca000f8e00ff */
[----:B------:R-:W-:-:S04]  /*6f10*/  SHF.L.U32 R8, R8, 0x1f, RZ ;  /* 0x0000001f08087819 */ /* 0x000fc800000006ff */
[----:B------:R0:W1:Y:S01]  /*6f20*/  SYNCS.PHASECHK.TRANS64.TRYWAIT P1, [UR6+0x28850], R8 ;  /* 0x02885008ff0075a7 */ /* 0x0000620008020146 */
[----:B------:R-:W-:Y:S05]  /*6f30*/  @!P0 BRA `(.L_x_822) ;  /* 0x0000000000048947 */ /* 0x000fea0003800000 */
[----:B------:R-:W-:Y:S01]  /*6f40*/  BPT.TRAP 0x1 ;  /* 0x000000040000795c */ /* 0x000fe20000300000 */
.L_x_822:
[----:B-1----:R-:W-:Y:S05]  /*6f50*/  @P1 BRA `(.L_x_820) ;  /* 0x0000000000081947 */ /* 0x002fea0003800000 */
[----:B------:R-:W1:Y:S02]  /*6f60*/  SYNCS.PHASECHK.TRANS64.TRYWAIT P1, [UR6+0x28850], R8 ;  /* 0x02885008ff0075a7 */ /* 0x000e640008020146 */
[----:B-1----:R-:W-:Y:S05]  /*6f70*/  @!P1 BRA `(.L_x_823) ;  /* 0x0000015000589947 */ /* 0x002fea0003800000 */
.L_x_820:
[----:B------:R-:W-:Y:S01]  /*6f80*/  UIADD3 UR6, UR45, 0x400, URZ ;  /* 0x000004002d067890 */ /* 0x000fe2000fffe03f */
[----:B------:R-:W-:Y:S01]  /*6f90*/  WARPGROUP.ARRIVE ;  /* 0x00000000000079c5 */ /* 0x000fe20000000000 */
[----:B------:R-:W-:-:S05]  /*6fa0*/  UMOV UR7, 0x80000020 ;  /* 0x8000002000077882 */ /* 0x000fca0000000000 */
[----:B------:R-:W2:Y:S01]  /*6fb0*/  S2R R217, SR_TID.X ;  /* 0x0000000000d97919 */ /* 0x000ea20000002100 */
[----:B------:R-:W-:Y:S01]  /*6fc0*/  USHF.R.U32.HI UR6, URZ, 0x4, UR6 ;  /* 0x000000043f067899 */ /* 0x000fe20008011606 */
[C---:B------:R-:W-:Y:S01]  /*6fd0*/  FMUL.FTZ R10, R0.reuse, R26 ;  /* 0x0000001a000a7220 */ /* 0x040fe20000410000 */
[C---:B------:R-:W-:Y:S01]  /*6fe0*/  FMUL.FTZ R26, R0.reuse, R36 ;  /* 0x00000024001a7220 */ /* 0x040fe20000410000 */
[C---:B------:R-:W-:Y:S01]  /*6ff0*/  FMUL.FTZ R36, R0.reuse, R46 ;  /* 0x0000002e00247220 */ /* 0x040fe20000410000 */
[----:B------:R-:W-:Y:S01]  /*7000*/  ULOP3.LUT UR6, UR6, 0x3fff, URZ, 0xc0, !UPT ;  /* 0x00003fff06067892 */ /* 0x000fe2000f8ec03f */
[C---:B------:R-:W-:Y:S01]  /*7010*/  FMUL.FTZ R46, R0.reuse, R54 ;  /* 0x00000036002e7220 */ /* 0x040fe20000410000 */
[----:B------:R-:W-:Y:S01]  /*7020*/  PLOP3.LUT P1, PT, PT, PT, UP0, 0x80, 0x0 ;  /* 0x000000000000781c */ /* 0x000fe20003f2f008 */
[C---:B------:R-:W-:Y:S01]  /*7030*/  FMUL.FTZ R54, R0.reuse, R60 ;  /* 0x0000003c00367220 */ /* 0x040fe20000410000 */
[----:B------:R-:W-:Y:S01]  /*7040*/  ULOP3.LUT UR6, UR6, 0x10000, URZ, 0xfc, !UPT ;  /* 0x0001000006067892 */ /* 0x000fe2000f8efc3f */
[C---:B------:R-:W-:Y:S01]  /*7050*/  FMUL.FTZ R60, R0.reuse, R68 ;  /* 0x00000044003c7220 */ /* 0x040fe20000410000 */
[C---:B------:R-:W-:Y:S01]  /*7060*/  FMUL.FTZ R68, R0.reuse, R78 ;  /* 0x0000004e00447220 */ /* 0x040fe20000410000 */
[C---:B------:R-:W-:Y:S01]  /*7070*/  FMUL.FTZ R78, R0.reuse, R84 ;  /* 0x00000054004e7220 */ /* 0x040fe20000410000 */
[----:B------:R-:W-:Y:S01]  /*7080*/  UIMAD UR10, UR47, 0x600, UR6 ;  /* 0x000006002f0a78a4 */ /* 0x000fe2000f8e0206 */
[C---:B------:R-:W-:Y:S01]  /*7090*/  FMUL.FTZ R11, R0.reuse, R27 ;  /* 0x0000001b000b7220 */ /* 0x040fe20000410000 */
[C---:B------:R-:W-:Y:S01]  /*70a0*/  FMUL.FTZ R84, R0.reuse, R94 ;  /* 0x0000005e00547220 */ /* 0x040fe20000410000 */
[----:B------:R-:W-:Y:S01]  /*70b0*/  PLOP3.LUT P2, PT, PT, PT, UP0, 0x80, 0x0 ;  /* 0x000000000000781c */ /* 0x000fe20003f4f008 */
[C---:B------:R-:W-:Y:S01]  /*70c0*/  FMUL.FTZ R27, R0.reuse, R37 ;  /* 0x00000025001b7220 */ /* 0x040fe20000410000 */
[C---:B------:R-:W-:Y:S01]  /*70d0*/  FMUL.FTZ R94, R0.reuse, R103 ;  /* 0x00000067005e7220 */ /* 0x040fe20000410000 */
[C---:B------:R-:W-:Y:S01]  /*70e0*/  FMUL.FTZ R37, R0.reuse, R47 ;  /* 0x0000002f00257220 */ /* 0x040fe20000410000 */
[----:B------:R-:W-:Y:S01]  /*70f0*/  UMOV UR6, UR10 ;  /* 0x0000000a00067c82 */ /* 0x000fe20008000000 */
[C---:B------:R-:W-:Y:S01]  /*7100*/  FMUL.FTZ R103, R0.reuse, R108 ;  /* 0x0000006c00677220 */ /* 0x040fe20000410000 */
[----:B------:R-:W-:Y:S01]  /*7110*/  QGMMA.64x128x32.F32.E4M3.E4M3 R120, R204, gdesc[UR4], R120, gsb0 ;  /* 0x01e00004cc787df3 */ /* 0x000fe20008000878 */
[----:B------:R-:W-:Y:S01]  /*7120*/  UIADD3 UR6, UR10, 0x2, URZ ;  /* 0x000000020a067890 */ /* 0x000fe2000fffe03f */
[C---:B------:R-:W-:Y:S01]  /*7130*/  FMUL.FTZ R47, R0.reuse, R55 ;  /* 0x00000037002f7220 */ /* 0x040fe20000410000 */
[----:B------:R-:W-:Y:S01]  /*7140*/  UMOV UR7, 0x80000020 ;  /* 0x8000002000077882 */ /* 0x000fe20000000000 */
[C---:B------:R-:W-:Y:S01]  /*7150*/  FMUL.FTZ R108, R0.reuse, R113 ;  /* 0x00000071006c7220 */ /* 0x040fe20000410000 */
[----:B------:R-:W-:Y:S01]  /*7160*/  FMUL.FTZ R55, R0, R61 ;  /* 0x0000003d00377220 */ /* 0x000fe20000410000 */
[----:B------:R-:W-:-:S02]  /*7170*/  VIADD R113, R19, UR39 ;  /* 0x0000002713717c36 */ /* 0x000fc40008000000 */
[C---:B------:R-:W-:Y:S01]  /*7180*/  FMUL.FTZ R61, R0.reuse, R70 ;  /* 0x00000046003d7220 */ /* 0x040fe20000410000 */
[C---:B------:R-:W-:Y:S01]  /*7190*/  FMUL.FTZ R14, R0.reuse, R30 ;  /* 0x0000001e000e7220 */ /* 0x040fe20000410000 */
[C---:B------:R-:W-:Y:S01]  /*71a0*/  FMUL.FTZ R70, R0.reuse, R76 ;  /* 0x0000004c00467220 */ /* 0x040fe20000410000 */
[C---:B01----:R-:W-:Y:S01]  /*71b0*/  FMUL.FTZ R8, R0.reuse, R24 ;  /* 0x0000001800087220 */ /* 0x043fe20000410000 */
[C---:B------:R-:W-:Y:S01]  /*71c0*/  FMUL.FTZ R30, R0.reuse, R40 ;  /* 0x00000028001e7220 */ /* 0x040fe20000410000 */
[C---:B------:R-:W-:Y:S01]  /*71d0*/  FMUL.FTZ R76, R0.reuse, R86 ;  /* 0x00000056004c7220 */ /* 0x040fe20000410000 */
[C---:B------:R-:W-:Y:S01]  /*71e0*/  FMUL.FTZ R24, R0.reuse, R34 ;  /* 0x0000002200187220 */ /* 0x040fe20000410000 */
[----:B------:R-:W0:Y:S01]  /*71f0*/  LDC R86, c[0x0][0x288] ;  /* 0x0000a200ff567b82 */ /* 0x000e220000000800 */
[C---:B------:R-:W-:Y:S01]  /*7200*/  FMUL.FTZ R34, R0.reuse, R44 ;  /* 0x0000002c00227220 */ /* 0x040fe20000410000 */
[C---:B------:R-:W-:Y:S01]  /*7210*/  FMUL.FTZ R44, R0.reuse, R52 ;  /* 0x00000034002c7220 */ /* 0x040fe20000410000 */
[C---:B------:R-:W-:Y:S01]  /*7220*/  FMUL.FTZ R20, R0.reuse, R32 ;  /* 0x0000002000147220 */ /* 0x040fe20000410000 */
[C---:B------:R-:W-:Y:S01]  /*7230*/  FMUL.FTZ R52, R0.reuse, R62 ;  /* 0x0000003e00347220 */ /* 0x040fe20000410000 */
[C---:B------:R-:W-:Y:S01]  /*7240*/  FMUL.FTZ R9, R0.reuse, R25 ;  /* 0x0000001900097220 */ /* 0x040fe20000410000 */
[C---:B------:R-:W-:Y:S01]  /*7250*/  FMUL.FTZ R32, R0.reuse, R42 ;  /* 0x0000002a00207220 */ /* 0x040fe20000410000 */
[C---:B------:R-:W-:Y:S01]  /*7260*/  FMUL.FTZ R62, R0.reuse, R71 ;  /* 0x00000047003e7220 */ /* 0x040fe20000410000 */
[----:B--2---:R-:W-:Y:S01]  /*7270*/  LOP3.LUT P3, RZ, R217, 0x7f, RZ, 0xc0, !PT ;  /* 0x0000007fd9ff7812 */ /* 0x004fe2000786c0ff */
        /* <DEDUP_REMOVED lines=42> */
[----:B------:R-:W-:-:S02]  /*7520*/  IMAD R115, R3, -0xc0, RZ ;  /* 0xffffff4003737824 */ /* 0x000fc400078e02ff */
[C---:B------:R-:W-:Y:S01]  /*7530*/  FMUL.FTZ R75, R0.reuse, R81 ;  /* 0x00000051004b7220 */ /* 0x040fe20000410000 */
[C---:B------:R-:W-:Y:S01]  /*7540*/  FMUL.FTZ R82, R0.reuse, R88 ;  /* 0x0000005800527220 */ /* 0x040fe20000410000 */
[C---:B------:R-:W-:Y:S01]  /*7550*/  FMUL.FTZ R83, R0.reuse, R89 ;  /* 0x0000005900537220 */ /* 0x040fe20000410000 */
[C---:B------:R-:W-:Y:S01]  /*7560*/  FMUL.FTZ R85, R0.reuse, R95 ;  /* 0x0000005f00557220 */ /* 0x040fe20000410000 */
[C---:B------:R-:W-:Y:S01]  /*7570*/  FMUL.FTZ R99, R0.reuse, R105 ;  /* 0x0000006900637220 */ /* 0x040fe20000410000 */
[----:B------:R-:W-:Y:S02]  /*7580*/  IMAD.U32 R41, RZ, RZ, UR23 ;  /* 0x00000017ff297e24 */ /* 0x000fe4000f8e00ff */
        /* <DEDUP_REMOVED lines=14> */
[----:B------:R-:W-:-:S02]  /*7670*/  VIADD R117, R115, 0x1 ;  /* 0x0000000173757836 */ /* 0x000fc40000000000 */
[C---:B------:R-:W-:Y:S01]  /*7680*/  FMUL.FTZ R101, R0.reuse, R110 ;  /* 0x0000006e00657220 */ /* 0x040fe20000410000 */
[C---:B------:R-:W-:Y:S01]  /*7690*/  FMUL.FTZ R112, R0.reuse, R116 ;  /* 0x0000007400707220 */ /* 0x040fe20000410000 */
[C---:B------:R-:W-:Y:S01]  /*76a0*/  FMUL.FTZ R109, R0.reuse, R118 ;  /* 0x00000076006d7220 */ /* 0x040fe20000410000 */
[----:B------:R-:W-:Y:S01]  /*76b0*/  FMUL.FTZ R111, R0, R119 ;  /* 0x00000077006f7220 */ /* 0x000fe20000410000 */
[----:B------:R-:W-:Y:S01]  /*76c0*/  @!P3 LEA R41, R41, UR45, 0x3 ;  /* 0x0000002d2929bc11 */ /* 0x000fe2000f8e18ff */
[----:B------:R-:W-:Y:S01]  /*76d0*/  IMAD R117, R18, -0x2, R117 ;  /* 0xfffffffe12757824 */ /* 0x000fe200078e0275 */
[----:B------:R-:W-:Y:S01]  /*76e0*/  SHF.R.U32.HI R217, RZ, 0x7, R217 ;  /* 0x00000007ffd97819 */ /* 0x000fe200000116d9 */
[----:B------:R-:W1:Y:S02]  /*76f0*/  MUFU.TANH R8, R8 ;  /* 0x0000000800087308 */ /* 0x000e640000002400 */
[----:B------:R-:W-:Y:S01]  /*7700*/  @!P3 VIADD R41, R41, 0x28840 ;  /* 0x000288402929b836 */ /* 0x000fe20000000000 */
[C---:B0-----:R-:W-:Y:S01]  /*7710*/  IADD3 R118, R117.reuse, -R86, R17 ;  /* 0x8000005675767210 */ /* 0x041fe20007ffe011 */
[----:B------:R-:W-:-:S03]  /*7720*/  VIADD R110, R117, 0xffffffff ;  /* 0xffffffff756e7836 */ /* 0x000fc60000000000 */
[----:B------:R-:W-:Y:S01]  /*7730*/  @!P3 PRMT R41, RZ, 0x654, R41 ;  /* 0x00000654ff29b816 */ /* 0x000fe20000000029 */
[----:B------:R-:W0:Y:S01]  /*7740*/  MUFU.TANH R9, R9 ;  /* 0x0000000900097308 */ /* 0x000e220000002400 */
[C---:B------:R-:W-:Y:S02]  /*7750*/  VIADD R119, R118.reuse, UR26 ;  /* 0x0000001a76777c36 */ /* 0x040fe40008000000 */
[----:B------:R-:W-:-:S05]  /*7760*/  VIADD R118, R118, UR21 ;  /* 0x0000001576767c36 */ /* 0x000fca0008000000 */
[----:B------:R-:W2:Y:S08]  /*7770*/  MUFU.TANH R10, R10 ;  /* 0x0000000a000a7308 */ /* 0x000eb00000002400 */
[----:B------:R-:W3:Y:S08]  /*7780*/  MUFU.TANH R11, R11 ;  /* 0x0000000b000b7308 */ /* 0x000ef00000002400 */
[----:B------:R-:W4:Y:S08]  /*7790*/  MUFU.TANH R12, R12 ;  /* 0x0000000c000c7308 */ /* 0x000f300000002400 */
[----:B------:R-:W0:Y:S01]  /*77a0*/  MUFU.TANH R13, R13 ;  /* 0x0000000d000d7308 */ /* 0x000e220000002400 */
[----:B------:R-:W-:-:S02]  /*77b0*/  WARPGROUP.DEPBAR.LE gsb0, 0x0 ;  /* 0x00008000000079c5 */ /* 0x000fc40000010000 */
[----:B------:R-:W-:-:S05]  /*77c0*/  WARPGROUP.ARRIVE ;  /* 0x00000000000079c5 */ /* 0x000fca0000000000 */
[----:B------:R-:W0:Y:S01]  /*77d0*/  MUFU.TANH R14, R14 ;  /* 0x0000000e000e7308 */ /* 0x000e220000002400 */
[----:B------:R-:W-:Y:S01]  /*77e0*/  QGMMA.64x128x32.F32.E4M3.E4M3 R120, R200, gdesc[UR4], R120, gsb0 ;  /* 0x01e00004c8787df3 */ /* 0x000fe20008000878 */
[----:B------:R-:W-:Y:S01]  /*77f0*/  UIADD3 UR6, UR10, 0x200, URZ ;  /* 0x000002000a067890 */ /* 0x000fe2000fffe03f */
[----:B------:R-:W-:-:S05]  /*7800*/  UMOV UR7, 0x80000020 ;  /* 0x8000002000077882 */ /* 0x000fca0000000000 */
        /* <DEDUP_REMOVED lines=92> */
[----:B------:R-:W-:Y:S02]  /*7dd0*/  @UP0 ULDC UR6, c[0x0][0x44c] ;  /* 0x0001130000060ab9 */ /* 0x000fe40000000800 */
[----:B------:R-:W-:Y:S01]  /*7de0*/  @P1 IMAD.HI.U32 R40, R113, UR6, RZ ;  /* 0x0000000671281c27 */ /* 0x000fe2000f8e00ff */
[----:B------:R-:W-:Y:S01]  /*7df0*/  @UP0 ULDC UR6, c[0x0][0x450] ;  /* 0x0001140000060ab9 */ /* 0x000fe20000000800 */
[----:B------:R-:W-:Y:S02]  /*7e00*/  PLOP3.LUT P1, PT, PT, PT, UP1, 0x40, 0x0 ;  /* 0x000000000000781c */ /* 0x000fe40003f2e818 */
[----:B------:R-:W0:Y:S01]  /*7e10*/  MUFU.TANH R99, R99 ;  /* 0x0000006300637308 */ /* 0x000e220000002400 */
[----:B------:R-:W-:Y:S02]  /*7e20*/  @P2 SHF.R.U32.HI R113, RZ, UR6, R40 ;  /* 0x00000006ff712c19 */ /* 0x000fe40008011628 */
[----:B------:R-:W-:-:S05]  /*7e30*/  IADD3 R40, -R217, 0xb, RZ ;  /* 0x0000000bd9287810 */ /* 0x000fca0007ffe1ff */
        /* <DEDUP_REMOVED lines=15> */
[----:B------:R-:W5:Y:S01]  /*7f30*/  SHFL.IDX PT, R185, R113, RZ, 0x1c1f ;  /* 0x001c1fff71b97589 */ /* 0x000f6200000e0000 */
[----:B------:R0:W-:Y:S06]  /*7f40*/  BAR.ARV R40, 0x100 ;  /* 0x000400280000751d */ /* 0x0001ec0000002000 */
[----:B------:R0:W-:Y:S01]  /*7f50*/  @!P3 SYNCS.ARRIVE.TRANS64.RED.A1T0 RZ, [R41+URZ], RZ ;  /* 0x000000ff29ffb9a7 */ /* 0x0001e2000810043f */
[--C-:B-----5:R-:W-:Y:S02]  /*7f60*/  IMAD.IADD R117, R119, 0x1, R185.reuse ;  /* 0x0000000177757824 */ /* 0x120fe400078e02b9 */
[----:B------:R-:W-:Y:S01]  /*7f70*/  IMAD.IADD R116, R118, 0x1, R185 ;  /* 0x0000000176747824 */ /* 0x000fe200078e02b9 */
[----:B01234-:R-:W-:Y:S06]  /*7f80*/  @P1 BRA `(.L_x_824) ;  /* 0x0000000000541947 */ /* 0x01ffec0003800000 */
[----:B------:R-:W-:Y:S01]  /*7f90*/  IADD3 R185, R17, -R86, R185 ;  /* 0x8000005611b97210 */ /* 0x000fe20007ffe0b9 */
[----:B------:R-:W-:Y:S03]  /*7fa0*/  BSSY B0, `(.L_x_825) ;  /* 0x0000010000007945 */ /* 0x000fe60003800000 */
[----:B------:R-:W-:-:S13]  /*7fb0*/  ISETP.GT.AND P1, PT, R185, -0x1, PT ;  /* 0xffffffffb900780c */ /* 0x000fda0003f24270 */
[----:B------:R-:W-:Y:S05]  /*7fc0*/  @P1 BRA `(.L_x_826) ;  /* 0x0000000000201947 */ /* 0x000fea0003800000 */
[----:B------:R-:W-:Y:S01]  /*7fd0*/  IMAD.U32 R184, RZ, RZ, UR25 ;  /* 0x00000019ffb87e24 */ /* 0x000fe2000f8e00ff */
[----:B------:R-:W-:-:S04]  /*7fe0*/  LOP3.LUT R185, RZ, R185, RZ, 0x33, !PT ;  /* 0x000000b9ffb97212 */ /* 0x000fc800078e33ff */
[----:B------:R-:W-:-:S13]  /*7ff0*/  ISETP.NE.AND P1, PT, R184, 0x1, PT ;  /* 0x00000001b800780c */ /* 0x000fda0003f25270 */
[----:B------:R-:W0:Y:S02]  /*8000*/  @P1 LDC.64 R40, c[0x0][0x9e8] ;  /* 0x00027a00ff281b82 */ /* 0x000e240000000a00 */
[----:B0-----:R-:W-:-:S05]  /*8010*/  @P1 IMAD.HI.U32 R40, R185, R40, RZ ;  /* 0x00000028b9281227 */ /* 0x001fca00078e00ff */
[----:B------:R-:W-:-:S04]  /*8020*/  @P1 SHF.R.U32.HI R185, RZ, R41, R40 ;  /* 0x00000029ffb91219 */ /* 0x000fc80000011628 */
[----:B------:R-:W-:Y:S01]  /*8030*/  LOP3.LUT R185, RZ, R185, RZ, 0x33, !PT ;  /* 0x000000b9ffb97212 */ /* 0x000fe200078e33ff */
[----:B------:R-:W-:Y:S06]  /*8040*/  BRA `(.L_x_827) ;  /* 0x0000000000147947 */ /* 0x000fec0003800000 */
.L_x_826:
[----:B------:R-:W-:-:S05]  /*8050*/  IMAD.U32 R184, RZ, RZ, UR25 ;  /* 0x00000019ffb87e24 */ /* 0x000fca000f8e00ff */
[----:B------:R-:W-:-:S13]  /*8060*/  ISETP.NE.AND P1, PT, R184, 0x1, PT ;  /* 0x00000001b800780c */ /* 0x000fda0003f25270 */
[----:B------:R-:W0:Y:S02]  /*8070*/  @P1 LDC.64 R40, c[0x0][0x9e8] ;  /* 0x00027a00ff281b82 */ /* 0x000e240000000a00 */
[----:B0-----:R-:W-:-:S05]  /*8080*/  @P1 IMAD.HI.U32 R40, R185, R40, RZ ;  /* 0x00000028b9281227 */ /* 0x001fca00078e00ff */
[----:B------:R-:W-:-:S07]  /*8090*/  @P1 SHF.R.U32.HI R185, RZ, R41, R40 ;  /* 0x00000029ffb91219 */ /* 0x000fce0000011628 */
.L_x_827:
[----:B------:R-:W-:Y:S05]  /*80a0*/  BSYNC B0 ;  /* 0x0000000000007941 */ /* 0x000fea0003800000 */
.L_x_825:
[----:B------:R-:W-:-:S05]  /*80b0*/  IMAD R185, R185, R184, R110 ;  /* 0x000000b8b9b97224 */ /* 0x000fca00078e026e */
[----:B------:R-:W-:Y:S02]  /*80c0*/  VIADDMNMX R117, R185, R184, R117, PT ;  /* 0x000000b8b9757246 */ /* 0x000fe40003800175 */
[----:B------:R-:W-:-:S07]  /*80d0*/  VIMNMX R116, R116, R185, !PT ;  /* 0x000000b974747248 */ /* 0x000fce0007fe0100 */
.L_x_824:
[C---:B------:R-:W-:Y:S01]  /*80e0*/  ISETP.GE.AND P3, PT, R115.reuse, 0x9, PT ;  /* 0x000000097300780c */ /* 0x040fe20003f66270 */
[----:B------:R-:W0:Y:S01]  /*80f0*/  SHFL.IDX PT, R113, R113, 0x1, 0x1c1f ;  /* 0x003c1f0071717f89 */ /* 0x000e2200000e0000 */
[C---:B------:R-:W-:Y:S02]  /*8100*/  ISETP.GE.AND P1, PT, R115.reuse, 0x2, PT ;  /* 0x000000027300780c */ /* 0x040fe40003f26270 */
[----:B------:R-:W-:Y:S02]  /*8110*/  ISETP.GE.AND P4, PT, R115, 0xa, PT ;  /* 0x0000000a7300780c */ /* 0x000fe40003f86270 */
[----:B------:R-:W-:Y:S02]  /*8120*/  LOP3.LUT R16, R16, 0xfffffffd, RZ, 0xc0, !PT ;  /* 0xfffffffd10107812 */ /* 0x000fe400078ec0ff */
[----:B------:R-:W-:Y:S02]  /*8130*/  ISETP.GT.AND P2, PT, R116, 0x1, !P1 ;  /* 0x000000017400780c */ /* 0x000fe40004f44270 */
[----:B------:R-:W-:-:S02]  /*8140*/  LOP3.LUT R2, R2, 0xfffffdff, RZ, 0xc0, !PT ;  /* 0xfffffdff02027812 */ /* 0x000fc400078ec0ff */
[----:B------:R-:W-:Y:S02]  /*8150*/  ISETP.LT.OR P2, PT, R117, 0x2, P2 ;  /* 0x000000027500780c */ /* 0x000fe40001741670 */
[----:B------:R-:W-:Y:S02]  /*8160*/  @P3 LOP3.LUT R16, R16, 0x2, RZ, 0xfc, !PT ;  /* 0x0000000210103812 */ /* 0x000fe400078efcff */
[----:B------:R-:W-:Y:S02]  /*8170*/  FSEL R40, R9, -INF , !P2 ;  /* 0xff80000009287808 */ /* 0x000fe40005000000 */
[----:B------:R-:W-:Y:S02]  /*8180*/  LOP3.LUT R16, R16, 0xfffffffb, RZ, 0xc0, !PT ;  /* 0xfffffffb10107812 */ /* 0x000fe400078ec0ff */
[----:B------:R-:W-:Y:S02]  /*8190*/  ISETP.GT.AND P3, PT, R116, 0x8, !P3 ;  /* 0x000000087400780c */ /* 0x000fe40005f64270 */
[----:B------:R-:W-:-:S02]  /*81a0*/  @P4 LOP3.LUT R16, R16, 0x4, RZ, 0xfc, !PT ;  /* 0x0000000410104812 */ /* 0x000fc400078efcff */
[----:B------:R-:W-:Y:S01]  /*81b0*/  ISETP.GT.AND P2, PT, R116, 0x9, !P4 ;  /* 0x000000097400780c */ /* 0x000fe20006744270 */
[--C-:B0-----:R-:W-:Y:S01]  /*81c0*/  IMAD.IADD R119, R119, 0x1, R113.reuse ;  /* 0x0000000177777824 */ /* 0x101fe200078e0271 */
[----:B------:R-:W-:Y:S01]  /*81d0*/  ISETP.GE.AND P4, PT, R115, 0x11, PT ;  /* 0x000000117300780c */ /* 0x000fe20003f86270 */
[----:B------:R-:W-:Y:S01]  /*81e0*/  IMAD.IADD R118, R118, 0x1, R113 ;  /* 0x0000000176767824 */ /* 0x000fe200078e0271 */
[C---:B------:R-:W-:Y:S02]  /*81f0*/  ISETP.LT.OR P3, PT, R117.reuse, 0x9, P3 ;  /* 0x000000097500780c */ /* 0x040fe40001f61670 */
[----:B------:R-:W-:Y:S02]  /*8200*/  ISETP.LT.OR P2, PT, R117, 0xa, P2 ;  /* 0x0000000a7500780c */ /* 0x000fe40001741670 */
[----:B------:R-:W-:Y:S02]  /*8210*/  FSEL R12, R12, -INF , !P3 ;  /* 0xff8000000c0c7808 */ /* 0x000fe40005800000 */
[----:B------:R-:W-:-:S02]  /*8220*/  ISETP.GE.AND P3, PT, R115, 0x12, PT ;  /* 0x000000127300780c */ /* 0x000fc40003f66270 */
[----:B------:R-:W-:Y:S02]  /*8230*/  LOP3.LUT R16, R16, 0xfffffff7, RZ, 0xc0, !PT ;  /* 0xfffffff710107812 */ /* 0x000fe400078ec0ff */
[----:B------:R-:W-:Y:S02]  /*8240*/  FSEL R13, R13, -INF , !P2 ;  /* 0xff8000000d0d7808 */ /* 0x000fe40005000000 */
[----:B------:R-:W-:Y:S02]  /*8250*/  ISETP.GT.AND P2, PT, R116, 0x10, !P4 ;  /* 0x000000107400780c */ /* 0x000fe40006744270 */
[----:B------:R-:W-:Y:S02]  /*8260*/  @P4 LOP3.LUT R16, R16, 0x8, RZ, 0xfc, !PT ;  /* 0x0000000810104812 */ /* 0x000fe400078efcff */
[----:B------:R-:W-:Y:S02]  /*8270*/  ISETP.LT.OR P2, PT, R117, 0x11, P2 ;  /* 0x000000117500780c */ /* 0x000fe40001741670 */
[----:B------:R-:W-:-:S02]  /*8280*/  LOP3.LUT R16, R16, 0xffffffef, RZ, 0xc0, !PT ;  /* 0xffffffef10107812 */ /* 0x000fc400078ec0ff */
[----:B------:R-:W-:Y:S02]  /*8290*/  FSEL R20, R20, -INF , !P2 ;  /* 0xff80000014147808 */ /* 0x000fe40005000000 */
[----:B------:R-:W-:Y:S02]  /*82a0*/  @P3 LOP3.LUT R16, R16, 0x10, RZ, 0xfc, !PT ;  /* 0x0000001010103812 */ /* 0x000fe400078efcff */
[----:B------:R-:W-:Y:S02]  /*82b0*/  ISETP.GT.AND P2, PT, R116, 0x11, !P3 ;  /* 0x000000117400780c */ /* 0x000fe40005f44270 */
[----:B------:R-:W-:Y:S02]  /*82c0*/  ISETP.GE.AND P3, PT, R115, 0x19, PT ;  /* 0x000000197300780c */ /* 0x000fe40003f66270 */
[----:B------:R-:W-:Y:S02]  /*82d0*/  ISETP.LT.OR P2, PT, R117, 0x12, P2 ;  /* 0x000000127500780c */ /* 0x000fe40001741670 */
[----:B------:R-:W-:-:S02]  /*82e0*/  LOP3.LUT R16, R16, 0x7fffffff, RZ, 0xc0, !PT ;  /* 0x7fffffff10107812 */ /* 0x000fc400078ec0ff */
[----:B------:R-:W-:Y:S02]  /*82f0*/  FSEL R21, R21, -INF , !P2 ;  /* 0xff80000015157808 */ /* 0x000fe40005000000 */
[----:B------:R-:W-:-:S04]  /*8300*/  ISETP.GT.AND P2, PT, R116, 0x18, !P3 ;  /* 0x000000187400780c */ /* 0x000fc80005f44270 */
[----:B------:R-:W-:Y:S02]  /*8310*/  ISETP.LT.OR P2, PT, R117, 0x19, P2 ;  /* 0x000000197500780c */ /* 0x000fe40001741670 */
[----:B------:R-:W-:Y:S02]  /*8320*/  @P3 LOP3.LUT R2, R2, 0x200, RZ, 0xfc, !PT ;  /* 0x0000020002023812 */ /* 0x000fe400078efcff */
[----:B------:R-:W-:Y:S02]  /*8330*/  ISETP.GE.AND P3, PT, R115, 0x1a, PT ;  /* 0x0000001a7300780c */ /* 0x000fe40003f66270 */
[----:B------:R-:W-:Y:S02]  /*8340*/  LOP3.LUT R2, R2, 0xfffffeff, RZ, 0xc0, !PT ;  /* 0xfffffeff02027812 */ /* 0x000fe400078ec0ff */
[----:B------:R-:W-:Y:S02]  /*8350*/  FSEL R26, R26, -INF , !P2 ;  /* 0xff8000001a1a7808 */ /* 0x000fe40005000000 */
[----:B------:R-:W-:-:S04]  /*8360*/  ISETP.GT.AND P2, PT, R116, 0x19, !P3 ;  /* 0x000000197400780c */ /* 0x000fc80005f44270 */
[----:B------:R-:W-:-:S03]  /*8370*/  ISETP.LT.OR P2, PT, R117, 0x1a, P2 ;  /* 0x0000001a7500780c */ /* 0x000fc60001741670 */
        /* <DEDUP_REMOVED lines=50> */
[----:B------:R-:W-:Y:S02]  /*86a0*/  FSEL R45, R45, -INF , !P2 ;  /* 0xff8000002d2d7808 */ /* 0x000fe40005000000 */
[----:B------:R-:W-:Y:S02]  /*86b0*/  ISETP.GT.AND P2, PT, R116, 0x40, !P3 ;  /* 0x000000407400780c */ /* 0x000fe40005f44270 */
[----:B------:R-:W-:Y:S02]  /*86c0*/  LOP3.LUT R2, R2, 0xfffffbff, RZ, 0xc0, !PT ;  /* 0xfffffbff02027812 */ /* 0x000fe400078ec0ff */
[----:B------:R-:W-:-:S04]  /*86d0*/  ISETP.LT.OR P2, PT, R117, 0x41, P2 ;  /* 0x000000417500780c */ /* 0x000fc80001741670 */
[----:B------:R-:W-:Y:S02]  /*86e0*/  FSEL R48, R48, -INF , !P2 ;  /* 0xff80000030307808 */ /* 0x000fe40005000000 */
[----:B------:R-:W-:Y:S02]  /*86f0*/  @P3 LOP3.LUT R16, R16, 0x80000000, RZ, 0xfc, !PT ;  /* 0x8000000010103812 */ /* 0x000fe400078efcff */
[----:B------:R-:W-:Y:S02]  /*8700*/  ISETP.GE.AND P3, PT, R115, 0x42, PT ;  /* 0x000000427300780c */ /* 0x000fe40003f66270 */
[----:B------:R-:W-:Y:S02]  /*8710*/  LOP3.LUT R16, R16, 0xbfffffff, RZ, 0xc0, !PT ;  /* 0xbfffffff10107812 */ /* 0x000fe400078ec0ff */
[----:B------:R-:W-:-:S04]  /*8720*/  ISETP.GT.AND P2, PT, R116, 0x41, !P3 ;  /* 0x000000417400780c */ /* 0x000fc80005f44270 */
        /* <DEDUP_REMOVED lines=152> */
[----:B------:R-:W-:Y:S02]  /*90b0*/  ISETP.GE.AND P2, PT, R115, 0xaa, PT ;  /* 0x000000aa7300780c */ /* 0x000fe40003f46270 */
[----:B------:R-:W-:Y:S02]  /*90c0*/  @P3 LOP3.LUT R16, R16, 0x20, RZ, 0xfc, !PT ;  /* 0x0000002010103812 */ /* 0x000fe400078efcff */
[----:B------:R-:W-:Y:S02]  /*90d0*/  ISETP.GT.AND P3, PT, R116, 0xa9, !P2 ;  /* 0x000000a97400780c */ /* 0x000fe40005764270 */
[----:B------:R-:W-:Y:S02]  /*90e0*/  LOP3.LUT R16, R16, 0xfffffffe, RZ, 0xc0, !PT ;  /* 0xfffffffe10107812 */ /* 0x000fe400078ec0ff */
        /* <DEDUP_REMOVED lines=14> */
[----:B------:R-:W-:-:S13]  /*91d0*/  ISETP.GE.AND P6, PT, R115, 0x1, PT ;  /* 0x000000017300780c */ /* 0x000fda0003fc6270 */
[----:B------:R-:W-:Y:S02]  /*91e0*/  @P6 LOP3.LUT R16, R16, 0x1, RZ, 0xfc, !PT ;  /* 0x0000000110106812 */ /* 0x000fe400078efcff */
[----:B------:R-:W-:-:S04]  /*91f0*/  ISETP.GT.AND P6, PT, R116, RZ, !P6 ;  /* 0x000000ff7400720c */ /* 0x000fc800077c4270 */
[----:B------:R-:W-:-:S04]  /*9200*/  ISETP.LT.OR P6, PT, R117, 0x1, P6 ;  /* 0x000000017500780c */ /* 0x000fc800037c1670 */
[----:B------:R-:W-:Y:S02]  /*9210*/  FSEL R41, R8, -INF , !P6 ;  /* 0xff80000008297808 */ /* 0x000fe40007000000 */
[----:B------:R-:W-:-:S13]  /*9220*/  ISETP.GE.AND P6, PT, R115, 0xba, PT ;  /* 0x000000ba7300780c */ /* 0x000fda0003fc6270 */
[----:B------:R-:W-:Y:S02]  /*9230*/  @P6 LOP3.LUT R2, R2, 0x400, RZ, 0xfc, !PT ;  /* 0x0000040002026812 */ /* 0x000fe400078efcff */
        /* <DEDUP_REMOVED lines=17> */
.L_x_830:
[----:B------:R-:W-:-:S05]  /*9350*/  IMAD.U32 R115, RZ, RZ, UR25 ;  /* 0x00000019ff737e24 */ /* 0x000fca000f8e00ff */
[----:B------:R-:W-:-:S13]  /*9360*/  ISETP.NE.AND P6, PT, R115, 0x1, PT ;  /* 0x000000017300780c */ /* 0x000fda0003fc5270 */
[----:B------:R-:W0:Y:S02]  /*9370*/  @P6 LDC.64 R8, c[0x0][0x9e8] ;  /* 0x00027a00ff086b82 */ /* 0x000e240000000a00 */
[----:B0-----:R-:W-:-:S05]  /*9380*/  @P6 IMAD.HI.U32 R8, R113, R8, RZ ;  /* 0x0000000871086227 */ /* 0x001fca00078e00ff */
[----:B------:R-:W-:-:S07]  /*9390*/  @P6 SHF.R.U32.HI R113, RZ, R9, R8 ;  /* 0x00000009ff716219 */ /* 0x000fce0000011608 */
.L_x_831:
[----:B------:R-:W-:Y:S05]  /*93a0*/  BSYNC B0 ;  /* 0x0000000000007941 */ /* 0x000fea0003800000 */
.L_x_829:
[----:B------:R-:W-:-:S05]  /*93b0*/  IMAD R110, R113, R115, R110 ;  /* 0x00000073716e7224 */ /* 0x000fca00078e026e */
[----:B------:R-:W-:Y:S02]  /*93c0*/  VIADDMNMX R119, R110, R115, R119, PT ;  /* 0x000000736e777246 */ /* 0x000fe40003800177 */
[----:B------:R-:W-:-:S07]  /*93d0*/  VIMNMX R118, R118, R110, !PT ;  /* 0x0000006e76767248 */ /* 0x000fce0007fe0100 */
.L_x_828:
[----:B------:R-:W-:Y:S01]  /*93e0*/  ISETP.GT.AND P1, PT, R118, 0x1, !P1 ;  /* 0x000000017600780c */ /* 0x000fe20004f24270 */
[----:B------:R-:W-:Y:S01]  /*93f0*/  UMOV UR10, UR27 ;  /* 0x0000001b000a7c82 */ /* 0x000fe20008000000 */
[----:B------:R-:W-:Y:S02]  /*9400*/  LOP3.LUT P6, RZ, R2, 0x40, RZ, 0xc0, !PT ;  /* 0x0000004002ff7812 */ /* 0x000fe400078cc0ff */
[----:B------:R-:W-:Y:S02]  /*9410*/  ISETP.LT.OR P1, PT, R119, 0x2, P1 ;  /* 0x000000027700780c */ /* 0x000fe40000f21670 */
[----:B------:R-:W-:Y:S02]  /*9420*/  FMNMX.FTZ R9, R41, R6, !PT ;  /* 0x0000000629097209 */ /* 0x000fe40007810000 */
[----:B------:R-:W-:Y:S02]  /*9430*/  FSEL R11, R11, -INF , !P1 ;  /* 0xff8000000b0b7808 */ /* 0x000fe40004800000 */
[----:B------:R-:W-:-:S02]  /*9440*/  LOP3.LUT P1, RZ, R16, 0x2, RZ, 0xc0, !PT ;  /* 0x0000000210ff7812 */ /* 0x000fc4000782c0ff */
[----:B------:R-:W-:Y:S02]  /*9450*/  FMNMX.FTZ R9, R40, R9, !PT ;  /* 0x0000000928097209 */ /* 0x000fe40007810000 */
[----:B------:R-:W-:Y:S02]  /*9460*/  ISETP.GT.AND P1, PT, R118, 0x8, !P1 ;  /* 0x000000087600780c */ /* 0x000fe40004f24270 */
[----:B------:R-:W-:Y:S02]  /*9470*/  FMNMX.FTZ R8, R12, R9, !PT ;  /* 0x000000090c087209 */ /* 0x000fe40007810000 */
[----:B------:R-:W-:Y:S02]  /*9480*/  ISETP.LT.OR P1, PT, R119, 0x9, P1 ;  /* 0x000000097700780c */ /* 0x000fe40000f21670 */
[----:B------:R-:W-:Y:S02]  /*9490*/  FMNMX.FTZ R9, R13, R8, !PT ;  /* 0x000000080d097209 */ /* 0x000fe40007810000 */
[----:B------:R-:W-:-:S02]  /*94a0*/  FSEL R14, R14, -INF , !P1 ;  /* 0xff8000000e0e7808 */ /* 0x000fc40004800000 */
[----:B------:R-:W-:Y:S02]  /*94b0*/  LOP3.LUT P1, RZ, R16, 0x4, RZ, 0xc0, !PT ;  /* 0x0000000410ff7812 */ /* 0x000fe4000782c0ff */
[----:B------:R-:W-:Y:S02]  /*94c0*/  FMNMX.FTZ R8, R20, R9, !PT ;  /* 0x0000000914087209 */ /* 0x000fe40007810000 */
[----:B------:R-:W-:Y:S02]  /*94d0*/  ISETP.GT.AND P1, PT, R118, 0x9, !P1 ;  /* 0x000000097600780c */ /* 0x000fe40004f24270 */
[----:B------:R-:W-:Y:S02]  /*94e0*/  FMNMX.FTZ R9, R21, R8, !PT ;  /* 0x0000000815097209 */ /* 0x000fe40007810000 */
[----:B------:R-:W-:Y:S02]  /*94f0*/  ISETP.LT.OR P1, PT, R119, 0xa, P1 ;  /* 0x0000000a7700780c */ /* 0x000fe40000f21670 */
[----:B------:R-:W-:-:S02]  /*9500*/  FMNMX.FTZ R8, R26, R9, !PT ;  /* 0x000000091a087209 */ /* 0x000fc40007810000 */
[----:B------:R-:W-:Y:S02]  /*9510*/  FSEL R15, R15, -INF , !P1 ;  /* 0xff8000000f0f7808 */ /* 0x000fe40004800000 */
[----:B------:R-:W-:Y:S02]  /*9520*/  LOP3.LUT P1, RZ, R16, 0x8, RZ, 0xc0, !PT ;  /* 0x0000000810ff7812 */ /* 0x000fe4000782c0ff */
[----:B------:R-:W-:Y:S02]  /*9530*/  FMNMX.FTZ R9, R27, R8, !PT ;  /* 0x000000081b097209 */ /* 0x000fe40007810000 */
[----:B------:R-:W-:Y:S02]  /*9540*/  ISETP.GT.AND P1, PT, R118, 0x10, !P1 ;  /* 0x000000107600780c */ /* 0x000fe40004f24270 */
[----:B------:R-:W-:Y:S02]  /*9550*/  FMNMX.FTZ R8, R30, R9, !PT ;  /* 0x000000091e087209 */ /* 0x000fe40007810000 */
[----:B------:R-:W-:-:S02]  /*9560*/  ISETP.LT.OR P1, PT, R119, 0x11, P1 ;  /* 0x000000117700780c */ /* 0x000fc40000f21670 */
[----:B------:R-:W-:Y:S02]  /*9570*/  FMNMX.FTZ R9, R31, R8, !PT ;  /* 0x000000081f097209 */ /* 0x000fe40007810000 */
[----:B------:R-:W-:Y:S02]  /*9580*/  FSEL R24, R24, -INF , !P1 ;  /* 0xff80000018187808 */ /* 0x000fe40004800000 */
[----:B------:R-:W-:Y:S02]  /*9590*/  LOP3.LUT P1, RZ, R16, 0x10, RZ, 0xc0, !PT ;  /* 0x0000001010ff7812 */ /* 0x000fe4000782c0ff */
[----:B------:R-:W-:Y:S02]  /*95a0*/  FMNMX.FTZ R8, R34, R9, !PT ;  /* 0x0000000922087209 */ /* 0x000fe40007810000 */
[----:B------:R-:W-:Y:S02]  /*95b0*/  ISETP.GT.AND P1, PT, R118, 0x11, !P1 ;  /* 0x000000117600780c */ /* 0x000fe40004f24270 */
[----:B------:R-:W-:-:S02]  /*95c0*/  FMNMX.FTZ R9, R35, R8, !PT ;  /* 0x0000000823097209 */ /* 0x000fc40007810000 */
[----:B------:R-:W-:Y:S02]  /*95d0*/  ISETP.LT.OR P1, PT, R119, 0x12, P1 ;  /* 0x000000127700780c */ /* 0x000fe40000f21670 */
[----:B------:R-:W-:Y:S02]  /*95e0*/  FMNMX.FTZ R8, R38, R9, !PT ;  /* 0x0000000926087209 */ /* 0x000fe40007810000 */
[----:B------:R-:W-:Y:S02]  /*95f0*/  FSEL R25, R25, -INF , !P1 ;  /* 0xff80000019197808 */ /* 0x000fe40004800000 */
[----:B------:R-:W-:Y:S02]  /*9600*/  LOP3.LUT P1, RZ, R2, 0x200, RZ, 0xc0, !PT ;  /* 0x0000020002ff7812 */ /* 0x000fe4000782c0ff */
[----:B------:R-:W-:Y:S02]  /*9610*/  FMNMX.FTZ R9, R39, R8, !PT ;  /* 0x0000000827097209 */ /* 0x000fe40007810000 */
[----:B------:R-:W-:-:S02]  /*9620*/  ISETP.GT.AND P1, PT, R118, 0x18, !P1 ;  /* 0x000000187600780c */ /* 0x000fc40004f24270 */
[----:B------:R-:W-:Y:S02]  /*9630*/  FMNMX.FTZ R8, R44, R9, !PT ;  /* 0x000000092c087209 */ /* 0x000fe40007810000 */
[----:B------:R-:W-:Y:S02]  /*9640*/  ISETP.LT.OR P1, PT, R119, 0x19, P1 ;  /* 0x000000197700780c */ /* 0x000fe40000f21670 */
[----:B------:R-:W-:Y:S02]  /*9650*/  FMNMX.FTZ R9, R45, R8, !PT ;  /* 0x000000082d097209 */ /* 0x000fe40007810000 */
[----:B------:R-:W-:Y:S02]  /*9660*/  FSEL R28, R28, -INF , !P1 ;  /* 0xff8000001c1c7808 */ /* 0x000fe40004800000 */
[----:B------:R-:W-:Y:S02]  /*9670*/  LOP3.LUT P1, RZ, R2, 0x100, RZ, 0xc0, !PT ;  /* 0x0000010002ff7812 */ /* 0x000fe4000782c0ff */
[----:B------:R-:W-:-:S02]  /*9680*/  FMNMX.FTZ R8, R48, R9, !PT ;  /* 0x0000000930087209 */ /* 0x000fc40007810000 */
[----:B------:R-:W-:Y:S02]  /*9690*/  ISETP.GT.AND P1, PT, R118, 0x19, !P1 ;  /* 0x000000197600780c */ /* 0x000fe40004f24270 */
[----:B------:R-:W-:Y:S02]  /*96a0*/  FMNMX.FTZ R9, R49, R8, !PT ;  /* 0x0000000831097209 */ /* 0x000fe40007810000 */
        /* <DEDUP_REMOVED lines=10> */
[----:B------:R-:W-:Y:S02]  /*9750*/  ISETP.GT.AND P1, PT, R118, 0x21, !P6 ;  /* 0x000000217600780c */ /* 0x000fe40007724270 */
        /* <DEDUP_REMOVED lines=62> */
[C---:B------:R-:W-:Y:S02]  /*9b40*/  ISETP.GT.AND P1, PT, R118.reuse, 0x48, !P1 ;  /* 0x000000487600780c */ /* 0x040fe40004f24270 */
[----:B------:R-:W-:Y:S01]  /*9b50*/  ISETP.GT.AND P2, PT, R118, 0xa9, !P2 ;  /* 0x000000a97600780c */ /* 0x000fe20005744270 */
[----:B------:R-:W0:Y:S01]  /*9b60*/  SHFL.BFLY PT, R8, R9, 0x2, 0x1f ;  /* 0x0c401f0009087f89 */ /* 0x000e2200000e0000 */
[----:B------:R-:W-:-:S02]  /*9b70*/  ISETP.LT.OR P1, PT, R119, 0x49, P1 ;  /* 0x000000497700780c */ /* 0x000fc40000f21670 */
[----:B------:R-:W-:Y:S02]  /*9b80*/  ISETP.LT.OR P2, PT, R119, 0xaa, P2 ;  /* 0x000000aa7700780c */ /* 0x000fe40001741670 */
[----:B------:R-:W-:Y:S02]  /*9b90*/  FSEL R52, R52, -INF , !P1 ;  /* 0xff80000034347808 */ /* 0x000fe40004800000 */
[----:B------:R-:W-:Y:S02]  /*9ba0*/  LOP3.LUT P1, RZ, R16, 0x10000000, RZ, 0xc0, !PT ;  /* 0x1000000010ff7812 */ /* 0x000fe4000782c0ff */
[C---:B------:R-:W-:Y:S02]  /*9bb0*/  ISETP.GT.AND P3, PT, R118.reuse, 0xb0, !P3 ;  /* 0x000000b07600780c */ /* 0x040fe40005f64270 */
[----:B------:R-:W-:Y:S02]  /*9bc0*/  ISETP.GT.AND P1, PT, R118, 0x49, !P1 ;  /* 0x000000497600780c */ /* 0x000fe40004f24270 */
[----:B------:R-:W-:-:S02]  /*9bd0*/  FSEL R102, R102, -INF , !P2 ;  /* 0xff80000066667808 */ /* 0x000fc40005000000 */
[----:B------:R-:W-:Y:S02]  /*9be0*/  ISETP.LT.OR P1, PT, R119, 0x4a, P1 ;  /* 0x0000004a7700780c */ /* 0x000fe40000f21670 */
[C---:B------:R-:W-:Y:S02]  /*9bf0*/  ISETP.GT.AND P4, PT, R118.reuse, 0xb1, !P4 ;  /* 0x000000b17600780c */ /* 0x040fe40006784270 */
[----:B------:R-:W-:Y:S02]  /*9c00*/  FSEL R53, R53, -INF , !P1 ;  /* 0xff80000035357808 */ /* 0x000fe40004800000 */
[----:B------:R-:W-:Y:S02]  /*9c10*/  ISETP.GT.AND P1, PT, R118, 0x50, !P6 ;  /* 0x000000507600780c */ /* 0x000fe40007724270 */
[----:B------:R-:W-:Y:S02]  /*9c20*/  LOP3.LUT P6, RZ, R16, 0x10000, RZ, 0xc0, !PT ;  /* 0x0001000010ff7812 */ /* 0x000fe400078cc0ff */
[----:B------:R-:W-:-:S02]  /*9c30*/  ISETP.LT.OR P1, PT, R119, 0x51, P1 ;  /* 0x000000517700780c */ /* 0x000fc40000f21670 */
[----:B0-----:R-:W-:Y:S02]  /*9c40*/  FMNMX.FTZ R110, R9, R8, !PT ;  /* 0x00000008096e7209 */ /* 0x001fe40007810000 */
[----:B------:R-:W-:Y:S02]  /*9c50*/  FSEL R56, R56, -INF , !P1 ;  /* 0xff80000038387808 */ /* 0x000fe40004800000 */
[----:B------:R-:W-:Y:S01]  /*9c60*/  LOP3.LUT P1, RZ, R16, 0x4000000, RZ, 0xc0, !PT ;  /* 0x0400000010ff7812 */ /* 0x000fe2000782c0ff */
[----:B------:R-:W0:Y:S01]  /*9c70*/  SHFL.BFLY PT, R113, R110, 0x1, 0x1f ;  /* 0x0c201f006e717f89 */ /* 0x000e2200000e0000 */
[----:B------:R-:W-:Y:S02]  /*9c80*/  ISETP.LT.OR P3, PT, R119, 0xb1, P3 ;  /* 0x000000b17700780c */ /* 0x000fe40001f61670 */
[C---:B------:R-:W-:Y:S02]  /*9c90*/  ISETP.GT.AND P1, PT, R118.reuse, 0x51, !P1 ;  /* 0x000000517600780c */ /* 0x040fe40004f24270 */
[----:B------:R-:W-:-:S02]  /*9ca0*/  ISETP.GT.AND P5, PT, R118, 0xb8, !P5 ;  /* 0x000000b87600780c */ /* 0x000fc40006fa4270 */
[C---:B------:R-:W-:Y:S02]  /*9cb0*/  ISETP.LT.OR P1, PT, R119.reuse, 0x52, P1 ;  /* 0x000000527700780c */ /* 0x040fe40000f21670 */
[----:B------:R-:W-:Y:S02]  /*9cc0*/  ISETP.LT.OR P4, PT, R119, 0xb2, P4 ;  /* 0x000000b27700780c */ /* 0x000fe40002781670 */
[----:B------:R-:W-:Y:S02]  /*9cd0*/  FSEL R57, R57, -INF , !P1 ;  /* 0xff80000039397808 */ /* 0x000fe40004800000 */
[----:B------:R-:W-:Y:S02]  /*9ce0*/  LOP3.LUT P1, RZ, R16, 0x2000000, RZ, 0xc0, !PT ;  /* 0x0200000010ff7812 */ /* 0x000fe4000782c0ff */
[----:B------:R-:W-:Y:S02]  /*9cf0*/  FSEL R105, R105, -INF , !P3 ;  /* 0xff80000069697808 */ /* 0x000fe40005800000 */
[----:B------:R-:W-:-:S02]  /*9d00*/  ISETP.GT.AND P1, PT, R118, 0x58, !P1 ;  /* 0x000000587600780c */ /* 0x000fc40004f24270 */
[C---:B------:R-:W-:Y:S02]  /*9d10*/  ISETP.LT.OR P5, PT, R119.reuse, 0xb9, P5 ;  /* 0x000000b97700780c */ /* 0x040fe40002fa1670 */
[----:B------:R-:W-:Y:S02]  /*9d20*/  ISETP.LT.OR P1, PT, R119, 0x59, P1 ;  /* 0x000000597700780c */ /* 0x000fe40000f21670 */
[----:B------:R-:W-:Y:S02]  /*9d30*/  FSEL R106, R106, -INF , !P4 ;  /* 0xff8000006a6a7808 */ /* 0x000fe40006000000 */
[----:B------:R-:W-:Y:S02]  /*9d40*/  FSEL R61, R61, -INF , !P1 ;  /* 0xff8000003d3d7808 */ /* 0x000fe40004800000 */
[----:B------:R-:W-:Y:S02]  /*9d50*/  LOP3.LUT P1, RZ, R16, 0x1000000, RZ, 0xc0, !PT ;  /* 0x0100000010ff7812 */ /* 0x000fe4000782c0ff */
[----:B0-----:R-:W-:Y:S01]  /*9d60*/  FMNMX.FTZ R8, R110, R113, !PT ;  /* 0x000000716e087209 */ /* 0x001fe20007810000 */
[----:B------:R-:W-:Y:S01]  /*9d70*/  IMAD.U32 R113, RZ, RZ, UR10 ;  /* 0x0000000aff717e24 */ /* 0x000fe2000f8e00ff */
[----:B------:R-:W-:-:S02]  /*9d80*/  ISETP.GT.AND P1, PT, R118, 0x59, !P1 ;  /* 0x000000597600780c */ /* 0x000fc40004f24270 */
[----:B------:R-:W-:Y:S01]  /*9d90*/  FSEL R109, R109, -INF , !P5 ;  /* 0xff8000006d6d7808 */ /* 0x000fe20006800000 */
[----:B------:R-:W-:-:S01]  /*9da0*/  FFMA.FTZ R113, R8, R113, -8 ;  /* 0xc100000008717423 */ /* 0x000fc20000010071 */
[----:B------:R-:W-:-:S04]  /*9db0*/  ISETP.LT.OR P1, PT, R119, 0x5a, P1 ;  /* 0x0000005a7700780c */ /* 0x000fc80000f21670 */
[----:B------:R-:W-:Y:S02]  /*9dc0*/  FSEL R62, R62, -INF , !P1 ;  /* 0xff8000003e3e7808 */ /* 0x000fe40004800000 */
[----:B------:R-:W-:-:S04]  /*9dd0*/  LOP3.LUT P1, RZ, R16, 0x800000, RZ, 0xc0, !PT ;  /* 0x0080000010ff7812 */ /* 0x000fc8000782c0ff */
[----:B------:R-:W-:-:S04]  /*9de0*/  ISETP.GT.AND P1, PT, R118, 0x60, !P1 ;  /* 0x000000607600780c */ /* 0x000fc80004f24270 */
        /* <DEDUP_REMOVED lines=26> */
[----:B------:R-:W-:Y:S02]  /*9f90*/  ISETP.GT.AND P1, PT, R118, 0x79, !P6 ;  /* 0x000000797600780c */ /* 0x000fe40007724270 */
[----:B------:R-:W-:Y:S02]  /*9fa0*/  LOP3.LUT P6, RZ, R16, 0x20, RZ, 0xc0, !PT ;  /* 0x0000002010ff7812 */ /* 0x000fe400078cc0ff */
        /* <DEDUP_REMOVED lines=46> */
[----:B------:R-:W-:Y:S02]  /*a290*/  ISETP.GT.AND P1, PT, R118, RZ, !P6 ;  /* 0x000000ff7600720c */ /* 0x000fe40007724270 */
[----:B------:R-:W-:Y:S02]  /*a2a0*/  LOP3.LUT P6, RZ, R2, 0x400, RZ, 0xc0, !PT ;  /* 0x0000040002ff7812 */ /* 0x000fe400078cc0ff */
[----:B------:R-:W-:Y:S02]  /*a2b0*/  ISETP.LT.OR P1, PT, R119, 0x1, P1 ;  /* 0x000000017700780c */ /* 0x000fe40000f21670 */
[----:B------:R-:W-:Y:S02]  /*a2c0*/  ISETP.GT.AND P2, PT, R118, 0xb9, !P6 ;  /* 0x000000b97600780c */ /* 0x000fe40007744270 */
[----:B------:R-:W-:-:S02]  /*a2d0*/  FSEL R10, R10, -INF , !P1 ;  /* 0xff8000000a0a7808 */ /* 0x000fc40004800000 */
[----:B------:R-:W-:Y:S02]  /*a2e0*/  FSETP.NEU.FTZ.AND P1, PT, R8, -INF , PT ;  /* 0xff8000000800780b */ /* 0x000fe40003f3d000 */
[----:B------:R-:W-:Y:S02]  /*a2f0*/  ISETP.LT.OR P2, PT, R119, 0xba, P2 ;  /* 0x000000ba7700780c */ /* 0x000fe40001741670 */
[----:B------:R-:W-:Y:S02]  /*a300*/  FSEL R9, R113, RZ, P1 ;  /* 0x000000ff71097208 */ /* 0x000fe40000800000 */
[----:B------:R-:W-:-:S03]  /*a310*/  FSEL R111, R111, -INF , !P2 ;  /* 0xff8000006f6f7808 */ /* 0x000fc60005000000 */
[--C-:B------:R-:W-:Y:S01]  /*a320*/  FFMA.FTZ R113, R41, UR10, -R9.reuse ;  /* 0x0000000a29717c23 */ /* 0x100fe20008010809 */
[----:B------:R-:W-:-:S01]  /*a330*/  FFMA.FTZ R41, R40, UR10, -R9 ;  /* 0x0000000a28297c23 */ /* 0x000fc20008010809 */
[----:B------:R-:W-:Y:S01]  /*a340*/  FMNMX.FTZ R40, R10, R7, !PT ;  /* 0x000000070a287209 */ /* 0x000fe20007810000 */
[----:B------:R-:W-:-:S01]  /*a350*/  FFMA.FTZ R115, R44, UR10, -R9 ;  /* 0x0000000a2c737c23 */ /* 0x000fc20008010809 */
[----:B------:R0:W-:Y:S01]  /*a360*/  MUFU.EX2 R110, R113 ;  /* 0x00000071006e7308 */ /* 0x0001e20000000800 */
[----:B------:R-:W-:-:S01]  /*a370*/  FFMA.FTZ R116, R48, UR10, -R9 ;  /* 0x0000000a30747c23 */ /* 0x000fc20008010809 */
[--C-:B------:R-:W-:Y:S01]  /*a380*/  FFMA.FTZ R117, R91, UR10, -R9.reuse ;  /* 0x0000000a5b757c23 */ /* 0x100fe20008010809 */
[----:B------:R-:W-:-:S01]  /*a390*/  FFMA.FTZ R91, R92, UR10, -R9 ;  /* 0x0000000a5c5b7c23 */ /* 0x000fc20008010809 */
[--C-:B------:R-:W-:Y:S01]  /*a3a0*/  FFMA.FTZ R92, R95, UR10, -R9.reuse ;  /* 0x0000000a5f5c7c23 */ /* 0x100fe20008010809 */
[----:B------:R-:W-:-:S01]  /*a3b0*/  FFMA.FTZ R95, R96, UR10, -R9 ;  /* 0x0000000a605f7c23 */ /* 0x000fc20008010809 */
[--C-:B------:R-:W-:Y:S01]  /*a3c0*/  FFMA.FTZ R96, R98, UR10, -R9.reuse ;  /* 0x0000000a62607c23 */ /* 0x100fe20008010809 */
[----:B------:R-:W-:-:S01]  /*a3d0*/  FFMA.FTZ R98, R103, UR10, -R9 ;  /* 0x0000000a67627c23 */ /* 0x000fc20008010809 */
[--C-:B------:R-:W-:Y:S01]  /*a3e0*/  FFMA.FTZ R103, R104, UR10, -R9.reuse ;  /* 0x0000000a68677c23 */ /* 0x100fe20008010809 */
[----:B0-----:R-:W-:Y:S01]  /*a3f0*/  FMNMX.FTZ R113, R11, R40, !PT ;  /* 0x000000280b717209 */ /* 0x001fe20007810000 */
        /* <DEDUP_REMOVED lines=18> */
[----:B0-----:R-:W-:-:S01]  /*a520*/  FFMA.FTZ R115, R54, UR10, -R9 ;  /* 0x0000000a36737c23 */ /* 0x001fc20008010809 */
[----:B------:R-:W-:Y:S01]  /*a530*/  FMNMX.FTZ R44, R28, R113, !PT ;  /* 0x000000711c2c7209 */ /* 0x000fe20007810000 */
[----:B------:R-:W-:-:S01]  /*a540*/  FFMA.FTZ R39, R39, UR10, -R9 ;  /* 0x0000000a27277c23 */ /* 0x000fc20008010809 */
[--C-:B------:R-:W-:Y:S01]  /*a550*/  FFMA.FTZ R45, R45, UR10, -R9.reuse ;  /* 0x0000000a2d2d7c23 */ /* 0x100fe20008010809 */
[----:B------:R-:W-:-:S01]  /*a560*/  FFMA.FTZ R49, R49, UR10, -R9 ;  /* 0x0000000a31317c23 */ /* 0x000fc20008010809 */
[----:B------:R-:W-:Y:S01]  /*a570*/  FMNMX.FTZ R113, R29, R44, !PT ;  /* 0x0000002c1d717209 */ /* 0x000fe20007810000 */
[----:B------:R-:W-:-:S01]  /*a580*/  FFMA.FTZ R55, R55, UR10, -R9 ;  /* 0x0000000a37377c23 */ /* 0x000fc20008010809 */
        /* <DEDUP_REMOVED lines=17> */
[----:B------:R-:W-:Y:S01]  /*a6a0*/  IMAD.U32 R112, RZ, RZ, UR10 ;  /* 0x0000000aff707e24 */ /* 0x000fe2000f8e00ff */
[----:B------:R-:W-:-:S04]  /*a6b0*/  FMNMX.FTZ R54, R42, R113, !PT ;  /* 0x000000712a367209 */ /* 0x000fc80007810000 */
[----:B------:R-:W-:Y:S02]  /*a6c0*/  FMNMX.FTZ R113, R43, R54, !PT ;  /* 0x000000362b717209 */ /* 0x000fe40007810000 */
[----:B------:R-:W-:Y:S01]  /*a6d0*/  MUFU.EX2 R41, R41 ;  /* 0x0000002900297308 */ /* 0x000fe20000000800 */
[----:B0-----:R-:W-:-:S01]  /*a6e0*/  FFMA.FTZ R115, R60, UR10, -R9 ;  /* 0x0000000a3c737c23 */ /* 0x001fc20008010809 */
[----:B------:R-:W-:-:S04]  /*a6f0*/  FMNMX.FTZ R54, R46, R113, !PT ;  /* 0x000000712e367209 */ /* 0x000fc80007810000 */
[----:B------:R-:W-:Y:S02]  /*a700*/  FMNMX.FTZ R113, R47, R54, !PT ;  /* 0x000000362f717209 */ /* 0x000fe40007810000 */
[----:B------:R0:W-:Y:S02]  /*a710*/  MUFU.EX2 R54, R116 ;  /* 0x0000007400367308 */ /* 0x0001e40000000800 */
        /* <DEDUP_REMOVED lines=11> */
[----:B------:R-:W-:Y:S01]  /*a7d0*/  FMNMX.FTZ R113, R61, R60, !PT ;  /* 0x0000003c3d717209 */ /* 0x000fe20007810000 */
[----:B------:R-:W-:-:S03]  /*a7e0*/  FFMA.FTZ R60, R66, UR10, -R9 ;  /* 0x0000000a423c7c23 */ /* 0x000fc60008010809 */
        /* <DEDUP_REMOVED lines=32> */
[----:B------:R-:W-:Y:S01]  /*a9f0*/  FMNMX.FTZ R113, R101, R82, !PT ;  /* 0x0000005265717209 */ /* 0x000fe20007810000 */
[----:B------:R-:W-:-:S03]  /*aa00*/  FFMA.FTZ R82, R87, UR10, -R9 ;  /* 0x0000000a57527c23 */ /* 0x000fc60008010809 */
[----:B------:R-:W-:Y:S02]  /*aa10*/  FMNMX.FTZ R116, R102, R113, !PT ;  /* 0x0000007166747209 */ /* 0x000fe40007810000 */
[----:B------:R-:W-:Y:S02]  /*aa20*/  MUFU.EX2 R35, R35 ;  /* 0x0000002300237308 */ /* 0x000fe40000000800 */
[----:B------:R-:W-:-:S04]  /*aa30*/  FMNMX.FTZ R87, R105, R116, !PT ;  /* 0x0000007469577209 */ /* 0x000fc80007810000 */
[----:B------:R-:W-:Y:S02]  /*aa40*/  FMNMX.FTZ R88, R106, R87, !PT ;  /* 0x000000576a587209 */ /* 0x000fe40007810000 */
[----:B------:R0:W-:Y:S02]  /*aa50*/  MUFU.EX2 R87, R115 ;  /* 0x0000007300577308 */ /* 0x0001e40000000800 */
[----:B------:R-:W-:-:S04]  /*aa60*/  FMNMX.FTZ R88, R109, R88, !PT ;  /* 0x000000586d587209 */ /* 0x000fc80007810000 */
[----:B------:R-:W-:Y:S02]  /*aa70*/  FMNMX.FTZ R113, R111, R88, !PT ;  /* 0x000000586f717209 */ /* 0x000fe40007810000 */
[----:B------:R1:W-:Y:S01]  /*aa80*/  MUFU.EX2 R88, R117 ;  /* 0x0000007500587308 */ /* 0x0003e20000000800 */
[----:B0-----:R-:W-:Y:S02]  /*aa90*/  FSEL R115, R8, RZ, P1 ;  /* 0x000000ff08737208 */ /* 0x001fe40000800000 */
[----:B------:R-:W0:Y:S03]  /*aaa0*/  SHFL.BFLY PT, R116, R113, 0x2, 0x1f ;  /* 0x0c401f0071747f89 */ /* 0x000e2600000e0000 */
[----:B------:R-:W-:-:S02]  /*aab0*/  FADD.FTZ R115, -R115, R6 ;  /* 0x0000000673737221 */ /* 0x000fc40000010100 */
[----:B------:R-:W-:Y:S02]  /*aac0*/  MUFU.EX2 R38, R38 ;  /* 0x0000002600267308 */ /* 0x000fe40000000800 */
[----:B------:R-:W-:-:S06]  /*aad0*/  FMUL.FTZ R115, R115, UR10 ;  /* 0x0000000a73737c20 */ /* 0x000fcc0008410000 */
[----:B------:R-:W2:Y:S08]  /*aae0*/  MUFU.EX2 R115, R115 ;  /* 0x0000007300737308 */ /* 0x000eb00000000800 */
[----:B------:R-:W-:Y:S01]  /*aaf0*/  MUFU.EX2 R39, R39 ;  /* 0x0000002700277308 */ /* 0x000fe20000000800 */
[----:B0-----:R-:W-:-:S05]  /*ab00*/  FMNMX.FTZ R116, R113, R116, !PT ;  /* 0x0000007471747209 */ /* 0x001fca0007810000 */
[----:B------:R-:W0:Y:S02]  /*ab10*/  SHFL.BFLY PT, R113, R116, 0x1, 0x1f ;  /* 0x0c201f0074717f89 */ /* 0x000e2400000e0000 */
[----:B------:R-:W-:Y:S08]  /*ab20*/  MUFU.EX2 R45, R45 ;  /* 0x0000002d002d7308 */ /* 0x000ff00000000800 */
[----:B------:R-:W-:Y:S08]  /*ab30*/  MUFU.EX2 R49, R49 ;  /* 0x0000003100317308 */ /* 0x000ff00000000800 */
[----:B------:R-:W-:Y:S01]  /*ab40*/  MUFU.EX2 R55, R55 ;  /* 0x0000003700377308 */ /* 0x000fe20000000800 */
[----:B0-----:R-:W-:-:S07]  /*ab50*/  FMNMX.FTZ R9, R116, R113, !PT ;  /* 0x0000007174097209 */ /* 0x001fce0007810000 */
[----:B------:R-:W-:Y:S01]  /*ab60*/  MUFU.EX2 R59, R59 ;  /* 0x0000003b003b7308 */ /* 0x000fe20000000800 */
[C---:B------:R-:W-:Y:S01]  /*ab70*/  FSETP.NEU.FTZ.AND P1, PT, R9.reuse, -INF , PT ;  /* 0xff8000000900780b */ /* 0x040fe20003f3d000 */
[----:B------:R-:W-:-:S03]  /*ab80*/  FFMA.FTZ R6, R9, R112, -8 ;  /* 0xc100000009067423 */ /* 0x000fc60000010070 */
[----:B------:R-:W-:-:S03]  /*ab90*/  FSEL R112, R9, RZ, P1 ;  /* 0x000000ff09707208 */ /* 0x000fc60000800000 */
[----:B------:R-:W-:Y:S01]  /*aba0*/  MUFU.EX2 R113, R114 ;  /* 0x0000007200717308 */ /* 0x000fe20000000800 */
[----:B------:R-:W-:Y:S01]  /*abb0*/  FSEL R6, R6, RZ, P1 ;  /* 0x000000ff06067208 */ /* 0x000fe20000800000 */
[----:B------:R-:W-:-:S04]  /*abc0*/  FADD.FTZ R112, -R112, R7 ;  /* 0x0000000770707221 */ /* 0x000fc80000010100 */
[--C-:B-1----:R-:W-:Y:S01]  /*abd0*/  FFMA.FTZ R117, R10, UR10, -R6.reuse ;  /* 0x0000000a0a757c23 */ /* 0x102fe20008010806 */
[----:B------:R-:W-:-:S01]  /*abe0*/  FFMA.FTZ R10, R11, UR10, -R6 ;  /* 0x0000000a0b0a7c23 */ /* 0x000fc20008010806 */
[--C-:B------:R-:W-:Y:S01]  /*abf0*/  FFMA.FTZ R11, R14, UR10, -R6.reuse ;  /* 0x0000000a0e0b7c23 */ /* 0x100fe20008010806 */
[----:B------:R-:W-:-:S01]  /*ac00*/  FFMA.FTZ R14, R15, UR10, -R6 ;  /* 0x0000000a0f0e7c23 */ /* 0x000fc20008010806 */
[----:B------:R-:W-:Y:S01]  /*ac10*/  FMUL.FTZ R112, R112, UR10 ;  /* 0x0000000a70707c20 */ /* 0x000fe20008410000 */
        /* <DEDUP_REMOVED lines=15> */
[--C-:B------:R-:W-:Y:S01]  /*ad10*/  FFMA.FTZ R50, R51, UR10, -R6.reuse ;  /* 0x0000000a33327c23 */ /* 0x100fe20008010806 */
[----:B------:R-:W-:-:S01]  /*ad20*/  FFMA.FTZ R51, R52, UR10, -R6 ;  /* 0x0000000a34337c23 */ /* 0x000fc20008010806 */
[--C-:B------:R-:W-:Y:S01]  /*ad30*/  FFMA.FTZ R52, R53, UR10, -R6.reuse ;  /* 0x0000000a35347c23 */ /* 0x100fe20008010806 */
[----:B------:R-:W-:-:S01]  /*ad40*/  FFMA.FTZ R53, R56, UR10, -R6 ;  /* 0x0000000a38357c23 */ /* 0x000fc20008010806 */
[--C-:B------:R-:W-:Y:S01]  /*ad50*/  FFMA.FTZ R56, R57, UR10, -R6.reuse ;  /* 0x0000000a39387c23 */ /* 0x100fe20008010806 */
[----:B------:R-:W-:-:S01]  /*ad60*/  FFMA.FTZ R57, R64, UR10, -R6 ;  /* 0x0000000a40397c23 */ /* 0x000fc20008010806 */
[----:B------:R-:W1:Y:S01]  /*ad70*/  MUFU.EX2 R10, R10 ;  /* 0x0000000a000a7308 */ /* 0x000e620000000800 */
[----:B------:R-:W-:-:S01]  /*ad80*/  FFMA.FTZ R64, R65, UR10, -R6 ;  /* 0x0000000a41407c23 */ /* 0x000fc20008010806 */
[----:B------:R-:W-:Y:S01]  /*ad90*/  FFMA.FTZ R65, R68, UR10, -R6 ;  /* 0x0000000a44417c23 */ /* 0x000fe20008010806 */
[----:B--2---:R-:W-:-:S01]  /*ada0*/  FFMA.FTZ R68, R115, R5, R110 ;  /* 0x0000000573447223 */ /* 0x004fc2000001006e */
[--C-:B------:R-:W-:Y:S01]  /*adb0*/  FFMA.FTZ R61, R61, UR10, -R6.reuse ;  /* 0x0000000a3d3d7c23 */ /* 0x100fe20008010806 */
[----:B------:R-:W-:-:S01]  /*adc0*/  FFMA.FTZ R62, R62, UR10, -R6 ;  /* 0x0000000a3e3e7c23 */ /* 0x000fc20008010806 */
[----:B------:R-:W-:Y:S01]  /*add0*/  FFMA.FTZ R90, R90, UR10, -R6 ;  /* 0x0000000a5a5a7c23 */ /* 0x000fe20008010806 */
[----:B------:R-:W-:-:S01]  /*ade0*/  FADD.FTZ R119, R41, R68 ;  /* 0x0000004429777221 */ /* 0x000fc20000010000 */
[----:B------:R-:W2:Y:S01]  /*adf0*/  MUFU.EX2 R11, R11 ;  /* 0x0000000b000b7308 */ /* 0x000ea20000000800 */
[----:B0-----:R-:W-:-:S01]  /*ae00*/  FFMA.FTZ R5, R112, R4, R117 ;  /* 0x0000000470057223 */ /* 0x001fc20000010075 */
[----:B------:R-:W-:Y:S01]  /*ae10*/  FFMA.FTZ R68, R69, UR10, -R6 ;  /* 0x0000000a45447c23 */ /* 0x000fe20008010806 */
[----:B------:R-:W-:-:S01]  /*ae20*/  FADD.FTZ R114, R12, R119 ;  /* 0x000000770c727221 */ /* 0x000fc20000010000 */
[--C-:B------:R-:W-:Y:S01]  /*ae30*/  FFMA.FTZ R94, R94, UR10, -R6.reuse ;  /* 0x0000000a5e5e7c23 */ /* 0x100fe20008010806 */
[----:B------:R-:W-:-:S01]  /*ae40*/  FFMA.FTZ R100, R100, UR10, -R6 ;  /* 0x0000000a64647c23 */ /* 0x000fc20008010806 */
[----:B------:R-:W-:Y:S01]  /*ae50*/  FFMA.FTZ R109, R109, UR10, -R6 ;  /* 0x0000000a6d6d7c23 */ /* 0x000fe20008010806 */
[----:B------:R-:W-:-:S01]  /*ae60*/  FADD.FTZ R69, R13, R114 ;  /* 0x000000720d457221 */ /* 0x000fc20000010000 */
[----:B------:R-:W0:Y:S01]  /*ae70*/  MUFU.EX2 R14, R14 ;  /* 0x0000000e000e7308 */ /* 0x000e220000000800 */
[----:B-1----:R-:W-:-:S07]  /*ae80*/  FADD.FTZ R4, R10, R5 ;  /* 0x000000050a047221 */ /* 0x002fce0000010000 */
[----:B------:R-:W1:Y:S01]  /*ae90*/  MUFU.EX2 R15, R15 ;  /* 0x0000000f000f7308 */ /* 0x000e620000000800 */
[----:B--2---:R-:W-:-:S01]  /*aea0*/  FADD.FTZ R5, R11, R4 ;  /* 0x000000040b057221 */ /* 0x004fc20000010000 */
[----:B------:R-:W-:Y:S01]  /*aeb0*/  FFMA.FTZ R4, R72, UR10, -R6 ;  /* 0x0000000a48047c23 */ /* 0x000fe20008010806 */
[----:B------:R-:W-:-:S04]  /*aec0*/  FADD.FTZ R72, R20, R69 ;  /* 0x0000004514487221 */ /* 0x000fc80000010000 */
[----:B------:R-:W-:Y:S01]  /*aed0*/  FADD.FTZ R69, R21, R72 ;  /* 0x0000004815457221 */ /* 0x000fe20000010000 */
[----:B------:R-:W2:Y:S01]  /*aee0*/  MUFU.EX2 R24, R24 ;  /* 0x0000001800187308 */ /* 0x000ea20000000800 */
[----:B0-----:R-:W-:-:S01]  /*aef0*/  FADD.FTZ R114, R14, R5 ;  /* 0x000000050e727221 */ /* 0x001fc20000010000 */
[----:B------:R-:W-:Y:S01]  /*af00*/  FFMA.FTZ R72, R73, UR10, -R6 ;  /* 0x0000000a49487c23 */ /* 0x000fe20008010806 */
[----:B------:R-:W-:-:S01]  /*af10*/  FADD.FTZ R116, R26, R69 ;  /* 0x000000451a747221 */ /* 0x000fc20000010000 */
[----:B------:R-:W-:-:S03]  /*af20*/  FFMA.FTZ R69, R76, UR10, -R6 ;  /* 0x0000000a4c457c23 */ /* 0x000fc60008010806 */
[----:B------:R-:W-:Y:S01]  /*af30*/  FADD.FTZ R73, R27, R116 ;  /* 0x000000741b497221 */ /* 0x000fe20000010000 */
[----:B------:R-:W0:Y:S01]  /*af40*/  MUFU.EX2 R25, R25 ;  /* 0x0000001900197308 */ /* 0x000e220000000800 */
[----:B-1----:R-:W-:-:S02]  /*af50*/  FADD.FTZ R5, R15, R114 ;  /* 0x000000720f057221 */ /* 0x002fc40000010000 */
[----:B------:R-:W-:-:S04]  /*af60*/  FADD.FTZ R76, R30, R73 ;  /* 0x000000491e4c7221 */ /* 0x000fc80000010000 */
[----:B------:R-:W-:Y:S01]  /*af70*/  FADD.FTZ R73, R31, R76 ;  /* 0x0000004c1f497221 */ /* 0x000fe20000010000 */
        /* <DEDUP_REMOVED lines=8> */
[----:B--2---:R-:W-:-:S01]  /*b000*/  FADD.FTZ R5, R29, R114 ;  /* 0x000000721d057221 */ /* 0x004fc20000010000 */
[----:B------:R-:W-:Y:S01]  /*b010*/  FADD.FTZ R114, R34, R73 ;  /* 0x0000004922727221 */ /* 0x000fe20000010000 */
[----:B------:R-:W-:-:S03]  /*b020*/  FFMA.FTZ R73, R80, UR10, -R6 ;  /* 0x0000000a50497c23 */ /* 0x000fc60008010806 */
[----:B------:R-:W-:Y:S02]  /*b030*/  FADD.FTZ R77, R35, R114 ;  /* 0x00000072234d7221 */ /* 0x000fe40000010000 */
[----:B------:R-:W2:Y:S02]  /*b040*/  MUFU.EX2 R36, R36 ;  /* 0x0000002400247308 */ /* 0x000ea40000000800 */
[----:B------:R-:W-:-:S04]  /*b050*/  FADD.FTZ R80, R38, R77 ;  /* 0x0000004d26507221 */ /* 0x000fc80000010000 */
[----:B------:R-:W-:Y:S01]  /*b060*/  FADD.FTZ R77, R39, R80 ;  /* 0x00000050274d7221 */ /* 0x000fe20000010000 */
[----:B------:R-:W-:-:S01]  /*b070*/  FFMA.FTZ R80, R81, UR10, -R6 ;  /* 0x0000000a51507c23 */ /* 0x000fc20008010806 */
[----:B------:R-:W3:Y:S02]  /*b080*/  MUFU.EX2 R37, R37 ;  /* 0x0000002500257308 */ /* 0x000ee40000000800 */
[----:B------:R-:W-:-:S01]  /*b090*/  FADD.FTZ R114, R40, R77 ;  /* 0x0000004d28727221 */ /* 0x000fc20000010000 */
[----:B------:R-:W-:-:S03]  /*b0a0*/  FFMA.FTZ R77, R84, UR10, -R6 ;  /* 0x0000000a544d7c23 */ /* 0x000fc60008010806 */
[----:B------:R-:W-:Y:S02]  /*b0b0*/  FADD.FTZ R81, R45, R114 ;  /* 0x000000722d517221 */ /* 0x000fe40000010000 */
[----:B------:R-:W-:Y:S02]  /*b0c0*/  MUFU.EX2 R7, R61 ;  /* 0x0000003d00077308 */ /* 0x000fe40000000800 */
[----:B------:R-:W-:-:S04]  /*b0d0*/  FADD.FTZ R84, R44, R81 ;  /* 0x000000512c547221 */ /* 0x000fc80000010000 */
[----:B------:R-:W-:Y:S01]  /*b0e0*/  FADD.FTZ R81, R49, R84 ;  /* 0x0000005431517221 */ /* 0x000fe20000010000 */
[----:B------:R-:W-:-:S01]  /*b0f0*/  FFMA.FTZ R84, R85, UR10, -R6 ;  /* 0x0000000a55547c23 */ /* 0x000fc20008010806 */
[----:B------:R-:W-:Y:S02]  /*b100*/  MUFU.EX2 R61, R65 ;  /* 0x00000041003d7308 */ /* 0x000fe40000000800 */
[----:B------:R-:W-:-:S01]  /*b110*/  FADD.FTZ R114, R48, R81 ;  /* 0x0000005130727221 */ /* 0x000fc20000010000 */
[----:B------:R-:W-:-:S03]  /*b120*/  FFMA.FTZ R81, R89, UR10, -R6 ;  /* 0x0000000a59517c23 */ /* 0x000fc60008010806 */
[----:B------:R-:W-:Y:S02]  /*b130*/  FADD.FTZ R85, R55, R114 ;  /* 0x0000007237557221 */ /* 0x000fe40000010000 */
[----:B------:R-:W4:Y:S02]  /*b140*/  MUFU.EX2 R42, R42 ;  /* 0x0000002a002a7308 */ /* 0x000f240000000800 */
[----:B------:R-:W-:-:S04]  /*b150*/  FADD.FTZ R114, R54, R85 ;  /* 0x0000005536727221 */ /* 0x000fc80000010000 */
[----:B------:R-:W-:Y:S02]  /*b160*/  FADD.FTZ R85, R59, R114 ;  /* 0x000000723b557221 */ /* 0x000fe40000010000 */
[----:B------:R0:W-:Y:S02]  /*b170*/  MUFU.EX2 R65, R4 ;  /* 0x0000000400417308 */ /* 0x0001e40000000800 */
[----:B------:R-:W-:-:S01]  /*b180*/  FADD.FTZ R114, R58, R85 ;  /* 0x000000553a727221 */ /* 0x000fc20000010000 */
[----:B------:R-:W-:-:S05]  /*b190*/  FFMA.FTZ R85, R93, UR10, -R6 ;  /* 0x0000000a5d557c23 */ /* 0x000fca0008010806 */
[----:B------:R-:W5:Y:S01]  /*b1a0*/  MUFU.EX2 R43, R43 ;  /* 0x0000002b002b7308 */ /* 0x000f620000000800 */
[----:B0-----:R-:W-:-:S04]  /*b1b0*/  FADD.FTZ R4, R32, R5 ;  /* 0x0000000520047221 */ /* 0x001fc80000010000 */
[----:B-1----:R-:W-:-:S03]  /*b1c0*/  FADD.FTZ R5, R33, R4 ;  /* 0x0000000421057221 */ /* 0x002fc60000010000 */
[----:B------:R-:W0:Y:S01]  /*b1d0*/  MUFU.EX2 R46, R46 ;  /* 0x0000002e002e7308 */ /* 0x000e220000000800 */
[----:B--2---:R-:W-:-:S04]  /*b1e0*/  FADD.FTZ R4, R36, R5 ;  /* 0x0000000524047221 */ /* 0x004fc80000010000 */
[----:B---3--:R-:W-:-:S03]  /*b1f0*/  FADD.FTZ R5, R37, R4 ;  /* 0x0000000425057221 */ /* 0x008fc60000010000 */
[----:B------:R-:W1:Y:S01]  /*b200*/  MUFU.EX2 R47, R47 ;  /* 0x0000002f002f7308 */ /* 0x000e620000000800 */
[----:B----4-:R-:W-:-:S04]  /*b210*/  FADD.FTZ R4, R42, R5 ;  /* 0x000000052a047221 */ /* 0x010fc80000010000 */
[----:B-----5:R-:W-:-:S03]  /*b220*/  FADD.FTZ R5, R43, R4 ;  /* 0x000000042b057221 */ /* 0x020fc60000010000 */
        /* <DEDUP_REMOVED lines=13> */
[----:B0-----:R-:W-:-:S04]  /*b300*/  FADD.FTZ R4, R56, R5 ;  /* 0x0000000538047221 */ /* 0x001fc80000010000 */
[----:B------:R-:W-:-:S03]  /*b310*/  FADD.FTZ R5, R7, R4 ;  /* 0x0000000407057221 */ /* 0x000fc60000010000 */
        /* <DEDUP_REMOVED lines=9> */
[----:B--2---:R-:W-:-:S04]  /*b3b0*/  FADD.FTZ R89, R67, R114 ;  /* 0x0000007243597221 */ /* 0x004fc80000010000 */
[----:B------:R-:W-:Y:S01]  /*b3c0*/  FADD.FTZ R114, R66, R89 ;  /* 0x0000005942727221 */ /* 0x000fe20000010000 */
[----:B------:R-:W-:-:S02]  /*b3d0*/  FFMA.FTZ R89, R97, UR10, -R6 ;  /* 0x0000000a61597c23 */ /* 0x000fc40008010806 */
[----:B------:R-:W2:Y:S01]  /*b3e0*/  MUFU.EX2 R68, R68 ;  /* 0x0000004400447308 */ /* 0x000ea20000000800 */
[----:B0-----:R-:W-:-:S04]  /*b3f0*/  FADD.FTZ R4, R64, R5 ;  /* 0x0000000540047221 */ /* 0x001fc80000010000 */
[----:B------:R-:W-:-:S03]  /*b400*/  FADD.FTZ R5, R61, R4 ;  /* 0x000000043d057221 */ /* 0x000fc60000010000 */
[----:B------:R-:W0:Y:S01]  /*b410*/  MUFU.EX2 R75, R75 ;  /* 0x0000004b004b7308 */ /* 0x000e220000000800 */
[----:B-1----:R-:W-:-:S04]  /*b420*/  FADD.FTZ R93, R71, R114 ;  /* 0x00000072475d7221 */ /* 0x002fc80000010000 */
[----:B------:R-:W-:-:S03]  /*b430*/  FADD.FTZ R114, R70, R93 ;  /* 0x0000005d46727221 */ /* 0x000fc60000010000 */
[----:B------:R-:W1:Y:S01]  /*b440*/  MUFU.EX2 R72, R72 ;  /* 0x0000004800487308 */ /* 0x000e620000000800 */
[----:B--2---:R-:W-:-:S04]  /*b450*/  FADD.FTZ R4, R68, R5 ;  /* 0x0000000544047221 */ /* 0x004fc80000010000 */
[----:B------:R-:W-:-:S03]  /*b460*/  FADD.FTZ R5, R65, R4 ;  /* 0x0000000441057221 */ /* 0x000fc60000010000 */
[----:B------:R-:W2:Y:S01]  /*b470*/  MUFU.EX2 R69, R69 ;  /* 0x0000004500457308 */ /* 0x000ea20000000800 */
[----:B0-----:R-:W-:-:S04]  /*b480*/  FADD.FTZ R93, R75, R114 ;  /* 0x000000724b5d7221 */ /* 0x001fc80000010000 */
[----:B------:R-:W-:Y:S01]  /*b490*/  FADD.FTZ R114, R74, R93 ;  /* 0x0000005d4a727221 */ /* 0x000fe20000010000 */
[----:B------:R-:W-:-:S02]  /*b4a0*/  FFMA.FTZ R93, R101, UR10, -R6 ;  /* 0x0000000a655d7c23 */ /* 0x000fc40008010806 */
        /* <DEDUP_REMOVED lines=18> */
[----:B0-----:R-:W-:-:S01]  /*b5d0*/  FADD.FTZ R102, R82, R97 ;  /* 0x0000006152667221 */ /* 0x001fc20000010000 */
[----:B------:R-:W-:-:S03]  /*b5e0*/  FFMA.FTZ R97, R105, UR10, -R6 ;  /* 0x0000000a69617c23 */ /* 0x000fc60008010806 */
[----:B------:R-:W-:-:S03]  /*b5f0*/  FADD.FTZ R101, R87, R102 ;  /* 0x0000006657657221 */ /* 0x000fc60000010000 */
[----:B------:R-:W0:Y:S01]  /*b600*/  MUFU.EX2 R81, R81 ;  /* 0x0000005100517308 */ /* 0x000e220000000800 */
[----:B-1----:R-:W-:-:S01]  /*b610*/  FADD.FTZ R5, R77, R4 ;  /* 0x000000044d057221 */ /* 0x002fc20000010000 */
[----:B------:R-:W-:-:S06]  /*b620*/  FADD.FTZ R102, R88, R101 ;  /* 0x0000006558667221 */ /* 0x000fcc0000010000 */
[----:B------:R-:W1:Y:S01]  /*b630*/  MUFU.EX2 R91, R91 ;  /* 0x0000005b005b7308 */ /* 0x000e620000000800 */
[----:B--2---:R-:W-:-:S07]  /*b640*/  FADD.FTZ R4, R84, R5 ;  /* 0x0000000554047221 */ /* 0x004fce0000010000 */
[----:B------:R-:W2:Y:S01]  /*b650*/  MUFU.EX2 R90, R90 ;  /* 0x0000005a005a7308 */ /* 0x000ea20000000800 */
[----:B0-----:R-:W-:-:S07]  /*b660*/  FADD.FTZ R5, R81, R4 ;  /* 0x0000000451057221 */ /* 0x001fce0000010000 */
[----:B------:R-:W0:Y:S01]  /*b670*/  MUFU.EX2 R92, R92 ;  /* 0x0000005c005c7308 */ /* 0x000e220000000800 */
[----:B-1----:R-:W-:-:S01]  /*b680*/  FADD.FTZ R101, R91, R102 ;  /* 0x000000665b657221 */ /* 0x002fc20000010000 */
[--C-:B------:R-:W-:Y:S01]  /*b690*/  FFMA.FTZ R102, R106, UR10, -R6.reuse ;  /* 0x0000000a6a667c23 */ /* 0x100fe20008010806 */
[----:B------:R-:W-:-:S05]  /*b6a0*/  FFMA.FTZ R6, R111, UR10, -R6 ;  /* 0x0000000a6f067c23 */ /* 0x000fca0008010806 */
        /* <DEDUP_REMOVED lines=36> */
[----:B--2---:R-:W-:-:S03]  /*b8f0*/  FADD.FTZ R101, R116, R5 ;  /* 0x0000000574657221 */ /* 0x004fc60000010000 */
[----:B------:R-:W-:Y:S01]  /*b900*/  FADD.FTZ R5, R113, R4 ;  /* 0x0000000471057221 */ /* 0x000fe20000010000 */
[----:B0-----:R-:W-:-:S01]  /*b910*/  FADD.FTZ R4, R6, R101 ;  /* 0x0000006506047221 */ /* 0x001fc20000010000 */
[----:B------:R-:W-:Y:S06]  /*b920*/  @!P0 BRA `(.L_x_832) ;  /* 0x0000000000048947 */ /* 0x000fec0003800000 */
[----:B------:R-:W-:Y:S01]  /*b930*/  BPT.TRAP 0x1 ;  /* 0x000000040000795c */ /* 0x000fe20000300000 */
.L_x_832:
[----:B------:R-:W-:Y:S01]  /*b940*/  ULEA UR6, UR47, UR45, 0x3 ;  /* 0x0000002d2f067291 */ /* 0x000fe2000f8e183f */
[----:B------:R-:W-:Y:S01]  /*b950*/  ISETP.GT.AND P1, PT, R3, UR22, PT ;  /* 0x0000001603007c0c */ /* 0x000fe2000bf24270 */
[----:B------:R-:W-:Y:S01]  /*b960*/  UMOV UR37, UR24 ;  /* 0x0000001800257c82 */ /* 0x000fe20008000000 */
[----:B------:R-:W-:Y:S01]  /*b970*/  F2FP.SATFINITE.E4M3.F32.PACK_AB_MERGE_C R7, R62, R7, RZ ;  /* 0x000000073e07723e */ /* 0x000fe200048070ff */
[----:B------:R-:W-:Y:S01]  /*b980*/  UIADD3 UR6, UR6, 0x28860, URZ ;  /* 0x0002886006067890 */ /* 0x000fe2000fffe03f */
[----:B------:R-:W-:Y:S01]  /*b990*/  F2FP.SATFINITE.E4M3.F32.PACK_AB_MERGE_C R6, R6, R116, RZ ;  /* 0x000000740606723e */ /* 0x000fe200048070ff */
[----:B------:R-:W-:Y:S01]  /*b9a0*/  UMOV UR47, UR23 ;  /* 0x00000017002f7c82 */ /* 0x000fe20008000000 */
[----:B------:R-:W-:Y:S01]  /*b9b0*/  F2FP.SATFINITE.E4M3.F32.PACK_AB_MERGE_C R12, R13, R12, RZ ;  /* 0x0000000c0d0c723e */ /* 0x000fe200048070ff */
[----:B------:R-:W-:Y:S01]  /*b9c0*/  UPRMT UR6, UR43, 0x654, UR6 ;  /* 0x000006542b067896 */ /* 0x000fe20008000006 */
[----:B------:R-:W-:Y:S01]  /*b9d0*/  F2FP.SATFINITE.E4M3.F32.PACK_AB_MERGE_C R11, R14, R11, RZ ;  /* 0x0000000b0e0b723e */ /* 0x000fe200048070ff */
[-C--:B------:R-:W-:Y:S01]  /*b9e0*/  FMUL.FTZ R120, R120, R115.reuse ;  /* 0x0000007378787220 */ /* 0x080fe20000410000 */
[----:B------:R-:W-:Y:S01]  /*b9f0*/  F2FP.SATFINITE.E4M3.F32.PACK_AB_MERGE_C R26, R27, R26, RZ ;  /* 0x0000001a1b1a723e */ /* 0x000fe200048070ff */
[----:B------:R-:W-:Y:S01]  /*ba00*/  FMUL.FTZ R121, R121, R115 ;  /* 0x0000007379797220 */ /* 0x000fe20000410000 */
[----:B------:R-:W-:Y:S01]  /*ba10*/  F2FP.SATFINITE.E4M3.F32.PACK_AB_MERGE_C R25, R28, R25, RZ ;  /* 0x000000191c19723e */ /* 0x000fe200048070ff */
[-C--:B------:R-:W-:Y:S01]  /*ba20*/  FMUL.FTZ R124, R124, R115.reuse ;  /* 0x000000737c7c7220 */ /* 0x080fe20000410000 */
[----:B------:R-:W-:Y:S01]  /*ba30*/  F2FP.SATFINITE.E4M3.F32.PACK_AB_MERGE_C R34, R35, R34, RZ ;  /* 0x000000222322723e */ /* 0x000fe200048070ff */
[----:B------:R-:W-:Y:S01]  /*ba40*/  FMUL.FTZ R125, R125, R115 ;  /* 0x000000737d7d7220 */ /* 0x000fe20000410000 */
[----:B------:R-:W-:Y:S01]  /*ba50*/  F2FP.SATFINITE.E4M3.F32.PACK_AB_MERGE_C R33, R36, R33, RZ ;  /* 0x000000212421723e */ /* 0x000fe200048070ff */
[----:B------:R-:W-:Y:S01]  /*ba60*/  SYNCS.ARRIVE.TRANS64.RED.A1T0 RZ, [UR6], RZ ;  /* 0x000000ffffff79a7 */ /* 0x000fe20008100406 */
[----:B------:R-:W-:Y:S01]  /*ba70*/  F2FP.SATFINITE.E4M3.F32.PACK_AB_MERGE_C R40, R45, R40, RZ ;  /* 0x000000282d28723e */ /* 0x000fe200048070ff */
[----:B------:R-:W-:Y:S01]  /*ba80*/  FMUL.FTZ R128, R128, R115 ;  /* 0x0000007380807220 */ /* 0x000fe20000410000 */
[----:B------:R-:W-:Y:S01]  /*ba90*/  F2FP.SATFINITE.E4M3.F32.PACK_AB_MERGE_C R43, R46, R43, RZ ;  /* 0x0000002b2e2b723e */ /* 0x000fe200048070ff */
[-C--:B------:R-:W-:Y:S01]  /*baa0*/  FMUL.FTZ R129, R129, R115.reuse ;  /* 0x0000007381817220 */ /* 0x080fe20000410000 */
[----:B------:R-:W-:Y:S01]  /*bab0*/  F2FP.SATFINITE.E4M3.F32.PACK_AB_MERGE_C R48, R55, R48, RZ ;  /* 0x000000303730723e */ /* 0x000fe200048070ff */
[----:B------:R-:W-:Y:S01]  /*bac0*/  FMUL.FTZ R132, R132, R115 ;  /* 0x0000007384847220 */ /* 0x000fe20000410000 */
[----:B------:R-:W-:Y:S01]  /*bad0*/  F2FP.SATFINITE.E4M3.F32.PACK_AB_MERGE_C R51, R52, R51, RZ ;  /* 0x000000333433723e */ /* 0x000fe200048070ff */
[-C--:B------:R-:W-:Y:S01]  /*bae0*/  FMUL.FTZ R133, R133, R115.reuse ;  /* 0x0000007385857220 */ /* 0x080fe20000410000 */
        /* <DEDUP_REMOVED lines=24> */
[----:B------:R-:W-:Y:S01]  /*bc70*/  F2FP.SATFINITE.E4M3.F32.PACK_AB_MERGE_C R199, R56, R53, R7 ;  /* 0x0000003538c7723e */ /* 0x000fe20004807007 */
[----:B------:R-:W-:Y:S01]  /*bc80*/  FMUL.FTZ R160, R160, R115 ;  /* 0x00000073a0a07220 */ /* 0x000fe20000410000 */
[----:B------:R-:W-:Y:S01]  /*bc90*/  F2FP.SATFINITE.E4M3.F32.PACK_AB_MERGE_C R187, R102, R97, R6 ;  /* 0x0000006166bb723e */ /* 0x000fe20004807006 */
[-C--:B------:R-:W-:Y:S01]  /*bca0*/  FMUL.FTZ R161, R161, R115.reuse ;  /* 0x00000073a1a17220 */ /* 0x080fe20000410000 */
        /* <DEDUP_REMOVED lines=64> */
[----:B------:R-:W-:-:S02]  /*c0b0*/  VIADD R3, R3, 0xffffffff ;  /* 0xffffffff03037836 */ /* 0x000fc40000000000 */
[----:B------:R-:W-:Y:S02]  /*c0c0*/  IMAD.MOV.U32 R7, RZ, RZ, R9 ;  /* 0x000000ffff077224 */ /* 0x000fe400078e0009 */
[----:B------:R-:W-:Y:S01]  /*c0d0*/  IMAD.MOV.U32 R6, RZ, RZ, R8 ;  /* 0x000000ffff067224 */ /* 0x000fe200078e0008 */
[----:B------:R-:W-:Y:S06]  /*c0e0*/  @P1 BRA `(.L_x_833) ;  /* 0xffffffa800cc1947 */ /* 0x000fec000383ffff */
[----:B------:R-:W-:Y:S01]  /*c0f0*/  IMAD.MOV.U32 R7, RZ, RZ, R9 ;  /* 0x000000ffff077224 */ /* 0x000fe200078e0009 */
[----:B------:R-:W-:Y:S01]  /*c100*/  UMOV UR47, UR23 ;  /* 0x00000017002f7c82 */ /* 0x000fe20008000000 */
[----:B------:R-:W-:Y:S01]  /*c110*/  IMAD.MOV.U32 R6, RZ, RZ, R8 ;  /* 0x000000ffff067224 */ /* 0x000fe200078e0008 */
[----:B------:R-:W-:-:S06]  /*c120*/  UMOV UR37, UR24 ;  /* 0x0000001800257c82 */ /* 0x000fcc0008000000 */
.L_x_815:
[----:B------:R-:W-:Y:S01]  /*c130*/  ULDC UR6, c[0x0][0x448] ;  /* 0x0001120000067ab9 */ /* 0x000fe20000000800 */
[----:B------:R-:W-:Y:S01]  /*c140*/  IADD3 R86, R17, 0x1, -R86 ;  /* 0x0000000111567810 */ /* 0x000fe20007ffe856 */
[----:B------:R-:W-:Y:S01]  /*c150*/  UISETP.NE.AND UP0, UPT, UR6, 0x1, UPT ;  /* 0x000000010600788c */ /* 0x000fe2000bf05270 */
[----:B------:R-:W-:Y:S02]  /*c160*/  ULDC UR15, c[0x0][0x9e4] ;  /* 0x00027900000f7ab9 */ /* 0x000fe40000000800 */
[----:B------:R-:W-:Y:S01]  /*c170*/  R2UR UR14, R86 ;  /* 0x00000000560e72ca */ /* 0x000fe200000e0000 */
[----:B------:R-:W-:Y:S02]  /*c180*/  UISETP.GE.AND UP1, UPT, UR15, 0x1, UPT ;  /* 0x000000010f00788c */ /* 0x000fe4000bf26270 */
[----:B------:R-:W-:-:S04]  /*c190*/  UIADD3 UR11, UR39, 0x7f, URZ ;  /* 0x0000007f270b7890 */ /* 0x000fc8000fffe03f */
[----:B------:R-:W-:Y:S01]  /*c1a0*/  PLOP3.LUT P1, PT, PT, PT, UP1, 0x40, 0x0 ;  /* 0x000000000000781c */ /* 0x000fe20003f2e818 */
[----:B------:R-:W-:Y:S01]  /*c1b0*/  @UP0 ULDC UR6, c[0x0][0x44c] ;  /* 0x0001130000060ab9 */ /* 0x000fe20000000800 */
[----:B------:R-:W-:Y:S01]  /*c1c0*/  @UP0 ULDC UR18, c[0x0][0x450] ;  /* 0x0001140000120ab9 */ /* 0x000fe20000000800 */
[----:B------:R-:W-:-:S04]  /*c1d0*/  UIMAD.WIDE.U32 UR6, UR11, UR6, URZ ;  /* 0x000000060b0672a5 */ /* 0x000fc8000f8e003f */
[----:B------:R-:W-:-:S04]  /*c1e0*/  @UP0 USHF.R.U32.HI UR11, URZ, UR18, UR7 ;  /* 0x000000123f0b0299 */ /* 0x000fc80008011607 */
[----:B------:R-:W-:-:S03]  /*c1f0*/  UIADD3 UR11, UR14, UR11, URZ ;  /* 0x0000000b0e0b7290 */ /* 0x000fc6000fffe03f */
[----:B------:R-:W-:Y:S02]  /*c200*/  ULDC UR14, c[0x0][0x9dc] ;  /* 0x00027700000e7ab9 */ /* 0x000fe40000000800 */
[----:B------:R-:W-:Y:S01]  /*c210*/  UIADD3 UR14, UR11, -UR14, URZ ;  /* 0x8000000e0b0e7290 */ /* 0x000fe2000fffe03f */
[----:B------:R-:W-:Y:S11]  /*c220*/  @P1 BRA `(.L_x_834) ;  /* 0x0000000000441947 */ /* 0x000ff60003800000 */
[----:B------:R-:W-:-:S06]  /*c230*/  UISETP.GT.AND UP2, UPT, UR11, -0x1, UPT ;  /* 0xffffffff0b00788c */ /* 0x000fcc000bf44270 */
[----:B------:R-:W-:-:S13]  /*c240*/  PLOP3.LUT P1, PT, PT, PT, UP2, 0x80, 0x0 ;  /* 0x000000000000781c */ /* 0x000fda0003f2f028 */
[----:B------:R-:W-:Y:S05]  /*c250*/  @P1 BRA `(.L_x_835) ;  /* 0x00000000001c1947 */ /* 0x000fea0003800000 */
[----:B------:R-:W-:Y:S02]  /*c260*/  UISETP.NE.AND UP2, UPT, UR15, 0x1, UPT ;  /* 0x000000010f00788c */ /* 0x000fe4000bf45270 */
[----:B------:R-:W-:-:S09]  /*c270*/  ULOP3.LUT UR11, URZ, UR11, URZ, 0x33, !UPT ;  /* 0x0000000b3f0b7292 */ /* 0x000fd2000f8e333f */
[----:B------:R-:W-:Y:S02]  /*c280*/  @UP2 ULDC.64 UR18, c[0x0][0x9e8] ;  /* 0x00027a0000122ab9 */ /* 0x000fe40000000a00 */
[----:B------:R-:W-:-:S04]  /*c290*/  UIMAD.WIDE.U32 UR6, UR11, UR18, URZ ;  /* 0x000000120b0672a5 */ /* 0x000fc8000f8e003f */
[----:B------:R-:W-:-:S04]  /*c2a0*/  @UP2 USHF.R.U32.HI UR11, URZ, UR19, UR7 ;  /* 0x000000133f0b2299 */ /* 0x000fc80008011607 */
[----:B------:R-:W-:Y:S01]  /*c2b0*/  ULOP3.LUT UR11, URZ, UR11, URZ, 0x33, !UPT ;  /* 0x0000000b3f0b7292 */ /* 0x000fe2000f8e333f */
[----:B------:R-:W-:Y:S11]  /*c2c0*/  BRA `(.L_x_836) ;  /* 0x0000000000107947 */ /* 0x000ff60003800000 */
.L_x_835:
[----:B------:R-:W-:-:S11]  /*c2d0*/  UISETP.NE.AND UP2, UPT, UR15, 0x1, UPT ;  /* 0x000000010f00788c */ /* 0x000fd6000bf45270 */
[----:B------:R-:W-:Y:S02]  /*c2e0*/  @UP2 ULDC.64 UR18, c[0x0][0x9e8] ;  /* 0x00027a0000122ab9 */ /* 0x000fe40000000a00 */
[----:B------:R-:W-:-:S04]  /*c2f0*/  UIMAD.WIDE.U32 UR6, UR11, UR18, URZ ;  /* 0x000000120b0672a5 */ /* 0x000fc8000f8e003f */
[----:B------:R-:W-:-:S12]  /*c300*/  @UP2 USHF.R.U32.HI UR11, URZ, UR19, UR7 ;  /* 0x000000133f0b2299 */ /* 0x000fd80008011607 */
.L_x_836:
[----:B------:R-:W-:-:S04]  /*c310*/  UIMAD UR11, UR11, UR15, URZ ;  /* 0x0000000f0b0b72a4 */ /* 0x000fc8000f8e023f */
[----:B------:R-:W-:-:S04]  /*c320*/  UISETP.LT.AND UP2, UPT, UR14, UR11, UPT ;  /* 0x0000000b0e00728c */ /* 0x000fc8000bf41270 */
[----:B------:R-:W-:-:S12]  /*c330*/  USEL UR14, UR14, UR11, !UP2 ;  /* 0x0000000b0e0e7287 */ /* 0x000fd8000d000000 */
.L_x_834:
[----:B------:R-:W-:-:S04]  /*c340*/  UIADD3 UR6, UR14, 0xbf, URZ ;  /* 0x000000bf0e067890 */ /* 0x000fc8000fffe03f */
[----:B------:R-:W-:-:S04]  /*c350*/  UIMAD.WIDE UR6, UR6, 0x2aaaaaab, URZ ;  /* 0x2aaaaaab060678a5 */ /* 0x000fc8000f8e023f */
[----:B------:R-:W-:-:S04]  /*c360*/  USHF.R.U32.HI UR6, URZ, 0x1f, UR7 ;  /* 0x0000001f3f067899 */ /* 0x000fc80008011607 */
[----:B------:R-:W-:-:S04]  /*c370*/  ULEA.HI.SX32 UR6, UR7, UR6, 0x1b ;  /* 0x0000000607067291 */ /* 0x000fc8000f8fda3f */
[----:B------:R-:W-:-:S04]  /*c380*/  UISETP.LT.AND UP2, UPT, UR42, UR6, UPT ;  /* 0x000000062a00728c */ /* 0x000fc8000bf41270 */
[----:B------:R-:W-:-:S06]  /*c390*/  USEL UR22, UR42, UR6, !UP2 ;  /* 0x000000062a167287 */ /* 0x000fcc000d000000 */
[----:B------:R-:W-:-:S13]  /*c3a0*/  ISETP.GE.AND P1, PT, R3, UR22, PT ;  /* 0x0000001603007c0c */ /* 0x000fda000bf26270 */
[----:B------:R-:W-:Y:S05]  /*c3b0*/  @!P1 BRA `(.L_x_837) ;  /* 0x0000003000f49947 */ /* 0x000fea0003800000 */
[----:B------:R-:W-:Y:S01]  /*c3c0*/  IMAD.MOV.U32 R8, RZ, RZ, R7 ;  /* 0x000000ffff087224 */ /* 0x000fe200078e0007 */
[----:B------:R-:W-:Y:S01]  /*c3d0*/  UMOV UR25, UR37 ;  /* 0x0000002500197c82 */ /* 0x000fe20008000000 */
[----:B------:R-:W-:Y:S01]  /*c3e0*/  IMAD.MOV.U32 R9, RZ, RZ, R6 ;  /* 0x000000ffff097224 */ /* 0x000fe200078e0006 */
[----:B------:R-:W-:-:S06]  /*c3f0*/  ULDC UR23, c[0x0][0x988] ;  /* 0x0002620000177ab9 */ /* 0x000fcc0000000800 */
.L_x_847:
[----:B------:R-:W-:Y:S01]  /*c400*/  ISETP.NE.AND P2, PT, RZ, UR44, PT ;  /* 0x0000002cff007c0c */ /* 0x000fe2000bf45270 */
[----:B------:R-:W-:-:S04]  /*c410*/  UISETP.NE.AND UP2, UPT, UR47, 0x1, UPT ;  /* 0x000000012f00788c */ /* 0x000fc8000bf45270 */
[----:B------:R-:W-:-:S04]  /*c420*/  USEL UR37, URZ, 0x1, UP2 ;  /* 0x000000013f257887 */ /* 0x000fc80009000000 */
[----:B------:R-:W-:-:S04]  /*c430*/  ULOP3.LUT UR37, UR25, UR37, URZ, 0x3c, !UPT ;  /* 0x0000002519257292 */ /* 0x000fc8000f8e3c3f */
[----:B------:R-:W-:Y:S08]  /*c440*/  @P2 BRA `(.L_x_838) ;  /* 0x0000000000382947 */ /* 0x000ff00003800000 */
[----:B------:R-:W-:Y:S05]  /*c450*/  @!P0 BRA `(.L_x_839) ;  /* 0x0000000000048947 */ /* 0x000fea0003800000 */
[----:B------:R-:W-:Y:S01]  /*c460*/  BPT.TRAP 0x1 ;  /* 0x000000040000795c */ /* 0x000fe20000300000 */
.L_x_839:
        /* <DEDUP_REMOVED lines=9> */
.L_x_840:
[----:B-1----:R-:W-:Y:S05]  /*c500*/  @P1 BRA `(.L_x_838) ;  /* 0x0000000000081947 */ /* 0x002fea0003800000 */
[----:B------:R-:W1:Y:S02]  /*c510*/  SYNCS.PHASECHK.TRANS64.TRYWAIT P1, [UR6+0x28830], R6 ;  /* 0x02883006ff0075a7 */ /* 0x000e640008020146 */
[----:B-1----:R-:W-:Y:S05]  /*c520*/  @!P1 BRA `(.L_x_841) ;  /* 0x000000fc00049947 */ /* 0x002fea0003800000 */
.L_x_838:
[----:B-1----:R-:W1:Y:S01]  /*c530*/  S2R R7, SR_TID.X ;  /* 0x0000000000077919 */ /* 0x002e620000002100 */
[----:B------:R-:W-:Y:S01]  /*c540*/  UIADD3 UR24, UR47, 0x1, URZ ;  /* 0x000000012f187890 */ /* 0x000fe2000fffe03f */
[----:B------:R-:W-:Y:S01]  /*c550*/  UMOV UR19, 0x40000040 ;  /* 0x4000004000137882 */ /* 0x000fe20000000000 */
[----:B------:R-:W-:Y:S02]  /*c560*/  UMOV UR7, 0x40000040 ;  /* 0x4000004000077882 */ /* 0x000fe40000000000 */
[----:B------:R-:W-:Y:S01]  /*c570*/  UISETP.NE.AND UP2, UPT, UR24, 0x2, UPT ;  /* 0x000000021800788c */ /* 0x000fe2000bf45270 */
[----:B------:R-:W-:Y:S01]  /*c580*/  UMOV UR11, 0x40000040 ;  /* 0x40000040000b7882 */ /* 0x000fe20000000000 */
[----:B------:R-:W-:Y:S02]  /*c590*/  UMOV UR15, 0x40000040 ;  /* 0x40000040000f7882 */ /* 0x000fe40000000000 */
[----:B------:R-:W-:-:S04]  /*c5a0*/  USEL UR24, UR24, URZ, UP2 ;  /* 0x0000003f18187287 */ /* 0x000fc80009000000 */
[----:B------:R-:W-:-:S04]  /*c5b0*/  UIMAD UR18, UR24, 0x600, UR20 ;  /* 0x00000600181278a4 */ /* 0x000fc8000f8e0214 */
[----:B------:R-:W-:Y:S02]  /*c5c0*/  UIADD3 UR6, UR18, 0x2, URZ ;  /* 0x0000000212067890 */ /* 0x000fe4000fffe03f */
[----:B------:R-:W-:Y:S02]  /*c5d0*/  UIADD3 UR10, UR18, 0x4, URZ ;  /* 0x00000004120a7890 */ /* 0x000fe4000fffe03f */
[----:B------:R-:W-:Y:S01]  /*c5e0*/  UIADD3 UR14, UR18, 0x6, URZ ;  /* 0x00000006120e7890 */ /* 0x000fe2000fffe03f */
        /* <DEDUP_REMOVED lines=18> */
.L_x_843:
[----:B------:R-:W-:Y:S01]  /*c710*/  ULEA UR6, UR47, UR45, 0x3 ;  /* 0x0000002d2f067291 */ /* 0x000fe2000f8e183f */
[----:B------:R-:W-:-:S05]  /*c720*/  IMAD.U32 R6, RZ, RZ, UR25 ;  /* 0x00000019ff067e24 */ /* 0x000fca000f8e00ff */
[----:B------:R-:W-:-:S04]  /*c730*/  SHF.L.U32 R6, R6, 0x1f, RZ ;  /* 0x0000001f06067819 */ /* 0x000fc800000006ff */
[----:B------:R0:W1:Y:S01]  /*c740*/  SYNCS.PHASECHK.TRANS64.TRYWAIT P1, [UR6+0x28850], R6 ;  /* 0x02885006ff0075a7 */ /* 0x0000620008020146 */
[----:B------:R-:W-:Y:S05]  /*c750*/  @!P0 BRA `(.L_x_844) ;  /* 0x0000000000048947 */ /* 0x000fea0003800000 */
[----:B------:R-:W-:Y:S01]  /*c760*/  BPT.TRAP 0x1 ;  /* 0x000000040000795c */ /* 0x000fe20000300000 */
.L_x_844:
[----:B-1----:R-:W-:Y:S05]  /*c770*/  @P1 BRA `(.L_x_842) ;  /* 0x0000000000081947 */ /* 0x002fea0003800000 */
[----:B------:R-:W1:Y:S02]  /*c780*/  SYNCS.PHASECHK.TRANS64.TRYWAIT P1, [UR6+0x28850], R6 ;  /* 0x02885006ff0075a7 */ /* 0x000e640008020146 */
[----:B-1----:R-:W-:Y:S05]  /*c790*/  @!P1 BRA `(.L_x_845) ;  /* 0x000000f800809947 */ /* 0x002fea0003800000 */
.L_x_842:
[----:B------:R-:W-:Y:S01]  /*c7a0*/  UIADD3 UR6, UR45, 0x400, URZ ;  /* 0x000004002d067890 */ /* 0x000fe2000fffe03f */
[----:B------:R-:W-:Y:S01]  /*c7b0*/  WARPGROUP.ARRIVE ;  /* 0x00000000000079c5 */ /* 0x000fe20000000000 */
[----:B------:R-:W-:Y:S01]  /*c7c0*/  UMOV UR7, 0x80000020 ;  /* 0x8000002000077882 */ /* 0x000fe20000000000 */
[C---:B------:R-:W-:Y:S01]  /*c7d0*/  FMUL.FTZ R10, R0.reuse, R24 ;  /* 0x00000018000a7220 */ /* 0x040fe20000410000 */
[----:B------:R-:W-:Y:S01]  /*c7e0*/  USHF.R.U32.HI UR6, URZ, 0x4, UR6 ;  /* 0x000000043f067899 */ /* 0x000fe20008011606 */
[C---:B------:R-:W-:Y:S01]  /*c7f0*/  FMUL.FTZ R11, R0.reuse, R25 ;  /* 0x00000019000b7220 */ /* 0x040fe20000410000 */
[C---:B------:R-:W-:Y:S01]  /*c800*/  FMUL.FTZ R14, R0.reuse, R28 ;  /* 0x0000001c000e7220 */ /* 0x040fe20000410000 */
        /* <DEDUP_REMOVED lines=10> */
[----:B------:R-:W2:Y:S01]  /*c8b0*/  MUFU.TANH R11, R11 ;  /* 0x0000000b000b7308 */ /* 0x000ea20000002400 */
        /* <DEDUP_REMOVED lines=9> */
[----:B------:R-:W3:Y:S01]  /*c950*/  MUFU.TANH R14, R14 ;  /* 0x0000000e000e7308 */ /* 0x000ee20000002400 */
[----:B------:R-:W-:Y:S01]  /*c960*/  UMOV UR7, 0x80000020 ;  /* 0x8000002000077882 */ /* 0x000fe20000000000 */
[----:B01----:R-:W-:Y:S01]  /*c970*/  FMNMX.FTZ R6, R10, R9, !PT ;  /* 0x000000090a067209 */ /* 0x003fe20007810000 */
[C---:B------:R-:W-:Y:S01]  /*c980*/  FMUL.FTZ R83, R0.reuse, R91 ;  /* 0x0000005b00537220 */ /* 0x040fe20000410000 */
[C---:B------:R-:W-:Y:S01]  /*c990*/  FMUL.FTZ R29, R0.reuse, R37 ;  /* 0x00000025001d7220 */ /* 0x040fe20000410000 */
[C---:B------:R-:W-:Y:S01]  /*c9a0*/  FMUL.FTZ R37, R0.reuse, R45 ;  /* 0x0000002d00257220 */ /* 0x040fe20000410000 */
[C---:B------:R-:W-:Y:S01]  /*c9b0*/  FMUL.FTZ R45, R0.reuse, R53 ;  /* 0x00000035002d7220 */ /* 0x040fe20000410000 */
[----:B--2---:R-:W-:Y:S01]  /*c9c0*/  FMNMX.FTZ R91, R11, R6, !PT ;  /* 0x000000060b5b7209 */ /* 0x004fe20007810000 */
[----:B------:R-:W0:Y:S01]  /*c9d0*/  MUFU.TANH R15, R15 ;  /* 0x0000000f000f7308 */ /* 0x000e220000002400 */
[C---:B------:R-:W-:Y:S01]  /*c9e0*/  FMUL.FTZ R53, R0.reuse, R61 ;  /* 0x0000003d00357220 */ /* 0x040fe20000410000 */
[C---:B------:R-:W-:Y:S01]  /*c9f0*/  FMUL.FTZ R61, R0.reuse, R69 ;  /* 0x00000045003d7220 */ /* 0x040fe20000410000 */
[C---:B------:R-:W-:Y:S01]  /*ca00*/  FMUL.FTZ R13, R0.reuse, R26 ;  /* 0x0000001a000d7220 */ /* 0x040fe20000410000 */
[C---:B------:R-:W-:Y:S01]  /*ca10*/  FMUL.FTZ R32, R0.reuse, R40 ;  /* 0x0000002800207220 */ /* 0x040fe20000410000 */
[C---:B------:R-:W-:Y:S01]  /*ca20*/  FMUL.FTZ R36, R0.reuse, R44 ;  /* 0x0000002c00247220 */ /* 0x040fe20000410000 */
[C---:B------:R-:W-:Y:S01]  /*ca30*/  FMUL.FTZ R69, R0.reuse, R77 ;  /* 0x0000004d00457220 */ /* 0x040fe20000410000 */
[----:B------:R-:W-:Y:S01]  /*ca40*/  FMUL.FTZ R44, R0, R52 ;  /* 0x00000034002c7220 */ /* 0x000fe20000410000 */
[----:B------:R-:W1:Y:S01]  /*ca50*/  MUFU.TANH R24, R24 ;  /* 0x0000001800187308 */ /* 0x000e620000002400 */
[----:B---3--:R-:W-:Y:S01]  /*ca60*/  FMNMX.FTZ R6, R14, R91, !PT ;  /* 0x0000005b0e067209 */ /* 0x008fe20007810000 */
        /* <DEDUP_REMOVED lines=68> */
[----:B------:R-:W-:Y:S01]  /*ceb0*/  UMOV UR10, UR23 ;  /* 0x00000017000a7c82 */ /* 0x000fe20008000000 */
[----:B------:R-:W1:Y:S01]  /*cec0*/  S2R R217, SR_TID.X ;  /* 0x0000000000d97919 */ /* 0x000e620000002100 */
[----:B------:R-:W3:Y:S01]  /*ced0*/  MUFU.TANH R36, R36 ;  /* 0x0000002400247308 */ /* 0x000ee20000002400 */
[----:B--2---:R-:W-:Y:S01]  /*cee0*/  FMNMX.FTZ R95, R33, R94, !PT ;  /* 0x0000005e215f7209 */ /* 0x004fe20007810000 */
[----:B------:R-:W-:-:S06]  /*cef0*/  FMUL.FTZ R94, R0, R102 ;  /* 0x00000066005e7220 */ /* 0x000fcc0000410000 */
[----:B------:R-:W2:Y:S01]  /*cf00*/  MUFU.TANH R21, R21 ;  /* 0x0000001500157308 */ /* 0x000ea20000002400 */
[----:B0-----:R-:W-:-:S07]  /*cf10*/  FMNMX.FTZ R6, R20, R7, !PT ;  /* 0x0000000714067209 */ /* 0x001fce0007810000 */
[----:B------:R-:W0:Y:S01]  /*cf20*/  MUFU.TANH R37, R37 ;  /* 0x0000002500257308 */ /* 0x000e220000002400 */
[----:B---3--:R-:W-:Y:S01]  /*cf30*/  FMNMX.FTZ R96, R36, R95, !PT ;  /* 0x0000005f24607209 */ /* 0x008fe20007810000 */
[----:B------:R-:W-:-:S06]  /*cf40*/  FMUL.FTZ R95, R0, R103 ;  /* 0x00000067005f7220 */ /* 0x000fcc0000410000 */
[----:B------:R-:W3:Y:S01]  /*cf50*/  MUFU.TANH R26, R26 ;  /* 0x0000001a001a7308 */ /* 0x000ee20000002400 */
[----:B--2---:R-:W-:Y:S02]  /*cf60*/  FMNMX.FTZ R7, R21, R6, !PT ;  /* 0x0000000615077209 */ /* 0x004fe40007810000 */
[----:B-1----:R-:W-:-:S05]  /*cf70*/  SHF.R.U32.HI R217, RZ, 0x7, R217 ;  /* 0x00000007ffd97819 */ /* 0x002fca00000116d9 */
[----:B------:R-:W1:Y:S01]  /*cf80*/  MUFU.TANH R40, R40 ;  /* 0x0000002800287308 */ /* 0x000e620000002400 */
[----:B0-----:R-:W-:-:S07]  /*cf90*/  FMNMX.FTZ R97, R37, R96, !PT ;  /* 0x0000006025617209 */ /* 0x001fce0007810000 */
[----:B------:R-:W0:Y:S01]  /*cfa0*/  MUFU.TANH R27, R27 ;  /* 0x0000001b001b7308 */ /* 0x000e220000002400 */
[----:B---3--:R-:W-:-:S07]  /*cfb0*/  FMNMX.FTZ R6, R26, R7, !PT ;  /* 0x000000071a067209 */ /* 0x008fce0007810000 */
[----:B------:R-:W2:Y:S01]  /*cfc0*/  MUFU.TANH R41, R41 ;  /* 0x0000002900297308 */ /* 0x000ea20000002400 */
[----:B-1----:R-:W-:Y:S01]  /*cfd0*/  FMNMX.FTZ R96, R40, R97, !PT ;  /* 0x0000006128607209 */ /* 0x002fe20007810000 */
[----:B------:R-:W-:Y:S02]  /*cfe0*/  WARPGROUP.DEPBAR.LE gsb0, 0x0 ;  /* 0x00008000000079c5 */ /* 0x000fe40000010000 */
[----:B------:R-:W-:-:S04]  /*cff0*/  WARPGROUP.ARRIVE ;  /* 0x00000000000079c5 */ /* 0x000fc80000000000 */
[----:B------:R-:W1:Y:S01]  /*d000*/  MUFU.TANH R30, R30 ;  /* 0x0000001e001e7308 */ /* 0x000e620000002400 */
[----:B0-----:R-:W-:Y:S01]  /*d010*/  FMNMX.FTZ R7, R27, R6, !PT ;  /* 0x000000061b077209 */ /* 0x001fe20007810000 */
[----:B------:R-:W-:Y:S01]  /*d020*/  QGMMA.64x128x32.F32.E4M3.E4M3 R120, R200, gdesc[UR4], R120, gsb0 ;  /* 0x01e00004c8787df3 */ /* 0x000fe20008000878 */
[----:B------:R-:W-:Y:S01]  /*d030*/  UIADD3 UR6, UR11, 0x200, URZ ;  /* 0x000002000b067890 */ /* 0x000fe2000fffe03f */
[----:B------:R-:W-:-:S04]  /*d040*/  UMOV UR7, 0x80000020 ;  /* 0x8000002000077882 */ /* 0x000fc80000000000 */
[----:B------:R-:W0:Y:S01]  /*d050*/  MUFU.TANH R44, R44 ;  /* 0x0000002c002c7308 */ /* 0x000e220000002400 */
[----:B--2---:R-:W-:Y:S01]  /*d060*/  FMNMX.FTZ R97, R41, R96, !PT ;  /* 0x0000006029617209 */ /* 0x004fe20007810000 */
[----:B------:R-:W-:-:S06]  /*d070*/  FMUL.FTZ R96, R0, R104 ;  /* 0x0000006800607220 */ /* 0x000fcc0000410000 */
[----:B------:R-:W2:Y:S01]  /*d080*/  MUFU.TANH R31, R31 ;  /* 0x0000001f001f7308 */ /* 0x000ea20000002400 */
[----:B-1----:R-:W-:-:S07]  /*d090*/  FMNMX.FTZ R6, R30, R7, !PT ;  /* 0x000000071e067209 */ /* 0x002fce0007810000 */
[----:B------:R-:W1:Y:S01]  /*d0a0*/  MUFU.TANH R45, R45 ;  /* 0x0000002d002d7308 */ /* 0x000e620000002400 */
[----:B0-----:R-:W-:Y:S01]  /*d0b0*/  FMNMX.FTZ R98, R44, R97, !PT ;  /* 0x000000612c627209 */ /* 0x001fe20007810000 */
[----:B------:R-:W-:-:S06]  /*d0c0*/  FMUL.FTZ R97, R0, R105 ;  /* 0x0000006900617220 */ /* 0x000fcc0000410000 */
        /* <DEDUP_REMOVED lines=32> */
[----:B0-----:R-:W-:Y:S01]  /*d2d0*/  FMNMX.FTZ R6, R46, R7, !PT ;  /* 0x000000072e067209 */ /* 0x001fe20007810000 */
[----:B------:R-:W-:Y:S02]  /*d2e0*/  WARPGROUP.DEPBAR.LE gsb0, 0x0 ;  /* 0x00008000000079c5 */ /* 0x000fe40000010000 */
[----:B------:R-:W-:-:S04]  /*d2f0*/  WARPGROUP.ARRIVE ;  /* 0x00000000000079c5 */ /* 0x000fc80000000000 */
[----:B------:R-:W0:Y:S01]  /*d300*/  MUFU.TANH R61, R61 ;  /* 0x0000003d003d7308 */ /* 0x000e220000002400 */
[----:B--2---:R-:W-:Y:S01]  /*d310*/  FMNMX.FTZ R102, R60, R101, !PT ;  /* 0x000000653c667209 */ /* 0x004fe20007810000 */
[----:B------:R-:W-:Y:S01]  /*d320*/  QGMMA.64x128x32.F32.E4M3.E4M3 R120, R196, gdesc[UR4], R120, gsb0 ;  /* 0x01e00004c4787df3 */ /* 0x000fe20008000878 */
[----:B------:R-:W-:Y:S01]  /*d330*/  FMUL.FTZ R101, R0, R109 ;  /* 0x0000006d00657220 */ /* 0x000fe20000410000 */
[----:B------:R-:W-:Y:S01]  /*d340*/  UIADD3 UR6, UR11, 0x202, URZ ;  /* 0x000002020b067890 */ /* 0x000fe2000fffe03f */
[----:B------:R-:W-:-:S03]  /*d350*/  UMOV UR7, 0x80000020 ;  /* 0x8000002000077882 */ /* 0x000fc60000000000 */
        /* <DEDUP_REMOVED lines=39> */
[----:B--2---:R-:W-:Y:S01]  /*d5d0*/  FMNMX.FTZ R107, R77, R106, !PT ;  /* 0x0000006a4d6b7209 */ /* 0x004fe20007810000 */
[----:B------:R-:W-:Y:S02]  /*d5e0*/  WARPGROUP.DEPBAR.LE gsb0, 0x0 ;  /* 0x00008000000079c5 */ /* 0x000fe40000010000 */
[----:B------:R-:W-:-:S04]  /*d5f0*/  WARPGROUP.ARRIVE ;  /* 0x00000000000079c5 */ /* 0x000fc80000000000 */
[----:B------:R-:W2:Y:S01]  /*d600*/  MUFU.TANH R67, R67 ;  /* 0x0000004300437308 */ /* 0x000ea20000002400 */
[----:B-1----:R-:W-:Y:S01]  /*d610*/  FMNMX.FTZ R6, R66, R7, !PT ;  /* 0x0000000742067209 */ /* 0x002fe20007810000 */
[----:B------:R-:W-:Y:S01]  /*d620*/  QGMMA.64x128x32.F32.E4M3.E4M3 R120, R192, gdesc[UR4], R120, gsb0 ;  /* 0x01e00004c0787df3 */ /* 0x000fe20008000878 */
[----:B------:R-:W-:Y:S01]  /*d630*/  UIADD3 UR6, UR11, 0x400, URZ ;  /* 0x000004000b067890 */ /* 0x000fe2000fffe03f */
[----:B------:R-:W-:-:S04]  /*d640*/  UMOV UR7, 0x80000020 ;  /* 0x8000002000077882 */ /* 0x000fc80000000000 */
        /* <DEDUP_REMOVED lines=24> */
[----:B------:R-:W-:Y:S01]  /*d7d0*/  FMUL.FTZ R108, R0, R116 ;  /* 0x00000074006c7220 */ /* 0x000fe20000410000 */
[----:B------:R-:W-:-:S05]  /*d7e0*/  IMAD.U32 R116, RZ, RZ, UR24 ;  /* 0x00000018ff747e24 */ /* 0x000fca000f8e00ff */
        /* <DEDUP_REMOVED lines=15> */
[----:B------:R-:W-:Y:S02]  /*d8e0*/  WARPGROUP.DEPBAR.LE gsb0, 0x0 ;  /* 0x00008000000079c5 */ /* 0x000fe40000010000 */
[----:B------:R-:W-:-:S04]  /*d8f0*/  WARPGROUP.ARRIVE ;  /* 0x00000000000079c5 */ /* 0x000fc80000000000 */
[----:B------:R-:W1:Y:S01]  /*d900*/  MUFU.TANH R100, R100 ;  /* 0x0000006400647308 */ /* 0x000e620000002400 */
[----:B0-----:R-:W-:Y:S01]  /*d910*/  FMNMX.FTZ R111, R97, R110, !PT ;  /* 0x0000006e616f7209 */ /* 0x001fe20007810000 */
[----:B------:R-:W-:Y:S01]  /*d920*/  FMUL.FTZ R110, R0, R118 ;  /* 0x00000076006e7220 */ /* 0x000fe20000410000 */
[----:B------:R-:W-:Y:S01]  /*d930*/  QGMMA.64x128x32.F32.E4M3.E4M3 R120, R188, gdesc[UR4], R120, gsb0 ;  /* 0x01e00004bc787df3 */ /* 0x000fe20008000878 */
[----:B------:R-:W-:Y:S01]  /*d940*/  UIADD3 UR6, UR11, 0x402, URZ ;  /* 0x000004020b067890 */ /* 0x000fe2000fffe03f */
[----:B------:R-:W-:-:S03]  /*d950*/  UMOV UR7, 0x80000020 ;  /* 0x8000002000077882 */ /* 0x000fc60000000000 */
        /* <DEDUP_REMOVED lines=24> */
[----:B0-----:R-:W-:-:S05]  /*dae0*/  FMNMX.FTZ R112, R109, R112, !PT ;  /* 0x000000706d707209 */ /* 0x001fca0007810000 */
[----:B------:R-:W0:Y:S02]  /*daf0*/  SHFL.BFLY PT, R113, R112, 0x2, 0x1f ;  /* 0x0c401f0070717f89 */ /* 0x000e2400000e0000 */
[----:B------:R-:W3:Y:S01]  /*db00*/  MUFU.TANH R102, R102 ;  /* 0x0000006600667308 */ /* 0x000ee20000002400 */
[----:B--2---:R-:W-:-:S07]  /*db10*/  FMNMX.FTZ R6, R98, R7, !PT ;  /* 0x0000000762067209 */ /* 0x004fce0007810000 */
[----:B------:R-:W2:Y:S01]  /*db20*/  MUFU.TANH R103, R103 ;  /* 0x0000006700677308 */ /* 0x000ea20000002400 */
[----:B-1----:R-:W-:-:S07]  /*db30*/  FMNMX.FTZ R7, R99, R6, !PT ;  /* 0x0000000663077209 */ /* 0x002fce0007810000 */
[----:B------:R-:W1:Y:S01]  /*db40*/  MUFU.TANH R106, R106 ;  /* 0x0000006a006a7308 */ /* 0x000e620000002400 */
[----:B---3--:R-:W-:Y:S02]  /*db50*/  FMNMX.FTZ R6, R102, R7, !PT ;  /* 0x0000000766067209 */ /* 0x008fe40007810000 */
[----:B0-----:R-:W-:-:S05]  /*db60*/  FMNMX.FTZ R113, R112, R113, !PT ;  /* 0x0000007170717209 */ /* 0x001fca0007810000 */
[----:B------:R-:W0:Y:S01]  /*db70*/  MUFU.TANH R107, R107 ;  /* 0x0000006b006b7308 */ /* 0x000e220000002400 */
[----:B--2---:R-:W-:-:S07]  /*db80*/  FMNMX.FTZ R7, R103, R6, !PT ;  /* 0x0000000667077209 */ /* 0x004fce0007810000 */
[----:B------:R-:W2:Y:S01]  /*db90*/  MUFU.TANH R110, R110 ;  /* 0x0000006e006e7308 */ /* 0x000ea20000002400 */
[----:B-1----:R-:W-:-:S07]  /*dba0*/  FMNMX.FTZ R6, R106, R7, !PT ;  /* 0x000000076a067209 */ /* 0x002fce0007810000 */
[----:B------:R-:W1:Y:S01]  /*dbb0*/  MUFU.TANH R111, R111 ;  /* 0x0000006f006f7308 */ /* 0x000e620000002400 */
[----:B0-----:R-:W-:Y:S01]  /*dbc0*/  FMNMX.FTZ R7, R107, R6, !PT ;  /* 0x000000066b077209 */ /* 0x001fe20007810000 */
[----:B------:R-:W-:Y:S02]  /*dbd0*/  WARPGROUP.DEPBAR.LE gsb0, 0x0 ;  /* 0x00008000000079c5 */ /* 0x000fe40000010000 */
[----:B------:R-:W-:Y:S01]  /*dbe0*/  WARPGROUP.ARRIVE ;  /* 0x00000000000079c5 */ /* 0x000fe20000000000 */
[----:B--2---:R-:W-:-:S05]  /*dbf0*/  FMNMX.FTZ R6, R110, R7, !PT ;  /* 0x000000076e067209 */ /* 0x004fca0007810000 */
[----:B------:R-:W-:Y:S01]  /*dc00*/  QGMMA.64x128x32.F32.E4M3.E4M3 R120, R184, gdesc[UR4], R120, gsb0 ;  /* 0x01e00004b8787df3 */ /* 0x000fe20008000878 */
[----:B-1----:R-:W-:Y:S02]  /*dc10*/  FMNMX.FTZ R7, R111, R6, !PT ;  /* 0x000000066f077209 */ /* 0x002fe40007810000 */
[----:B------:R-:W0:Y:S04]  /*dc20*/  SHFL.BFLY PT, R6, R113, 0x1, 0x1f ;  /* 0x0c201f0071067f89 */ /* 0x000e2800000e0000 */
[----:B------:R-:W1:Y:S01]  /*dc30*/  SHFL.BFLY PT, R114, R7, 0x2, 0x1f ;  /* 0x0c401f0007727f89 */ /* 0x000e6200000e0000 */
[----:B0-----:R-:W-:Y:S01]  /*dc40*/  FMNMX.FTZ R6, R113, R6, !PT ;  /* 0x0000000671067209 */ /* 0x001fe20007810000 */
[----:B------:R-:W-:Y:S01]  /*dc50*/  IMAD.U32 R113, RZ, RZ, UR10 ;  /* 0x0000000aff717e24 */ /* 0x000fe2000f8e00ff */
[----:B-1----:R-:W-:-:S03]  /*dc60*/  FMNMX.FTZ R114, R7, R114, !PT ;  /* 0x0000007207727209 */ /* 0x002fc60007810000 */
[C---:B------:R-:W-:Y:S01]  /*dc70*/  FFMA.FTZ R112, R6.reuse, R113, -8 ;  /* 0xc100000006707423 */ /* 0x040fe20000010071 */
[----:B------:R-:W-:-:S03]  /*dc80*/  FADD.FTZ R9, -R6, R9 ;  /* 0x0000000906097221 */ /* 0x000fc60000010100 */
        /* <DEDUP_REMOVED lines=44> */
[----:B------:R-:W-:Y:S01]  /*df50*/  FMUL.FTZ R115, R9, UR10 ;  /* 0x0000000a09737c20 */ /* 0x000fe20008410000 */
[----:B------:R-:W-:-:S01]  /*df60*/  FFMA.FTZ R97, R100, UR10, -R112 ;  /* 0x0000000a64617c23 */ /* 0x000fc20008010870 */
[--C-:B------:R-:W-:Y:S01]  /*df70*/  FFMA.FTZ R100, R101, UR10, -R112.reuse ;  /* 0x0000000a65647c23 */ /* 0x100fe20008010870 */
[----:B------:R-:W-:-:S01]  /*df80*/  FFMA.FTZ R101, R104, UR10, -R112 ;  /* 0x0000000a68657c23 */ /* 0x000fc20008010870 */
[----:B------:R-:W-:-:S02]  /*df90*/  IMAD.U32 R114, RZ, RZ, UR10 ;  /* 0x0000000aff727e24 */ /* 0x000fc4000f8e00ff */
[----:B------:R-:W-:-:S01]  /*dfa0*/  FADD.FTZ R9, -R7, R8 ;  /* 0x0000000807097221 */ /* 0x000fc20000010100 */
[--C-:B------:R-:W-:Y:S01]  /*dfb0*/  FFMA.FTZ R104, R105, UR10, -R112.reuse ;  /* 0x0000000a69687c23 */ /* 0x100fe20008010870 */
[----:B------:R-:W-:Y:S01]  /*dfc0*/  MUFU.EX2 R8, R115 ;  /* 0x0000007300087308 */ /* 0x000fe20000000800 */
[----:B------:R-:W-:-:S01]  /*dfd0*/  FFMA.FTZ R105, R108, UR10, -R112 ;  /* 0x0000000a6c697c23 */ /* 0x000fc20008010870 */
[----:B------:R-:W-:Y:S01]  /*dfe0*/  FFMA.FTZ R108, R109, UR10, -R112 ;  /* 0x0000000a6d6c7c23 */ /* 0x000fe20008010870 */
[----:B------:R-:W-:-:S01]  /*dff0*/  FFMA.FTZ R109, R7, R114, -8 ;  /* 0xc1000000076d7423 */ /* 0x000fc20000010072 */
[----:B------:R-:W-:-:S03]  /*e000*/  FMUL.FTZ R9, R9, UR10 ;  /* 0x0000000a09097c20 */ /* 0x000fc60008410000 */
[--C-:B------:R-:W-:Y:S01]  /*e010*/  FFMA.FTZ R112, R13, UR10, -R109.reuse ;  /* 0x0000000a0d707c23 */ /* 0x100fe2000801086d */
        /* <DEDUP_REMOVED lines=44> */
[----:B------:R-:W-:Y:S01]  /*e2e0*/  FFMA.FTZ R99, R99, UR10, -R109 ;  /* 0x0000000a63637c23 */ /* 0x000fe2000801086d */
[----:B------:R-:W-:-:S02]  /*e2f0*/  WARPGROUP.DEPBAR.LE gsb0, 0x0 ;  /* 0x00008000000079c5 */ /* 0x000fc40000010000 */
[----:B------:R-:W-:Y:S01]  /*e300*/  FFMA.FTZ R110, R110, UR10, -R109 ;  /* 0x0000000a6e6e7c23 */ /* 0x000fe2000801086d */
[----:B------:R-:W0:Y:S01]  /*e310*/  MUFU.EX2 R25, R25 ;  /* 0x0000001900197308 */ /* 0x000e220000000800 */
[----:B-1----:R-:W-:-:S07]  /*e320*/  FADD.FTZ R115, R15, R114 ;  /* 0x000000720f737221 */ /* 0x002fce0000010000 */
[----:B------:R-:W1:Y:S01]  /*e330*/  MUFU.EX2 R28, R28 ;  /* 0x0000001c001c7308 */ /* 0x000e620000000800 */
[----:B--2---:R-:W-:-:S07]  /*e340*/  FADD.FTZ R74, R24, R115 ;  /* 0x00000073184a7221 */ /* 0x004fce0000010000 */
[----:B------:R-:W2:Y:S01]  /*e350*/  MUFU.EX2 R29, R29 ;  /* 0x0000001d001d7308 */ /* 0x000ea20000000800 */
[----:B0-----:R-:W-:-:S01]  /*e360*/  FADD.FTZ R115, R25, R74 ;  /* 0x0000004a19737221 */ /* 0x001fc20000010000 */
[----:B------:R-:W-:-:S06]  /*e370*/  FFMA.FTZ R74, R78, UR10, -R109 ;  /* 0x0000000a4e4a7c23 */ /* 0x000fcc000801086d */
[----:B------:R-:W-:Y:S01]  /*e380*/  MUFU.EX2 R9, R9 ;  /* 0x0000000900097308 */ /* 0x000fe20000000800 */
[----:B-1----:R-:W-:-:S07]  /*e390*/  FADD.FTZ R114, R28, R115 ;  /* 0x000000731c727221 */ /* 0x002fce0000010000 */
[----:B------:R-:W0:Y:S01]  /*e3a0*/  MUFU.EX2 R112, R112 ;  /* 0x0000007000707308 */ /* 0x000e220000000800 */
[----:B--2---:R-:W-:-:S07]  /*e3b0*/  FADD.FTZ R115, R29, R114 ;  /* 0x000000721d737221 */ /* 0x004fce0000010000 */
[----:B------:R-:W1:Y:S08]  /*e3c0*/  MUFU.EX2 R32, R32 ;  /* 0x0000002000207308 */ /* 0x000e700000000800 */
[----:B------:R-:W2:Y:S01]  /*e3d0*/  MUFU.EX2 R13, R13 ;  /* 0x0000000d000d7308 */ /* 0x000ea20000000800 */
[----:B0-----:R-:W-:-:S07]  /*e3e0*/  FFMA.FTZ R4, R9, R4, R112 ;  /* 0x0000000409047223 */ /* 0x001fce0000010070 */
        /* <DEDUP_REMOVED lines=118> */
[----:B------:R-:W-:Y:S02]  /*eb50*/  IADD3 R114, -R217, 0xb, RZ ;  /* 0x0000000bd9727810 */ /* 0x000fe40007ffe1ff */
[----:B------:R-:W1:Y:S04]  /*eb60*/  S2R R217, SR_TID.X ;  /* 0x0000000000d97919 */ /* 0x000e680000002100 */
[----:B------:R-:W3:Y:S01]  /*eb70*/  MUFU.EX2 R74, R74 ;  /* 0x0000004a004a7308 */ /* 0x000ee20000000800 */
[----:B--2---:R-:W-:-:S07]  /*eb80*/  FADD.FTZ R4, R70, R5 ;  /* 0x0000000546047221 */ /* 0x004fce0000010000 */
[----:B------:R-:W2:Y:S01]  /*eb90*/  MUFU.EX2 R79, R79 ;  /* 0x0000004f004f7308 */ /* 0x000ea20000000800 */
[----:B0-----:R-:W-:-:S07]  /*eba0*/  FADD.FTZ R5, R75, R4 ;  /* 0x000000044b057221 */ /* 0x001fce0000010000 */
[----:B------:R-:W0:Y:S01]  /*ebb0*/  MUFU.EX2 R78, R78 ;  /* 0x0000004e004e7308 */ /* 0x000e220000000800 */
[----:B---3--:R-:W-:-:S07]  /*ebc0*/  FADD.FTZ R4, R74, R5 ;  /* 0x000000054a047221 */ /* 0x008fce0000010000 */
[----:B------:R-:W3:Y:S01]  /*ebd0*/  MUFU.EX2 R83, R83 ;  /* 0x0000005300537308 */ /* 0x000ee20000000800 */
[----:B--2---:R-:W-:-:S01]  /*ebe0*/  FADD.FTZ R5, R79, R4 ;  /* 0x000000044f057221 */ /* 0x004fc20000010000 */
[----:B-1----:R-:W-:-:S06]  /*ebf0*/  LOP3.LUT P1, RZ, R217, 0x7f, RZ, 0xc0, !PT ;  /* 0x0000007fd9ff7812 */ /* 0x002fcc000782c0ff */
[----:B------:R-:W1:Y:S01]  /*ec00*/  MUFU.EX2 R82, R82 ;  /* 0x0000005200527308 */ /* 0x000e620000000800 */
[----:B0-----:R-:W-:-:S07]  /*ec10*/  FADD.FTZ R4, R78, R5 ;  /* 0x000000054e047221 */ /* 0x001fce0000010000 */
[----:B------:R-:W0:Y:S01]  /*ec20*/  MUFU.EX2 R87, R87 ;  /* 0x0000005700577308 */ /* 0x000e220000000800 */
[----:B---3--:R-:W-:-:S07]  /*ec30*/  FADD.FTZ R5, R83, R4 ;  /* 0x0000000453057221 */ /* 0x008fce0000010000 */
        /* <DEDUP_REMOVED lines=8> */
[--C-:B------:R-:W-:Y:S01]  /*ecc0*/  FFMA.FTZ R103, R107, UR10, -R109.reuse ;  /* 0x0000000a6b677c23 */ /* 0x100fe2000801086d */
[----:B------:R-:W-:-:S05]  /*ecd0*/  FFMA.FTZ R109, R111, UR10, -R109 ;  /* 0x0000000a6f6d7c23 */ /* 0x000fca000801086d */
        /* <DEDUP_REMOVED lines=10> */
[----:B------:R-:W-:-:S05]  /*ed80*/  @!P1 LEA R4, R116, UR45, 0x3 ;  /* 0x0000002d74049c11 */ /* 0x000fca000f8e18ff */
[----:B------:R-:W-:Y:S01]  /*ed90*/  @!P1 VIADD R4, R4, 0x28840 ;  /* 0x0002884004049836 */ /* 0x000fe20000000000 */
[----:B------:R-:W2:Y:S01]  /*eda0*/  MUFU.EX2 R96, R96 ;  /* 0x0000006000607308 */ /* 0x000ea20000000800 */
[----:B-1----:R-:W-:-:S01]  /*edb0*/  FADD.FTZ R107, R93, R106 ;  /* 0x0000006a5d6b7221 */ /* 0x002fc20000010000 */
[----:B------:R2:W-:Y:S06]  /*edc0*/  BAR.ARV R114, 0x100 ;  /* 0x000400720000751d */ /* 0x0005ec0000002000 */
[----:B------:R-:W1:Y:S01]  /*edd0*/  MUFU.EX2 R99, R99 ;  /* 0x0000006300637308 */ /* 0x000e620000000800 */
[----:B0-----:R-:W-:-:S01]  /*ede0*/  FADD.FTZ R106, R94, R5 ;  /* 0x000000055e6a7221 */ /* 0x001fc20000010000 */
[----:B------:R-:W-:-:S04]  /*edf0*/  @!P1 PRMT R4, RZ, 0x654, R4 ;  /* 0x00000654ff049816 */ /* 0x000fc80000000004 */
[----:B------:R0:W-:Y:S02]  /*ee00*/  @!P1 SYNCS.ARRIVE.TRANS64.RED.A1T0 RZ, [R4+URZ], RZ ;  /* 0x000000ff04ff99a7 */ /* 0x0001e4000810043f */
[----:B------:R-:W3:Y:S01]  /*ee10*/  MUFU.EX2 R97, R97 ;  /* 0x0000006100617308 */ /* 0x000ee20000000800 */
[----:B--2---:R-:W-:-:S07]  /*ee20*/  FADD.FTZ R114, R96, R107 ;  /* 0x0000006b60727221 */ /* 0x004fce0000010000 */
[----:B------:R-:W2:Y:S01]  /*ee30*/  MUFU.EX2 R98, R98 ;  /* 0x0000006200627308 */ /* 0x000ea20000000800 */
[----:B-1----:R-:W-:-:S07]  /*ee40*/  FADD.FTZ R5, R99, R106 ;  /* 0x0000006a63057221 */ /* 0x002fce0000010000 */
[----:B------:R-:W0:Y:S01]  /*ee50*/  MUFU.EX2 R100, R100 ;  /* 0x0000006400647308 */ /* 0x000e220000000800 */
[----:B---3--:R-:W-:-:S07]  /*ee60*/  FADD.FTZ R107, R97, R114 ;  /* 0x00000072616b7221 */ /* 0x008fce0000010000 */
        /* <DEDUP_REMOVED lines=19> */
[----:B0-----:R-:W-:Y:S01]  /*efa0*/  FADD.FTZ R4, R109, R4 ;  /* 0x000000046d047221 */ /* 0x001fe20000010000 */
[----:B------:R-:W-:Y:S06]  /*efb0*/  @!P0 BRA `(.L_x_846) ;  /* 0x0000000000048947 */ /* 0x000fec0003800000 */
[----:B------:R-:W-:Y:S01]  /*efc0*/  BPT.TRAP 0x1 ;  /* 0x000000040000795c */ /* 0x000fe20000300000 */
.L_x_846:
        /* <DEDUP_REMOVED lines=122> */
[----:B------:R-:W-:Y:S06]  /*f770*/  @P1 BRA `(.L_x_847) ;  /* 0xffffffcc00201947 */ /* 0x000fec000383ffff */
[----:B------:R-:W-:-:S05]  /*f780*/  UMOV UR47, UR24 ;  /* 0x00000018002f7c82 */ /* 0x000fca0008000000 */
.L_x_837:
[----:B------:R-:W-:-:S13]  /*f790*/  ISETP.GE.AND P1, PT, R3, UR42, PT ;  /* 0x0000002a03007c0c */ /* 0x000fda000bf26270 */
[----:B------:R-:W-:Y:S05]  /*f7a0*/  @!P1 BRA `(.L_x_848) ;  /* 0x0000005400609947 */ /* 0x000fea0003800000 */
[----:B------:R-:W-:Y:S01]  /*f7b0*/  IMAD.MOV.U32 R8, RZ, RZ, R7 ;  /* 0x000000ffff087224 */ /* 0x000fe200078e0007 */
[----:B------:R-:W-:Y:S01]  /*f7c0*/  UMOV UR27, UR37 ;  /* 0x00000025001b7c82 */ /* 0x000fe20008000000 */
[----:B------:R-:W-:Y:S01]  /*f7d0*/  IMAD.MOV.U32 R9, RZ, RZ, R6 ;  /* 0x000000ffff097224 */ /* 0x000fe200078e0006 */
[----:B------:R-:W-:Y:S01]  /*f7e0*/  ULDC UR24, c[0x0][0x9e4] ;  /* 0x0002790000187ab9 */ /* 0x000fe20000000800 */
[----:B------:R-:W-:Y:S01]  /*f7f0*/  ULDC UR25, c[0x0][0x288] ;  /* 0x0000a20000197ab9 */ /* 0x000fe20000000800 */
[----:B------:R-:W-:Y:S01]  /*f800*/  ULDC UR23, c[0x0][0x988] ;  /* 0x0002620000177ab9 */ /* 0x000fe20000000800 */
[----:B------:R-:W-:-:S05]  /*f810*/  ULDC UR26, c[0x0][0x9e0] ;  /* 0x00027800001a7ab9 */ /* 0x000fca0000000800 */
.L_x_866:
[----:B------:R-:W-:Y:S01]  /*f820*/  ISETP.NE.AND P2, PT, RZ, UR44, PT ;  /* 0x0000002cff007c0c */ /* 0x000fe2000bf45270 */
[----:B------:R-:W-:-:S04]  /*f830*/  UISETP.NE.AND UP2, UPT, UR47, 0x1, UPT ;  /* 0x000000012f00788c */ /* 0x000fc8000bf45270 */
[----:B------:R-:W-:-:S04]  /*f840*/  USEL UR37, URZ, 0x1, UP2 ;  /* 0x000000013f257887 */ /* 0x000fc80009000000 */
[----:B------:R-:W-:-:S04]  /*f850*/  ULOP3.LUT UR37, UR27, UR37, URZ, 0x3c, !UPT ;  /* 0x000000251b257292 */ /* 0x000fc8000f8e3c3f */
[----:B------:R-:W-:Y:S08]  /*f860*/  @P2 BRA `(.L_x_849) ;  /* 0x0000000000382947 */ /* 0x000ff00003800000 */
[----:B------:R-:W-:Y:S05]  /*f870*/  @!P0 BRA `(.L_x_850) ;  /* 0x0000000000048947 */ /* 0x000fea0003800000 */
[----:B------:R-:W-:Y:S01]  /*f880*/  BPT.TRAP 0x1 ;  /* 0x000000040000795c */ /* 0x000fe20000300000 */
.L_x_850:
        /* <DEDUP_REMOVED lines=9> */
.L_x_851:
[----:B-1----:R-:W-:Y:S05]  /*f920*/  @P1 BRA `(.L_x_849) ;  /* 0x0000000000081947 */ /* 0x002fea0003800000 */
[----:B------:R-:W1:Y:S02]  /*f930*/  SYNCS.PHASECHK.TRANS64.TRYWAIT P1, [UR6+0x28830], R6 ;  /* 0x02883006ff0075a7 */ /* 0x000e640008020146 */
[----:B-1----:R-:W-:Y:S05]  /*f940*/  @!P1 BRA `(.L_x_852) ;  /* 0x000000c8002c9947 */ /* 0x002fea0003800000 */
.L_x_849:
        /* <DEDUP_REMOVED lines=30> */
.L_x_854:
[----:B------:R-:W-:Y:S01]  /*fb30*/  ULEA UR6, UR47, UR45, 0x3 ;  /* 0x0000002d2f067291 */ /* 0x000fe2000f8e183f */
[----:B------:R-:W-:-:S05]  /*fb40*/  IMAD.U32 R6, RZ, RZ, UR27 ;  /* 0x0000001bff067e24 */ /* 0x000fca000f8e00ff */
[----:B------:R-:W-:-:S04]  /*fb50*/  SHF.L.U32 R6, R6, 0x1f, RZ ;  /* 0x0000001f06067819 */ /* 0x000fc800000006ff */
[----:B------:R0:W1:Y:S01]  /*fb60*/  SYNCS.PHASECHK.TRANS64.TRYWAIT P1, [UR6+0x28850], R6 ;  /* 0x02885006ff0075a7 */ /* 0x0000620008020146 */
[----:B------:R-:W-:Y:S05]  /*fb70*/  @!P0 BRA `(.L_x_855) ;  /* 0x0000000000048947 */ /* 0x000fea0003800000 */
[----:B------:R-:W-:Y:S01]  /*fb80*/  BPT.TRAP 0x1 ;  /* 0x000000040000795c */ /* 0x000fe20000300000 */
.L_x_855:
[----:B-1----:R-:W-:Y:S05]  /*fb90*/  @P1 BRA `(.L_x_853) ;  /* 0x0000000000081947 */ /* 0x002fea0003800000 */
[----:B------:R-:W1:Y:S02]  /*fba0*/  SYNCS.PHASECHK.TRANS64.TRYWAIT P1, [UR6+0x28850], R6 ;  /* 0x02885006ff0075a7 */ /* 0x000e640008020146 */
[----:B-1----:R-:W-:Y:S05]  /*fbb0*/  @!P1 BRA `(.L_x_856) ;  /* 0x000000c400a89947 */ /* 0x002fea0003800000 */
.L_x_853:
        /* <DEDUP_REMOVED lines=9> */
[----:B------:R-:W-:Y:S01]  /*fc50*/  PLOP3.LUT P1, PT, PT, PT, UP0, 0x80, 0x0 ;  /* 0x000000000000781c */ /* 0x000fe20003f2f008 */
[C---:B------:R-:W-:Y:S01]  /*fc60*/  FMUL.FTZ R50, R0.reuse, R58 ;  /* 0x0000003a00327220 */ /* 0x040fe20000410000 */
[C---:B------:R-:W-:Y:S01]  /*fc70*/  FMUL.FTZ R58, R0.reuse, R64 ;  /* 0x00000040003a7220 */ /* 0x040fe20000410000 */
[----:B------:R-:W-:Y:S01]  /*fc80*/  ULOP3.LUT UR6, UR6, 0x10000, URZ, 0xfc, !UPT ;  /* 0x0001000006067892 */ /* 0x000fe2000f8efc3f */
[C---:B------:R-:W-:Y:S01]  /*fc90*/  FMUL.FTZ R64, R0.reuse, R74 ;  /* 0x0000004a00407220 */ /* 0x040fe20000410000 */
[C---:B------:R-:W-:Y:S01]  /*fca0*/  FMUL.FTZ R74, R0.reuse, R80 ;  /* 0x00000050004a7220 */ /* 0x040fe20000410000 */
[C---:B------:R-:W-:Y:S01]  /*fcb0*/  FMUL.FTZ R80, R0.reuse, R90 ;  /* 0x0000005a00507220 */ /* 0x040fe20000410000 */
[----:B------:R-:W-:Y:S01]  /*fcc0*/  UIMAD UR10, UR47, 0x600, UR6 ;  /* 0x000006002f0a78a4 */ /* 0x000fe2000f8e0206 */
[----:B------:R-:W-:Y:S01]  /*fcd0*/  PLOP3.LUT P2, PT, PT, PT, UP0, 0x80, 0x0 ;  /* 0x000000000000781c */ /* 0x000fe20003f4f008 */
[C---:B------:R-:W-:Y:S01]  /*fce0*/  FMUL.FTZ R90, R0.reuse, R96 ;  /* 0x00000060005a7220 */ /* 0x040fe20000410000 */
[C---:B------:R-:W-:Y:S01]  /*fcf0*/  FMUL.FTZ R96, R0.reuse, R106 ;  /* 0x0000006a00607220 */ /* 0x040fe20000410000 */
[----:B------:R-:W-:Y:S01]  /*fd00*/  FMUL.FTZ R106, R0, R112 ;  /* 0x00000070006a7220 */ /* 0x000fe20000410000 */
[----:B------:R-:W-:-:S02]  /*fd10*/  VIADD R112, R19, UR39 ;  /* 0x0000002713707c36 */ /* 0x000fc40008000000 */
[C---:B------:R-:W-:Y:S01]  /*fd20*/  FMUL.FTZ R15, R0.reuse, R31 ;  /* 0x0000001f000f7220 */ /* 0x040fe20000410000 */
[----:B------:R-:W-:Y:S01]  /*fd30*/  UMOV UR6, UR10 ;  /* 0x0000000a00067c82 */ /* 0x000fe20008000000 */
[C---:B------:R-:W-:Y:S01]  /*fd40*/  FMUL.FTZ R31, R0.reuse, R41 ;  /* 0x00000029001f7220 */ /* 0x040fe20000410000 */
[----:B------:R-:W-:Y:S01]  /*fd50*/  QGMMA.64x128x32.F32.E4M3.E4M3 R120, R204, gdesc[UR4], R120, gsb0 ;  /* 0x01e00004cc787df3 */ /* 0x000fe20008000878 */
[----:B------:R-:W-:Y:S01]  /*fd60*/  UIADD3 UR6, UR10, 0x2, URZ ;  /* 0x000000020a067890 */ /* 0x000fe2000fffe03f */
[C---:B01----:R-:W-:Y:S01]  /*fd70*/  FMUL.FTZ R6, R0.reuse, R24 ;  /* 0x0000001800067220 */ /* 0x043fe20000410000 */
[----:B------:R-:W-:Y:S01]  /*fd80*/  UMOV UR7, 0x80000020 ;  /* 0x8000002000077882 */ /* 0x000fe20000000000 */
        /* <DEDUP_REMOVED lines=85> */
[----:B------:R-:W-:Y:S01]  /*102e0*/  @!P3 LEA R40, R40, UR45, 0x3 ;  /* 0x0000002d2828bc11 */ /* 0x000fe2000f8e18ff */
[----:B------:R-:W0:Y:S01]  /*102f0*/  MUFU.TANH R6, R6 ;  /* 0x0000000600067308 */ /* 0x000e220000002400 */
[----:B------:R-:W-:-:S03]  /*10300*/  SHF.R.U32.HI R217, RZ, 0x7, R217 ;  /* 0x00000007ffd97819 */ /* 0x000fc600000116d9 */
[----:B------:R-:W-:Y:S01]  /*10310*/  @!P3 VIADD R40, R40, 0x28840 ;  /* 0x000288402828b836 */ /* 0x000fe20000000000 */
[----:B------:R-:W-:-:S03]  /*10320*/  IADD3 R115, -R217, 0xb, RZ ;  /* 0x0000000bd9737810 */ /* 0x000fc60007ffe1ff */
[----:B------:R-:W1:Y:S01]  /*10330*/  MUFU.TANH R10, R10 ;  /* 0x0000000a000a7308 */ /* 0x000e620000002400 */
[----:B------:R-:W-:-:S07]  /*10340*/  @!P3 PRMT R40, RZ, 0x654, R40 ;  /* 0x00000654ff28b816 */ /* 0x000fce0000000028 */
[----:B------:R-:W2:Y:S08]  /*10350*/  MUFU.TANH R7, R7 ;  /* 0x0000000700077308 */ /* 0x000eb00000002400 */
[----:B------:R-:W3:Y:S08]  /*10360*/  MUFU.TANH R11, R11 ;  /* 0x0000000b000b7308 */ /* 0x000ef00000002400 */
[----:B------:R-:W4:Y:S08]  /*10370*/  MUFU.TANH R12, R12 ;  /* 0x0000000c000c7308 */ /* 0x000f300000002400 */
        /* <DEDUP_REMOVED lines=105> */
[----:B------:R-:W-:Y:S01]  /*10a10*/  @P2 SHF.R.U32.HI R112, RZ, UR6, R41 ;  /* 0x00000006ff702c19 */ /* 0x000fe20008011629 */
[----:B------:R-:W-:-:S04]  /*10a20*/  VIADD R41, R114, 0x1 ;  /* 0x0000000172297836 */ /* 0x000fc80000000000 */
[----:B------:R-:W-:Y:S02]  /*10a30*/  IMAD R110, R18, -0x2, R41 ;  /* 0xfffffffe126e7824 */ /* 0x000fe400078e0229 */
[----:B------:R-:W0:Y:S03]  /*10a40*/  MUFU.TANH R99, R99 ;  /* 0x0000006300637308 */ /* 0x000e260000002400 */
[C---:B------:R-:W-:Y:S01]  /*10a50*/  IADD3 R117, R110.reuse, -UR25, R17 ;  /* 0x800000196e757c10 */ /* 0x040fe2000fffe011 */
[----:B------:R-:W-:-:S04]  /*10a60*/  VIADD R110, R110, 0xffffffff ;  /* 0xffffffff6e6e7836 */ /* 0x000fc80000000000 */
[----:B------:R-:W0:Y:S01]  /*10a70*/  MUFU.TANH R102, R102 ;  /* 0x0000006600667308 */ /* 0x000e220000002400 */
[C---:B------:R-:W-:Y:S02]  /*10a80*/  VIADD R118, R117.reuse, UR26 ;  /* 0x0000001a75767c36 */ /* 0x040fe40008000000 */
[----:B------:R-:W-:-:S05]  /*10a90*/  VIADD R117, R117, UR21 ;  /* 0x0000001575757c36 */ /* 0x000fca0008000000 */
        /* <DEDUP_REMOVED lines=16> */
[----:B-1----:R-:W-:Y:S01]  /*10ba0*/  IMAD.IADD R115, R117, 0x1, R184 ;  /* 0x0000000175737824 */ /* 0x002fe200078e02b8 */
[----:B0-234-:R-:W-:Y:S06]  /*10bb0*/  @P1 BRA `(.L_x_857) ;  /* 0x0000000000541947 */ /* 0x01dfec0003800000 */
[----:B------:R-:W-:Y:S01]  /*10bc0*/  IADD3 R119, R17, -UR25, R184 ;  /* 0x8000001911777c10 */ /* 0x000fe2000fffe0b8 */
        /* <DEDUP_REMOVED lines=11> */
.L_x_859:
[----:B------:R-:W-:-:S05]  /*10c80*/  IMAD.U32 R184, RZ, RZ, UR24 ;  /* 0x00000018ffb87e24 */ /* 0x000fca000f8e00ff */
[----:B------:R-:W-:-:S13]  /*10c90*/  ISETP.NE.AND P1, PT, R184, 0x1, PT ;  /* 0x00000001b800780c */ /* 0x000fda0003f25270 */
[----:B------:R-:W0:Y:S02]  /*10ca0*/  @P1 LDC.64 R40, c[0x0][0x9e8] ;  /* 0x00027a00ff281b82 */ /* 0x000e240000000a00 */
[----:B0-----:R-:W-:-:S05]  /*10cb0*/  @P1 IMAD.HI.U32 R40, R119, R40, RZ ;  /* 0x0000002877281227 */ /* 0x001fca00078e00ff */
[----:B------:R-:W-:-:S07]  /*10cc0*/  @P1 SHF.R.U32.HI R119, RZ, R41, R40 ;  /* 0x00000029ff771219 */ /* 0x000fce0000011628 */
.L_x_860:
[----:B------:R-:W-:Y:S05]  /*10cd0*/  BSYNC B0 ;  /* 0x0000000000007941 */ /* 0x000fea0003800000 */
.L_x_858:
[----:B------:R-:W-:-:S05]  /*10ce0*/  IMAD R119, R119, R184, R110 ;  /* 0x000000b877777224 */ /* 0x000fca00078e026e */
[----:B------:R-:W-:Y:S02]  /*10cf0*/  VIADDMNMX R116, R119, R184, R116, PT ;  /* 0x000000b877747246 */ /* 0x000fe40003800174 */
[----:B------:R-:W-:-:S07]  /*10d00*/  VIMNMX R115, R115, R119, !PT ;  /* 0x0000007773737248 */ /* 0x000fce0007fe0100 */
.L_x_857:
        /* <DEDUP_REMOVED lines=295> */
.L_x_863:
[----:B------:R-:W-:-:S05]  /*11f80*/  IMAD.U32 R119, RZ, RZ, UR24 ;  /* 0x00000018ff777e24 */ /* 0x000fca000f8e00ff */
[----:B------:R-:W-:-:S13]  /*11f90*/  ISETP.NE.AND P6, PT, R119, 0x1, PT ;  /* 0x000000017700780c */ /* 0x000fda0003fc5270 */
[----:B------:R-:W0:Y:S02]  /*11fa0*/  @P6 LDC.64 R12, c[0x0][0x9e8] ;  /* 0x00027a00ff0c6b82 */ /* 0x000e240000000a00 */
[----:B0-----:R-:W-:-:S05]  /*11fb0*/  @P6 IMAD.HI.U32 R12, R115, R12, RZ ;  /* 0x0000000c730c6227 */ /* 0x001fca00078e00ff */
[----:B------:R-:W-:-:S07]  /*11fc0*/  @P6 SHF.R.U32.HI R115, RZ, R13, R12 ;  /* 0x0000000dff736219 */ /* 0x000fce000001160c */
.L_x_864:
[----:B------:R-:W-:Y:S05]  /*11fd0*/  BSYNC B0 ;  /* 0x0000000000007941 */ /* 0x000fea0003800000 */
.L_x_862:
[----:B------:R-:W-:-:S05]  /*11fe0*/  IMAD R110, R115, R119, R110 ;  /* 0x00000077736e7224 */ /* 0x000fca00078e026e */
[----:B------:R-:W-:Y:S02]  /*11ff0*/  VIADDMNMX R118, R110, R119, R118, PT ;  /* 0x000000776e767246 */ /* 0x000fe40003800176 */
[----:B------:R-:W-:-:S07]  /*12000*/  VIMNMX R117, R117, R110, !PT ;  /* 0x0000006e75757248 */ /* 0x000fce0007fe0100 */
.L_x_861:
[----:B------:R-:W-:Y:S01]  /*12010*/  ISETP.GT.AND P1, PT, R117, 0x1, !P1 ;  /* 0x000000017500780c */ /* 0x000fe20004f24270 */
[----:B------:R-:W-:Y:S01]  /*12020*/  UMOV UR10, UR23 ;  /* 0x00000017000a7c82 */ /* 0x000fe20008000000 */
[----:B------:R-:W-:Y:S01]  /*12030*/  LOP3.LUT P6, RZ, R2, 0x40, RZ, 0xc0, !PT ;  /* 0x0000004002ff7812 */ /* 0x000fe200078cc0ff */
[----:B------:R-:W-:Y:S01]  /*12040*/  IMAD.U32 R115, RZ, RZ, UR10 ;  /* 0x0000000aff737e24 */ /* 0x000fe2000f8e00ff */
        /* <DEDUP_REMOVED lines=126> */
[----:B------:R-:W-:Y:S02]  /*12830*/  ISETP.GT.AND P4, PT, R117, 0xb1, !P4 ;  /* 0x000000b17500780c */ /* 0x000fe40006784270 */
        /* <DEDUP_REMOVED lines=22> */
[----:B0-----:R-:W-:-:S02]  /*129a0*/  FMNMX.FTZ R6, R110, R13, !PT ;  /* 0x0000000d6e067209 */ /* 0x001fc40007810000 */
[----:B------:R-:W-:Y:S02]  /*129b0*/  ISETP.GT.AND P1, PT, R117, 0x59, !P1 ;  /* 0x000000597500780c */ /* 0x000fe40004f24270 */
[----:B------:R-:W-:Y:S02]  /*129c0*/  FSEL R107, R107, -INF , !P5 ;  /* 0xff8000006b6b7808 */ /* 0x000fe40006800000 */
        /* <DEDUP_REMOVED lines=78> */
[C---:B------:R-:W-:Y:S02]  /*12eb0*/  ISETP.GT.AND P1, PT, R117.reuse, RZ, !P6 ;  /* 0x000000ff7500720c */ /* 0x040fe40007724270 */
[----:B------:R-:W-:Y:S02]  /*12ec0*/  LOP3.LUT P6, RZ, R2, 0x400, RZ, 0xc0, !PT ;  /* 0x0000040002ff7812 */ /* 0x000fe400078cc0ff */
[----:B------:R-:W-:Y:S02]  /*12ed0*/  ISETP.LT.OR P1, PT, R118, 0x1, P1 ;  /* 0x000000017600780c */ /* 0x000fe40000f21670 */
[----:B------:R-:W-:Y:S02]  /*12ee0*/  ISETP.GT.AND P2, PT, R117, 0xb9, !P6 ;  /* 0x000000b97500780c */ /* 0x000fe40007744270 */
[----:B------:R-:W-:Y:S01]  /*12ef0*/  FSEL R13, R7, -INF , !P1 ;  /* 0xff800000070d7808 */ /* 0x000fe20004800000 */
[----:B------:R-:W-:-:S01]  /*12f00*/  FFMA.FTZ R7, R6, R115, -8 ;  /* 0xc100000006077423 */ /* 0x000fc20000010073 */
[----:B------:R-:W-:-:S02]  /*12f10*/  FSETP.NEU.FTZ.AND P1, PT, R6, -INF , PT ;  /* 0xff8000000600780b */ /* 0x000fc40003f3d000 */
[----:B------:R-:W-:Y:S02]  /*12f20*/  ISETP.LT.OR P2, PT, R118, 0xba, P2 ;  /* 0x000000ba7600780c */ /* 0x000fe40001741670 */
[----:B------:R-:W-:Y:S02]  /*12f30*/  FSEL R7, R7, RZ, P1 ;  /* 0x000000ff07077208 */ /* 0x000fe40000800000 */
[----:B------:R-:W-:-:S03]  /*12f40*/  FSEL R109, R109, -INF , !P2 ;  /* 0xff8000006d6d7808 */ /* 0x000fc60005000000 */
        /* <DEDUP_REMOVED lines=54> */
[----:B------:R-:W-:-:S02]  /*132b0*/  FMNMX.FTZ R119, R43, R54, !PT ;  /* 0x000000362b777209 */ /* 0x000fc40007810000 */
[----:B------:R-:W-:Y:S01]  /*132c0*/  FSEL R106, R6, RZ, P1 ;  /* 0x000000ff066a7208 */ /* 0x000fe20000800000 */
[----:B0-----:R-:W-:Y:S01]  /*132d0*/  FFMA.FTZ R110, R60, UR10, -R7 ;  /* 0x0000000a3c6e7c23 */ /* 0x001fe20008010807 */
[----:B------:R-:W-:Y:S01]  /*132e0*/  FMNMX.FTZ R54, R46, R119, !PT ;  /* 0x000000772e367209 */ /* 0x000fe20007810000 */
[----:B------:R-:W-:Y:S02]  /*132f0*/  MUFU.EX2 R12, R12 ;  /* 0x0000000c000c7308 */ /* 0x000fe40000000800 */
[----:B------:R-:W-:-:S01]  /*13300*/  FADD.FTZ R106, -R106, R9 ;  /* 0x000000096a6a7221 */ /* 0x000fc20000010100 */
[----:B------:R-:W-:-:S04]  /*13310*/  FMNMX.FTZ R119, R47, R54, !PT ;  /* 0x000000362f777209 */ /* 0x000fc80007810000 */
[----:B------:R-:W-:Y:S01]  /*13320*/  FMNMX.FTZ R58, R50, R119, !PT ;  /* 0x00000077323a7209 */ /* 0x000fe20007810000 */
[----:B------:R0:W-:Y:S03]  /*13330*/  MUFU.EX2 R54, R112 ;  /* 0x0000007000367308 */ /* 0x0001e60000000800 */
[----:B------:R-:W-:-:S04]  /*13340*/  FMNMX.FTZ R119, R51, R58, !PT ;  /* 0x0000003a33777209 */ /* 0x000fc80007810000 */
[----:B------:R-:W-:Y:S01]  /*13350*/  FMNMX.FTZ R58, R52, R119, !PT ;  /* 0x00000077343a7209 */ /* 0x000fe20007810000 */
[----:B------:R-:W-:Y:S01]  /*13360*/  MUFU.EX2 R115, R115 ;  /* 0x0000007300737308 */ /* 0x000fe20000000800 */
[----:B0-----:R-:W-:-:S02]  /*13370*/  FFMA.FTZ R112, R74, UR10, -R7 ;  /* 0x0000000a4a707c23 */ /* 0x001fc40008010807 */
[----:B------:R-:W-:-:S04]  /*13380*/  FMNMX.FTZ R119, R53, R58, !PT ;  /* 0x0000003a35777209 */ /* 0x000fc80007810000 */
[----:B------:R-:W-:Y:S01]  /*13390*/  FMNMX.FTZ R60, R56, R119, !PT ;  /* 0x00000077383c7209 */ /* 0x000fe20007810000 */
[----:B------:R0:W-:Y:S03]  /*133a0*/  MUFU.EX2 R58, R110 ;  /* 0x0000006e003a7308 */ /* 0x0001e60000000800 */
[----:B------:R-:W-:-:S04]  /*133b0*/  FMNMX.FTZ R60, R57, R60, !PT ;  /* 0x0000003c393c7209 */ /* 0x000fc80007810000 */
[----:B------:R-:W-:Y:S01]  /*133c0*/  FMNMX.FTZ R119, R61, R60, !PT ;  /* 0x0000003c3d777209 */ /* 0x000fe20007810000 */
[----:B------:R-:W-:-:S01]  /*133d0*/  FFMA.FTZ R60, R66, UR10, -R7 ;  /* 0x0000000a423c7c23 */ /* 0x000fc20008010807 */
[----:B0-----:R-:W-:Y:S01]  /*133e0*/  FFMA.FTZ R110, R70, UR10, -R7 ;  /* 0x0000000a466e7c23 */ /* 0x001fe20008010807 */
[----:B------:R-:W-:Y:S01]  /*133f0*/  MUFU.EX2 R10, R10 ;  /* 0x0000000a000a7308 */ /* 0x000fe20000000800 */
[----:B------:R-:W-:-:S04]  /*13400*/  FMNMX.FTZ R119, R62, R119, !PT ;  /* 0x000000773e777209 */ /* 0x000fc80007810000 */
[----:B------:R-:W-:-:S03]  /*13410*/  FMNMX.FTZ R66, R64, R119, !PT ;  /* 0x0000007740427209 */ /* 0x000fc60007810000 */
[----:B------:R-:W-:Y:S01]  /*13420*/  MUFU.EX2 R41, R41 ;  /* 0x0000002900297308 */ /* 0x000fe20000000800 */
[----:B------:R-:W-:-:S04]  /*13430*/  FMNMX.FTZ R119, R65, R66, !PT ;  /* 0x0000004241777209 */ /* 0x000fc80007810000 */
[----:B------:R-:W-:-:S03]  /*13440*/  FMNMX.FTZ R66, R68, R119, !PT ;  /* 0x0000007744427209 */ /* 0x000fc60007810000 */
[----:B------:R-:W-:Y:S01]  /*13450*/  MUFU.EX2 R20, R20 ;  /* 0x0000001400147308 */ /* 0x000fe20000000800 */
[----:B------:R-:W-:-:S04]  /*13460*/  FMNMX.FTZ R119, R69, R66, !PT ;  /* 0x0000004245777209 */ /* 0x000fc80007810000 */
[----:B------:R-:W-:-:S03]  /*13470*/  FMNMX.FTZ R70, R72, R119, !PT ;  /* 0x0000007748467209 */ /* 0x000fc60007810000 */
[----:B------:R0:W-:Y:S01]  /*13480*/  MUFU.EX2 R66, R110 ;  /* 0x0000006e00427308 */ /* 0x0001e20000000800 */
[----:B------:R-:W-:-:S04]  /*13490*/  FMNMX.FTZ R119, R73, R70, !PT ;  /* 0x0000004649777209 */ /* 0x000fc80007810000 */
[----:B------:R-:W-:-:S03]  /*134a0*/  FMNMX.FTZ R70, R76, R119, !PT ;  /* 0x000000774c467209 */ /* 0x000fc60007810000 */
[----:B------:R-:W-:Y:S01]  /*134b0*/  MUFU.EX2 R21, R21 ;  /* 0x0000001500157308 */ /* 0x000fe20000000800 */
[----:B------:R-:W-:Y:S01]  /*134c0*/  FMNMX.FTZ R119, R77, R70, !PT ;  /* 0x000000464d777209 */ /* 0x000fe20007810000 */
[----:B0-----:R-:W-:-:S03]  /*134d0*/  FFMA.FTZ R110, R78, UR10, -R7 ;  /* 0x0000000a4e6e7c23 */ /* 0x001fc60008010807 */
        /* <DEDUP_REMOVED lines=16> */
[----:B------:R-:W-:Y:S01]  /*135e0*/  FMNMX.FTZ R82, R100, R119, !PT ;  /* 0x0000007764527209 */ /* 0x000fe20007810000 */
[----:B------:R-:W-:-:S01]  /*135f0*/  FFMA.FTZ R119, R108, UR10, -R7 ;  /* 0x0000000a6c777c23 */ /* 0x000fc20008010807 */
[----:B------:R-:W-:Y:S01]  /*13600*/  IMAD.U32 R108, RZ, RZ, UR10 ;  /* 0x0000000aff6c7e24 */ /* 0x000fe2000f8e00ff */
[----:B------:R-:W-:Y:S01]  /*13610*/  MUFU.EX2 R27, R27 ;  /* 0x0000001b001b7308 */ /* 0x000fe20000000800 */
[----:B0-----:R-:W-:-:S01]  /*13620*/  FFMA.FTZ R112, R86, UR10, -R7 ;  /* 0x0000000a56707c23 */ /* 0x001fc20008010807 */
[----:B------:R-:W-:-:S04]  /*13630*/  FMNMX.FTZ R86, R101, R82, !PT ;  /* 0x0000005265567209 */ /* 0x000fc80007810000 */
[----:B------:R-:W-:Y:S02]  /*13640*/  FMNMX.FTZ R86, R103, R86, !PT ;  /* 0x0000005667567209 */ /* 0x000fe40007810000 */
[----:B------:R0:W-:Y:S02]  /*13650*/  MUFU.EX2 R82, R112 ;  /* 0x0000007000527308 */ /* 0x0001e40000000800 */
[----:B------:R-:W-:-:S04]  /*13660*/  FMNMX.FTZ R86, R105, R86, !PT ;  /* 0x0000005669567209 */ /* 0x000fc80007810000 */
[----:B------:R-:W-:Y:S02]  /*13670*/  FMNMX.FTZ R86, R107, R86, !PT ;  /* 0x000000566b567209 */ /* 0x000fe40007810000 */
[----:B------:R-:W-:Y:S02]  /*13680*/  MUFU.EX2 R30, R30 ;  /* 0x0000001e001e7308 */ /* 0x000fe40000000800 */
[----:B------:R-:W-:-:S05]  /*13690*/  FMNMX.FTZ R110, R109, R86, !PT ;  /* 0x000000566d6e7209 */ /* 0x000fca0007810000 */
[----:B------:R-:W0:Y:S01]  /*136a0*/  SHFL.BFLY PT, R117, R110, 0x2, 0x1f ;  /* 0x0c401f006e757f89 */ /* 0x000e2200000e0000 */
[----:B------:R-:W-:Y:S08]  /*136b0*/  MUFU.EX2 R31, R31 ;  /* 0x0000001f001f7308 */ /* 0x000ff00000000800 */
[----:B------:R-:W-:Y:S08]  /*136c0*/  MUFU.EX2 R34, R34 ;  /* 0x0000002200227308 */ /* 0x000ff00000000800 */
[----:B------:R-:W-:Y:S01]  /*136d0*/  MUFU.EX2 R35, R35 ;  /* 0x0000002300237308 */ /* 0x000fe20000000800 */
[----:B0-----:R-:W-:Y:S01]  /*136e0*/  FMNMX.FTZ R112, R110, R117, !PT ;  /* 0x000000756e707209 */ /* 0x001fe20007810000 */
[--C-:B------:R-:W-:Y:S01]  /*136f0*/  FFMA.FTZ R117, R104, UR10, -R7.reuse ;  /* 0x0000000a68757c23 */ /* 0x100fe20008010807 */
[----:B------:R-:W-:-:S01]  /*13700*/  FFMA.FTZ R104, R111, UR10, -R7 ;  /* 0x0000000a6f687c23 */ /* 0x000fc20008010807 */
[----:B------:R-:W-:-:S04]  /*13710*/  FMUL.FTZ R111, R106, UR10 ;  /* 0x0000000a6a6f7c20 */ /* 0x000fc80008410000 */
[----:B------:R-:W-:Y:S01]  /*13720*/  MUFU.EX2 R38, R38 ;  /* 0x0000002600267308 */ /* 0x000fe20000000800 */
[----:B------:R-:W0:Y:S07]  /*13730*/  SHFL.BFLY PT, R185, R112, 0x1, 0x1f ;  /* 0x0c201f0070b97f89 */ /* 0x000e2e00000e0000 */
[----:B------:R-:W1:Y:S08]  /*13740*/  MUFU.EX2 R111, R111 ;  /* 0x0000006f006f7308 */ /* 0x000e700000000800 */
[----:B------:R-:W-:Y:S08]  /*13750*/  MUFU.EX2 R39, R39 ;  /* 0x0000002700277308 */ /* 0x000ff00000000800 */
[----:B------:R-:W-:Y:S01]  /*13760*/  MUFU.EX2 R45, R45 ;  /* 0x0000002d002d7308 */ /* 0x000fe20000000800 */
[----:B0-----:R-:W-:-:S04]  /*13770*/  FMNMX.FTZ R7, R112, R185, !PT ;  /* 0x000000b970077209 */ /* 0x001fc80007810000 */
[C---:B------:R-:W-:Y:S01]  /*13780*/  FSETP.NEU.FTZ.AND P1, PT, R7.reuse, -INF , PT ;  /* 0xff8000000700780b */ /* 0x040fe20003f3d000 */
[----:B------:R-:W-:-:S02]  /*13790*/  FFMA.FTZ R108, R7, R108, -8 ;  /* 0xc1000000076c7423 */ /* 0x000fc4000001006c */
[----:B------:R-:W-:Y:S03]  /*137a0*/  MUFU.EX2 R49, R49 ;  /* 0x0000003100317308 */ /* 0x000fe60000000800 */
[----:B------:R-:W-:-:S05]  /*137b0*/  FSEL R106, R108, RZ, P1 ;  /* 0x000000ff6c6a7208 */ /* 0x000fca0000800000 */
        /* <DEDUP_REMOVED lines=21> */
[----:B------:R-:W-:Y:S01]  /*13910*/  FSEL R57, R7, RZ, P1 ;  /* 0x000000ff07397208 */ /* 0x000fe20000800000 */
[--C-:B------:R-:W-:Y:S01]  /*13920*/  FFMA.FTZ R13, R13, UR10, -R106.reuse ;  /* 0x0000000a0d0d7c23 */ /* 0x100fe2000801086a */
[----:B------:R-:W-:Y:S01]  /*13930*/  MUFU.EX2 R108, R108 ;  /* 0x0000006c006c7308 */ /* 0x000fe20000000800 */
[----:B------:R-:W-:-:S01]  /*13940*/  FFMA.FTZ R112, R61, UR10, -R106 ;  /* 0x0000000a3d707c23 */ /* 0x000fc2000801086a */
[----:B------:R-:W-:Y:S01]  /*13950*/  FFMA.FTZ R61, R64, UR10, -R106 ;  /* 0x0000000a403d7c23 */ /* 0x000fe2000801086a */
[----:B------:R-:W-:-:S01]  /*13960*/  FADD.FTZ R57, -R57, R8 ;  /* 0x0000000839397221 */ /* 0x000fc20000010100 */
[----:B------:R-:W-:Y:S01]  /*13970*/  FFMA.FTZ R64, R68, UR10, -R106 ;  /* 0x0000000a44407c23 */ /* 0x000fe2000801086a */
[----:B-1----:R-:W-:-:S01]  /*13980*/  FFMA.FTZ R68, R111, R5, R12 ;  /* 0x000000056f447223 */ /* 0x002fc2000001000c */
[----:B------:R-:W-:Y:S01]  /*13990*/  FFMA.FTZ R101, R101, UR10, -R106 ;  /* 0x0000000a65657c23 */ /* 0x000fe2000801086a */
[----:B------:R-:W-:Y:S01]  /*139a0*/  FMUL.FTZ R110, R57, UR10 ;  /* 0x0000000a396e7c20 */ /* 0x000fe20008410000 */
[----:B------:R-:W-:Y:S01]  /*139b0*/  MUFU.EX2 R13, R13 ;  /* 0x0000000d000d7308 */ /* 0x000fe20000000800 */
[----:B------:R-:W-:-:S01]  /*139c0*/  FADD.FTZ R113, R115, R68 ;  /* 0x0000004473717221 */ /* 0x000fc20000010000 */
[--C-:B------:R-:W-:Y:S01]  /*139d0*/  FFMA.FTZ R57, R62, UR10, -R106.reuse ;  /* 0x0000000a3e397c23 */ /* 0x100fe2000801086a */
[----:B------:R-:W-:-:S01]  /*139e0*/  FFMA.FTZ R62, R65, UR10, -R106 ;  /* 0x0000000a413e7c23 */ /* 0x000fc2000801086a */
[----:B------:R-:W-:Y:S01]  /*139f0*/  FFMA.FTZ R65, R69, UR10, -R106 ;  /* 0x0000000a45417c23 */ /* 0x000fe2000801086a */
[----:B------:R-:W-:-:S01]  /*13a00*/  FADD.FTZ R68, R10, R113 ;  /* 0x000000710a447221 */ /* 0x000fc20000010000 */
[----:B------:R-:W-:-:S02]  /*13a10*/  FFMA.FTZ R107, R107, UR10, -R106 ;  /* 0x0000000a6b6b7c23 */ /* 0x000fc4000801086a */
[----:B------:R-:W0:Y:S01]  /*13a20*/  MUFU.EX2 R110, R110 ;  /* 0x0000006e006e7308 */ /* 0x000e220000000800 */
[----:B------:R-:W-:-:S01]  /*13a30*/  FADD.FTZ R69, R41, R68 ;  /* 0x0000004429457221 */ /* 0x000fc20000010000 */
[----:B------:R-:W-:-:S03]  /*13a40*/  FFMA.FTZ R68, R72, UR10, -R106 ;  /* 0x0000000a48447c23 */ /* 0x000fc6000801086a */
[----:B------:R-:W-:Y:S01]  /*13a50*/  FADD.FTZ R72, R20, R69 ;  /* 0x0000004514487221 */ /* 0x000fe20000010000 */
[----:B------:R-:W-:-:S02]  /*13a60*/  FFMA.FTZ R69, R73, UR10, -R106 ;  /* 0x0000000a49457c23 */ /* 0x000fc4000801086a */
[----:B------:R-:W1:Y:S01]  /*13a70*/  MUFU.EX2 R11, R11 ;  /* 0x0000000b000b7308 */ /* 0x000e620000000800 */
[----:B------:R-:W-:-:S04]  /*13a80*/  FADD.FTZ R113, R21, R72 ;  /* 0x0000004815717221 */ /* 0x000fc80000010000 */
[----:B------:R-:W-:-:S03]  /*13a90*/  FADD.FTZ R72, R26, R113 ;  /* 0x000000711a487221 */ /* 0x000fc60000010000 */
[----:B------:R-:W2:Y:S01]  /*13aa0*/  MUFU.EX2 R14, R14 ;  /* 0x0000000e000e7308 */ /* 0x000ea20000000800 */
[----:B0-----:R-:W-:-:S01]  /*13ab0*/  FFMA.FTZ R5, R110, R4, R13 ;  /* 0x000000046e057223 */ /* 0x001fc2000001000d */
[----:B------:R-:W-:Y:S01]  /*13ac0*/  FADD.FTZ R73, R27, R72 ;  /* 0x000000481b497221 */ /* 0x000fe20000010000 */
[----:B------:R-:W-:-:S02]  /*13ad0*/  FFMA.FTZ R72, R76, UR10, -R106 ;  /* 0x0000000a4c487c23 */ /* 0x000fc4000801086a */
[----:B------:R-:W-:Y:S01]  /*13ae0*/  FADD.FTZ R4, R108, R5 ;  /* 0x000000056c047221 */ /* 0x000fe20000010000 */
[----:B------:R-:W-:-:S01]  /*13af0*/  FADD.FTZ R76, R30, R73 ;  /* 0x000000491e4c7221 */ /* 0x000fc20000010000 */
[----:B------:R-:W-:Y:S01]  /*13b00*/  FFMA.FTZ R73, R77, UR10, -R106 ;  /* 0x0000000a4d497c23 */ /* 0x000fe2000801086a */
[----:B------:R-:W0:Y:S01]  /*13b10*/  MUFU.EX2 R15, R15 ;  /* 0x0000000f000f7308 */ /* 0x000e220000000800 */
[----:B-1----:R-:W-:-:S01]  /*13b20*/  FADD.FTZ R5, R11, R4 ;  /* 0x000000040b057221 */ /* 0x002fc20000010000 */
[----:B------:R-:W-:-:S04]  /*13b30*/  FADD.FTZ R113, R31, R76 ;  /* 0x0000004c1f717221 */ /* 0x000fc80000010000 */
[----:B------:R-:W-:Y:S02]  /*13b40*/  FADD.FTZ R76, R34, R113 ;  /* 0x00000071224c7221 */ /* 0x000fe40000010000 */
[----:B------:R-:W1:Y:S01]  /*13b50*/  MUFU.EX2 R24, R24 ;  /* 0x0000001800187308 */ /* 0x000e620000000800 */
[----:B--2---:R-:W-:-:S01]  /*13b60*/  FADD.FTZ R4, R14, R5 ;  /* 0x000000050e047221 */ /* 0x004fc20000010000 */
[----:B------:R-:W-:Y:S01]  /*13b70*/  FADD.FTZ R77, R35, R76 ;  /* 0x0000004c234d7221 */ /* 0x000fe20000010000 */
[----:B------:R-:W-:-:S03]  /*13b80*/  FFMA.FTZ R76, R80, UR10, -R106 ;  /* 0x0000000a504c7c23 */ /* 0x000fc6000801086a */
[----:B------:R-:W-:Y:S01]  /*13b90*/  FADD.FTZ R80, R38, R77 ;  /* 0x0000004d26507221 */ /* 0x000fe20000010000 */
[----:B------:R-:W-:-:S01]  /*13ba0*/  FFMA.FTZ R77, R81, UR10, -R106 ;  /* 0x0000000a514d7c23 */ /* 0x000fc2000801086a */
[----:B------:R-:W2:Y:S01]  /*13bb0*/  MUFU.EX2 R25, R25 ;  /* 0x0000001900197308 */ /* 0x000ea20000000800 */
[----:B0-----:R-:W-:-:S01]  /*13bc0*/  FADD.FTZ R5, R15, R4 ;  /* 0x000000040f057221 */ /* 0x001fc20000010000 */
[----:B------:R-:W-:-:S04]  /*13bd0*/  FADD.FTZ R113, R39, R80 ;  /* 0x0000005027717221 */ /* 0x000fc80000010000 */
[----:B------:R-:W-:Y:S02]  /*13be0*/  FADD.FTZ R80, R40, R113 ;  /* 0x0000007128507221 */ /* 0x000fe40000010000 */
[----:B------:R-:W0:Y:S01]  /*13bf0*/  MUFU.EX2 R28, R28 ;  /* 0x0000001c001c7308 */ /* 0x000e220000000800 */
[----:B-1----:R-:W-:-:S01]  /*13c00*/  FADD.FTZ R4, R24, R5 ;  /* 0x0000000518047221 */ /* 0x002fc20000010000 */
[----:B------:R-:W-:Y:S01]  /*13c10*/  FADD.FTZ R81, R45, R80 ;  /* 0x000000502d517221 */ /* 0x000fe20000010000 */
[----:B------:R-:W-:-:S03]  /*13c20*/  FFMA.FTZ R80, R84, UR10, -R106 ;  /* 0x0000000a54507c23 */ /* 0x000fc6000801086a */
[----:B------:R-:W-:Y:S01]  /*13c30*/  FADD.FTZ R84, R44, R81 ;  /* 0x000000512c547221 */ /* 0x000fe20000010000 */
[----:B------:R-:W-:-:S01]  /*13c40*/  FFMA.FTZ R81, R85, UR10, -R106 ;  /* 0x0000000a55517c23 */ /* 0x000fc2000801086a */
[----:B------:R-:W1:Y:S01]  /*13c50*/  MUFU.EX2 R29, R29 ;  /* 0x0000001d001d7308 */ /* 0x000e620000000800 */
[----:B--2---:R-:W-:-:S01]  /*13c60*/  FADD.FTZ R5, R25, R4 ;  /* 0x0000000419057221 */ /* 0x004fc20000010000 */
[----:B------:R-:W-:-:S04]  /*13c70*/  FADD.FTZ R113, R49, R84 ;  /* 0x0000005431717221 */ /* 0x000fc80000010000 */
[----:B------:R-:W-:Y:S02]  /*13c80*/  FADD.FTZ R84, R48, R113 ;  /* 0x0000007130547221 */ /* 0x000fe40000010000 */
        /* <DEDUP_REMOVED lines=26> */
[----:B------:R-:W-:-:S03]  /*13e30*/  FFMA.FTZ R84, R88, UR10, -R106 ;  /* 0x0000000a58547c23 */ /* 0x000fc6000801086a */
[----:B------:R-:W-:Y:S01]  /*13e40*/  FADD.FTZ R88, R54, R85 ;  /* 0x0000005536587221 */ /* 0x000fe20000010000 */
[----:B------:R-:W-:-:S01]  /*13e50*/  FFMA.FTZ R85, R89, UR10, -R106 ;  /* 0x0000000a59557c23 */ /* 0x000fc2000801086a */
[----:B------:R-:W-:Y:S01]  /*13e60*/  FFMA.FTZ R89, R93, UR10, -R106 ;  /* 0x0000000a5d597c23 */ /* 0x000fe2000801086a */
        /* <DEDUP_REMOVED lines=21> */
[----:B-1----:R-:W-:-:S04]  /*13fc0*/  FADD.FTZ R113, R67, R92 ;  /* 0x0000005c43717221 */ /* 0x002fc80000010000 */
[----:B------:R-:W-:-:S03]  /*13fd0*/  FADD.FTZ R4, R66, R113 ;  /* 0x0000007142047221 */ /* 0x000fc60000010000 */
        /* <DEDUP_REMOVED lines=8> */
[----:B--2---:R-:W-:-:S01]  /*14060*/  FADD.FTZ R93, R65, R92 ;  /* 0x0000005c415d7221 */ /* 0x004fc20000010000 */
[----:B------:R-:W-:-:S06]  /*14070*/  FFMA.FTZ R92, R96, UR10, -R106 ;  /* 0x0000000a605c7c23 */ /* 0x000fcc000801086a */
[----:B------:R-:W2:Y:S01]  /*14080*/  MUFU.EX2 R69, R69 ;  /* 0x0000004500457308 */ /* 0x000ea20000000800 */
[----:B0-----:R-:W-:-:S01]  /*14090*/  FADD.FTZ R96, R68, R93 ;  /* 0x0000005d44607221 */ /* 0x001fc20000010000 */
[----:B------:R-:W-:-:S06]  /*140a0*/  FFMA.FTZ R93, R99, UR10, -R106 ;  /* 0x0000000a635d7c23 */ /* 0x000fcc000801086a */
        /* <DEDUP_REMOVED lines=35> */
[--C-:B------:R-:W-:Y:S01]  /*142e0*/  FFMA.FTZ R100, R105, UR10, -R106.reuse ;  /* 0x0000000a69647c23 */ /* 0x100fe2000801086a */
[----:B------:R-:W-:-:S05]  /*142f0*/  FFMA.FTZ R106, R109, UR10, -R106 ;  /* 0x0000000a6d6a7c23 */ /* 0x000fca000801086a */
        /* <DEDUP_REMOVED lines=34> */
[----:B0-----:R-:W-:-:S03]  /*14520*/  FADD.FTZ R103, R114, R5 ;  /* 0x0000000572677221 */ /* 0x001fc60000010000 */
[----:B------:R-:W-:Y:S01]  /*14530*/  FADD.FTZ R5, R9, R4 ;  /* 0x0000000409057221 */ /* 0x000fe20000010000 */
[----:B-1----:R-:W-:-:S01]  /*14540*/  FADD.FTZ R4, R106, R103 ;  /* 0x000000676a047221 */ /* 0x002fc20000010000 */
[----:B------:R-:W-:Y:S06]  /*14550*/  @!P0 BRA `(.L_x_865) ;  /* 0x0000000000048947 */ /* 0x000fec0003800000 */
[----:B------:R-:W-:Y:S01]  /*14560*/  BPT.TRAP 0x1 ;  /* 0x000000040000795c */ /* 0x000fe20000300000 */
.L_x_865:
        /* <DEDUP_REMOVED lines=50> */
[----:B------:R-:W-:Y:S01]  /*14890*/  FMUL.FTZ R157, R157, R111 ;  /* 0x0000006f9d9d7220 */ /* 0x000fe20000410000 */
[----:B------:R-:W-:Y:S01]  /*148a0*/  F2FP.SATFINITE.E4M3.F32.PACK_AB_MERGE_C R199, R56, R53, R8 ;  /* 0x0000003538c7723e */ /* 0x000fe20004807008 */
[-C--:B------:R-:W-:Y:S01]  /*148b0*/  FMUL.FTZ R160, R160, R111.reuse ;  /* 0x0000006fa0a07220 */ /* 0x080fe20000410000 */
        /* <DEDUP_REMOVED lines=70> */
[----:B------:R-:W-:-:S05]  /*14d20*/  UMOV UR47, UR22 ;  /* 0x00000016002f7c82 */ /* 0x000fca0008000000 */
.L_x_848:
[----:B------:R-:W-:Y:S06]  /*14d30*/  BAR.ARV 0x8, 0x180 ;  /* 0x0206000000007b1d */ /* 0x000fec0000002000 */
[----:B------:R-:W-:Y:S05]  /*14d40*/  @!P0 BRA `(.L_x_867) ;  /* 0x0000000000048947 */ /* 0x000fea0003800000 */
[----:B------:R-:W-:Y:S01]  /*14d50*/  BPT.TRAP 0x1 ;  /* 0x000000040000795c */ /* 0x000fe20000300000 */
.L_x_867:
[----:B------:R-:W-:Y:S01]  /*14d60*/  ULEA UR9, UR47, UR45, 0x3 ;  /* 0x0000002d2f097291 */ /* 0x000fe2000f8e183f */
[----:B------:R-:W-:-:S05]  /*14d70*/  IMAD.U32 R0, RZ, RZ, UR37 ;  /* 0x00000025ff007e24 */ /* 0x000fca000f8e00ff */
[----:B------:R-:W-:-:S04]  /*14d80*/  SHF.L.U32 R0, R0, 0x1f, RZ ;  /* 0x0000001f00007819 */ /* 0x000fc800000006ff */
[----:B------:R0:W1:Y:S01]  /*14d90*/  SYNCS.PHASECHK.TRANS64.TRYWAIT P1, [UR9+0x28850], R0 ;  /* 0x02885000ff0075a7 */ /* 0x0000620008020149 */
[----:B------:R-:W-:Y:S05]  /*14da0*/  @!P0 BRA `(.L_x_868) ;  /* 0x0000000000048947 */ /* 0x000fea0003800000 */
[----:B------:R-:W-:Y:S01]  /*14db0*/  BPT.TRAP 0x1 ;  /* 0x000000040000795c */ /* 0x000fe20000300000 */
.L_x_868:
[----:B-1----:R-:W-:Y:S05]  /*14dc0*/  @P1 BRA `(.L_x_869) ;  /* 0x0000000000081947 */ /* 0x002fea0003800000 */
[----:B------:R-:W1:Y:S02]  /*14dd0*/  SYNCS.PHASECHK.TRANS64.TRYWAIT P1, [UR9+0x28850], R0 ;  /* 0x02885000ff0075a7 */ /* 0x000e640008020149 */
[----:B-1----:R-:W-:Y:S05]  /*14de0*/  @!P1 BRA `(.L_x_870) ;  /* 0x0000007400349947 */ /* 0x002fea0003800000 */
.L_x_869:
[----:B------:R-:W-:Y:S01]  /*14df0*/  UIADD3 UR45, UR45, 0x400, URZ ;  /* 0x000004002d2d7890 */ /* 0x000fe2000fffe03f */
[----:B------:R-:W-:Y:S01]  /*14e00*/  WARPGROUP.ARRIVE ;  /* 0x00000000000079c5 */ /* 0x000fe20000000000 */
[----:B------:R-:W-:Y:S01]  /*14e10*/  UMOV UR7, 0x80000020 ;  /* 0x8000002000077882 */ /* 0x000fe20000000000 */
[----:B------:R-:W-:Y:S01]  /*14e20*/  ULDC.64 UR12, c[0x0][0x9a0] ;  /* 0x00026800000c7ab9 */ /* 0x000fe20000000a00 */
[----:B------:R-:W-:Y:S01]  /*14e30*/  USHF.R.U32.HI UR45, URZ, 0x4, UR45 ;  /* 0x000000043f2d7899 */ /* 0x000fe2000801162d */
[----:B------:R-:W-:Y:S01]  /*14e40*/  IMAD.MOV.U32 R10, RZ, RZ, 0x3f800000 ;  /* 0x3f800000ff0a7424 */ /* 0x000fe200078e00ff */
[----:B------:R-:W-:Y:S02]  /*14e50*/  UISETP.NE.U32.AND UP0, UPT, UR12, URZ, UPT ;  /* 0x0000003f0c00728c */ /* 0x000fe4000bf05070 */
[----:B------:R-:W-:Y:S02]  /*14e60*/  ULOP3.LUT UR45, UR45, 0x3fff, URZ, 0xc0, !UPT ;  /* 0x00003fff2d2d7892 */ /* 0x000fe4000f8ec03f */
[----:B------:R-:W-:-:S02]  /*14e70*/  UISETP.NE.AND.EX UP0, UPT, UR13, URZ, UPT, UP0 ;  /* 0x0000003f0d00728c */ /* 0x000fc4000bf05300 */
[----:B------:R-:W-:-:S04]  /*14e80*/  ULOP3.LUT UR8, UR45, 0x10000, URZ, 0xfc, !UPT ;  /* 0x000100002d087892 */ /* 0x000fc8000f8efc3f */
[----:B------:R-:W-:Y:S01]  /*14e90*/  UIMAD UR8, UR47, 0x600, UR8 ;  /* 0x000006002f0878a4 */ /* 0x000fe2000f8e0208 */
[----:B------:R-:W-:-:S03]  /*14ea0*/  PLOP3.LUT P1, PT, PT, PT, UP0, 0x80, 0x0 ;  /* 0x000000000000781c */ /* 0x000fc60003f2f008 */
[----:B------:R-:W-:Y:S01]  /*14eb0*/  UIADD3 UR4, UR8, 0x2, URZ ;  /* 0x0000000208047890 */ /* 0x000fe2000fffe03f */
[----:B------:R-:W-:Y:S02]  /*14ec0*/  @UP0 ULDC.64 UR14, c[0x0][0x9c8] ;  /* 0x00027200000e0ab9 */ /* 0x000fe40000000a00 */
[----:B------:R-:W-:-:S06]  /*14ed0*/  UMOV UR6, UR8 ;  /* 0x0000000800067c82 */ /* 0x000fcc0008000000 */
[----:B------:R-:W-:Y:S01]  /*14ee0*/  QGMMA.64x128x32.F32.E4M3.E4M3 R120, R204, gdesc[UR4], R120, gsb0 ;  /* 0x01e00004cc787df3 */ /* 0x000fe20008000878 */
[----:B------:R-:W-:Y:S01]  /*14ef0*/  UMOV UR7, 0x80000020 ;  /* 0x8000002000077882 */ /* 0x000fe20000000000 */
[----:B------:R-:W-:Y:S01]  /*14f00*/  UMOV UR6, UR4 ;  /* 0x0000000400067c82 */ /* 0x000fe20008000000 */
[----:B------:R-:W-:Y:S01]  /*14f10*/  UIADD3 UR4, UR8, 0x200, URZ ;  /* 0x0000020008047890 */ /* 0x000fe2000fffe03f */
[----:B------:R-:W-:Y:S02]  /*14f20*/  WARPGROUP.DEPBAR.LE gsb0, 0x0 ;  /* 0x00008000000079c5 */ /* 0x000fe40000010000 */
[----:B------:R-:W-:-:S06]  /*14f30*/  WARPGROUP.ARRIVE ;  /* 0x00000000000079c5 */ /* 0x000fcc0000000000 */
[----:B------:R-:W-:Y:S01]  /*14f40*/  QGMMA.64x128x32.F32.E4M3.E4M3 R120, R200, gdesc[UR4], R120, gsb0 ;  /* 0x01e00004c8787df3 */ /* 0x000fe20008000878 */
[----:B------:R-:W-:Y:S01]  /*14f50*/  UMOV UR6, UR4 ;  /* 0x0000000400067c82 */ /* 0x000fe20008000000 */
[----:B------:R-:W-:Y:S01]  /*14f60*/  UMOV UR7, 0x80000020 ;  /* 0x8000002000077882 */ /* 0x000fe20000000000 */
[----:B------:R-:W-:Y:S01]  /*14f70*/  @UP0 UIMAD.WIDE.U32 UR4, UR40, UR14, URZ ;  /* 0x0000000e280402a5 */ /* 0x000fe2000f8e003f */
[----:B------:R-:W-:Y:S02]  /*14f80*/  WARPGROUP.DEPBAR.LE gsb0, 0x0 ;  /* 0x00008000000079c5 */ /* 0x000fe40000010000 */
[----:B------:R-:W-:-:S06]  /*14f90*/  WARPGROUP.ARRIVE ;  /* 0x00000000000079c5 */ /* 0x000fcc0000000000 */
[----:B------:R-:W-:Y:S01]  /*14fa0*/  QGMMA.64x128x32.F32.E4M3.E4M3 R120, R196, gdesc[UR4], R120, gsb0 ;  /* 0x01e00004c4787df3 */ /* 0x000fe20008000878 */
[----:B------:R-:W-:Y:S02]  /*14fb0*/  @UP0 USHF.R.S32.HI UR6, URZ, 0x1f, UR40 ;  /* 0x0000001f3f060899 */ /* 0x000fe40008011428 */
[----:B------:R-:W-:Y:S02]  /*14fc0*/  @UP0 USHF.R.S32.HI UR7, URZ, 0x1f, UR41 ;  /* 0x0000001f3f070899 */ /* 0x000fe40008011429 */
[----:B------:R-:W-:-:S04]  /*14fd0*/  @UP0 UIMAD UR6, UR6, UR14, URZ ;  /* 0x0000000e060602a4 */ /* 0x000fc8000f8e023f */
[----:B------:R-:W-:-:S03]  /*14fe0*/  @UP0 UIMAD UR6, UR40, UR15, UR6 ;  /* 0x0000000f280602a4 */ /* 0x000fc6000f8e0206 */
[----:B------:R-:W-:Y:S01]  /*14ff0*/  @UP0 ULDC.64 UR14, c[0x0][0x9d0] ;  /* 0x00027400000e0ab9 */ /* 0x000fe20000000a00 */
[----:B------:R-:W-:Y:S02]  /*15000*/  @UP0 UIADD3 UR5, UR5, UR6, URZ ;  /* 0x0000000605050290 */ /* 0x000fe4000fffe03f */
[----:B------:R-:W-:Y:S02]  /*15010*/  @UP0 UIMAD UR6, UR7, UR14, URZ ;  /* 0x0000000e070602a4 */ /* 0x000fe4000f8e023f */
[----:B------:R-:W-:Y:S02]  /*15020*/  @UP0 UIMAD.WIDE.U32 UR4, UR41, UR14, UR4 ;  /* 0x0000000e290402a5 */ /* 0x000fe4000f8e0004 */
[----:B------:R-:W-:-:S04]  /*15030*/  @UP0 UIMAD UR6, UR41, UR15, UR6 ;  /* 0x0000000f290602a4 */ /* 0x000fc8000f8e0206 */
[----:B------:R-:W-:Y:S02]  /*15040*/  @UP0 UIADD3 UR5, UR5, UR6, URZ ;  /* 0x0000000605050290 */ /* 0x000fe4000fffe03f */
[----:B------:R-:W-:-:S04]  /*15050*/  @UP0 ULEA UR6, UP1, UR4, UR12, 0x2 ;  /* 0x0000000c04060291 */ /* 0x000fc8000f82103f */
[----:B------:R-:W-:Y:S02]  /*15060*/  @UP0 ULEA.HI.X UR7, UR4, UR13, UR5, 0x2, UP1 ;  /* 0x0000000d04070291 */ /* 0x000fe400088f1405 */
[----:B------:R-:W-:Y:S01]  /*15070*/  UIADD3 UR4, UR8, 0x202, URZ ;  /* 0x0000020208047890 */ /* 0x000fe2000fffe03f */
[----:B------:R-:W-:-:S03]  /*15080*/  IMAD.U32 R8, RZ, RZ, UR6 ;  /* 0x00000006ff087e24 */ /* 0x000fc6000f8e00ff */
[----:B------:R-:W-:Y:S01]  /*15090*/  IMAD.U32 R9, RZ, RZ, UR7 ;  /* 0x00000007ff097e24 */ /* 0x000fe2000f8e00ff */
[----:B------:R-:W-:Y:S02]  /*150a0*/  UMOV UR7, 0x80000020 ;  /* 0x8000002000077882 */ /* 0x000fe40000000000 */
[----:B------:R-:W-:Y:S02]  /*150b0*/  UMOV UR6, UR4 ;  /* 0x0000000400067c82 */ /* 0x000fe40008000000 */
[----:B------:R2:W3:Y:S01]  /*150c0*/  @P1 LDG.E R10, desc[UR48][R8.64] ;  /* 0x00000030080a1981 */ /* 0x0004e2000c1e1900 */
[----:B------:R-:W-:Y:S02]  /*150d0*/  WARPGROUP.DEPBAR.LE gsb0, 0x0 ;  /* 0x00008000000079c5 */ /* 0x000fe40000010000 */
[----:B------:R-:W-:-:S06]  /*150e0*/  WARPGROUP.ARRIVE ;  /* 0x00000000000079c5 */ /* 0x000fcc0000000000 */
[----:B------:R-:W-:Y:S01]  /*150f0*/  QGMMA.64x128x32.F32.E4M3.E4M3 R120, R192, gdesc[UR4], R120, gsb0 ;  /* 0x01e00004c0787df3 */ /* 0x000fe20008000878 */
[----:B------:R-:W-:Y:S01]  /*15100*/  UIADD3 UR4, UR8, 0x400, URZ ;  /* 0x0000040008047890 */ /* 0x000fe2000fffe03f */
[----:B------:R-:W-:-:S06]  /*15110*/  UMOV UR7, 0x80000020 ;  /* 0x8000002000077882 */ /* 0x000fcc0000000000 */
[----:B------:R-:W-:Y:S01]  /*15120*/  UMOV UR6, UR4 ;  /* 0x0000000400067c82 */ /* 0x000fe20008000000 */
[----:B------:R-:W-:Y:S01]  /*15130*/  UIADD3 UR8, UR8, 0x402, URZ ;  /* 0x0000040208087890 */ /* 0x000fe2000fffe03f */
[----:B01----:R-:W0:Y:S04]  /*15140*/  SHFL.BFLY PT, R0, R5, 0x2, 0x1f ;  /* 0x0c401f0005007f89 */ /* 0x003e2800000e0000 */
[----:B------:R-:W1:Y:S01]  /*15150*/  SHFL.BFLY PT, R11, R4, 0x2, 0x1f ;  /* 0x0c401f00040b7f89 */ /* 0x000e6200000e0000 */
[----:B------:R-:W-:Y:S02]  /*15160*/  WARPGROUP.DEPBAR.LE gsb0, 0x0 ;  /* 0x00008000000079c5 */ /* 0x000fe40000010000 */
[----:B------:R-:W-:-:S06]  /*15170*/  WARPGROUP.ARRIVE ;  /* 0x00000000000079c5 */ /* 0x000fcc0000000000 */
[----:B------:R-:W-:Y:S01]  /*15180*/  QGMMA.64x128x32.F32.E4M3.E4M3 R120, R188, gdesc[UR4], R120, gsb0 ;  /* 0x01e00004bc787df3 */ /* 0x000fe20008000878 */
[----:B------:R-:W-:Y:S01]  /*15190*/  UMOV UR6, UR8 ;  /* 0x0000000800067c82 */ /* 0x000fe20008000000 */
[----:B------:R-:W-:Y:S01]  /*151a0*/  UMOV UR7, 0x80000020 ;  /* 0x8000002000077882 */ /* 0x000fe20000000000 */
[----:B0-----:R-:W-:-:S01]  /*151b0*/  FADD.FTZ R0, R0, R5 ;  /* 0x0000000500007221 */ /* 0x001fc20000010000 */
[----:B-1----:R-:W-:-:S04]  /*151c0*/  FADD.FTZ R11, R11, R4 ;  /* 0x000000040b0b7221 */ /* 0x002fc80000010000 */
[----:B------:R-:W0:Y:S04]  /*151d0*/  SHFL.BFLY PT, R3, R0, 0x1, 0x1f ;  /* 0x0c201f0000037f89 */ /* 0x000e2800000e0000 */
[----:B--2---:R-:W1:Y:S01]  /*151e0*/  SHFL.BFLY PT, R8, R11, 0x1, 0x1f ;  /* 0x0c201f000b087f89 */ /* 0x004e6200000e0000 */
[----:B------:R-:W-:Y:S02]  /*151f0*/  IMAD.MOV.U32 R5, RZ, RZ, RZ ;  /* 0x000000ffff057224 */ /* 0x000fe400078e00ff */
[----:B0-----:R-:W-:Y:S01]  /*15200*/  FADD.FTZ R9, R0, R3 ;  /* 0x0000000300097221 */ /* 0x001fe20000010000 */
[----:B-1----:R-:W-:-:S04]  /*15210*/  FADD.FTZ R12, R11, R8 ;  /* 0x000000080b0c7221 */ /* 0x002fc80000010000 */
        /* <DEDUP_REMOVED lines=29> */
.L_x_871:
[----:B------:R-:W-:Y:S01]  /*153f0*/  UIADD3 UR4, UR9, 0x28860, URZ ;  /* 0x0002886009047890 */ /* 0x000fe2000fffe03f */
[-C--:B------:R-:W-:Y:S01]  /*15400*/  FMUL.FTZ R45, R120, R5.reuse ;  /* 0x00000005782d7220 */ /* 0x080fe20000410000 */
[----:B------:R-:W-:Y:S01]  /*15410*/  UIADD3 UR47, UR47, 0x1, URZ ;  /* 0x000000012f2f7890 */ /* 0x000fe2000fffe03f */
[-C--:B------:R-:W-:Y:S01]  /*15420*/  FMUL.FTZ R44, R121, R5.reuse ;  /* 0x00000005792c7220 */ /* 0x080fe20000410000 */
[----:B------:R-:W-:Y:S01]  /*15430*/  UPRMT UR4, UR43, 0x654, UR4 ;  /* 0x000006542b047896 */ /* 0x000fe20008000004 */
[-C--:B------:R-:W-:Y:S01]  /*15440*/  FMUL.FTZ R124, R124, R5.reuse ;  /* 0x000000057c7c7220 */ /* 0x080fe20000410000 */
[----:B------:R-:W-:Y:S01]  /*15450*/  UISETP.NE.AND UP0, UPT, UR47, 0x2, UPT ;  /* 0x000000022f00788c */ /* 0x000fe2000bf05270 */
[-C--:B------:R-:W-:Y:S01]  /*15460*/  FMUL.FTZ R125, R125, R5.reuse ;  /* 0x000000057d7d7220 */ /* 0x080fe20000410000 */
[-C--:B------:R-:W-:Y:S01]  /*15470*/  FMUL.FTZ R41, R128, R5.reuse ;  /* 0x0000000580297220 */ /* 0x080fe20000410000 */
[-C--:B------:R-:W-:Y:S01]  /*15480*/  FMUL.FTZ R40, R129, R5.reuse ;  /* 0x0000000581287220 */ /* 0x080fe20000410000 */
[-C--:B------:R-:W-:Y:S01]  /*15490*/  FMUL.FTZ R132, R132, R5.reuse ;  /* 0x0000000584847220 */ /* 0x080fe20000410000 */
[-C--:B------:R-:W-:Y:S01]  /*154a0*/  FMUL.FTZ R133, R133, R5.reuse ;  /* 0x0000000585857220 */ /* 0x080fe20000410000 */
[-C--:B------:R-:W-:Y:S01]  /*154b0*/  FMUL.FTZ R37, R136, R5.reuse ;  /* 0x0000000588257220 */ /* 0x080fe20000410000 */
[----:B------:R-:W-:Y:S01]  /*154c0*/  SYNCS.ARRIVE.TRANS64.RED.A1T0 RZ, [UR4], RZ ;  /* 0x000000ffffff79a7 */ /* 0x000fe20008100404 */
[----:B------:R-:W-:Y:S01]  /*154d0*/  USEL UR4, URZ, 0x1, UP0 ;  /* 0x000000013f047887 */ /* 0x000fe20008000000 */
        /* <DEDUP_REMOVED lines=58> */
[----:B------:R-:W-:-:S12]  /*15880*/  ULOP3.LUT UR37, UR37, UR4, URZ, 0x3c, !UPT ;  /* 0x0000000425257292 */ /* 0x000fd8000f8e3c3f */
.L_x_797:
[----:B------:R-:W0:Y:S01]  /*15890*/  S2R R5, SR_CgaCtaId ;  /* 0x0000000000057919 */ /* 0x000e220000008800 */
[----:B------:R-:W-:Y:S01]  /*158a0*/  MOV R4, 0x400 ;  /* 0x0000040000047802 */ /* 0x000fe20000000f00 */
[----:B------:R-:W-:Y:S01]  /*158b0*/  BSSY B0, `(.L_x_872) ;  /* 0x0000230000007945 */ /* 0x000fe20003800000 */
[----:B------:R-:W-:Y:S02]  /*158c0*/  BAR.SYNC.DEFER_BLOCKING 0x5, 0x180 ;  /* 0x0146000000007b1d */ /* 0x000fe40000010000 */
[----:B0-----:R-:W-:-:S05]  /*158d0*/  LEA R4, R5, R4, 0x18 ;  /* 0x0000000405047211 */ /* 0x001fca00078ec0ff */
[----:B------:R-:W0:Y:S02]  /*158e0*/  LDS R5, [R4+0x288d0] ;  /* 0x0288d00004057984 */ /* 0x000e240000000800 */
[----:B0-----:R-:W-:Y:S01]  /*158f0*/  R2UR UR4, R5 ;  /* 0x00000000050472ca */ /* 0x001fe200000e0000 */
[----:B------:R-:W-:Y:S06]  /*15900*/  BAR.ARV 0x4, 0x180 ;  /* 0x0106000000007b1d */ /* 0x000fec0000002000 */
[----:B------:R-:W-:Y:S08]  /*15910*/  @P0 BRA `(.L_x_873) ;  /* 0x0000001800500947 */ /* 0x000ff00003800000 */
[----:B------:R-:W0:Y:S01]  /*15920*/  S2R R46, SR_TID.X ;  /* 0x00000000002e7919 */ /* 0x000e220000002100 */
[----:B------:R-:W-:Y:S01]  /*15930*/  ULDC.64 UR6, c[0x4][0x38] ;  /* 0x01000e0000067ab9 */ /* 0x000fe20000000a00 */
[----:B------:R-:W1:Y:S01]  /*15940*/  S2R R17, SR_SWINHI ;  /* 0x0000000000117919 */ /* 0x000e620000002f00 */
        /* <DEDUP_REMOVED lines=11> */
[----:B------:R-:W-:Y:S02]  /*15a00*/  F2FP.BF16.F32.PACK_AB R20, R167, R20 ;  /* 0x00000014a714723e */ /* 0x000fe400000010ff */
[----:B------:R-:W-:Y:S02]  /*15a10*/  F2FP.BF16.F32.PACK_AB R13, R174, R13 ;  /* 0x0000000dae0d723e */ /* 0x000fe400000010ff */
[----:B------:R-:W-:Y:S01]  /*15a20*/  F2FP.BF16.F32.PACK_AB R12, R175, R12 ;  /* 0x0000000caf0c723e */ /* 0x000fe200000010ff */
[----:B0-----:R-:W-:Y:S01]  /*15a30*/  IMAD.SHL.U32 R5, R46, 0x4, RZ ;  /* 0x000000042e057824 */ /* 0x001fe200078e00ff */
        /* <DEDUP_REMOVED lines=12> */
[----:B------:R-:W-:Y:S01]  /*15b00*/  VIADD R59, R19, UR39 ;  /* 0x00000027133b7c36 */ /* 0x000fe20008000000 */
[----:B------:R-:W-:Y:S02]  /*15b10*/  LOP3.LUT R5, R5, 0xc, RZ, 0xc0, !PT ;  /* 0x0000000c05057812 */ /* 0x000fe400078ec0ff */
[----:B------:R-:W-:Y:S02]  /*15b20*/  F2FP.BF16.F32.PACK_AB R45, R124, R45 ;  /* 0x0000002d7c2d723e */ /* 0x000fe400000010ff */
[----:B------:R-:W-:-:S02]  /*15b30*/  F2FP.BF16.F32.PACK_AB R44, R125, R44 ;  /* 0x0000002c7d2c723e */ /* 0x000fc400000010ff */
[----:B------:R-:W-:Y:S02]  /*15b40*/  F2FP.BF16.F32.PACK_AB R39, R134, R39 ;  /* 0x000000278627723e */ /* 0x000fe400000010ff */
[----:B------:R-:W-:Y:S02]  /*15b50*/  F2FP.BF16.F32.PACK_AB R38, R135, R38 ;  /* 0x000000268726723e */ /* 0x000fe400000010ff */
[----:B------:R-:W-:Y:S02]  /*15b60*/  F2FP.BF16.F32.PACK_AB R37, R140, R37 ;  /* 0x000000258c25723e */ /* 0x000fe400000010ff */
[----:B------:R-:W-:Y:S01]  /*15b70*/  F2FP.BF16.F32.PACK_AB R36, R141, R36 ;  /* 0x000000248d24723e */ /* 0x000fe200000010ff */
[----:B------:R-:W-:Y:S01]  /*15b80*/  USHF.R.S32.HI UR12, URZ, 0x1f, UR41 ;  /* 0x0000001f3f0c7899 */ /* 0x000fe20008011429 */
[----:B------:R-:W-:Y:S01]  /*15b90*/  BAR.SYNC.DEFER_BLOCKING 0x1, 0x100 ;  /* 0x0044000000007b1d */ /* 0x000fe20000010000 */
[----:B------:R-:W-:-:S05]  /*15ba0*/  IADD3 R6, P0, R5, UR6, RZ ;  /* 0x0000000605067c10 */ /* 0x000fca000ff1e0ff */
[----:B------:R-:W-:Y:S01]  /*15bb0*/  IMAD.X R7, RZ, RZ, UR7, P0 ;  /* 0x00000007ff077e24 */ /* 0x000fe200080e06ff */
[----:B------:R-:W-:Y:S01]  /*15bc0*/  ULDC.64 UR8, c[0x0][0xb90] ;  /* 0x0002e40000087ab9 */ /* 0x000fe20000000a00 */
[----:B------:R-:W-:Y:S01]  /*15bd0*/  USHF.R.S32.HI UR13, URZ, 0x1f, UR40 ;  /* 0x0000001f3f0d7899 */ /* 0x000fe20008011428 */
[----:B------:R-:W-:Y:S02]  /*15be0*/  ULDC.64 UR10, c[0x0][0xb98] ;  /* 0x0002e600000a7ab9 */ /* 0x000fe40000000a00 */
[----:B------:R0:W2:Y:S01]  /*15bf0*/  LDG.E.CONSTANT R5, desc[UR48][R6.64] ;  /* 0x0000003006057981 */ /* 0x0000a2000c1e9900 */
[----:B------:R-:W-:Y:S02]  /*15c00*/  UIMAD UR5, UR12, UR8, URZ ;  /* 0x000000080c0572a4 */ /* 0x000fe4000f8e023f */
[----:B------:R-:W-:Y:S02]  /*15c10*/  UIMAD.WIDE.U32 UR6, UR41, UR8, URZ ;  /* 0x00000008290672a5 */ /* 0x000fe4000f8e003f */
[----:B------:R-:W-:-:S02]  /*15c20*/  UIMAD UR5, UR41, UR9, UR5 ;  /* 0x00000009290572a4 */ /* 0x000fc4000f8e0205 */
[----:B------:R-:W-:Y:S02]  /*15c30*/  UIMAD UR8, UR13, UR10, URZ ;  /* 0x0000000a0d0872a4 */ /* 0x000fe4000f8e023f */
[----:B------:R-:W-:Y:S01]  /*15c40*/  UIADD3 UR7, UR7, UR5, URZ ;  /* 0x0000000507077290 */ /* 0x000fe2000fffe03f */
[----:B0-----:R-:W-:Y:S01]  /*15c50*/  LOP3.LUT P0, R6, R46, 0x3, RZ, 0xc0, !PT ;  /* 0x000000032e067812 */ /* 0x001fe2000780c0ff */
[----:B------:R-:W-:Y:S02]  /*15c60*/  UIMAD UR8, UR40, UR11, UR8 ;  /* 0x0000000b280872a4 */ /* 0x000fe4000f8e0208 */
[----:B------:R-:W-:Y:S01]  /*15c70*/  UIMAD.WIDE.U32 UR6, UR40, UR10, UR6 ;  /* 0x0000000a280672a5 */ /* 0x000fe2000f8e0006 */
[----:B------:R-:W-:Y:S01]  /*15c80*/  ISETP.EQ.OR P0, PT, R6, 0x3, !P0 ;  /* 0x000000030600780c */ /* 0x000fe20004702670 */
[----:B------:R-:W-:Y:S01]  /*15c90*/  ULDC UR5, c[0x0][0xa88] ;  /* 0x0002a20000057ab9 */ /* 0x000fe20000000800 */
[----:B------:R-:W-:Y:S02]  /*15ca0*/  MOV R6, R4 ;  /* 0x0000000400067202 */ /* 0x000fe40000000f00 */
[----:B-1----:R-:W-:Y:S01]  /*15cb0*/  MOV R7, R17 ;  /* 0x0000001100077202 */ /* 0x002fe20000000f00 */
[----:B------:R-:W-:Y:S01]  /*15cc0*/  ULDC.64 UR10, c[0x0][0xaf0] ;  /* 0x0002bc00000a7ab9 */ /* 0x000fe20000000a00 */
[----:B------:R-:W-:Y:S01]  /*15cd0*/  SEL R88, R31, R30, P0 ;  /* 0x0000001e1f587207 */ /* 0x000fe20000000000 */
[----:B------:R-:W0:Y:S01]  /*15ce0*/  LDC R17, c[0x0][0xbe8] ;  /* 0x0002fa00ff117b82 */ /* 0x000e220000000800 */
[----:B------:R-:W-:Y:S01]  /*15cf0*/  SEL R90, R30, R31, P0 ;  /* 0x0000001f1e5a7207 */ /* 0x000fe20000000000 */
[----:B------:R-:W-:Y:S01]  /*15d00*/  IMAD.WIDE R8, R213, 0x2, R6 ;  /* 0x00000002d5087825 */ /* 0x000fe200078e0206 */
[----:B------:R-:W-:-:S02]  /*15d10*/  SEL R84, R35, R34, P0 ;  /* 0x0000002223547207 */ /* 0x000fc40000000000 */
[----:B------:R-:W-:Y:S01]  /*15d20*/  SEL R86, R34, R35, P0 ;  /* 0x0000002322567207 */ /* 0x000fe20000000000 */
[----:B------:R-:W-:Y:S01]  /*15d30*/  IMAD R31, R209, 0x40, R22 ;  /* 0x00000040d11f7824 */ /* 0x000fe200078e0216 */
[C---:B------:R-:W-:Y:S02]  /*15d40*/  IADD3 R35, P6, R8.reuse, 0x4060, RZ ;  /* 0x0000406008237810 */ /* 0x040fe40007fde0ff */
[----:B------:R-:W-:Y:S01]  /*15d50*/  SEL R56, R33, R32, P0 ;  /* 0x0000002021387207 */ /* 0x000fe20000000000 */
[----:B------:R-:W-:Y:S01]  /*15d60*/  IMAD.WIDE R30, R31, 0x2, R6 ;  /* 0x000000021f1e7825 */ /* 0x000fe200078e0206 */
[----:B------:R-:W-:Y:S02]  /*15d70*/  IADD3 R7, P2, R8, 0x20, RZ ;  /* 0x0000002008077810 */ /* 0x000fe40007f5e0ff */
[----:B------:R-:W-:Y:S02]  /*15d80*/  SEL R58, R32, R33, P0 ;  /* 0x00000021203a7207 */ /* 0x000fe40000000000 */
[----:B------:R-:W-:Y:S01]  /*15d90*/  LOP3.LUT R34, R35, 0x380, RZ, 0xc0, !PT ;  /* 0x0000038023227812 */ /* 0x000fe200078ec0ff */
[----:B------:R-:W-:Y:S01]  /*15da0*/  IMAD.X R33, RZ, RZ, R9, P2 ;  /* 0x000000ffff217224 */ /* 0x000fe200010e0609 */
[----:B------:R-:W-:-:S02]  /*15db0*/  SEL R76, R43, R42, P0 ;  /* 0x0000002a2b4c7207 */ /* 0x000fc40000000000 */
[----:B------:R-:W-:Y:S02]  /*15dc0*/  SEL R78, R42, R43, P0 ;  /* 0x0000002b2a4e7207 */ /* 0x000fe40000000000 */
[----:B------:R-:W-:Y:S02]  /*15dd0*/  SEL R96, R21, R20, P0 ;  /* 0x0000001415607207 */ /* 0x000fe40000000000 */
[----:B------:R-:W-:Y:S01]  /*15de0*/  SEL R98, R20, R21, P0 ;  /* 0x0000001514627207 */ /* 0x000fe20000000000 */
[----:B0-----:R-:W-:Y:S01]  /*15df0*/  IMAD R73, R17, UR5, RZ ;  /* 0x0000000511497c24 */ /* 0x001fe2000f8e02ff */
[----:B------:R-:W-:Y:S02]  /*15e00*/  LOP3.LUT R43, R8, 0x380, RZ, 0xc0, !PT ;  /* 0x00000380082b7812 */ /* 0x000fe400078ec0ff */
[----:B------:R-:W-:Y:S02]  /*15e10*/  IADD3 R21, P2, R30, 0x2000, RZ ;  /* 0x000020001e157810 */ /* 0x000fe40007f5e0ff */
[----:B------:R-:W-:-:S02]  /*15e20*/  SHF.R.U64 R34, R34, 0x3, RZ ;  /* 0x0000000322227819 */ /* 0x000fc400000012ff */
[----:B------:R-:W-:Y:S02]  /*15e30*/  SEL R100, R13, R12, P0 ;  /* 0x0000000c0d647207 */ /* 0x000fe40000000000 */
[----:B------:R-:W-:Y:S02]  /*15e40*/  SEL R102, R12, R13, P0 ;  /* 0x0000000d0c667207 */ /* 0x000fe40000000000 */
[----:B------:R-:W-:Y:S02]  /*15e50*/  SHF.R.U64 R43, R43, 0x3, RZ ;  /* 0x000000032b2b7819 */ /* 0x000fe400000012ff */
[----:B------:R-:W-:Y:S02]  /*15e60*/  LOP3.LUT R20, R21, 0x380, RZ, 0xc0, !PT ;  /* 0x0000038015147812 */ /* 0x000fe400078ec0ff */
[----:B------:R-:W-:Y:S02]  /*15e70*/  IADD3 R13, P3, R8, 0x4000, RZ ;  /* 0x00004000080d7810 */ /* 0x000fe40007f7e0ff */
[----:B------:R-:W-:Y:S01]  /*15e80*/  LOP3.LUT R34, R34, R35, RZ, 0x3c, !PT ;  /* 0x0000002322227212 */ /* 0x000fe200078e3cff */
[----:B------:R-:W-:Y:S01]  /*15e90*/  IMAD.X R35, RZ, RZ, R9, P6 ;  /* 0x000000ffff237224 */ /* 0x000fe200030e0609 */
[----:B------:R-:W-:-:S02]  /*15ea0*/  SEL R68, R15, R14, P0 ;  /* 0x0000000e0f447207 */ /* 0x000fc40000000000 */
[----:B------:R-:W-:Y:S02]  /*15eb0*/  SEL R70, R14, R15, P0 ;  /* 0x0000000f0e467207 */ /* 0x000fe40000000000 */
[----:B------:R-:W-:Y:S02]  /*15ec0*/  SEL R72, R11, R10, P0 ;  /* 0x0000000a0b487207 */ /* 0x000fe40000000000 */
[----:B------:R-:W-:Y:S02]  /*15ed0*/  SEL R74, R10, R11, P0 ;  /* 0x0000000b0a4a7207 */ /* 0x000fe40000000000 */
[C---:B------:R-:W-:Y:S02]  /*15ee0*/  IADD3 R15, P5, R8.reuse, 0x4040, RZ ;  /* 0x00004040080f7810 */ /* 0x040fe40007fbe0ff */
[C---:B------:R-:W-:Y:S02]  /*15ef0*/  IADD3 R12, P4, R8.reuse, 0x4020, RZ ;  /* 0x00004020080c7810 */ /* 0x040fe40007f9e0ff */
[----:B------:R-:W-:-:S02]  /*15f00*/  IADD3 R10, P1, R8, 0x60, RZ ;  /* 0x00000060080a7810 */ /* 0x000fc40007f3e0ff */
[----:B------:R-:W-:Y:S02]  /*15f10*/  IADD3 R11, P6, R8, 0x40, RZ ;  /* 0x00000040080b7810 */ /* 0x000fe40007fde0ff */
[----:B------:R-:W-:Y:S01]  /*15f20*/  LOP3.LUT R42, R43, R8, RZ, 0x3c, !PT ;  /* 0x000000082b2a7212 */ /* 0x000fe200078e3cff */
[----:B------:R-:W-:Y:S01]  /*15f30*/  IMAD.MOV.U32 R43, RZ, RZ, R9 ;  /* 0x000000ffff2b7224 */ /* 0x000fe200078e0009 */
[----:B------:R-:W-:Y:S02]  /*15f40*/  SHF.R.U64 R20, R20, 0x3, RZ ;  /* 0x0000000314147819 */ /* 0x000fe400000012ff */
[----:B------:R-:W-:Y:S02]  /*15f50*/  LOP3.LUT R8, R13, 0x380, RZ, 0xc0, !PT ;  /* 0x000003800d087812 */ /* 0x000fe400078ec0ff */
[----:B------:R-:W-:Y:S01]  /*15f60*/  LOP3.LUT R20, R20, R21, RZ, 0x3c, !PT ;  /* 0x0000001514147212 */ /* 0x000fe200078e3cff */
[----:B------:R-:W-:Y:S01]  /*15f70*/  IMAD.X R21, RZ, RZ, R31, P2 ;  /* 0x000000ffff157224 */ /* 0x000fe200010e061f */
[----:B------:R-:W-:-:S02]  /*15f80*/  LOP3.LUT R6, R7, 0x380, RZ, 0xc0, !PT ;  /* 0x0000038007067812 */ /* 0x000fc400078ec0ff */
[----:B------:R-:W-:Y:S02]  /*15f90*/  SHF.R.U64 R8, R8, 0x3, RZ ;  /* 0x0000000308087819 */ /* 0x000fe400000012ff */
[----:B------:R-:W-:Y:S02]  /*15fa0*/  ISETP.NE.AND P2, PT, R17, 0x1, PT ;  /* 0x000000011100780c */ /* 0x000fe40003f45270 */
[----:B------:R-:W-:Y:S02]  /*15fb0*/  SEL R48, R41, R40, P0 ;  /* 0x0000002829307207 */ /* 0x000fe40000000000 */
[----:B------:R-:W-:Y:S01]  /*15fc0*/  SEL R50, R40, R41, P0 ;  /* 0x0000002928327207 */ /* 0x000fe20000000000 */
[----:B------:R-:W-:Y:S01]  /*15fd0*/  IMAD.X R41, RZ, RZ, R9, P3 ;  /* 0x000000ffff297224 */ /* 0x000fe200018e0609 */
[----:B------:R-:W-:Y:S02]  /*15fe0*/  SHF.R.U64 R6, R6, 0x3, RZ ;  /* 0x0000000306067819 */ /* 0x000fe400000012ff */
[----:B------:R-:W-:-:S02]  /*15ff0*/  LOP3.LUT R40, R8, R13, RZ, 0x3c, !PT ;  /* 0x0000000d08287212 */ /* 0x000fc400078e3cff */
[----:B------:R-:W-:Y:S02]  /*16000*/  LOP3.LUT R8, R10, 0x380, RZ, 0xc0, !PT ;  /* 0x000003800a087812 */ /* 0x000fe400078ec0ff */
[----:B------:R-:W-:Y:S02]  /*16010*/  LOP3.LUT R32, R6, R7, RZ, 0x3c, !PT ;  /* 0x0000000706207212 */ /* 0x000fe400078e3cff */
[----:B------:R-:W-:Y:S02]  /*16020*/  SHF.R.U64 R7, R8, 0x3, RZ ;  /* 0x0000000308077819 */ /* 0x000fe400000012ff */
[----:B------:R-:W-:Y:S02]  /*16030*/  SEL R92, R27, R26, P0 ;  /* 0x0000001a1b5c7207 */ /* 0x000fe40000000000 */
[----:B------:R-:W-:Y:S01]  /*16040*/  SEL R94, R26, R27, P0 ;  /* 0x0000001b1a5e7207 */ /* 0x000fe20000000000 */
[----:B------:R-:W-:Y:S01]  /*16050*/  IMAD.X R27, RZ, RZ, R9, P1 ;  /* 0x000000ffff1b7224 */ /* 0x000fe200008e0609 */
[----:B------:R-:W-:-:S02]  /*16060*/  LOP3.LUT R26, R7, R10, RZ, 0x3c, !PT ;  /* 0x0000000a071a7212 */ /* 0x000fc400078e3cff */
[----:B------:R-:W-:Y:S02]  /*16070*/  MOV R75, R34 ;  /* 0x00000022004b7202 */ /* 0x000fe40000000f00 */
[----:B------:R-:W0:Y:S01]  /*16080*/  @P2 LDC R34, c[0x0][0xbec] ;  /* 0x0002fb00ff222b82 */ /* 0x000e220000000800 */
[----:B------:R-:W-:Y:S02]  /*16090*/  MOV R83, R26 ;  /* 0x0000001a00537202 */ /* 0x000fe40000000f00 */
[----:B------:R-:W-:Y:S02]  /*160a0*/  LOP3.LUT R6, R11, 0x380, RZ, 0xc0, !PT ;  /* 0x000003800b067812 */ /* 0x000fe400078ec0ff */
[----:B------:R-:W-:Y:S02]  /*160b0*/  SEL R64, R25, R24, P0 ;  /* 0x0000001819407207 */ /* 0x000fe40000000000 */
[----:B------:R-:W-:Y:S01]  /*160c0*/  SEL R66, R24, R25, P0 ;  /* 0x0000001918427207 */ /* 0x000fe20000000000 */
[----:B------:R-:W1:Y:S01]  /*160d0*/  @P2 LDC R26, c[0x0][0xbf0] ;  /* 0x0002fc00ff1a2b82 */ /* 0x000e620000000800 */
[----:B------:R-:W-:Y:S01]  /*160e0*/  SHF.R.U64 R6, R6, 0x3, RZ ;  /* 0x0000000306067819 */ /* 0x000fe200000012ff */
[----:B------:R-:W-:Y:S01]  /*160f0*/  IMAD.X R25, RZ, RZ, R9, P6 ;  /* 0x000000ffff197224 */ /* 0x000fe200030e0609 */
[----:B------:R-:W-:-:S02]  /*16100*/  SEL R60, R29, R28, P0 ;  /* 0x0000001c1d3c7207 */ /* 0x000fc40000000000 */
[----:B------:R-:W-:Y:S02]  /*16110*/  SEL R62, R28, R29, P0 ;  /* 0x0000001d1c3e7207 */ /* 0x000fe40000000000 */
[----:B------:R-:W-:Y:S02]  /*16120*/  IADD3 R29, P6, R30, 0x1000, RZ ;  /* 0x000010001e1d7810 */ /* 0x000fe40007fde0ff */
[----:B------:R-:W-:Y:S02]  /*16130*/  LOP3.LUT R24, R6, R11, RZ, 0x3c, !PT ;  /* 0x0000000b06187212 */ /* 0x000fe400078e3cff */
[----:B------:R-:W-:Y:S02]  /*16140*/  LOP3.LUT R28, R29, 0x380, RZ, 0xc0, !PT ;  /* 0x000003801d1c7812 */ /* 0x000fe400078ec0ff */
[----:B------:R-:W-:Y:S02]  /*16150*/  MOV R63, R42 ;  /* 0x0000002a003f7202 */ /* 0x000fe40000000f00 */
[----:B------:R-:W-:Y:S01]  /*16160*/  MOV R42, R24 ;  /* 0x00000018002a7202 */ /* 0x000fe20000000f00 */
[----:B0-----:R-:W-:Y:S01]  /*16170*/  @P2 IMAD.HI.U32 R25, R59, R34, RZ ;  /* 0x000000223b192227 */ /* 0x001fe200078e00ff */
[----:B------:R-:W-:-:S02]  /*16180*/  SEL R46, R45, R44, P0 ;  /* 0x0000002c2d2e7207 */ /* 0x000fc40000000000 */
[----:B------:R-:W-:Y:S01]  /*16190*/  SEL R44, R44, R45, P0 ;  /* 0x0000002d2c2c7207 */ /* 0x000fe20000000000 */
[----:B------:R-:W-:Y:S01]  /*161a0*/  IMAD.MOV.U32 R24, RZ, RZ, R59 ;  /* 0x000000ffff187224 */ /* 0x000fe200078e003b */
[----:B------:R-:W-:Y:S02]  /*161b0*/  LOP3.LUT R14, R15, 0x380, RZ, 0xc0, !PT ;  /* 0x000003800f0e7812 */ /* 0x000fe400078ec0ff */
[----:B------:R-:W-:Y:S02]  /*161c0*/  SHF.R.U64 R28, R28, 0x3, RZ ;  /* 0x000000031c1c7819 */ /* 0x000fe400000012ff */
[----:B------:R-:W-:Y:S02]  /*161d0*/  SEL R52, R37, R36, P0 ;  /* 0x0000002425347207 */ /* 0x000fe40000000000 */
[----:B------:R-:W-:Y:S01]  /*161e0*/  SEL R54, R36, R37, P0 ;  /* 0x0000002524367207 */ /* 0x000fe20000000000 */
[----:B------:R-:W-:Y:S01]  /*161f0*/  IMAD.X R37, RZ, RZ, R9, P5 ;  /* 0x000000ffff257224 */ /* 0x000fe200028e0609 */
[----:B------:R-:W-:-:S02]  /*16200*/  SEL R80, R39, R38, P0 ;  /* 0x0000002627507207 */ /* 0x000fc40000000000 */
[----:B------:R-:W-:Y:S01]  /*16210*/  SEL R82, R38, R39, P0 ;  /* 0x0000002726527207 */ /* 0x000fe20000000000 */
[----:B------:R-:W-:Y:S01]  /*16220*/  IMAD.X R39, RZ, RZ, R9, P4 ;  /* 0x000000ffff277224 */ /* 0x000fe200020e0609 */
[----:B------:R-:W-:Y:S02]  /*16230*/  LOP3.LUT R9, R12, 0x380, RZ, 0xc0, !PT ;  /* 0x000003800c097812 */ /* 0x000fe400078ec0ff */
[----:B------:R-:W-:Y:S02]  /*16240*/  SHF.R.U64 R14, R14, 0x3, RZ ;  /* 0x000000030e0e7819 */ /* 0x000fe400000012ff */
[----:B------:R-:W-:Y:S01]  /*16250*/  LOP3.LUT R28, R28, R29, RZ, 0x3c, !PT ;  /* 0x0000001d1c1c7212 */ /* 0x000fe200078e3cff */
[----:B------:R-:W-:Y:S01]  /*16260*/  IMAD.X R29, RZ, RZ, R31, P6 ;  /* 0x000000ffff1d7224 */ /* 0x000fe200030e061f */
[----:B-1----:R-:W-:Y:S02]  /*16270*/  @P2 SHF.R.U32.HI R24, RZ, R26, R25 ;  /* 0x0000001aff182219 */ /* 0x002fe40000011619 */
[----:B------:R-:W-:-:S02]  /*16280*/  MOV R61, R32 ;  /* 0x00000020003d7202 */ /* 0x000fc40000000f00 */
[----:B------:R-:W-:Y:S01]  /*16290*/  IADD3 R45, P6, R30, 0x7000, RZ ;  /* 0x000070001e2d7810 */ /* 0x000fe20007fde0ff */
[----:B------:R-:W-:Y:S01]  /*162a0*/  IMAD.MOV R32, RZ, RZ, -R24 ;  /* 0x000000ffff207224 */ /* 0x000fe200078e0a18 */
[----:B------:R-:W-:Y:S02]  /*162b0*/  SHF.R.U64 R9, R9, 0x3, RZ ;  /* 0x0000000309097819 */ /* 0x000fe400000012ff */
[----:B------:R-:W-:Y:S01]  /*162c0*/  LOP3.LUT R36, R14, R15, RZ, 0x3c, !PT ;  /* 0x0000000f0e247212 */ /* 0x000fe200078e3cff */
[----:B------:R-:W-:Y:S01]  /*162d0*/  IMAD R59, R17, R32, R59 ;  /* 0x00000020113b7224 */ /* 0x000fe200078e023b */
[----:B------:R-:W-:Y:S02]  /*162e0*/  SEL R104, R182, R183, P0 ;  /* 0x000000b7b6687207 */ /* 0x000fe40000000000 */
[----:B------:R-:W-:Y:S02]  /*162f0*/  IADD3 R15, P1, R30, 0x3000, RZ ;  /* 0x000030001e0f7810 */ /* 0x000fe40007f3e0ff */
[----:B------:R-:W-:-:S02]  /*16300*/  LOP3.LUT R6, R45, 0x380, RZ, 0xc0, !PT ;  /* 0x000003802d067812 */ /* 0x000fc400078ec0ff */
[----:B------:R-:W-:Y:S02]  /*16310*/  LOP3.LUT R38, R9, R12, RZ, 0x3c, !PT ;  /* 0x0000000c09267212 */ /* 0x000fe400078e3cff */
[----:B------:R-:W-:Y:S02]  /*16320*/  MOV R77, R36 ;  /* 0x00000024004d7202 */ /* 0x000fe40000000f00 */
[----:B------:R-:W-:Y:S02]  /*16330*/  LOP3.LUT R14, R15, 0x380, RZ, 0xc0, !PT ;  /* 0x000003800f0e7812 */ /* 0x000fe400078ec0ff */
[----:B------:R-:W-:Y:S02]  /*16340*/  SHF.R.U64 R6, R6, 0x3, RZ ;  /* 0x0000000306067819 */ /* 0x000fe400000012ff */
[----:B------:R-:W-:Y:S02]  /*16350*/  MOV R79, R38 ;  /* 0x00000026004f7202 */ /* 0x000fe40000000f00 */
[----:B------:R-:W-:-:S02]  /*16360*/  SEL R182, R183, R182, P0 ;  /* 0x000000b6b7b67207 */ /* 0x000fc40000000000 */
[----:B------:R-:W-:Y:S02]  /*16370*/  SHF.R.U64 R14, R14, 0x3, RZ ;  /* 0x000000030e0e7819 */ /* 0x000fe400000012ff */
[----:B------:R-:W-:Y:S02]  /*16380*/  LOP3.LUT R6, R6, R45, RZ, 0x3c, !PT ;  /* 0x0000002d06067212 */ /* 0x000fe400078e3cff */
        /* <DEDUP_REMOVED lines=11> */
[----:B------:R-:W-:Y:S01]  /*16440*/  SHF.R.S32.HI R36, RZ, 0x1f, R59 ;  /* 0x0000001fff247819 */ /* 0x000fe2000001143b */
[----:B------:R-:W-:Y:S01]  /*16450*/  IMAD.WIDE.U32 R40, R59, UR6, R40 ;  /* 0x000000063b287c25 */ /* 0x000fe2000f8e0028 */
[----:B------:R-:W-:Y:S02]  /*16460*/  LOP3.LUT R12, R13, 0x380, RZ, 0xc0, !PT ;  /* 0x000003800d0c7812 */ /* 0x000fe400078ec0ff */
[----:B------:R-:W-:Y:S01]  /*16470*/  LOP3.LUT R10, R11, 0x380, RZ, 0xc0, !PT ;  /* 0x000003800b0a7812 */ /* 0x000fe200078ec0ff */
[----:B------:R-:W-:Y:S01]  /*16480*/  IMAD R36, R36, UR6, RZ ;  /* 0x0000000624247c24 */ /* 0x000fe2000f8e02ff */
[----:B------:R-:W-:-:S02]  /*16490*/  SHF.R.U64 R12, R12, 0x3, RZ ;  /* 0x000000030c0c7819 */ /* 0x000fc400000012ff */
[----:B------:R-:W-:Y:S01]  /*164a0*/  LOP3.LUT P1, RZ, R210, 0x3, RZ, 0xc0, !PT ;  /* 0x00000003d2ff7812 */ /* 0x000fe2000782c0ff */
[----:B------:R-:W-:Y:S01]  /*164b0*/  IMAD R59, R59, UR7, R36 ;  /* 0x000000073b3b7c24 */ /* 0x000fe2000f8e0224 */
[----:B------:R-:W-:Y:S01]  /*164c0*/  SHF.R.U64 R10, R10, 0x3, RZ ;  /* 0x000000030a0a7819 */ /* 0x000fe200000012ff */
[----:B------:R-:W-:Y:S01]  /*164d0*/  ULDC.64 UR6, c[0x0][0xb50] ;  /* 0x0002d40000067ab9 */ /* 0x000fe20000000a00 */
[----:B------:R-:W-:Y:S01]  /*164e0*/  LOP3.LUT R12, R12, R13, RZ, 0x3c, !PT ;  /* 0x0000000d0c0c7212 */ /* 0x000fe200078e3cff */
[--C-:B------:R-:W-:Y:S01]  /*164f0*/  IMAD.X R13, RZ, RZ, R31.reuse, P3 ;  /* 0x000000ffff0d7224 */ /* 0x100fe200018e061f */
[----:B------:R-:W-:Y:S01]  /*16500*/  LOP3.LUT R10, R10, R11, RZ, 0x3c, !PT ;  /* 0x0000000b0a0a7212 */ /* 0x000fe200078e3cff */
[----:B------:R-:W-:Y:S01]  /*16510*/  IMAD.X R11, RZ, RZ, R31, P4 ;  /* 0x000000ffff0b7224 */ /* 0x000fe200020e061f */
[C---:B------:R-:W-:Y:S02]  /*16520*/  IADD3 R9, P5, R30.reuse, 0x6000, RZ ;  /* 0x000060001e097810 */ /* 0x040fe40007fbe0ff */
[----:B------:R-:W-:-:S02]  /*16530*/  LOP3.LUT R7, R30, 0x380, RZ, 0xc0, !PT ;  /* 0x000003801e077812 */ /* 0x000fc400078ec0ff */
[----:B--2---:R-:W-:Y:S01]  /*16540*/  LOP3.LUT R35, R5, 0x2, RZ, 0x3c, !PT ;  /* 0x0000000205237812 */ /* 0x004fe200078e3cff */
        /* <DEDUP_REMOVED lines=15> */
[----:B------:R-:W-:Y:S01]  /*16640*/  SHFL.IDX PT, R104, R104, R5, 0x1c1f ;  /* 0x001c1f0568687589 */ /* 0x000fe200000e0000 */
[----:B------:R-:W-:Y:S01]  /*16650*/  UIMAD UR5, UR12, UR8, URZ ;  /* 0x000000080c0572a4 */ /* 0x000fe2000f8e023f */
[----:B------:R-:W-:-:S02]  /*16660*/  LOP3.LUT R8, R9, 0x380, RZ, 0xc0, !PT ;  /* 0x0000038009087812 */ /* 0x000fc400078ec0ff */
[----:B------:R0:W1:Y:S01]  /*16670*/  SHFL.IDX PT, R25, R44, R35, 0x1c1f ;  /* 0x001c1f232c197589 */ /* 0x00006200000e0000 */
[----:B------:R-:W-:-:S03]  /*16680*/  SHF.R.U64 R7, R7, 0x3, RZ ;  /* 0x0000000307077819 */ /* 0x000fc600000012ff */
[----:B------:R-:W2:Y:S04]  /*16690*/  SHFL.IDX PT, R27, R50, R35, 0x1c1f ;  /* 0x001c1f23321b7589 */ /* 0x000ea800000e0000 */
[----:B------:R-:W3:Y:S04]  /*166a0*/  SHFL.IDX PT, R33, R78, R35, 0x1c1f ;  /* 0x001c1f234e217589 */ /* 0x000ee800000e0000 */
[----:B------:R-:W4:Y:S01]  /*166b0*/  SHFL.IDX PT, R37, R82, R35, 0x1c1f ;  /* 0x001c1f2352257589 */ /* 0x000f2200000e0000 */
[----:B0-----:R-:W-:-:S03]  /*166c0*/  VIADD R44, R212, UR39 ;  /* 0x00000027d42c7c36 */ /* 0x001fc60008000000 */
[----:B------:R-:W-:Y:S04]  /*166d0*/  SHFL.IDX PT, R39, R86, R35, 0x1c1f ;  /* 0x001c1f2356277589 */ /* 0x000fe800000e0000 */
[----:B------:R-:W0:Y:S01]  /*166e0*/  SHFL.IDX PT, R5, R54, R35, 0x1c1f ;  /* 0x001c1f2336057589 */ /* 0x000e2200000e0000 */
[----:B------:R-:W-:-:S03]  /*166f0*/  ISETP.GE.OR P3, PT, R44, R73, P1 ;  /* 0x000000492c00720c */ /* 0x000fc60000f66670 */
[----:B------:R-:W-:Y:S01]  /*16700*/  SHFL.IDX PT, R43, R58, R35, 0x1c1f ;  /* 0x001c1f233a2b7589 */ /* 0x000fe200000e0000 */
[----:B-1----:R-:W-:Y:S02]  /*16710*/  SEL R24, R46, R25, P0 ;  /* 0x000000192e187207 */ /* 0x002fe40000000000 */
[----:B------:R-:W-:Y:S01]  /*16720*/  SEL R26, R25, R46, P0 ;  /* 0x0000002e191a7207 */ /* 0x000fe20000000000 */
[----:B------:R-:W-:Y:S01]  /*16730*/  SHFL.IDX PT, R53, R90, R35, 0x1c1f ;  /* 0x001c1f235a357589 */ /* 0x000fe200000e0000 */
[----:B--2---:R-:W-:Y:S02]  /*16740*/  SEL R32, R48, R27, P0 ;  /* 0x0000001b30207207 */ /* 0x004fe40000000000 */
[----:B------:R-:W-:Y:S01]  /*16750*/  SEL R34, R27, R48, P0 ;  /* 0x000000301b227207 */ /* 0x000fe20000000000 */
[----:B------:R-:W-:Y:S01]  /*16760*/  SHFL.IDX PT, R45, R62, R35, 0x1c1f ;  /* 0x001c1f233e2d7589 */ /* 0x000fe200000e0000 */
[----:B---3--:R-:W-:Y:S02]  /*16770*/  SEL R25, R76, R33, P0 ;  /* 0x000000214c197207 */ /* 0x008fe40000000000 */
[----:B------:R-:W-:Y:S01]  /*16780*/  SEL R27, R33, R76, P0 ;  /* 0x0000004c211b7207 */ /* 0x000fe20000000000 */
[----:B------:R-:W1:Y:S01]  /*16790*/  SHFL.IDX PT, R47, R66, R35, 0x1c1f ;  /* 0x001c1f23422f7589 */ /* 0x000e6200000e0000 */
[----:B----4-:R-:W-:-:S03]  /*167a0*/  SEL R33, R80, R37, P0 ;  /* 0x0000002550217207 */ /* 0x010fc60000000000 */
[----:B------:R-:W-:Y:S04]  /*167b0*/  SHFL.IDX PT, R55, R94, R35, 0x1c1f ;  /* 0x001c1f235e377589 */ /* 0x000fe800000e0000 */
[----:B------:R-:W-:Y:S01]  /*167c0*/  SHFL.IDX PT, R57, R98, R35, 0x1c1f ;  /* 0x001c1f2362397589 */ /* 0x000fe200000e0000 */
[----:B0-----:R-:W-:Y:S02]  /*167d0*/  SEL R36, R52, R5, P0 ;  /* 0x0000000534247207 */ /* 0x001fe40000000000 */
[----:B------:R-:W-:Y:S01]  /*167e0*/  SEL R38, R5, R52, P0 ;  /* 0x0000003405267207 */ /* 0x000fe20000000000 */
[----:B------:R-:W0:Y:S01]  /*167f0*/  SHFL.IDX PT, R67, R102, R35, 0x1c1f ;  /* 0x001c1f2366437589 */ /* 0x000e2200000e0000 */
[----:B------:R-:W-:Y:S01]  /*16800*/  IMAD.IADD R5, R41, 0x1, R59 ;  /* 0x0000000129057824 */ /* 0x000fe200078e023b */
[----:B------:R-:W-:-:S02]  /*16810*/  LEA R41, P4, R40, UR6, 0x2 ;  /* 0x0000000628297c11 */ /* 0x000fc4000f8810ff */
[----:B------:R-:W2:Y:S04]  /*16820*/  SHFL.IDX PT, R49, R70, R35, 0x1c1f ;  /* 0x001c1f2346317589 */ /* 0x000ea800000e0000 */
[----:B------:R-:W3:Y:S01]  /*16830*/  SHFL.IDX PT, R71, R182, R35, 0x1c1f ;  /* 0x001c1f23b6477589 */ /* 0x000ee200000e0000 */
[----:B------:R-:W-:-:S03]  /*16840*/  LEA.HI.X R5, R40, UR7, R5, 0x2, P4 ;  /* 0x0000000728057c11 */ /* 0x000fc6000a0f1405 */
[----:B------:R4:W3:Y:S01]  /*16850*/  SHFL.IDX PT, R51, R74, R35, 0x1c1f ;  /* 0x001c1f234a337589 */ /* 0x0008e200000e0000 */
[----:B-1----:R-:W-:Y:S01]  /*16860*/  SEL R46, R47, R64, P0 ;  /* 0x000000402f2e7207 */ /* 0x002fe20000000000 */
[----:B------:R-:W-:Y:S01]  /*16870*/  UIMAD UR5, UR41, UR9, UR5 ;  /* 0x00000009290572a4 */ /* 0x000fe2000f8e0205 */
[----:B------:R-:W-:Y:S01]  /*16880*/  SHF.R.U64 R8, R8, 0x3, RZ ;  /* 0x0000000308087819 */ /* 0x000fe200000012ff */
[----:B------:R1:W-:Y:S01]  /*16890*/  STSM.16.M88.4 [R63], R24 ;  /* 0x000000183f007844 */ /* 0x0003e20000000200 */
[----:B------:R-:W-:-:S03]  /*168a0*/  LOP3.LUT R30, R7, R30, RZ, 0x3c, !PT ;  /* 0x0000001e071e7212 */ /* 0x000fc600078e3cff */
[----:B------:R-:W-:Y:S01]  /*168b0*/  SHFL.IDX PT, R62, R41, 0x1, 0x1c1f ;  /* 0x003c1f00293e7f89 */ /* 0x000fe200000e0000 */
[----:B0-----:R-:W-:-:S03]  /*168c0*/  SEL R65, R100, R67, P0 ;  /* 0x0000004364417207 */ /* 0x001fc60000000000 */
[----:B------:R-:W-:Y:S01]  /*168d0*/  SHFL.IDX PT, R63, R5, 0x1, 0x1c1f ;  /* 0x003c1f00053f7f89 */ /* 0x000fe200000e0000 */
[----:B----4-:R-:W-:Y:S02]  /*168e0*/  SEL R35, R37, R80, P0 ;  /* 0x0000005025237207 */ /* 0x010fe40000000000 */
[----:B--2---:R-:W-:Y:S02]  /*168f0*/  SEL R66, R49, R68, P0 ;  /* 0x0000004431427207 */ /* 0x004fe40000000000 */
[----:B---3--:R-:W-:Y:S01]  /*16900*/  SEL R69, R104, R71, P0 ;  /* 0x0000004768457207 */ /* 0x008fe20000000000 */
[----:B-1----:R-:W-:Y:S01]  /*16910*/  VIADD R24, R44, 0x8 ;  /* 0x000000082c187836 */ /* 0x002fe20000000000 */
[----:B------:R-:W-:Y:S01]  /*16920*/  SEL R37, R84, R39, P0 ;  /* 0x0000002754257207 */ /* 0x000fe20000000000 */
[----:B------:R0:W-:Y:S01]  /*16930*/  STSM.16.M88.4 [R61], R32 ;  /* 0x000000203d007844 */ /* 0x0001e20000000200 */
[----:B------:R-:W-:Y:S01]  /*16940*/  SEL R39, R39, R84, P0 ;  /* 0x0000005427277207 */ /* 0x000fe20000000000 */
[----:B------:R-:W-:Y:S01]  /*16950*/  UIMAD.WIDE.U32 UR6, UR41, UR8, URZ ;  /* 0x00000008290672a5 */ /* 0x000fe2000f8e003f */
[----:B------:R-:W-:Y:S01]  /*16960*/  ISETP.GE.OR P1, PT, R24, R73, P1 ;  /* 0x000000491800720c */ /* 0x000fe20000f26670 */
[----:B------:R-:W-:Y:S01]  /*16970*/  SHFL.IDX PT, R61, R5, RZ, 0x1c1f ;  /* 0x001c1fff053d7589 */ /* 0x000fe200000e0000 */
[----:B------:R-:W-:Y:S01]  /*16980*/  SEL R24, R56, R43, P0 ;  /* 0x0000002b38187207 */ /* 0x000fe20000000000 */
[----:B------:R-:W-:Y:S01]  /*16990*/  IMAD.X R7, RZ, RZ, R31, P6 ;  /* 0x000000ffff077224 */ /* 0x000fe200030e061f */
[----:B------:R-:W-:Y:S01]  /*169a0*/  SEL R26, R43, R56, P0 ;  /* 0x000000382b1a7207 */ /* 0x000fe20000000000 */
[----:B------:R-:W-:Y:S01]  /*169b0*/  STSM.16.M88.4 [R42], R36 ;  /* 0x000000242a007844 */ /* 0x000fe20000000200 */
[----:B------:R-:W-:-:S02]  /*169c0*/  SEL R25, R88, R53, P0 ;  /* 0x0000003558197207 */ /* 0x000fc40000000000 */
[----:B------:R-:W-:Y:S02]  /*169d0*/  SEL R27, R53, R88, P0 ;  /* 0x00000058351b7207 */ /* 0x000fe40000000000 */
[----:B------:R-:W-:Y:S02]  /*169e0*/  SEL R44, R64, R47, P0 ;  /* 0x0000002f402c7207 */ /* 0x000fe40000000000 */
[----:B------:R-:W-:Y:S01]  /*169f0*/  SEL R47, R57, R96, P0 ;  /* 0x00000060392f7207 */ /* 0x000fe20000000000 */
[----:B------:R-:W-:Y:S01]  /*16a00*/  STSM.16.M88.4 [R83], R24 ;  /* 0x0000001853007844 */ /* 0x000fe20000000200 */
[----:B0-----:R-:W-:Y:S02]  /*16a10*/  SEL R32, R60, R45, P0 ;  /* 0x0000002d3c207207 */ /* 0x001fe40000000000 */
[----:B------:R-:W-:Y:S02]  /*16a20*/  SEL R34, R45, R60, P0 ;  /* 0x0000003c2d227207 */ /* 0x000fe40000000000 */
[----:B------:R-:W-:Y:S01]  /*16a30*/  SEL R33, R92, R55, P0 ;  /* 0x000000375c217207 */ /* 0x000fe20000000000 */
[----:B------:R-:W0:Y:S01]  /*16a40*/  SHFL.IDX PT, R60, R41, RZ, 0x1c1f ;  /* 0x001c1fff293c7589 */ /* 0x000e2200000e0000 */
[----:B------:R-:W-:-:S02]  /*16a50*/  SEL R35, R55, R92, P0 ;  /* 0x0000005c37237207 */ /* 0x000fc40000000000 */
[----:B------:R-:W-:Y:S02]  /*16a60*/  SEL R45, R96, R57, P0 ;  /* 0x00000039602d7207 */ /* 0x000fe40000000000 */
[----:B------:R-:W-:Y:S01]  /*16a70*/  SEL R64, R68, R49, P0 ;  /* 0x0000003144407207 */ /* 0x000fe20000000000 */
[----:B------:R-:W-:Y:S01]  /*16a80*/  STSM.16.M88.4 [R81], R32 ;  /* 0x0000002051007844 */ /* 0x000fe20000000200 */
[----:B------:R-:W-:Y:S02]  /*16a90*/  SEL R67, R67, R100, P0 ;  /* 0x0000006443437207 */ /* 0x000fe40000000000 */
[----:B------:R-:W-:Y:S01]  /*16aa0*/  SEL R68, R72, R51, P0 ;  /* 0x0000003348447207 */ /* 0x000fe20000000000 */
[----:B------:R-:W-:Y:S01]  /*16ab0*/  STSM.16.M88.4 [R79], R44 ;  /* 0x0000002c4f007844 */ /* 0x000fe20000000200 */
[----:B------:R-:W-:Y:S02]  /*16ac0*/  SEL R70, R51, R72, P0 ;  /* 0x0000004833467207 */ /* 0x000fe40000000000 */
[----:B------:R-:W-:Y:S01]  /*16ad0*/  SEL R71, R71, R104, P0 ;  /* 0x0000006847477207 */ /* 0x000fe20000000000 */
[----:B------:R1:W-:Y:S01]  /*16ae0*/  STSM.16.M88.4 [R77], R64 ;  /* 0x000000404d007844 */ /* 0x0003e20000000200 */
[----:B------:R-:W-:Y:S01]  /*16af0*/  LOP3.LUT R8, R8, R9, RZ, 0x3c, !PT ;  /* 0x0000000908087212 */ /* 0x000fe200078e3cff */
[----:B------:R-:W-:Y:S01]  /*16b00*/  UIMAD UR8, UR13, UR10, URZ ;  /* 0x0000000a0d0872a4 */ /* 0x000fe2000f8e023f */
[----:B------:R-:W-:Y:S01]  /*16b10*/  IMAD.X R9, RZ, RZ, R31, P5 ;  /* 0x000000ffff097224 */ /* 0x000fe200028e061f */
[----:B------:R-:W-:Y:S01]  /*16b20*/  STSM.16.M88.4 [R75], R68 ;  /* 0x000000444b007844 */ /* 0x000fe20000000200 */
[----:B------:R-:W-:Y:S08]  /*16b30*/  BAR.SYNC.DEFER_BLOCKING 0x1, 0x100 ;  /* 0x0044000000007b1d */ /* 0x000ff00000010000 */
[----:B-1----:R-:W1:Y:S01]  /*16b40*/  @P2 LDC R64, c[0x0][0xbec] ;  /* 0x0002fb00ff402b82 */ /* 0x002e620000000800 */
[----:B0-----:R0:W-:Y:S04]  /*16b50*/  @!P3 ST.E desc[UR48][R60.64], R3 ;  /* 0x000000033c00b985 */ /* 0x0011e8000c101930 */
[----:B------:R2:W-:Y:S01]  /*16b60*/  @!P1 ST.E desc[UR48][R62.64], R0 ;  /* 0x000000003e009985 */ /* 0x0005e2000c101930 */
[----:B------:R-:W-:-:S02]  /*16b70*/  UIADD3 UR7, UR7, UR5, URZ ;  /* 0x0000000507077290 */ /* 0x000fc4000fffe03f */
[----:B0-----:R-:W0:Y:S01]  /*16b80*/  @P2 LDC R61, c[0x0][0xbf0] ;  /* 0x0002fc00ff3d2b82 */ /* 0x001e220000000800 */
[----:B--2---:R-:W-:Y:S01]  /*16b90*/  IMAD R0, R208, 0x20, R209 ;  /* 0x00000020d0007824 */ /* 0x004fe200078e02d1 */
[----:B------:R2:W5:Y:S03]  /*16ba0*/  LD.E.128 R44, desc[UR48][R8.64] ;  /* 0x00000030082c7980 */ /* 0x000566000c101d00 */
[----:B------:R-:W-:Y:S01]  /*16bb0*/  VIADD R5, R0, UR39 ;  /* 0x0000002700057c36 */ /* 0x000fe20008000000 */
[----:B------:R3:W5:Y:S03]  /*16bc0*/  LD.E.128 R32, desc[UR48][R6.64] ;  /* 0x0000003006207980 */ /* 0x000766000c101d00 */
[----:B-1----:R-:W-:Y:S01]  /*16bd0*/  @P2 IMAD.HI.U32 R0, R5, R64, RZ ;  /* 0x0000004005002227 */ /* 0x002fe200078e00ff */
[----:B------:R-:W-:Y:S01]  /*16be0*/  UIMAD UR5, UR40, UR11, UR8 ;  /* 0x0000000b280572a4 */ /* 0x000fe2000f8e0208 */
[----:B------:R-:W5:Y:S02]  /*16bf0*/  LD.E.128 R48, desc[UR48][R30.64] ;  /* 0x000000301e307980 */ /* 0x000f64000c101d00 */
[----:B------:R-:W-:Y:S01]  /*16c00*/  IMAD.MOV.U32 R3, RZ, RZ, R5 ;  /* 0x000000ffff037224 */ /* 0x000fe200078e0005 */
[----:B------:R-:W-:Y:S01]  /*16c10*/  UIMAD.WIDE.U32 UR40, UR40, UR10, UR6 ;  /* 0x0000000a282872a5 */ /* 0x000fe2000f8e0006 */
[----:B------:R-:W5:Y:S02]  /*16c20*/  LD.E.128 R40, desc[UR48][R28.64] ;  /* 0x000000301c287980 */ /* 0x000f64000c101d00 */
[----:B------:R-:W-:-:S02]  /*16c30*/  ULDC.64 UR6, c[0x0][0xae0] ;  /* 0x0002b80000067ab9 */ /* 0x000fc40000000a00 */
[----:B------:R-:W5:Y:S01]  /*16c40*/  LD.E.128 R36, desc[UR48][R20.64] ;  /* 0x0000003014247980 */ /* 0x000f62000c101d00 */
[----:B0-----:R-:W-:Y:S01]  /*16c50*/  @P2 SHF.R.U32.HI R3, RZ, R61, R0 ;  /* 0x0000003dff032219 */ /* 0x001fe20000011600 */
[----:B------:R-:W-:Y:S02]  /*16c60*/  UIADD3 UR5, UR41, UR5, URZ ;  /* 0x0000000529057290 */ /* 0x000fe4000fffe03f */
[----:B------:R-:W5:Y:S01]  /*16c70*/  LD.E.128 R24, desc[UR48][R14.64] ;  /* 0x000000300e187980 */ /* 0x000f62000c101d00 */
[--C-:B------:R-:W-:Y:S01]  /*16c80*/  SHF.R.S32.HI R0, RZ, 0x1f, R3.reuse ;  /* 0x0000001fff007819 */ /* 0x100fe20000011403 */
[----:B--2---:R-:W-:Y:S02]  /*16c90*/  IMAD.MOV R8, RZ, RZ, -R3 ;  /* 0x000000ffff087224 */ /* 0x004fe400078e0a03 */
[----:B------:R-:W5:Y:S01]  /*16ca0*/  LD.E.128 R56, desc[UR48][R12.64] ;  /* 0x000000300c387980 */ /* 0x000f62000c101d00 */
[----:B---3--:R-:W-:Y:S02]  /*16cb0*/  IMAD.U32 R7, RZ, RZ, UR41 ;  /* 0x00000029ff077e24 */ /* 0x008fe4000f8e00ff */
[----:B------:R-:W-:Y:S01]  /*16cc0*/  IMAD R0, R0, UR6, RZ ;  /* 0x0000000600007c24 */ /* 0x000fe2000f8e02ff */
[----:B------:R0:W5:Y:S01]  /*16cd0*/  LD.E.128 R52, desc[UR48][R10.64] ;  /* 0x000000300a347980 */ /* 0x000162000c101d00 */
[----:B------:R-:W-:-:S02]  /*16ce0*/  IMAD R17, R17, R8, R5 ;  /* 0x0000000811117224 */ /* 0x000fc400078e0205 */
[----:B------:R-:W-:Y:S01]  /*16cf0*/  IMAD.U32 R6, RZ, RZ, UR40 ;  /* 0x00000028ff067e24 */ /* 0x000fe2000f8e00ff */
[----:B------:R-:W-:Y:S01]  /*16d00*/  @!PT LDS RZ, [RZ] ;  /* 0x00000000fffff984 */ /* 0x000fe20000000800 */
[----:B------:R-:W-:Y:S01]  /*16d10*/  @!PT LDS RZ, [RZ] ;  /* 0x00000000fffff984 */ /* 0x000fe20000000800 */
[----:B------:R-:W-:Y:S01]  /*16d20*/  @!PT LDS RZ, [RZ] ;  /* 0x00000000fffff984 */ /* 0x000fe20000000800 */
[----:B------:R-:W-:Y:S01]  /*16d30*/  @!PT LDS RZ, [RZ] ;  /* 0x00000000fffff984 */ /* 0x000fe20000000800 */
[----:B------:R1:W-:Y:S06]  /*16d40*/  MEMBAR.ALL.CTA ;  /* 0x0000000000007992 */ /* 0x0003ec0000008000 */
[----:B-1----:R-:W1:Y:S01]  /*16d50*/  FENCE.VIEW.ASYNC.S ;  /* 0x00000000000073c6 */ /* 0x002e620000000000 */
[----:B------:R-:W-:Y:S02]  /*16d60*/  IMAD.U32 R7, RZ, RZ, UR5 ;  /* 0x00000005ff077e24 */ /* 0x000fe4000f8e00ff */
[C---:B------:R-:W-:Y:S01]  /*16d70*/  IMAD R5, R3.reuse, UR7, R0 ;  /* 0x0000000703057c24 */ /* 0x040fe2000f8e0200 */
[----:B------:R-:W-:Y:S01]  /*16d80*/  SHF.R.S32.HI R0, RZ, 0x1f, R17 ;  /* 0x0000001fff007819 */ /* 0x000fe20000011411 */
[----:B------:R-:W-:Y:S01]  /*16d90*/  IMAD.WIDE.U32 R6, R3, UR6, R6 ;  /* 0x0000000603067c25 */ /* 0x000fe2000f8e0006 */
[----:B------:R-:W-:-:S03]  /*16da0*/  ULDC.64 UR6, c[0x0][0xad8] ;  /* 0x0002b60000067ab9 */ /* 0x000fc60000000a00 */
[----:B------:R-:W-:Y:S02]  /*16db0*/  IMAD.IADD R7, R7, 0x1, R5 ;  /* 0x0000000107077824 */ /* 0x000fe400078e0205 */
[----:B------:R-:W-:Y:S02]  /*16dc0*/  IMAD R8, R0, UR6, RZ ;  /* 0x0000000600087c24 */ /* 0x000fe4000f8e02ff */
[----:B0-----:R-:W-:Y:S02]  /*16dd0*/  VIADD R10, R209, UR39 ;  /* 0x00000027d10a7c36 */ /* 0x001fe40008000000 */
[C---:B------:R-:W-:Y:S02]  /*16de0*/  IMAD R3, R17.reuse, UR7, R8 ;  /* 0x0000000711037c24 */ /* 0x040fe4000f8e0208 */
[----:B------:R-:W-:Y:S01]  /*16df0*/  IMAD.WIDE.U32 R6, R17, UR6, R6 ;  /* 0x0000000611067c25 */ /* 0x000fe2000f8e0006 */
[----:B------:R-:W-:Y:S01]  /*16e00*/  ISETP.GE.AND P2, PT, R10, R73, PT ;  /* 0x000000490a00720c */ /* 0x000fe20003f46270 */
[----:B------:R-:W-:-:S02]  /*16e10*/  ULDC.64 UR6, c[0x0][0xa80] ;  /* 0x0002a00000067ab9 */ /* 0x000fc40000000a00 */
[----:B------:R-:W-:Y:S01]  /*16e20*/  VIADD R0, R10, 0x20 ;  /* 0x000000200a007836 */ /* 0x000fe20000000000 */
[----:B------:R-:W-:Y:S01]  /*16e30*/  LEA R8, P3, R6, UR6, 0x1 ;  /* 0x0000000606087c11 */ /* 0x000fe2000f8608ff */
[----:B------:R-:W-:Y:S02]  /*16e40*/  IMAD.IADD R3, R7, 0x1, R3 ;  /* 0x0000000107037824 */ /* 0x000fe400078e0203 */
[----:B------:R-:W-:Y:S01]  /*16e50*/  VIADD R4, R4, 0x28820 ;  /* 0x0002882004047836 */ /* 0x000fe20000000000 */
[-C--:B------:R-:W-:Y:S01]  /*16e60*/  ISETP.GE.AND P0, PT, R0, R73.reuse, PT ;  /* 0x000000490000720c */ /* 0x080fe20003f06270 */
[----:B------:R-:W-:Y:S01]  /*16e70*/  VIADD R0, R10, 0x40 ;  /* 0x000000400a007836 */ /* 0x000fe20000000000 */
[----:B------:R-:W-:Y:S02]  /*16e80*/  LEA.HI.X R3, R6, UR7, R3, 0x1, P3 ;  /* 0x0000000706037c11 */ /* 0x000fe400098f0c03 */
[----:B------:R-:W-:Y:S01]  /*16e90*/  PRMT R4, RZ, 0x654, R4 ;  /* 0x00000654ff047816 */ /* 0x000fe20000000004 */
[----:B-1----:R0:W1:Y:S01]  /*16ea0*/  SHFL.IDX PT, R6, R8, RZ, 0x181f ;  /* 0x00181fff08067589 */ /* 0x00206200000e0000 */
        /* <DEDUP_REMOVED lines=8> */
[CC--:B01----:R-:W-:Y:S02]  /*16f30*/  @!P2 LEA R4, P4, R22.reuse, R6.reuse, 0x1 ;  /* 0x000000061604a211 */ /* 0x0c3fe400078808ff */
[C---:B------:R-:W-:Y:S02]  /*16f40*/  @!P3 LEA R6, P5, R23.reuse, R6, 0x1 ;  /* 0x000000061706b211 */ /* 0x040fe400078a08ff */
[-C--:B--2---:R-:W-:Y:S02]  /*16f50*/  @!P2 LEA.HI.X R5, R22, R0.reuse, R215, 0x1, P4 ;  /* 0x000000001605a211 */ /* 0x084fe400020f0cd7 */
[----:B------:R-:W-:-:S03]  /*16f60*/  @!P3 LEA.HI.X R7, R23, R0, R214, 0x1, P5 ;  /* 0x000000001707b211 */ /* 0x000fc600028f0cd6 */
[----:B-----5:R3:W-:Y:S04]  /*16f70*/  @!P2 ST.E.128 desc[UR48][R4.64], R48 ;  /* 0x000000300400a985 */ /* 0x0207e8000c101d30 */
[----:B------:R3:W-:Y:S02]  /*16f80*/  @!P3 ST.E.128 desc[UR48][R6.64], R56 ;  /* 0x000000380600b985 */ /* 0x0007e4000c101d30 */
.L_x_875:
[----:B------:R-:W-:Y:S05]  /*16f90*/  BSYNC B1 ;  /* 0x0000000000017941 */ /* 0x000fea0003800000 */
.L_x_874:
[----:B--2---:R2:W4:Y:S01]  /*16fa0*/  SHFL.IDX PT, R0, R3, 0x1, 0x181f ;  /* 0x00381f0003007f89 */ /* 0x00452200000e0000 */
[----:B------:R-:W-:Y:S03]  /*16fb0*/  BSSY B1, `(.L_x_876) ;  /* 0x000000c000017945 */ /* 0x000fe60003800000 */
[----:B-1-3--:R2:W1:Y:S01]  /*16fc0*/  SHFL.IDX PT, R6, R8, 0x1, 0x181f ;  /* 0x00381f0008067f89 */ /* 0x00a46200000e0000 */
[----:B------:R-:W-:Y:S05]  /*16fd0*/  @P0 BRA `(.L_x_877) ;  /* 0x0000000000240947 */ /* 0x000fea0003800000 */
[----:B------:R-:W-:Y:S02]  /*16fe0*/  ULDC UR5, c[0x0][0xac8] ;  /* 0x0002b20000057ab9 */ /* 0x000fe40000000800 */
[----:B------:R-:W-:Y:S02]  /*16ff0*/  ISETP.GE.AND P3, PT, R22, UR5, PT ;  /* 0x0000000516007c0c */ /* 0x000fe4000bf66270 */
[----:B------:R-:W-:-:S11]  /*17000*/  ISETP.GE.AND P4, PT, R23, UR5, PT ;  /* 0x0000000517007c0c */ /* 0x000fd6000bf86270 */
[CC--:B01----:R-:W-:Y:S02]  /*17010*/  @!P3 LEA R4, P0, R22.reuse, R6.reuse, 0x1 ;  /* 0x000000061604b211 */ /* 0x0c3fe400078008ff */
[C---:B------:R-:W-:Y:S02]  /*17020*/  @!P4 LEA R6, P2, R23.reuse, R6, 0x1 ;  /* 0x000000061706c211 */ /* 0x040fe400078408ff */
[-C--:B----4-:R-:W-:Y:S02]  /*17030*/  @!P3 LEA.HI.X R5, R22, R0.reuse, R215, 0x1, P0 ;  /* 0x000000001605b211 */ /* 0x090fe400000f0cd7 */
[----:B------:R-:W-:-:S03]  /*17040*/  @!P4 LEA.HI.X R7, R23, R0, R214, 0x1, P2 ;  /* 0x000000001707c211 */ /* 0x000fc600010f0cd6 */
[----:B-----5:R3:W-:Y:S04]  /*17050*/  @!P3 ST.E.128 desc[UR48][R4.64], R40 ;  /* 0x000000280400b985 */ /* 0x0207e8000c101d30 */
[----:B------:R3:W-:Y:S02]  /*17060*/  @!P4 ST.E.128 desc[UR48][R6.64], R52 ;  /* 0x000000340600c985 */ /* 0x0007e4000c101d30 */
.L_x_877:
[----:B------:R-:W-:Y:S05]  /*17070*/  BSYNC B1 ;  /* 0x0000000000017941 */ /* 0x000fea0003800000 */
.L_x_876:
[----:B----4-:R4:W0:Y:S01]  /*17080*/  SHFL.IDX PT, R0, R3, 0x2, 0x181f ;  /* 0x00581f0003007f89 */ /* 0x01082200000e0000 */
        /* <DEDUP_REMOVED lines=8> */
[-C--:B------:R-:W-:Y:S02]  /*17110*/  @!P2 LEA.HI.X R5, R22, R0.reuse, R215, 0x1, P0 ;  /* 0x000000001605a211 */ /* 0x080fe400000f0cd7 */
[----:B------:R-:W-:-:S03]  /*17120*/  @!P3 LEA.HI.X R7, R23, R0, R214, 0x1, P1 ;  /* 0x000000001707b211 */ /* 0x000fc600008f0cd6 */
[----:B-----5:R3:W-:Y:S04]  /*17130*/  @!P2 ST.E.128 desc[UR48][R4.64], R36 ;  /* 0x000000240400a985 */ /* 0x0207e8000c101d30 */
[----:B------:R3:W-:Y:S02]  /*17140*/  @!P3 ST.E.128 desc[UR48][R6.64], R44 ;  /* 0x0000002c0600b985 */ /* 0x0007e4000c101d30 */
.L_x_879:
[----:B------:R-:W-:Y:S05]  /*17150*/  BSYNC B1 ;  /* 0x0000000000017941 */ /* 0x000fea0003800000 */
.L_x_878:
[----:B0-----:R-:W-:Y:S01]  /*17160*/  VIADD R0, R10, 0x60 ;  /* 0x000000600a007836 */ /* 0x001fe20000000000 */
[----:B--2-4-:R-:W0:Y:S04]  /*17170*/  SHFL.IDX PT, R3, R3, 0x3, 0x181f ;  /* 0x00781f0003037f89 */ /* 0x014e2800000e0000 */
[----:B------:R-:W-:Y:S01]  /*17180*/  ISETP.GE.AND P0, PT, R0, R73, PT ;  /* 0x000000490000720c */ /* 0x000fe20003f06270 */
[----:B------:R-:W2:-:S12]  /*17190*/  SHFL.IDX PT, R8, R8, 0x3, 0x181f ;  /* 0x00781f0008087f89 */ /* 0x000e9800000e0000 */
[----:B------:R-:W-:Y:S05]  /*171a0*/  @P0 BRA `(.L_x_880) ;  /* 0x0000000800800947 */ /* 0x000fea0003800000 */
[----:B------:R-:W-:Y:S02]  /*171b0*/  ULDC UR5, c[0x0][0xac8] ;  /* 0x0002b20000057ab9 */ /* 0x000fe40000000800 */
[----:B------:R-:W-:-:S13]  /*171c0*/  ISETP.GE.AND P1, PT, R22, UR5, PT ;  /* 0x0000000516007c0c */ /* 0x000fda000bf26270 */
[----:B--23--:R-:W-:-:S04]  /*171d0*/  @!P1 LEA R4, P0, R22, R8, 0x1 ;  /* 0x0000000816049211 */ /* 0x00cfc800078008ff */
[----:B0-----:R-:W-:Y:S02]  /*171e0*/  @!P1 LEA.HI.X R5, R22, R3, R215, 0x1, P0 ;  /* 0x0000000316059211 */ /* 0x001fe400000f0cd7 */
[----:B------:R-:W-:-:S03]  /*171f0*/  ISETP.GE.AND P0, PT, R23, UR5, PT ;  /* 0x0000000517007c0c */ /* 0x000fc6000bf06270 */
[----:B-----5:R0:W-:Y:S10]  /*17200*/  @!P1 ST.E.128 desc[UR48][R4.64], R24 ;  /* 0x0000001804009985 */ /* 0x0201f4000c101d30 */
[----:B------:R-:W-:Y:S05]  /*17210*/  @P0 BRA `(.L_x_880) ;  /* 0x0000000800640947 */ /* 0x000fea0003800000 */
[----:B0-----:R-:W-:-:S04]  /*17220*/  LEA R4, P0, R23, R8, 0x1 ;  /* 0x0000000817047211 */ /* 0x001fc800078008ff */
[----:B------:R-:W-:-:S05]  /*17230*/  LEA.HI.X R5, R23, R3, R214, 0x1, P0 ;  /* 0x0000000317057211 */ /* 0x000fca00000f0cd6 */
[----:B------:R0:W-:Y:S01]  /*17240*/  ST.E.128 desc[UR48][R4.64], R32 ;  /* 0x0000002004007985 */ /* 0x0001e2000c101d30 */
[----:B------:R-:W-:Y:S05]  /*17250*/  BRA `(.L_x_880) ;  /* 0x0000000800547947 */ /* 0x000fea0003800000 */
.L_x_873:
[----:B------:R-:W0:Y:S01]  /*17260*/  LDC R10, c[0x0][0xbe8] ;  /* 0x0002fa00ff0a7b82 */ /* 0x000e220000000800 */
[----:B------:R-:W-:Y:S01]  /*17270*/  ISETP.GE.AND P0, PT, R216, 0x80, PT ;  /* 0x00000080d800780c */ /* 0x000fe20003f06270 */
[----:B------:R-:W-:Y:S01]  /*17280*/  USHF.R.S32.HI UR8, URZ, 0x1f, UR41 ;  /* 0x0000001f3f087899 */ /* 0x000fe20008011429 */
[----:B------:R-:W-:Y:S01]  /*17290*/  BSSY B1, `(.L_x_881) ;  /* 0x000002f000017945 */ /* 0x000fe20003800000 */
[----:B------:R-:W-:Y:S01]  /*172a0*/  USHF.R.S32.HI UR9, URZ, 0x1f, UR40 ;  /* 0x0000001f3f097899 */ /* 0x000fe20008011428 */
[----:B------:R-:W-:Y:S01]  /*172b0*/  IMAD R8, R208, 0x20, R209 ;  /* 0x00000020d0087824 */ /* 0x000fe200078e02d1 */
[----:B0-----:R-:W-:-:S13]  /*172c0*/  ISETP.NE.AND P1, PT, R10, 0x1, PT ;  /* 0x000000010a00780c */ /* 0x001fda0003f25270 */
[----:B------:R-:W0:Y:S08]  /*172d0*/  @P1 LDC R9, c[0x0][0xbec] ;  /* 0x0002fb00ff091b82 */ /* 0x000e300000000800 */
[----:B------:R-:W1:Y:S01]  /*172e0*/  @P1 LDC R11, c[0x0][0xbf0] ;  /* 0x0002fc00ff0b1b82 */ /* 0x000e620000000800 */
[----:B------:R-:W-:Y:S05]  /*172f0*/  @P0 BRA `(.L_x_882) ;  /* 0x0000000000a00947 */ /* 0x000fea0003800000 */
[----:B------:R-:W2:Y:S01]  /*17300*/  S2R R0, SR_TID.X ;  /* 0x0000000000007919 */ /* 0x000ea20000002100 */
[----:B------:R-:W3:Y:S01]  /*17310*/  LDC R5, c[0x0][0xbe8] ;  /* 0x0002fa00ff057b82 */ /* 0x000ee20000000800 */
[----:B------:R-:W-:Y:S01]  /*17320*/  IMAD.U32 R6, RZ, RZ, UR39 ;  /* 0x00000027ff067e24 */ /* 0x000fe2000f8e00ff */
[----:B------:R-:W-:Y:S02]  /*17330*/  ULDC UR5, c[0x0][0xa88] ;  /* 0x0002a20000057ab9 */ /* 0x000fe40000000800 */
[----:B---3--:R-:W-:Y:S02]  /*17340*/  IMAD R3, R5, UR5, RZ ;  /* 0x0000000505037c24 */ /* 0x008fe4000f8e02ff */
[----:B--2---:R-:W-:-:S04]  /*17350*/  IADD3 R6, R6, -0x80, R0 ;  /* 0xffffff8006067810 */ /* 0x004fc80007ffe000 */
[----:B------:R-:W-:-:S13]  /*17360*/  ISETP.GE.AND P0, PT, R6, R3, PT ;  /* 0x000000030600720c */ /* 0x000fda0003f06270 */
[----:B------:R-:W-:Y:S05]  /*17370*/  @P0 BRA `(.L_x_882) ;  /* 0x0000000000800947 */ /* 0x000fea0003800000 */
[----:B------:R-:W-:Y:S01]  /*17380*/  ISETP.NE.AND P0, PT, R5, 0x1, PT ;  /* 0x000000010500780c */ /* 0x000fe20003f05270 */
[----:B------:R-:W-:Y:S01]  /*17390*/  ULDC.64 UR10, c[0x0][0xb90] ;  /* 0x0002e400000a7ab9 */ /* 0x000fe20000000a00 */
[----:B------:R-:W-:Y:S01]  /*173a0*/  IMAD.MOV.U32 R4, RZ, RZ, R6 ;  /* 0x000000ffff047224 */ /* 0x000fe200078e0006 */
[----:B------:R-:W-:Y:S02]  /*173b0*/  UIMAD UR5, UR8, UR10, URZ ;  /* 0x0000000a080572a4 */ /* 0x000fe4000f8e023f */
[----:B------:R-:W-:Y:S02]  /*173c0*/  UIMAD.WIDE.U32 UR6, UR41, UR10, URZ ;  /* 0x0000000a290672a5 */ /* 0x000fe4000f8e003f */
[----:B------:R-:W-:-:S03]  /*173d0*/  UIMAD UR5, UR41, UR11, UR5 ;  /* 0x0000000b290572a4 */ /* 0x000fc6000f8e0205 */
[----:B------:R-:W-:Y:S01]  /*173e0*/  ULDC.64 UR10, c[0x0][0xb98] ;  /* 0x0002e600000a7ab9 */ /* 0x000fe20000000a00 */
[----:B------:R-:W-:Y:S02]  /*173f0*/  UIADD3 UR7, UR7, UR5, URZ ;  /* 0x0000000507077290 */ /* 0x000fe4000fffe03f */
[----:B------:R-:W2:Y:S01]  /*17400*/  @P0 LDC R3, c[0x0][0xbec] ;  /* 0x0002fb00ff030b82 */ /* 0x000ea20000000800 */
[----:B------:R-:W-:Y:S02]  /*17410*/  UIMAD UR5, UR9, UR10, URZ ;  /* 0x0000000a090572a4 */ /* 0x000fe4000f8e023f */
[----:B------:R-:W-:Y:S02]  /*17420*/  UIMAD.WIDE.U32 UR6, UR40, UR10, UR6 ;  /* 0x0000000a280672a5 */ /* 0x000fe4000f8e0006 */
[----:B------:R-:W-:-:S03]  /*17430*/  UIMAD UR5, UR40, UR11, UR5 ;  /* 0x0000000b280572a4 */ /* 0x000fc6000f8e0205 */
[----:B------:R-:W3:Y:S01]  /*17440*/  @P0 LDC R7, c[0x0][0xbf0] ;  /* 0x0002fc00ff070b82 */ /* 0x000ee20000000800 */
[----:B------:R-:W-:Y:S01]  /*17450*/  ULDC.64 UR10, c[0x0][0xb88] ;  /* 0x0002e200000a7ab9 */ /* 0x000fe20000000a00 */
[----:B--2---:R-:W-:-:S05]  /*17460*/  @P0 IMAD.HI.U32 R0, R6, R3, RZ ;  /* 0x0000000306000227 */ /* 0x004fca00078e00ff */
[----:B---3--:R-:W-:-:S05]  /*17470*/  @P0 SHF.R.U32.HI R4, RZ, R7, R0 ;  /* 0x00000007ff040219 */ /* 0x008fca0000011600 */
[----:B------:R-:W-:-:S04]  /*17480*/  IMAD.MOV R3, RZ, RZ, -R4 ;  /* 0x000000ffff037224 */ /* 0x000fc800078e0a04 */
[----:B------:R-:W-:Y:S01]  /*17490*/  IMAD R3, R5, R3, R6 ;  /* 0x0000000305037224 */ /* 0x000fe200078e0206 */
[----:B------:R-:W-:Y:S01]  /*174a0*/  SHF.R.S32.HI R5, RZ, 0x1f, R4 ;  /* 0x0000001fff057819 */ /* 0x000fe20000011404 */
[----:B------:R-:W-:Y:S01]  /*174b0*/  IMAD.U32 R6, RZ, RZ, UR5 ;  /* 0x00000005ff067e24 */ /* 0x000fe2000f8e00ff */
[----:B------:R-:W-:Y:S02]  /*174c0*/  IADD3 R4, P0, R4, UR6, RZ ;  /* 0x0000000604047c10 */ /* 0x000fe4000ff1e0ff */
[----:B------:R-:W-:Y:S02]  /*174d0*/  SHF.R.S32.HI R0, RZ, 0x1f, R3 ;  /* 0x0000001fff007819 */ /* 0x000fe40000011403 */
[----:B------:R-:W-:Y:S01]  /*174e0*/  IADD3.X R5, R5, UR7, R6, P0, !PT ;  /* 0x0000000705057c10 */ /* 0x000fe200087fe406 */
[----:B------:R-:W-:Y:S02]  /*174f0*/  ULDC.64 UR6, c[0x0][0xb50] ;  /* 0x0002d40000067ab9 */ /* 0x000fe40000000a00 */
[----:B------:R-:W-:-:S02]  /*17500*/  IMAD R0, R0, UR10, RZ ;  /* 0x0000000a00007c24 */ /* 0x000fc4000f8e02ff */
[----:B------:R-:W-:-:S04]  /*17510*/  IMAD.WIDE.U32 R4, R3, UR10, R4 ;  /* 0x0000000a03047c25 */ /* 0x000fc8000f8e0004 */
[----:B------:R-:W-:Y:S01]  /*17520*/  IMAD R7, R3, UR11, R0 ;  /* 0x0000000b03077c24 */ /* 0x000fe2000f8e0200 */
[----:B------:R-:W-:-:S03]  /*17530*/  LEA R6, P0, R4, UR6, 0x2 ;  /* 0x0000000604067c11 */ /* 0x000fc6000f8010ff */
[----:B------:R-:W-:-:S05]  /*17540*/  IMAD.IADD R3, R5, 0x1, R7 ;  /* 0x0000000105037824 */ /* 0x000fca00078e0207 */
[----:B------:R-:W-:Y:S01]  /*17550*/  LEA.HI.X R7, R4, UR7, R3, 0x2, P0 ;  /* 0x0000000704077c11 */ /* 0x000fe200080f1403 */
[----:B------:R-:W-:-:S05]  /*17560*/  IMAD.MOV.U32 R3, RZ, RZ, -0x800000 ;  /* 0xff800000ff037424 */ /* 0x000fca00078e00ff */
[----:B------:R2:W-:Y:S02]  /*17570*/  STG.E desc[UR48][R6.64], R3 ;  /* 0x0000000306007986 */ /* 0x0005e4000c101930 */
.L_x_882:
[----:B------:R-:W-:Y:S05]  /*17580*/  BSYNC B1 ;  /* 0x0000000000017941 */ /* 0x000fea0003800000 */
.L_x_881:
[----:B------:R-:W-:Y:S01]  /*17590*/  ULDC.64 UR10, c[0x0][0xae8] ;  /* 0x0002ba00000a7ab9 */ /* 0x000fe20000000a00 */
[----:B------:R-:W-:Y:S01]  /*175a0*/  VIADD R8, R8, UR39 ;  /* 0x0000002708087c36 */ /* 0x000fe20008000000 */
[----:B------:R-:W-:Y:S01]  /*175b0*/  UIMAD UR5, UR8, UR10, URZ ;  /* 0x0000000a080572a4 */ /* 0x000fe2000f8e023f */
[----:B------:R-:W-:Y:S01]  /*175c0*/  BSSY B1, `(.L_x_883) ;  /* 0x0000034000017945 */ /* 0x000fe20003800000 */
[----:B------:R-:W-:Y:S01]  /*175d0*/  UIMAD.WIDE.U32 UR6, UR41, UR10, URZ ;  /* 0x0000000a290672a5 */ /* 0x000fe2000f8e003f */
[----:B0-----:R-:W-:Y:S01]  /*175e0*/  @P1 IMAD.HI.U32 R0, R8, R9, RZ ;  /* 0x0000000908001227 */ /* 0x001fe200078e00ff */
[----:B------:R-:W-:-:S03]  /*175f0*/  UIMAD UR5, UR41, UR11, UR5 ;  /* 0x0000000b290572a4 */ /* 0x000fc6000f8e0205 */
[----:B------:R-:W-:Y:S01]  /*17600*/  ULDC.64 UR10, c[0x0][0xaf0] ;  /* 0x0002bc00000a7ab9 */ /* 0x000fe20000000a00 */
[----:B------:R-:W-:Y:S01]  /*17610*/  UIADD3 UR7, UR7, UR5, URZ ;  /* 0x0000000507077290 */ /* 0x000fe2000fffe03f */
[----:B--2---:R-:W-:Y:S01]  /*17620*/  IMAD.MOV.U32 R3, RZ, RZ, R8 ;  /* 0x000000ffff037224 */ /* 0x004fe200078e0008 */
[----:B------:R-:W-:Y:S01]  /*17630*/  UIMAD UR5, UR9, UR10, URZ ;  /* 0x0000000a090572a4 */ /* 0x000fe2000f8e023f */
[----:B-1----:R-:W-:-:S03]  /*17640*/  @P1 SHF.R.U32.HI R3, RZ, R11, R0 ;  /* 0x0000000bff031219 */ /* 0x002fc60000011600 */
[----:B------:R-:W-:Y:S01]  /*17650*/  UIMAD UR5, UR40, UR11, UR5 ;  /* 0x0000000b280572a4 */ /* 0x000fe2000f8e0205 */
[--C-:B------:R-:W-:Y:S01]  /*17660*/  SHF.R.S32.HI R0, RZ, 0x1f, R3.reuse ;  /* 0x0000001fff007819 */ /* 0x100fe20000011403 */
[----:B------:R-:W-:Y:S01]  /*17670*/  UIMAD.WIDE.U32 UR40, UR40, UR10, UR6 ;  /* 0x0000000a282872a5 */ /* 0x000fe2000f8e0006 */
[----:B------:R-:W-:Y:S02]  /*17680*/  IMAD.MOV R7, RZ, RZ, -R3 ;  /* 0x000000ffff077224 */ /* 0x000fe400078e0a03 */
[----:B------:R-:W-:Y:S01]  /*17690*/  ULDC.64 UR6, c[0x0][0xae0] ;  /* 0x0002b80000067ab9 */ /* 0x000fe20000000a00 */
[----:B------:R-:W-:Y:S01]  /*176a0*/  UIADD3 UR5, UR41, UR5, URZ ;  /* 0x0000000529057290 */ /* 0x000fe2000fffe03f */
[----:B------:R-:W-:Y:S02]  /*176b0*/  IMAD R0, R0, UR6, RZ ;  /* 0x0000000600007c24 */ /* 0x000fe4000f8e02ff */
[----:B------:R-:W-:Y:S02]  /*176c0*/  IMAD R7, R10, R7, R8 ;  /* 0x000000070a077224 */ /* 0x000fe400078e0208 */
[----:B------:R-:W-:-:S02]  /*176d0*/  IMAD.U32 R5, RZ, RZ, UR41 ;  /* 0x00000029ff057e24 */ /* 0x000fc4000f8e00ff */
[----:B------:R-:W-:Y:S02]  /*176e0*/  IMAD.U32 R4, RZ, RZ, UR40 ;  /* 0x00000028ff047e24 */ /* 0x000fe4000f8e00ff */
[----:B------:R-:W-:Y:S01]  /*176f0*/  IMAD.U32 R5, RZ, RZ, UR5 ;  /* 0x00000005ff057e24 */ /* 0x000fe2000f8e00ff */
[----:B------:R-:W-:Y:S01]  /*17700*/  ULDC UR5, c[0x0][0xa88] ;  /* 0x0002a20000057ab9 */ /* 0x000fe20000000800 */
[C---:B------:R-:W-:Y:S01]  /*17710*/  IMAD R9, R3.reuse, UR7, R0 ;  /* 0x0000000703097c24 */ /* 0x040fe2000f8e0200 */
[----:B------:R-:W-:Y:S01]  /*17720*/  SHF.R.S32.HI R0, RZ, 0x1f, R7 ;  /* 0x0000001fff007819 */ /* 0x000fe20000011407 */
[----:B------:R-:W-:Y:S01]  /*17730*/  IMAD.WIDE.U32 R4, R3, UR6, R4 ;  /* 0x0000000603047c25 */ /* 0x000fe2000f8e0004 */
[----:B------:R-:W-:-:S03]  /*17740*/  ULDC.64 UR6, c[0x0][0xad8] ;  /* 0x0002b60000067ab9 */ /* 0x000fc60000000a00 */
[----:B------:R-:W-:Y:S02]  /*17750*/  IMAD.IADD R5, R5, 0x1, R9 ;  /* 0x0000000105057824 */ /* 0x000fe400078e0209 */
[----:B------:R-:W-:Y:S02]  /*17760*/  IMAD R6, R0, UR6, RZ ;  /* 0x0000000600067c24 */ /* 0x000fe4000f8e02ff */
[----:B------:R-:W-:Y:S02]  /*17770*/  VIADD R8, R209, UR39 ;  /* 0x00000027d1087c36 */ /* 0x000fe40008000000 */
[----:B------:R-:W-:Y:S02]  /*17780*/  IMAD R9, R10, UR5, RZ ;  /* 0x000000050a097c24 */ /* 0x000fe4000f8e02ff */
[C---:B------:R-:W-:Y:S02]  /*17790*/  IMAD R3, R7.reuse, UR7, R6 ;  /* 0x0000000707037c24 */ /* 0x040fe4000f8e0206 */
[----:B------:R-:W-:Y:S01]  /*177a0*/  IMAD.WIDE.U32 R4, R7, UR6, R4 ;  /* 0x0000000607047c25 */ /* 0x000fe2000f8e0004 */
[----:B------:R-:W-:Y:S01]  /*177b0*/  ISETP.GE.AND P2, PT, R8, R9, PT ;  /* 0x000000090800720c */ /* 0x000fe20003f46270 */
[----:B------:R-:W-:-:S02]  /*177c0*/  ULDC.64 UR6, c[0x0][0xa80] ;  /* 0x0002a00000067ab9 */ /* 0x000fc40000000a00 */
        /* <DEDUP_REMOVED lines=19> */
.L_x_884:
[----:B------:R-:W-:Y:S05]  /*17900*/  BSYNC B1 ;  /* 0x0000000000017941 */ /* 0x000fea0003800000 */
.L_x_883:
        /* <DEDUP_REMOVED lines=13> */
.L_x_886:
[----:B------:R-:W-:Y:S05]  /*179e0*/  BSYNC B1 ;  /* 0x0000000000017941 */ /* 0x000fea0003800000 */
.L_x_885:
        /* <DEDUP_REMOVED lines=13> */
.L_x_888:
[----:B------:R-:W-:Y:S05]  /*17ac0*/  BSYNC B1 ;  /* 0x0000000000017941 */ /* 0x000fea0003800000 */
.L_x_887:
[----:B------:R-:W-:Y:S01]  /*17ad0*/  VIADD R3, R8, 0x60 ;  /* 0x0000006008037836 */ /* 0x000fe20000000000 */
[----:B0-----:R0:W0:Y:S04]  /*17ae0*/  SHFL.IDX PT, R0, R7, 0x3, 0x181f ;  /* 0x00781f0007007f89 */ /* 0x00102800000e0000 */
[----:B------:R-:W-:Y:S01]  /*17af0*/  ISETP.GE.AND P0, PT, R3, R9, PT ;  /* 0x000000090300720c */ /* 0x000fe20003f06270 */
[----:B-1-3--:R1:W3:-:S12]  /*17b00*/  SHFL.IDX PT, R4, R6, 0x3, 0x181f ;  /* 0x00781f0006047f89 */ /* 0x00a2d800000e0000 */
[----:B-1----:R-:W-:Y:S05]  /*17b10*/  @P0 BRA `(.L_x_880) ;  /* 0x0000000000240947 */ /* 0x002fea0003800000 */
[----:B------:R-:W-:Y:S02]  /*17b20*/  ULDC UR5, c[0x0][0xac8] ;  /* 0x0002b20000057ab9 */ /* 0x000fe40000000800 */
[----:B------:R-:W-:Y:S02]  /*17b30*/  ISETP.GE.AND P2, PT, R22, UR5, PT ;  /* 0x0000000516007c0c */ /* 0x000fe4000bf46270 */
[----:B------:R-:W-:-:S11]  /*17b40*/  ISETP.GE.AND P3, PT, R23, UR5, PT ;  /* 0x0000000517007c0c */ /* 0x000fd6000bf66270 */
[CC--:B--234-:R-:W-:Y:S02]  /*17b50*/  @!P2 LEA R6, P0, R22.reuse, R4.reuse, 0x1 ;  /* 0x000000041606a211 */ /* 0x0dcfe400078008ff */
[C---:B------:R-:W-:Y:S02]  /*17b60*/  @!P3 LEA R4, P1, R23.reuse, R4, 0x1 ;  /* 0x000000041704b211 */ /* 0x040fe400078208ff */
[-C--:B0-----:R-:W-:Y:S02]  /*17b70*/  @!P2 LEA.HI.X R7, R22, R0.reuse, R215, 0x1, P0 ;  /* 0x000000001607a211 */ /* 0x081fe400000f0cd7 */
[----:B------:R-:W-:-:S03]  /*17b80*/  @!P3 LEA.HI.X R5, R23, R0, R214, 0x1, P1 ;  /* 0x000000001705b211 */ /* 0x000fc600008f0cd6 */
[----:B------:R1:W-:Y:S04]  /*17b90*/  @!P2 ST.E.128 desc[UR48][R6.64], RZ ;  /* 0x000000ff0600a985 */ /* 0x0003e8000c101d30 */
[----:B------:R1:W-:Y:S02]  /*17ba0*/  @!P3 ST.E.128 desc[UR48][R4.64], RZ ;  /* 0x000000ff0400b985 */ /* 0x0003e4000c101d30 */
.L_x_880:
[----:B------:R-:W-:Y:S05]  /*17bb0*/  BSYNC B0 ;  /* 0x0000000000007941 */ /* 0x000fea0003800000 */
.L_x_872:
[----:B------:R-:W-:Y:S02]  /*17bc0*/  ULDC UR5, c[0x0][0xc38] ;  /* 0x00030e0000057ab9 */ /* 0x000fe40000000800 */
[----:B------:R-:W-:-:S06]  /*17bd0*/  UISETP.GE.AND UP0, UPT, UR4, UR5, UPT ;  /* 0x000000050400728c */ /* 0x000fcc000bf06270 */
[----:B------:R-:W-:-:S13]  /*17be0*/  PLOP3.LUT P0, PT, PT, PT, UP0, 0x80, 0x0 ;  /* 0x000000000000781c */ /* 0x000fda0003f0f008 */
[----:B------:R-:W-:Y:S05]  /*17bf0*/  @!P0 BRA `(.L_x_889) ;  /* 0xfffffe9000688947 */ /* 0x000fea000383ffff */
[----:B------:R-:W-:Y:S05]  /*17c00*/  EXIT ;  /* 0x000000000000794d */ /* 0x000fea0003800000 */
.L_x_787:
[----:B------:R-:W-:-:S08]  /*17c10*/  NOP ;  /* 0x0000000000007918 */ /* 0x000fd00000000000 */
[----:B------:R-:W0:-:S00]  /*17c20*/  USETMAXREG.DEALLOC.CTAPOOL 0x18 ;  /* 0x00000018000079c8 */ /* 0x000e0000080e0500 */
[----:B0-----:R-:W-:-:S06]  /*17c30*/  LOP3.LUT R0, R0, 0x3, RZ, 0xc0, !PT ;  /* 0x0000000300007812 */ /* 0x001fcc00078ec0ff */
[----:B------:R-:W0:Y:S01]  /*17c40*/  S2UR UR6, SR_CTAID.X ;  /* 0x00000000000679c3 */ /* 0x000e220000002500 */
[----:B------:R-:W-:Y:S01]  /*17c50*/  LOP3.LUT R16, R16, 0xfffffffb, RZ, 0xc0, !PT ;  /* 0xfffffffb10107812 */ /* 0x000fe200078ec0ff */
[----:B------:R-:W-:Y:S04]  /*17c60*/  STL [R1+0x4], RZ ;  /* 0x000004ff01007387 */ /* 0x000fe80000100800 */
[----:B------:R-:W1:Y:S04]  /*17c70*/  SHFL.IDX PT, R0, R0, RZ, 0x1f ;  /* 0x00001fff00007589 */ /* 0x000e6800000e0000 */
[----:B------:R2:W-:Y:S01]  /*17c80*/  STL [R1+0x24], RZ ;  /* 0x000024ff01007387 */ /* 0x0005e20000100800 */
[----:B-1----:R-:W-:-:S02]  /*17c90*/  ISETP.NE.AND P0, PT, R0, RZ, PT ;  /* 0x000000ff0000720c */ /* 0x002fc40003f05270 */
[----:B------:R-:W0:Y:S11]  /*17ca0*/  LDC R0, c[0x0][0xc38] ;  /* 0x00030e00ff007b82 */ /* 0x000e360000000800 */
[----:B------:R-:W-:Y:S01]  /*17cb0*/  @P0 LOP3.LUT R16, R16, 0x4, RZ, 0xfc, !PT ;  /* 0x0000000410100812 */ /* 0x000fe200078efcff */
[----:B------:R-:W-:Y:S06]  /*17cc0*/  @P0 BAR.ARV 0x4, 0x180 ;  /* 0x0106000000000b1d */ /* 0x000fec0000002000 */
[----:B0-----:R-:W-:Y:S01]  /*17cd0*/  ISETP.LE.AND P0, PT, R0, UR6, PT ;  /* 0x0000000600007c0c */ /* 0x001fe2000bf03270 */
[----:B------:R-:W-:-:S05]  /*17ce0*/  IMAD.MOV.U32 R0, RZ, RZ, 0x1 ;  /* 0x00000001ff007424 */ /* 0x000fca00078e00ff */
[----:B------:R2:W-:Y:S07]  /*17cf0*/  STL [R1+0x8], R0 ;  /* 0x0000080001007387 */ /* 0x0005ee0000100800 */
[----:B------:R-:W-:Y:S05]  /*17d00*/  @P0 BRA `(.L_x_890) ;  /* 0x0000003c00a00947 */ /* 0x000fea0003800000 */
[----:B------:R-:W2:Y:S01]  /*17d10*/  S2R R4, SR_TID.X ;  /* 0x0000000000047919 */ /* 0x000ea20000002100 */
[----:B------:R-:W0:Y:S01]  /*17d20*/  S2UR UR5, SR_CgaCtaId ;  /* 0x00000000000579c3 */ /* 0x000e220000008800 */
[----:B------:R-:W-:Y:S01]  /*17d30*/  UMOV UR4, 0x400 ;  /* 0x0000040000047882 */ /* 0x000fe20000000000 */
[----:B------:R-:W-:Y:S01]  /*17d40*/  ULDC UR43, c[0x0][0xc] ;  /* 0x00000300002b7ab9 */ /* 0x000fe20000000800 */
[----:B------:R-:W-:Y:S02]  /*17d50*/  ULOP3.LUT UR39, UR38, 0x1, URZ, 0xfc, !UPT ;  /* 0x0000000126277892 */ /* 0x000fe4000f8efc3f */
[----:B------:R-:W-:Y:S01]  /*17d60*/  ULOP3.LUT UR45, UR38, 0x2, URZ, 0xfc, !UPT ;  /* 0x00000002262d7892 */ /* 0x000fe2000f8efc3f */
[----:B------:R-:W-:Y:S01]  /*17d70*/  ULDC.64 UR46, c[0x0][0x198] ;  /* 0x00006600002e7ab9 */ /* 0x000fe20000000a00 */
[----:B0-----:R-:W-:Y:S01]  /*17d80*/  ULEA UR4, UR5, UR4, 0x18 ;  /* 0x0000000405047291 */ /* 0x001fe2000f8ec03f */
[C---:B--2---:R-:W-:Y:S01]  /*17d90*/  IMAD.SHL.U32 R0, R4.reuse, 0x40, RZ ;  /* 0x0000004004007824 */ /* 0x044fe200078e00ff */
[C---:B------:R-:W-:Y:S01]  /*17da0*/  LOP3.LUT R6, R4.reuse, 0x7f, RZ, 0xc0, !PT ;  /* 0x0000007f04067812 */ /* 0x040fe200078ec0ff */
[C---:B------:R-:W-:Y:S01]  /*17db0*/  IMAD.SHL.U32 R3, R4.reuse, 0x8, RZ ;  /* 0x0000000804037824 */ /* 0x040fe200078e00ff */
[----:B------:R-:W-:-:S02]  /*17dc0*/  LOP3.LUT P0, RZ, R4, 0x4, RZ, 0xc0, !PT ;  /* 0x0000000404ff7812 */ /* 0x000fc4000780c0ff */
[----:B------:R-:W-:-:S04]  /*17dd0*/  LOP3.LUT R2, R0, 0x180, RZ, 0xc0, !PT ;  /* 0x0000018000027812 */ /* 0x000fc800078ec0ff */
[----:B------:R-:W-:-:S04]  /*17de0*/  LOP3.LUT R2, R2, 0x10, R4, 0xf8, !PT ;  /* 0x0000001002027812 */ /* 0x000fc800078ef804 */
[----:B------:R-:W-:Y:S02]  /*17df0*/  LOP3.LUT R5, R2, 0x30, R3, 0x78, !PT ;  /* 0x0000003002057812 */ /* 0x000fe400078e7803 */
[----:B------:R-:W-:Y:S02]  /*17e00*/  SHF.R.U32.HI R3, RZ, 0x5, R6 ;  /* 0x00000005ff037819 */ /* 0x000fe40000011606 */
        /* <DEDUP_REMOVED lines=12> */
[----:B------:R-:W-:Y:S01]  /*17ed0*/  LOP3.LUT R2, R0, 0x3f0, RZ, 0xc0, !PT ;  /* 0x000003f000027812 */ /* 0x000fe200078ec0ff */
[----:B------:R-:W-:Y:S02]  /*17ee0*/  IMAD.MOV.U32 R4, RZ, RZ, 0x20 ;  /* 0x00000020ff047424 */ /* 0x000fe400078e00ff */
[----:B------:R0:W-:Y:S01]  /*17ef0*/  STL [R1+0x18], R5 ;  /* 0x0000180501007387 */ /* 0x0001e20000100800 */
[----:B------:R-:W-:Y:S01]  /*17f00*/  LOP3.LUT R3, R2, 0x70, R3, 0x78, !PT ;  /* 0x0000007002037812 */ /* 0x000fe200078e7803 */
[----:B------:R-:W-:Y:S01]  /*17f10*/  IMAD.SHL.U32 R2, R6, 0x10, RZ ;  /* 0x0000001006027824 */ /* 0x000fe200078e00ff */
[----:B------:R-:W-:-:S04]  /*17f20*/  SEL R4, R4, 0xffffffe0, !P0 ;  /* 0xffffffe004047807 */ /* 0x000fc80004000000 */
[----:B------:R-:W-:Y:S01]  /*17f30*/  LOP3.LUT R2, R3, 0x400, R2, 0xf8, !PT ;  /* 0x0000040003027812 */ /* 0x000fe200078ef802 */
[----:B------:R-:W-:Y:S01]  /*17f40*/  IMAD.MOV.U32 R3, RZ, RZ, 0x40 ;  /* 0x00000040ff037424 */ /* 0x000fe200078e00ff */
[----:B0-----:R-:W-:-:S04]  /*17f50*/  SHF.R.U32.HI R5, RZ, 0x3, R6 ;  /* 0x00000003ff057819 */ /* 0x001fc80000011606 */
[----:B------:R-:W-:Y:S01]  /*17f60*/  SEL R3, R3, 0xffffffc0, !P0 ;  /* 0xffffffc003037807 */ /* 0x000fe20004000000 */
[----:B------:R-:W-:Y:S01]  /*17f70*/  IMAD.U32 R3, RZ, RZ, UR4 ;  /* 0x00000004ff037e24 */ /* 0x000fe2000f8e00ff */
[----:B------:R-:W-:Y:S01]  /*17f80*/  LOP3.LUT R0, R5, 0x70, R0, 0xf8, !PT ;  /* 0x0000007005007812 */ /* 0x000fe200078ef800 */
[----:B------:R-:W-:Y:S02]  /*17f90*/  IMAD.U32 R0, RZ, RZ, UR6 ;  /* 0x00000006ff007e24 */ /* 0x000fe4000f8e00ff */
[----:B------:R-:W-:Y:S01]  /*17fa0*/  IMAD.IADD R2, R3, 0x1, R2 ;  /* 0x0000000103027824 */ /* 0x000fe200078e0202 */
[----:B------:R-:W-:Y:S04]  /*17fb0*/  STL [R1], R3 ;  /* 0x0000000301007387 */ /* 0x000fe80000100800 */
[----:B------:R-:W-:Y:S04]  /*17fc0*/  STL [R1+0x20], R2 ;  /* 0x0000200201007387 */ /* 0x000fe80000100800 */
[----:B------:R-:W-:Y:S04]  /*17fd0*/  STL [R1+0x24], RZ ;  /* 0x000024ff01007387 */ /* 0x000fe80000100800 */
[----:B------:R0:W-:Y:S04]  /*17fe0*/  STL [R1+0x1c], R0 ;  /* 0x00001c0001007387 */ /* 0x0001e80000100800 */
[----:B------:R1:W-:Y:S01]  /*17ff0*/  STL [R1+0x4], RZ ;  /* 0x000004ff01007387 */ /* 0x0003e20000100800 */
[----:B0-----:R-:W-:-:S05]  /*18000*/  IMAD.MOV.U32 R0, RZ, RZ, 0x1 ;  /* 0x00000001ff007424 */ /* 0x001fca00078e00ff */
[----:B------:R1:W-:Y:S02]  /*18010*/  STL [R1+0x8], R0 ;  /* 0x0000080001007387 */ /* 0x0003e40000100800 */
.L_x_955:
[----:B-1----:R-:W2:Y:S01]  /*18020*/  LDL R0, [R1+0x1c] ;  /* 0x00001c0001007983 */ /* 0x002ea20000100800 */
[----:B------:R-:W-:Y:S02]  /*18030*/  ULDC UR8, c[0x0][0xc60] ;  /* 0x0003180000087ab9 */ /* 0x000fe40000000800 */
[----:B------:R-:W-:-:S11]  /*18040*/  UISETP.NE.AND UP0, UPT, UR8, 0x1, UPT ;  /* 0x000000010800788c */ /* 0x000fd6000bf05270 */
[----:B------:R-:W-:Y:S01]  /*18050*/  @UP0 ULDC UR4, c[0x0][0xc64] ;  /* 0x0003190000040ab9 */ /* 0x000fe20000000800 */
[----:B------:R-:W-:Y:S01]  /*18060*/  @UP0 ULDC UR9, c[0x0][0xc68] ;  /* 0x00031a0000090ab9 */ /* 0x000fe20000000800 */
[C---:B--2---:R-:W-:Y:S02]  /*18070*/  R2UR UR7, R0.reuse ;  /* 0x00000000000772ca */ /* 0x044fe400000e0000 */
[----:B------:R-:W-:-:S11]  /*18080*/  R2UR UR6, R0 ;  /* 0x00000000000672ca */ /* 0x000fd600000e0000 */
[----:B------:R-:W-:-:S04]  /*18090*/  UIMAD.WIDE.U32 UR4, UR7, UR4, URZ ;  /* 0x00000004070472a5 */ /* 0x000fc8000f8e003f */
[----:B------:R-:W-:-:S03]  /*180a0*/  @UP0 USHF.R.U32.HI UR7, URZ, UR9, UR5 ;  /* 0x000000093f070299 */ /* 0x000fc60008011605 */
[----:B------:R-:W-:Y:S02]  /*180b0*/  ULDC UR4, c[0x0][0xc78] ;  /* 0x00031e0000047ab9 */ /* 0x000fe40000000800 */
[----:B------:R-:W-:Y:S02]  /*180c0*/  UISETP.GE.AND UP0, UPT, UR7, UR4, UPT ;  /* 0x000000040700728c */ /* 0x000fe4000bf06270 */
[----:B------:R-:W-:-:S04]  /*180d0*/  UIADD3 UR4, -UR7, URZ, URZ ;  /* 0x0000003f07047290 */ /* 0x000fc8000fffe13f */
[----:B------:R-:W-:Y:S01]  /*180e0*/  PLOP3.LUT P0, PT, PT, PT, UP0, 0x80, 0x0 ;  /* 0x000000000000781c */ /* 0x000fe20003f0f008 */
[----:B------:R-:W-:-:S12]  /*180f0*/  UIMAD UR8, UR8, UR4, UR6 ;  /* 0x00000004080872a4 */ /* 0x000fd8000f8e0206 */
[----:B------:R-:W-:Y:S05]  /*18100*/  @!P0 BRA `(.L_x_891) ;  /* 0x0000000000208947 */ /* 0x000fea0003800000 */
        /* <DEDUP_REMOVED lines=8> */
.L_x_891:
[----:B------:R-:W-:Y:S01]  /*18190*/  ULDC UR9, c[0x0][0xc54] ;  /* 0x0003150000097ab9 */ /* 0x000fe20000000800 */
[----:B------:R-:W-:Y:S01]  /*181a0*/  UMOV UR6, UR8 ;  /* 0x0000000800067c82 */ /* 0x000fe20008000000 */
[----:B------:R-:W-:-:S11]  /*181b0*/  UISETP.NE.AND UP0, UPT, UR9, 0x1, UPT ;  /* 0x000000010900788c */ /* 0x000fd6000bf05270 */
[----:B------:R-:W-:Y:S02]  /*181c0*/  @UP0 ULDC.64 UR10, c[0x0][0xc58] ;  /* 0x00031600000a0ab9 */ /* 0x000fe40000000a00 */
[----:B------:R-:W-:-:S04]  /*181d0*/  UIMAD.WIDE.U32 UR4, UR8, UR10, URZ ;  /* 0x0000000a080472a5 */ /* 0x000fc8000f8e003f */
[----:B------:R-:W-:-:S04]  /*181e0*/  @UP0 USHF.R.U32.HI UR6, URZ, UR11, UR5 ;  /* 0x0000000b3f060299 */ /* 0x000fc80008011605 */
[----:B------:R-:W-:-:S12]  /*181f0*/  UIMAD UR4, UR6, UR9, URZ ;  /* 0x00000009060472a4 */ /* 0x000fd8000f8e023f */
.L_x_892:
[----:B------:R-:W-:Y:S02]  /*18200*/  UIADD3 UR4, UR8, -UR4, URZ ;  /* 0x8000000408047290 */ /* 0x000fe4000fffe03f */
[----:B------:R-:W-:Y:S01]  /*18210*/  ULOP3.LUT UR5, URZ, UR6, URZ, 0x33, !UPT ;  /* 0x000000063f057292 */ /* 0x000fe2000f8e333f */
[----:B------:R-:W-:Y:S01]  /*18220*/  ULDC UR14, c[0x0][0xc48] ;  /* 0x00031200000e7ab9 */ /* 0x000fe20000000800 */
[----:B------:R-:W-:Y:S01]  /*18230*/  ULDC UR8, c[0x0][0x448] ;  /* 0x0001120000087ab9 */ /* 0x000fe20000000800 */
[----:B------:R-:W-:Y:S01]  /*18240*/  ULDC UR42, c[0x0][0xc3c] ;  /* 0x00030f00002a7ab9 */ /* 0x000fe20000000800 */
[----:B------:R-:W-:Y:S02]  /*18250*/  UISETP.NE.AND UP2, UPT, UR14, 0x1, UPT ;  /* 0x000000010e00788c */ /* 0x000fe4000bf45270 */
[----:B------:R-:W-:Y:S02]  /*18260*/  UISETP.NE.AND UP1, UPT, UR8, 0x1, UPT ;  /* 0x000000010800788c */ /* 0x000fe4000bf25270 */
[----:B------:R-:W-:Y:S01]  /*18270*/  UIADD3 UR42, UR5, UR42, URZ ;  /* 0x0000002a052a7290 */ /* 0x000fe2000fffe03f */
[----:B------:R-:W-:Y:S01]  /*18280*/  ULDC.64 UR10, c[0x0][0x418] ;  /* 0x00010600000a7ab9 */ /* 0x000fe20000000a00 */
[----:B------:R-:W-:Y:S01]  /*18290*/  ULDC UR13, c[0x0][0xc54] ;  /* 0x00031500000d7ab9 */ /* 0x000fe20000000800 */
[----:B------:R-:W-:-:S02]  /*182a0*/  UISETP.NE.U32.AND UP0, UPT, UR10, URZ, UPT ;  /* 0x0000003f0a00728c */ /* 0x000fc4000bf05070 */
[----:B------:R-:W-:Y:S02]  /*182b0*/  UIMAD UR13, UR7, UR13, UR4 ;  /* 0x0000000d070d72a4 */ /* 0x000fe4000f8e0204 */
[----:B------:R-:W-:Y:S01]  /*182c0*/  USHF.L.U32 UR42, UR42, 0x7, URZ ;  /* 0x000000072a2a7899 */ /* 0x000fe2000800063f */
[----:B------:R-:W-:Y:S01]  /*182d0*/  ULDC.64 UR4, c[0x0][0x9e0] ;  /* 0x0002780000047ab9 */ /* 0x000fe20000000a00 */
[----:B------:R-:W-:Y:S02]  /*182e0*/  UISETP.NE.AND.EX UP0, UPT, UR11, URZ, UPT, UP0 ;  /* 0x0000003f0b00728c */ /* 0x000fe4000bf05300 */
[----:B------:R-:W-:Y:S02]  /*182f0*/  UISETP.GE.AND UP3, UPT, UR5, 0x1, UPT ;  /* 0x000000010500788c */ /* 0x000fe4000bf66270 */
[----:B------:R-:W-:Y:S01]  /*18300*/  UIADD3 UR12, UR42, 0x7f, URZ ;  /* 0x0000007f2a0c7890 */ /* 0x000fe2000fffe03f */
[----:B------:R-:W-:Y:S01]  /*18310*/  ULDC UR10, c[0x0][0x424] ;  /* 0x00010900000a7ab9 */ /* 0x000fe20000000800 */
[----:B------:R-:W-:Y:S01]  /*18320*/  ULDC UR6, c[0x0][0x288] ;  /* 0x0000a20000067ab9 */ /* 0x000fe20000000800 */
[----:B------:R-:W-:Y:S01]  /*18330*/  @UP2 ULDC UR8, c[0x0][0xc4c] ;  /* 0x0003130000082ab9 */ /* 0x000fe20000000800 */
[----:B------:R-:W-:Y:S01]  /*18340*/  @UP1 ULDC UR11, c[0x0][0x44c] ;  /* 0x00011300000b1ab9 */ /* 0x000fe20000000800 */
[----:B------:R-:W-:Y:S01]  /*18350*/  USEL UR15, UR10, 0x1, UP0 ;  /* 0x000000010a0f7887 */ /* 0x000fe20008000000 */
[----:B------:R-:W-:Y:S01]  /*18360*/  PLOP3.LUT P1, PT, PT, PT, UP3, 0x80, 0x0 ;  /* 0x000000000000781c */ /* 0x000fe20003f2f038 */
[----:B------:R-:W-:-:S02]  /*18370*/  UIADD3 UR16, -UR6, 0x1, URZ ;  /* 0x0000000106107890 */ /* 0x000fc4000fffe13f */
[----:B------:R-:W-:Y:S02]  /*18380*/  UIMAD.WIDE.U32 UR8, UR13, UR8, URZ ;  /* 0x000000080d0872a5 */ /* 0x000fe4000f8e003f */
[----:B------:R-:W-:Y:S01]  /*18390*/  UIMAD.WIDE.U32 UR10, UR12, UR11, URZ ;  /* 0x0000000b0c0a72a5 */ /* 0x000fe2000f8e003f */
[----:B------:R-:W-:Y:S01]  /*183a0*/  ULDC UR7, c[0x0][0x2f0] ;  /* 0x0000bc0000077ab9 */ /* 0x000fe20000000800 */
[----:B------:R-:W-:Y:S01]  /*183b0*/  @UP2 ULDC UR17, c[0x0][0xc50] ;  /* 0x0003140000112ab9 */ /* 0x000fe20000000800 */
[----:B------:R-:W-:Y:S01]  /*183c0*/  @UP1 ULDC UR18, c[0x0][0x450] ;  /* 0x0001140000121ab9 */ /* 0x000fe20000000800 */
[----:B------:R-:W-:Y:S01]  /*183d0*/  UMOV UR44, UR13 ;  /* 0x0000000d002c7c82 */ /* 0x000fe20008000000 */
[----:B------:R-:W-:Y:S02]  /*183e0*/  UIMAD UR16, UR15, UR7, UR16 ;  /* 0x000000070f1072a4 */ /* 0x000fe4000f8e0210 */
[----:B------:R-:W-:Y:S02]  /*183f0*/  @UP2 USHF.R.U32.HI UR44, URZ, UR17, UR9 ;  /* 0x000000113f2c2299 */ /* 0x000fe40008011609 */
[----:B------:R-:W-:-:S02]  /*18400*/  @UP1 USHF.R.U32.HI UR12, URZ, UR18, UR11 ;  /* 0x000000123f0c1299 */ /* 0x000fc4000801160b */
[----:B------:R-:W-:Y:S02]  /*18410*/  UIADD3 UR36, -UR44, URZ, URZ ;  /* 0x0000003f2c247290 */ /* 0x000fe4000fffe13f */
[----:B------:R-:W-:Y:S02]  /*18420*/  UIADD3 UR12, UR16, UR12, URZ ;  /* 0x0000000c100c7290 */ /* 0x000fe4000fffe03f */
[----:B------:R-:W-:Y:S02]  /*18430*/  UIMAD UR36, UR14, UR36, UR13 ;  /* 0x000000240e2472a4 */ /* 0x000fe4000f8e020d */
[----:B------:R-:W-:Y:S01]  /*18440*/  UIADD3 UR4, UR12, UR4, URZ ;  /* 0x000000040c047290 */ /* 0x000fe2000fffe03f */
[----:B------:R-:W-:Y:S11]  /*18450*/  @!P1 BRA `(.L_x_893) ;  /* 0x0000000000449947 */ /* 0x000ff60003800000 */
        /* <DEDUP_REMOVED lines=10> */
.L_x_894:
[----:B------:R-:W-:-:S11]  /*18500*/  UISETP.NE.AND UP0, UPT, UR5, 0x1, UPT ;  /* 0x000000010500788c */ /* 0x000fd6000bf05270 */
[----:B------:R-:W-:Y:S02]  /*18510*/  @UP0 ULDC.64 UR12, c[0x0][0x9e8] ;  /* 0x00027a00000c0ab9 */ /* 0x000fe40000000a00 */
[----:B------:R-:W-:-:S04]  /*18520*/  UIMAD.WIDE.U32 UR8, UR10, UR12, URZ ;  /* 0x0000000c0a0872a5 */ /* 0x000fc8000f8e003f */
[----:B------:R-:W-:-:S12]  /*18530*/  @UP0 USHF.R.U32.HI UR10, URZ, UR13, UR9 ;  /* 0x0000000d3f0a0299 */ /* 0x000fd80008011609 */
.L_x_895:
[----:B------:R-:W-:-:S04]  /*18540*/  UIMAD UR10, UR10, UR5, UR5 ;  /* 0x000000050a0a72a4 */ /* 0x000fc8000f8e0205 */
[----:B------:R-:W-:-:S04]  /*18550*/  UISETP.LT.AND UP0, UPT, UR4, UR10, UPT ;  /* 0x0000000a0400728c */ /* 0x000fc8000bf01270 */
[----:B------:R-:W-:-:S12]  /*18560*/  USEL UR4, UR4, UR10, UP0 ;  /* 0x0000000a04047287 */ /* 0x000fd80008000000 */
.L_x_893:
[----:B------:R-:W-:Y:S02]  /*18570*/  UIMAD UR8, UR15, UR7, 0xbf ;  /* 0x000000bf0f0874a4 */ /* 0x000fe4000f8e0207 */
[----:B------:R-:W-:Y:S02]  /*18580*/  UIADD3 UR10, UR4, 0xbf, URZ ;  /* 0x000000bf040a7890 */ /* 0x000fe4000fffe03f */
[----:B------:R-:W-:Y:S02]  /*18590*/  UIMAD.WIDE UR8, UR8, 0x2aaaaaab, URZ ;  /* 0x2aaaaaab080878a5 */ /* 0x000fe4000f8e023f */
[----:B------:R-:W-:Y:S01]  /*185a0*/  UIMAD.WIDE UR10, UR10, 0x2aaaaaab, URZ ;  /* 0x2aaaaaab0a0a78a5 */ /* 0x000fe2000f8e023f */
[----:B------:R-:W-:Y:S01]  /*185b0*/  @UP1 ULDC UR12, c[0x0][0x44c] ;  /* 0x00011300000c1ab9 */ /* 0x000fe20000000800 */
[----:B------:R-:W-:Y:S02]  /*185c0*/  UIMAD UR7, UR15, UR7, -UR6 ;  /* 0x000000070f0772a4 */ /* 0x000fe4000f8e0a06 */
[----:B------:R-:W-:-:S02]  /*185d0*/  UIMAD.WIDE.U32 UR12, UR42, UR12, URZ ;  /* 0x0000000c2a0c72a5 */ /* 0x000fc4000f8e003f */
[----:B------:R-:W-:Y:S02]  /*185e0*/  USHF.R.U32.HI UR6, URZ, 0x1f, UR9 ;  /* 0x0000001f3f067899 */ /* 0x000fe40008011609 */
[----:B------:R-:W-:Y:S01]  /*185f0*/  USHF.R.U32.HI UR4, URZ, 0x1f, UR11 ;  /* 0x0000001f3f047899 */ /* 0x000fe2000801160b */
[----:B------:R-:W-:Y:S01]  /*18600*/  @UP1 ULDC UR16, c[0x0][0x450] ;  /* 0x0001140000101ab9 */ /* 0x000fe20000000800 */
[----:B------:R-:W-:Y:S01]  /*18610*/  UMOV UR14, UR42 ;  /* 0x0000002a000e7c82 */ /* 0x000fe20008000000 */
[----:B------:R-:W-:Y:S02]  /*18620*/  @UP1 USHF.R.U32.HI UR14, URZ, UR16, UR13 ;  /* 0x000000103f0e1299 */ /* 0x000fe4000801160d */
[----:B------:R-:W-:Y:S02]  /*18630*/  ULEA.HI.SX32 UR9, UR9, UR6, 0x1b ;  /* 0x0000000609097291 */ /* 0x000fe4000f8fda3f */
[----:B------:R-:W-:Y:S02]  /*18640*/  ULEA.HI.SX32 UR4, UR11, UR4, 0x1b ;  /* 0x000000040b047291 */ /* 0x000fe4000f8fda3f */
[----:B------:R-:W-:-:S02]  /*18650*/  UIADD3 UR6, UR7, UR14, URZ ;  /* 0x0000000e07067290 */ /* 0x000fc4000fffe03f */
[----:B------:R-:W-:Y:S01]  /*18660*/  UISETP.LT.AND UP0, UPT, UR9, UR4, UPT ;  /* 0x000000040900728c */ /* 0x000fe2000bf01270 */
[----:B------:R-:W-:Y:S02]  /*18670*/  ULDC UR8, c[0x0][0x9dc] ;  /* 0x0002770000087ab9 */ /* 0x000fe40000000800 */
[----:B------:R-:W-:Y:S02]  /*18680*/  UIADD3 UR8, UR6, -UR8, URZ ;  /* 0x8000000806087290 */ /* 0x000fe4000fffe03f */
[----:B------:R-:W-:Y:S01]  /*18690*/  USEL UR41, UR9, UR4, UP0 ;  /* 0x0000000409297287 */ /* 0x000fe20008000000 */
[----:B------:R-:W-:Y:S11]  /*186a0*/  @!P1 BRA `(.L_x_896) ;  /* 0x0000000000489947 */ /* 0x000ff60003800000 */
[----:B------:R-:W-:Y:S02]  /*186b0*/  UMOV UR4, UR6 ;  /* 0x0000000600047c82 */ /* 0x000fe40008000000 */
        /* <DEDUP_REMOVED lines=10> */
.L_x_897:
[----:B------:R-:W-:-:S11]  /*18760*/  UISETP.NE.AND UP0, UPT, UR5, 0x1, UPT ;  /* 0x000000010500788c */ /* 0x000fd6000bf05270 */
[----:B------:R-:W-:Y:S02]  /*18770*/  @UP0 ULDC.64 UR10, c[0x0][0x9e8] ;  /* 0x00027a00000a0ab9 */ /* 0x000fe40000000a00 */
[----:B------:R-:W-:-:S04]  /*18780*/  UIMAD.WIDE.U32 UR6, UR4, UR10, URZ ;  /* 0x0000000a040672a5 */ /* 0x000fc8000f8e003f */
[----:B------:R-:W-:-:S12]  /*18790*/  @UP0 USHF.R.U32.HI UR4, URZ, UR11, UR7 ;  /* 0x0000000b3f040299 */ /* 0x000fd80008011607 */
.L_x_898:
[----:B------:R-:W-:-:S04]  /*187a0*/  UIMAD UR4, UR4, UR5, URZ ;  /* 0x00000005040472a4 */ /* 0x000fc8000f8e023f */
[----:B------:R-:W-:-:S04]  /*187b0*/  UISETP.LT.AND UP0, UPT, UR8, UR4, UPT ;  /* 0x000000040800728c */ /* 0x000fc8000bf01270 */
[----:B------:R-:W-:-:S12]  /*187c0*/  USEL UR8, UR8, UR4, !UP0 ;  /* 0x0000000408087287 */ /* 0x000fd8000c000000 */
.L_x_896:
[----:B------:R-:W-:Y:S01]  /*187d0*/  UIMAD.WIDE UR4, UR8, 0x2aaaaaab, URZ ;  /* 0x2aaaaaab080478a5 */ /* 0x000fe2000f8e023f */
[----:B------:R-:W-:Y:S03]  /*187e0*/  BSSY B7, `(.L_x_899) ;  /* 0x000031e000077945 */ /* 0x000fe60003800000 */
[----:B------:R-:W-:-:S04]  /*187f0*/  USHF.R.U32.HI UR4, URZ, 0x1f, UR5 ;  /* 0x0000001f3f047899 */ /* 0x000fc80008011605 */
[----:B------:R-:W-:-:S04]  /*18800*/  ULEA.HI.SX32 UR4, UR5, UR4, 0x1b ;  /* 0x0000000405047291 */ /* 0x000fc8000f8fda3f */
[----:B------:R-:W-:-:S04]  /*18810*/  UISETP.LT.AND UP0, UPT, URZ, UR4, UPT ;  /* 0x000000043f00728c */ /* 0x000fc8000bf01270 */
[----:B------:R-:W-:-:S04]  /*18820*/  USEL UR40, URZ, UR4, !UP0 ;  /* 0x000000043f287287 */ /* 0x000fc8000c000000 */
[----:B------:R-:W-:-:S06]  /*18830*/  UISETP.GT.AND UP0, UPT, UR41, UR40, UPT ;  /* 0x000000282900728c */ /* 0x000fcc000bf04270 */
[----:B------:R-:W-:-:S13]  /*18840*/  PLOP3.LUT P0, PT, PT, PT, UP0, 0x80, 0x0 ;  /* 0x000000000000781c */ /* 0x000fda0003f0f008 */
[----:B------:R-:W-:Y:S05]  /*18850*/  @P0 BRA `(.L_x_900) ;  /* 0x0000000000480947 */ /* 0x000fea0003800000 */
[----:B------:R-:W0:Y:S02]  /*18860*/  S2R R0, SR_TID.X ;  /* 0x0000000000007919 */ /* 0x000e240000002100 */
[----:B0-----:R-:W-:-:S04]  /*18870*/  LOP3.LUT R0, R0, 0x7f, RZ, 0xc0, !PT ;  /* 0x0000007f00007812 */ /* 0x001fc800078ec0ff */
[----:B------:R-:W-:-:S13]  /*18880*/  ISETP.NE.AND P0, PT, R0, RZ, PT ;  /* 0x000000ff0000720c */ /* 0x000fda0003f05270 */
[----:B------:R-:W-:Y:S05]  /*18890*/  @P0 BRA `(.L_x_901) ;  /* 0x0000003000480947 */ /* 0x000fea0003800000 */
[----:B------:R-:W0:Y:S01]  /*188a0*/  S2R R3, SR_LANEID ;  /* 0x0000000000037919 */ /* 0x000e220000000000 */
[----:B------:R-:W-:Y:S02]  /*188b0*/  VOTEU.ANY UR4, UPT, PT ;  /* 0x0000000000047886 */ /* 0x000fe400038e0100 */
[----:B------:R-:W0:Y:S08]  /*188c0*/  FLO.U32 R0, UR4 ;  /* 0x0000000400007d00 */ /* 0x000e3000080e0000 */
[----:B------:R-:W1:Y:S01]  /*188d0*/  POPC R5, UR4 ;  /* 0x0000000400057d09 */ /* 0x000e620008000000 */
[----:B0-----:R-:W-:-:S02]  /*188e0*/  ISETP.EQ.U32.AND P1, PT, R0, R3, PT ;  /* 0x000000030000720c */ /* 0x001fc40003f22070 */
[----:B------:R-:W1:Y:S11]  /*188f0*/  LDC.64 R2, c[0x0][0xc80] ;  /* 0x00032000ff027b82 */ /* 0x000e760000000a00 */
        /* <DEDUP_REMOVED lines=8> */
.L_x_900:
[----:B------:R-:W2:Y:S01]  /*18980*/  LDL R18, [R1] ;  /* 0x0000000001127983 */ /* 0x000ea20000100800 */
[----:B------:R-:W-:Y:S01]  /*18990*/  BSSY B6, `(.L_x_902) ;  /* 0x0000014000067945 */ /* 0x000fe20003800000 */
[----:B--2---:R-:W-:-:S05]  /*189a0*/  VIADD R0, R18, 0x1c400 ;  /* 0x0001c40012007836 */ /* 0x004fca0000000000 */
        /* <DEDUP_REMOVED lines=18> */
.L_x_903:
[----:B------:R-:W-:Y:S05]  /*18ad0*/  BSYNC B6 ;  /* 0x0000000000067941 */ /* 0x000fea0003800000 */
.L_x_902:
[----:B------:R-:W-:Y:S01]  /*18ae0*/  VIADD R0, R18, 0xc400 ;  /* 0x0000c40012007836 */ /* 0x000fe20000000000 */
[----:B------:R-:W-:Y:S01]  /*18af0*/  LOP3.LUT R16, R16, 0xfffffffe, RZ, 0xc0, !PT ;  /* 0xfffffffe10107812 */ /* 0x000fe200078ec0ff */
[----:B------:R-:W-:Y:S03]  /*18b00*/  BSSY B6, `(.L_x_904) ;  /* 0x0000014000067945 */ /* 0x000fe60003800000 */
[----:B------:R-:W-:-:S13]  /*18b10*/  LOP3.LUT P0, RZ, R0, 0x3ff, RZ, 0xc0, !PT ;  /* 0x000003ff00ff7812 */ /* 0x000fda000780c0ff */
[----:B------:R-:W-:Y:S01]  /*18b20*/  @P0 LOP3.LUT R16, R16, 0x1, RZ, 0xfc, !PT ;  /* 0x0000000110100812 */ /* 0x000fe200078efcff */
[----:B------:R-:W-:Y:S06]  /*18b30*/  @!P0 BRA `(.L_x_905) ;  /* 0x0000000000408947 */ /* 0x000fec0003800000 */
        /* <DEDUP_REMOVED lines=16> */
.L_x_905:
[----:B------:R-:W-:Y:S05]  /*18c40*/  BSYNC B6 ;  /* 0x0000000000067941 */ /* 0x000fea0003800000 */
.L_x_904:
        /* <DEDUP_REMOVED lines=20> */
.L_x_907:
[----:B------:R-:W-:Y:S05]  /*18d90*/  BSYNC B6 ;  /* 0x0000000000067941 */ /* 0x000fea0003800000 */
.L_x_906:
        /* <DEDUP_REMOVED lines=19> */
.L_x_909:
[----:B------:R-:W-:Y:S05]  /*18ed0*/  BSYNC B6 ;  /* 0x0000000000067941 */ /* 0x000fea0003800000 */
.L_x_908:
[----:B------:R-:W-:Y:S01]  /*18ee0*/  ULDC.64 UR4, c[0x0][0x9f8] ;  /* 0x00027e0000047ab9 */ /* 0x000fe20000000a00 */
[----:B------:R-:W-:Y:S01]  /*18ef0*/  IMAD.U32 R8, RZ, RZ, UR44 ;  /* 0x0000002cff087e24 */ /* 0x000fe2000f8e00ff */
[----:B------:R-:W-:-:S04]  /*18f00*/  UISETP.NE.U32.AND UP0, UPT, UR4, URZ, UPT ;  /* 0x0000003f0400728c */ /* 0x000fc8000bf05070 */
[----:B------:R-:W-:-:S06]  /*18f10*/  UISETP.NE.AND.EX UP0, UPT, UR5, URZ, UPT, UP0 ;  /* 0x0000003f0500728c */ /* 0x000fcc000bf05300 */
[----:B------:R-:W-:-:S05]  /*18f20*/  PLOP3.LUT P0, PT, PT, PT, UP0, 0x80, 0x0 ;  /* 0x000000000000781c */ /* 0x000fca0003f0f008 */
[----:B------:R-:W-:Y:S02]  /*18f30*/  @UP0 ULDC.64 UR4, c[0x0][0x9f8] ;  /* 0x00027e0000040ab9 */ /* 0x000fe40000000a00 */
[----:B------:R-:W-:-:S06]  /*18f40*/  @UP0 UIMAD.WIDE UR4, UR44, 0x4, UR4 ;  /* 0x000000042c0408a5 */ /* 0x000fcc000f8e0204 */
[----:B------:R-:W-:Y:S02]  /*18f50*/  IMAD.U32 R2, RZ, RZ, UR4 ;  /* 0x00000004ff027e24 */ /* 0x000fe4000f8e00ff */
[----:B------:R-:W-:-:S05]  /*18f60*/  IMAD.U32 R3, RZ, RZ, UR5 ;  /* 0x00000005ff037e24 */ /* 0x000fca000f8e00ff */
[----:B------:R0:W2:Y:S01]  /*18f70*/  @P0 LDG.E R8, desc[UR48][R2.64] ;  /* 0x0000003002080981 */ /* 0x0000a2000c1e1900 */
[----:B------:R-:W-:Y:S01]  /*18f80*/  UMOV UR4, 0xffffffff ;  /* 0xffffffff00047882 */ /* 0x000fe20000000000 */
[----:B------:R-:W-:Y:S01]  /*18f90*/  LOP3.LUT R16, R16, 0xfffffffe, RZ, 0xc0, !PT ;  /* 0xfffffffe10107812 */ /* 0x000fe200078ec0ff */
[----:B------:R-:W1:Y:S01]  /*18fa0*/  S2R R19, SR_TID.X ;  /* 0x0000000000137919 */ /* 0x000e620000002100 */
[----:B0-----:R-:W0:Y:S02]  /*18fb0*/  LDC.64 R2, c[0x0][0x418] ;  /* 0x00010600ff027b82 */ /* 0x001e240000000a00 */
[----:B0-----:R-:W-:Y:S02]  /*18fc0*/  ISETP.NE.U32.AND P0, PT, R2, RZ, PT ;  /* 0x000000ff0200720c */ /* 0x001fe40003f05070 */
[----:B-1----:R-:W-:Y:S02]  /*18fd0*/  SHF.R.U32.HI R19, RZ, 0x5, R19 ;  /* 0x00000005ff137819 */ /* 0x002fe40000011613 */
[----:B------:R-:W-:-:S02]  /*18fe0*/  ISETP.NE.AND.EX P1, PT, R3, RZ, PT, P0 ;  /* 0x000000ff0300720c */ /* 0x000fc40003f25300 */
[----:B------:R-:W-:-:S11]  /*18ff0*/  LOP3.LUT R19, R19, 0x3, RZ, 0xc0, !PT ;  /* 0x0000000313137812 */ /* 0x000fd600078ec0ff */
[----:B------:R-:W-:Y:S02]  /*19000*/  @P1 LOP3.LUT R16, R16, 0x1, RZ, 0xfc, !PT ;  /* 0x0000000110101812 */ /* 0x000fe400078efcff */
[----:B--2---:R-:W-:Y:S01]  /*19010*/  SHF.R.S32.HI R9, RZ, 0x1f, R8 ;  /* 0x0000001fff097819 */ /* 0x004fe20000011408 */
[----:B------:R0:W-:Y:S01]  /*19020*/  STL [R1+0xc], R8 ;  /* 0x00000c0801007387 */ /* 0x0001e20000100800 */
[----:B------:R-:W-:-:S03]  /*19030*/  SEL R17, R8, RZ, !P1 ;  /* 0x000000ff08117207 */ /* 0x000fc60004800000 */
[----:B------:R0:W-:Y:S01]  /*19040*/  STL [R1+0x10], R9 ;  /* 0x0000100901007387 */ /* 0x0001e20000100800 */
[----:B------:R-:W-:Y:S05]  /*19050*/  BRA.DIV UR4, `(.L_x_910) ;  /* 0x0000003204b07947 */ /* 0x000fea000b800000 */
[----:B------:R1:W2:Y:S02]  /*19060*/  SHFL.IDX PT, R14, R19, RZ, 0x1f ;  /* 0x00001fff130e7589 */ /* 0x0002a400000e0000 */
.L_x_974:
[----:B--2---:R-:W-:Y:S02]  /*19070*/  ISETP.NE.AND P0, PT, R14, RZ, PT ;  /* 0x000000ff0e00720c */ /* 0x004fe40003f05270 */
[----:B------:R-:W-:Y:S02]  /*19080*/  PLOP3.LUT P2, PT, PT, PT, PT, 0x8, 0x0 ;  /* 0x000000000000781c */ /* 0x000fe40003f4e170 */
[----:B------:R-:W-:-:S11]  /*19090*/  LOP3.LUT R16, R16, 0xfffffffd, RZ, 0xc0, !PT ;  /* 0xfffffffd10107812 */ /* 0x000fd600078ec0ff */
[----:B------:R-:W-:Y:S01]  /*190a0*/  @P2 LOP3.LUT R16, R16, 0x2, RZ, 0xfc, !PT ;  /* 0x0000000210102812 */ /* 0x000fe200078efcff */
[----:B------:R-:W-:Y:S06]  /*190b0*/  @P0 BRA `(.L_x_911) ;  /* 0x0000000400540947 */ /* 0x000fec0003800000 */
[----:B------:R-:W-:-:S06]  /*190c0*/  UIADD3 UR4, UR41, -0x1, URZ ;  /* 0xffffffff29047890 */ /* 0x000fcc000fffe03f */
[----:B------:R-:W-:Y:S01]  /*190d0*/  IMAD.U32 R0, RZ, RZ, UR4 ;  /* 0x00000004ff007e24 */ /* 0x000fe2000f8e00ff */
[----:B------:R-:W-:-:S03]  /*190e0*/  UMOV UR4, 0xffffffff ;  /* 0xffffffff00047882 */ /* 0x000fc60000000000 */
[----:B------:R-:W-:Y:S05]  /*190f0*/  BRA.DIV UR4, `(.L_x_912) ;  /* 0x0000003204a87947 */ /* 0x000fea000b800000 */
[----:B------:R-:W-:-:S13]  /*19100*/  ELECT P6, URZ, PT ;  /* 0x00000000003f782f */ /* 0x000fda00038c0000 */
.L_x_977:
[----:B------:R-:W-:Y:S05]  /*19110*/  @!P6 BRA `(.L_x_911) ;  /* 0x00000004003ce947 */ /* 0x000fea0003800000 */
[----:B------:R-:W-:Y:S01]  /*19120*/  IMAD.MOV.U32 R17, RZ, RZ, R8 ;  /* 0x000000ffff117224 */ /* 0x000fe200078e0008 */
[----:B------:R-:W-:Y:S06]  /*19130*/  @!P1 BRA `(.L_x_913) ;  /* 0x0000000000449947 */ /* 0x000fec0003800000 */
[----:B------:R-:W2:Y:S01]  /*19140*/  LDC R7, c[0x0][0x43c] ;  /* 0x00010f00ff077b82 */ /* 0x000ea20000000800 */
[----:B------:R-:W-:Y:S01]  /*19150*/  ULDC.64 UR4, c[0x0][0x428] ;  /* 0x00010a0000047ab9 */ /* 0x000fe20000000a00 */
[----:B--2---:R-:W-:-:S13]  /*19160*/  ISETP.NE.AND P0, PT, R7, 0x1, PT ;  /* 0x000000010700780c */ /* 0x004fda0003f05270 */
[----:B------:R-:W2:Y:S02]  /*19170*/  @P0 LDC.64 R4, c[0x0][0x440] ;  /* 0x00011000ff040b82 */ /* 0x000ea40000000a00 */
[----:B--2---:R-:W-:-:S04]  /*19180*/  @P0 IMAD.HI.U32 R6, R0, R4, RZ ;  /* 0x0000000400060227 */ /* 0x004fc800078e00ff */
        /* <DEDUP_REMOVED lines=12> */
.L_x_913:
[----:B------:R-:W3:Y:S04]  /*19250*/  LDL R4, [R1+0x4] ;  /* 0x0000040001047983 */ /* 0x000ee80000100800 */
[----:B--2---:R-:W2:Y:S01]  /*19260*/  LDL R3, [R1+0x8] ;  /* 0x0000080001037983 */ /* 0x004ea20000100800 */
[----:B------:R-:W4:Y:S02]  /*19270*/  S2R R2, SR_TID.X ;  /* 0x0000000000027919 */ /* 0x000f240000002100 */
[----:B----4-:R-:W-:-:S04]  /*19280*/  LOP3.LUT R2, R2, 0x7f, RZ, 0xc0, !PT ;  /* 0x0000007f02027812 */ /* 0x010fc800078ec0ff */
[----:B------:R-:W-:Y:S01]  /*19290*/  ISETP.NE.AND P0, PT, R2, RZ, PT ;  /* 0x000000ff0200720c */ /* 0x000fe20003f05270 */
[----:B---3--:R-:W-:Y:S01]  /*192a0*/  IMAD R4, R4, 0x8, R18 ;  /* 0x0000000804047824 */ /* 0x008fe200078e0212 */
[----:B--2---:R-:W-:-:S04]  /*192b0*/  SHF.L.U32 R3, R3, 0x1f, RZ ;  /* 0x0000001f03037819 */ /* 0x004fc800000006ff */
[----:B------:R-:W2:Y:S02]  /*192c0*/  SYNCS.PHASECHK.TRANS64.TRYWAIT P1, [R4+URZ+0x28880], R3 ;  /* 0x02888003040075a7 */ /* 0x000ea4000802017f */
[----:B--2---:R-:W-:Y:S05]  /*192d0*/  @!P1 BRA `(.L_x_914) ;  /* 0x0000003000509947 */ /* 0x004fea0003800000 */
.L_x_978:
        /* <DEDUP_REMOVED lines=8> */
.L_x_915:
[----:B------:R-:W3:Y:S04]  /*19360*/  LDL R5, [R1] ;  /* 0x0000000001057983 */ /* 0x000ee80000100800 */
[----:B------:R-:W3:Y:S01]  /*19370*/  LDL R2, [R1+0x4] ;  /* 0x0000040001027983 */ /* 0x000ee20000100800 */
[----:B------:R-:W-:Y:S01]  /*19380*/  R2UR UR33, R4 ;  /* 0x00000000042172ca */ /* 0x000fe200000e0000 */
[----:B------:R-:W-:Y:S01]  /*19390*/  IMAD R0, R0, 0xc0, RZ ;  /* 0x000000c000007824 */ /* 0x000fe200078e02ff */
[----:B-----5:R-:W-:Y:S01]  /*193a0*/  R2UR UR37, R17 ;  /* 0x00000000112572ca */ /* 0x020fe200000e0000 */
[----:B------:R-:W-:Y:S01]  /*193b0*/  UIADD3 UR4, UP0, UR46, 0x470, URZ ;  /* 0x000004702e047890 */ /* 0x000fe2000ff1e03f */
[----:B------:R-:W-:Y:S02]  /*193c0*/  UMOV UR6, 0x0 ;  /* 0x0000000000067882 */ /* 0x000fe40000000000 */
[----:B------:R-:W-:Y:S01]  /*193d0*/  R2UR UR35, R0 ;  /* 0x00000000002372ca */ /* 0x000fe200000e0000 */
[----:B------:R-:W-:Y:S01]  /*193e0*/  UIADD3.X UR5, URZ, UR47, URZ, UP0, !UPT ;  /* 0x0000002f3f057290 */ /* 0x000fe200087fe43f */
[----:B------:R-:W-:Y:S01]  /*193f0*/  UMOV UR7, 0x14f00000 ;  /* 0x14f0000000077882 */ /* 0x000fe20000000000 */
[----:B------:R-:W-:-:S04]  /*19400*/  UMOV UR34, URZ ;  /* 0x0000003f00227c82 */ /* 0x000fc80008000000 */
[----:B------:R-:W-:Y:S01]  /*19410*/  UIADD3 UR33, UR33, 0x28870, URZ ;  /* 0x0002887021217890 */ /* 0x000fe2000fffe03f */
[----:B---3--:R-:W-:-:S05]  /*19420*/  IMAD R2, R2, 0x6000, R5 ;  /* 0x0000600002027824 */ /* 0x008fca00078e0205 */
[----:B------:R-:W-:-:S13]  /*19430*/  R2UR UR32, R2 ;  /* 0x00000000022072ca */ /* 0x000fda00000e0000 */
[----:B------:R-:W-:-:S09]  /*19440*/  UIADD3 UR32, UR32, 0xc400, URZ ;  /* 0x0000c40020207890 */ /* 0x000fd2000fffe03f */
[----:B------:R3:W-:Y:S01]  /*19450*/  UTMALDG.4D [UR32], [UR4], desc[UR6] ;  /* 0x00000620040075b4 */ /* 0x0007e20008019000 */
[----:B------:R-:W4:Y:S02]  /*19460*/  SYNCS.PHASECHK.TRANS64.TRYWAIT P1, [R4+URZ+0x28840], R3 ;  /* 0x02884003040075a7 */ /* 0x000f24000802017f */
[----:B---34-:R-:W-:Y:S05]  /*19470*/  @!P1 BRA `(.L_x_916) ;  /* 0x0000002c00fc9947 */ /* 0x018fea0003800000 */
.L_x_979:
        /* <DEDUP_REMOVED lines=8> */
.L_x_917:
[----:B------:R-:W-:Y:S01]  /*19500*/  R2UR UR8, R2 ;  /* 0x00000000020872ca */ /* 0x000fe200000e0000 */
[----:B------:R-:W-:Y:S01]  /*19510*/  UIADD3 UR4, UP0, UR46, 0x370, URZ ;  /* 0x000003702e047890 */ /* 0x000fe2000ff1e03f */
[----:B------:R-:W-:Y:S01]  /*19520*/  R2UR UR9, R4 ;  /* 0x00000000040972ca */ /* 0x000fe200000e0000 */
[----:B------:R-:W-:Y:S01]  /*19530*/  UMOV UR6, 0x0 ;  /* 0x0000000000067882 */ /* 0x000fe20000000000 */
[----:B------:R-:W-:Y:S01]  /*19540*/  R2UR UR11, R0 ;  /* 0x00000000000b72ca */ /* 0x000fe200000e0000 */
[----:B------:R-:W-:Y:S01]  /*19550*/  UIADD3.X UR5, URZ, UR47, URZ, UP0, !UPT ;  /* 0x0000002f3f057290 */ /* 0x000fe200087fe43f */
[----:B------:R-:W-:Y:S01]  /*19560*/  R2UR UR13, R17 ;  /* 0x00000000110d72ca */ /* 0x000fe200000e0000 */
[----:B------:R-:W-:Y:S01]  /*19570*/  UMOV UR7, 0x14f00000 ;  /* 0x14f0000000077882 */ /* 0x000fe20000000000 */
[----:B------:R-:W-:Y:S01]  /*19580*/  UMOV UR10, URZ ;  /* 0x0000003f000a7c82 */ /* 0x000fe20008000000 */
[----:B------:R-:W-:Y:S01]  /*19590*/  UMOV UR12, UR36 ;  /* 0x00000024000c7c82 */ /* 0x000fe20008000000 */
[----:B------:R-:W-:-:S02]  /*195a0*/  PLOP3.LUT P0, PT, PT, PT, PT, 0x80, 0x0 ;  /* 0x000000000000781c */ /* 0x000fc40003f0f070 */
[----:B------:R-:W-:Y:S01]  /*195b0*/  LOP3.LUT R16, R16, 0xfffffffd, RZ, 0xc0, !PT ;  /* 0xfffffffd10107812 */ /* 0x000fe200078ec0ff */
[----:B------:R-:W-:Y:S02]  /*195c0*/  UIADD3 UR8, UR8, 0x1c400, URZ ;  /* 0x0001c40008087890 */ /* 0x000fe4000fffe03f */
[----:B------:R-:W-:-:S08]  /*195d0*/  UIADD3 UR9, UR9, 0x28830, URZ ;  /* 0x0002883009097890 */ /* 0x000fd0000fffe03f */
[----:B------:R-:W-:Y:S01]  /*195e0*/  @P0 LOP3.LUT R16, R16, 0x2, RZ, 0xfc, !PT ;  /* 0x0000000210100812 */ /* 0x000fe200078efcff */
[----:B------:R4:W-:Y:S02]  /*195f0*/  UTMALDG.4D [UR8], [UR4], desc[UR6] ;  /* 0x00000608040075b4 */ /* 0x0009e40008019000 */
[----:B----4-:R-:W-:-:S04]  /*19600*/  NOP ;  /* 0x0000000000007918 */ /* 0x010fc80000000000 */
.L_x_911:
[----:B------:R-:W4:Y:S01]  /*19610*/  LDL R18, [R1] ;  /* 0x0000000001127983 */ /* 0x000f220000100800 */
[----:B------:R-:W-:Y:S05]  /*19620*/  WARPSYNC.ALL ;  /* 0x0000000000007948 */ /* 0x000fea0003800000 */
[----:B------:R-:W-:Y:S01]  /*19630*/  BSSY B6, `(.L_x_918) ;  /* 0x0000015000067945 */ /* 0x000fe20003800000 */
[----:B------:R-:W-:Y:S01]  /*19640*/  BAR.SYNC.DEFER_BLOCKING 0x8, 0x180 ;  /* 0x0206000000007b1d */ /* 0x000fe20000010000 */
[----:B----4-:R-:W-:-:S05]  /*19650*/  VIADD R0, R18, 0x18400 ;  /* 0x0001840012007836 */ /* 0x010fca0000000000 */
[----:B------:R-:W-:-:S13]  /*19660*/  LOP3.LUT P0, RZ, R0, 0x3ff, RZ, 0xc0, !PT ;  /* 0x000003ff00ff7812 */ /* 0x000fda000780c0ff */
[----:B------:R-:W-:Y:S05]  /*19670*/  @!P0 BRA `(.L_x_919) ;  /* 0x0000000000408947 */ /* 0x000fea0003800000 */
[----:B------:R-:W-:Y:S01]  /*19680*/  MOV R2, 0x0 ;  /* 0x0000000000027802 */ /* 0x000fe20000000f00 */
[----:B------:R-:W-:Y:S01]  /*19690*/  ULDC.64 UR6, c[0x4][0xc0] ;  /* 0x0100300000067ab9 */ /* 0x000fe20000000a00 */
[----:B------:R-:W-:Y:S01]  /*196a0*/  ULDC.64 UR8, c[0x4][0xc8] ;  /* 0x0100320000087ab9 */ /* 0x000fe20000000a00 */
[----:B------:R-:W-:Y:S01]  /*196b0*/  ULDC.64 UR4, c[0x4][0x28] ;  /* 0x01000a0000047ab9 */ /* 0x000fe20000000a00 */
[----:B--23--:R-:W-:Y:S02]  /*196c0*/  IMAD.U32 R4, RZ, RZ, UR6 ;  /* 0x00000006ff047e24 */ /* 0x00cfe4000f8e00ff */
[----:B------:R-:W2:Y:S01]  /*196d0*/  LDC.64 R2, c[0x4][R2] ;  /* 0x0100000002027b82 */ /* 0x000ea20000000a00 */
[----:B------:R-:W-:Y:S02]  /*196e0*/  IMAD.U32 R5, RZ, RZ, UR7 ;  /* 0x00000007ff057e24 */ /* 0x000fe4000f8e00ff */
[----:B------:R-:W-:Y:S02]  /*196f0*/  IMAD.U32 R6, RZ, RZ, UR8 ;  /* 0x00000008ff067e24 */ /* 0x000fe4000f8e00ff */
[----:B------:R-:W-:-:S02]  /*19700*/  IMAD.U32 R7, RZ, RZ, UR9 ;  /* 0x00000009ff077e24 */ /* 0x000fc4000f8e00ff */
[----:B------:R-:W-:Y:S02]  /*19710*/  IMAD.U32 R10, RZ, RZ, UR4 ;  /* 0x00000004ff0a7e24 */ /* 0x000fe4000f8e00ff */
[----:B------:R-:W-:Y:S02]  /*19720*/  IMAD.U32 R11, RZ, RZ, UR5 ;  /* 0x00000005ff0b7e24 */ /* 0x000fe4000f8e00ff */
[----:B0-----:R-:W-:Y:S02]  /*19730*/  IMAD.MOV.U32 R8, RZ, RZ, 0x70 ;  /* 0x00000070ff087424 */ /* 0x001fe400078e00ff */
[----:B------:R-:W-:Y:S02]  /*19740*/  IMAD.MOV.U32 R12, RZ, RZ, 0x1 ;  /* 0x00000001ff0c7424 */ /* 0x000fe400078e00ff */
[----:B------:R-:W-:-:S07]  /*19750*/  IMAD.MOV.U32 R13, RZ, RZ, RZ ;  /* 0x000000ffff0d7224 */ /* 0x000fce00078e00ff */
[----:B------:R-:W-:-:S07]  /*19760*/  LEPC R20, `(.L_x_919) ;  /* 0x000000001014794e */ /* 0x000fce0000000000 */
[----:B-12---:R-:W-:Y:S05]  /*19770*/  CALL.ABS.NOINC R2 ;  /* 0x0000000002007343 */ /* 0x006fea0003c00000 */
.L_x_919:
[----:B------:R-:W-:Y:S05]  /*19780*/  BSYNC B6 ;  /* 0x0000000000067941 */ /* 0x000fea0003800000 */
.L_x_918:
[----:B------:R4:W5:Y:S01]  /*19790*/  LDL R10, [R1+0x20] ;  /* 0x00002000010a7983 */ /* 0x0009620000100800 */
[----:B------:R-:W0:Y:S01]  /*197a0*/  LDC R7, c[0x0][0x448] ;  /* 0x00011200ff077b82 */ /* 0x000e220000000800 */
[----:B------:R-:W1:Y:S01]  /*197b0*/  S2R R2, SR_TID.X ;  /* 0x0000000000027919 */ /* 0x000e620000002100 */
[----:B------:R-:W-:Y:S01]  /*197c0*/  USHF.R.S32.HI UR4, URZ, 0x1f, UR36 ;  /* 0x0000001f3f047899 */ /* 0x000fe20008011424 */
[----:B------:R-:W-:Y:S01]  /*197d0*/  ULDC.64 UR8, c[0x0][0x2d8] ;  /* 0x0000b60000087ab9 */ /* 0x000fe20000000a00 */
[----:B0-----:R-:W-:Y:S02]  /*197e0*/  ISETP.NE.AND P0, PT, R7, 0x1, PT ;  /* 0x000000010700780c */ /* 0x001fe40003f05270 */
[C---:B-1----:R-:W-:Y:S01]  /*197f0*/  LOP3.LUT R19, R2.reuse, 0x7f, RZ, 0xc0, !PT ;  /* 0x0000007f02137812 */ /* 0x042fe200078ec0ff */
[----:B------:R-:W-:-:S10]  /*19800*/  IMAD.SHL.U32 R2, R2, 0x10, RZ ;  /* 0x0000001002027824 */ /* 0x000fd400078e00ff */
[----:B--23--:R-:W0:Y:S01]  /*19810*/  @P0 LDC R3, c[0x0][0x44c] ;  /* 0x00011300ff030b82 */ /* 0x00ce220000000800 */
[----:B------:R-:W-:Y:S01]  /*19820*/  SHF.R.U32.HI R19, RZ, 0x3, R19 ;  /* 0x00000003ff137819 */ /* 0x000fe20000011613 */
[----:B------:R-:W-:-:S03]  /*19830*/  UIMAD UR6, UR4, UR8, URZ ;  /* 0x00000008040672a4 */ /* 0x000fc6000f8e023f */
[----:B------:R-:W-:-:S03]  /*19840*/  LOP3.LUT R2, R19, 0x70, R2, 0xf8, !PT ;  /* 0x0000007013027812 */ /* 0x000fc600078ef802 */
[----:B------:R-:W1:Y:S01]  /*19850*/  @P0 LDC R0, c[0x0][0x450] ;  /* 0x00011400ff000b82 */ /* 0x000e620000000800 */
[----:B------:R-:W-:Y:S01]  /*19860*/  UIMAD.WIDE.U32 UR4, UR36, UR8, URZ ;  /* 0x00000008240472a5 */ /* 0x000fe2000f8e003f */
[----:B------:R-:W-:Y:S01]  /*19870*/  VIADD R2, R2, UR42 ;  /* 0x0000002a02027c36 */ /* 0x000fe20008000000 */
[----:B------:R-:W-:Y:S02]  /*19880*/  UIMAD UR6, UR36, UR9, UR6 ;  /* 0x00000009240672a4 */ /* 0x000fe4000f8e0206 */
[----:B------:R-:W-:Y:S02]  /*19890*/  USHF.R.S32.HI UR7, URZ, 0x1f, UR44 ;  /* 0x0000001f3f077899 */ /* 0x000fe4000801142c */
[----:B------:R-:W-:Y:S01]  /*198a0*/  UIADD3 UR5, UR5, UR6, URZ ;  /* 0x0000000605057290 */ /* 0x000fe2000fffe03f */
[----:B------:R-:W-:Y:S01]  /*198b0*/  IMAD.MOV.U32 R6, RZ, RZ, R2 ;  /* 0x000000ffff067224 */ /* 0x000fe200078e0002 */
[----:B------:R-:W-:Y:S01]  /*198c0*/  ULDC.64 UR8, c[0x0][0x2e0] ;  /* 0x0000b80000087ab9 */ /* 0x000fe20000000a00 */
[----:B------:R-:W2:Y:S01]  /*198d0*/  S2R R8, SR_TID.X ;  /* 0x0000000000087919 */ /* 0x000ea20000002100 */
[----:B0-----:R-:W-:Y:S01]  /*198e0*/  @P0 IMAD.HI.U32 R3, R2, R3, RZ ;  /* 0x0000000302030227 */ /* 0x001fe200078e00ff */
[----:B------:R-:W-:-:S02]  /*198f0*/  UIMAD.WIDE.U32 UR4, UR44, UR8, UR4 ;  /* 0x000000082c0472a5 */ /* 0x000fc4000f8e0004 */
[----:B------:R-:W-:Y:S02]  /*19900*/  UIMAD UR6, UR7, UR8, URZ ;  /* 0x00000008070672a4 */ /* 0x000fe4000f8e023f */
[----:B-1----:R-:W-:Y:S02]  /*19910*/  @P0 SHF.R.U32.HI R6, RZ, R0, R3 ;  /* 0x00000000ff060219 */ /* 0x002fe40000011603 */
[----:B------:R-:W-:Y:S01]  /*19920*/  UIMAD UR6, UR44, UR9, UR6 ;  /* 0x000000092c0672a4 */ /* 0x000fe2000f8e0206 */
[----:B------:R-:W-:Y:S02]  /*19930*/  IMAD.U32 R4, RZ, RZ, UR4 ;  /* 0x00000004ff047e24 */ /* 0x000fe4000f8e00ff */
[----:B------:R-:W-:Y:S01]  /*19940*/  IMAD.MOV R0, RZ, RZ, -R6 ;  /* 0x000000ffff007224 */ /* 0x000fe200078e0a06 */
[----:B------:R-:W-:-:S03]  /*19950*/  UIADD3 UR6, UR5, UR6, URZ ;  /* 0x0000000605067290 */ /* 0x000fc6000fffe03f */
[----:B------:R-:W-:Y:S02]  /*19960*/  IMAD R0, R7, R0, R2 ;  /* 0x0000000007007224 */ /* 0x000fe400078e0202 */
[----:B------:R-:W-:Y:S01]  /*19970*/  IMAD.MOV.U32 R2, RZ, RZ, R4 ;  /* 0x000000ffff027224 */ /* 0x000fe200078e0004 */
[----:B------:R-:W-:Y:S01]  /*19980*/  SHF.R.S32.HI R4, RZ, 0x1f, R6 ;  /* 0x0000001fff047819 */ /* 0x000fe20000011406 */
[----:B------:R-:W-:Y:S01]  /*19990*/  IMAD.U32 R5, RZ, RZ, UR5 ;  /* 0x00000005ff057e24 */ /* 0x000fe2000f8e00ff */
[----:B------:R-:W-:Y:S01]  /*199a0*/  ULDC.64 UR4, c[0x0][0x2d0] ;  /* 0x0000b40000047ab9 */ /* 0x000fe20000000a00 */
[----:B------:R-:W-:Y:S01]  /*199b0*/  IMAD.U32 R3, RZ, RZ, UR6 ;  /* 0x00000006ff037e24 */ /* 0x000fe2000f8e00ff */
[----:B------:R-:W-:Y:S01]  /*199c0*/  ULDC UR6, c[0x0][0x2b8] ;  /* 0x0000ae0000067ab9 */ /* 0x000fe20000000800 */
[----:B------:R-:W-:Y:S02]  /*199d0*/  IMAD R4, R4, UR4, RZ ;  /* 0x0000000404047c24 */ /* 0x000fe4000f8e02ff */
[----:B------:R-:W-:-:S04]  /*199e0*/  IMAD.WIDE.U32 R2, R6, UR4, R2 ;  /* 0x0000000406027c25 */ /* 0x000fc8000f8e0002 */
[----:B------:R-:W-:Y:S01]  /*199f0*/  IMAD R4, R6, UR5, R4 ;  /* 0x0000000506047c24 */ /* 0x000fe2000f8e0204 */
[----:B------:R-:W-:-:S03]  /*19a00*/  ULDC.64 UR4, c[0x0][0x2c8] ;  /* 0x0000b20000047ab9 */ /* 0x000fc60000000a00 */
[----:B------:R-:W-:Y:S01]  /*19a10*/  IMAD.IADD R3, R3, 0x1, R4 ;  /* 0x0000000103037824 */ /* 0x000fe200078e0204 */
[----:B------:R-:W-:Y:S01]  /*19a20*/  SHF.R.S32.HI R4, RZ, 0x1f, R0 ;  /* 0x0000001fff047819 */ /* 0x000fe20000011400 */
[----:B--2---:R-:W-:Y:S02]  /*19a30*/  IMAD.SHL.U32 R19, R8, 0x10, RZ ;  /* 0x0000001008137824 */ /* 0x004fe400078e00ff */
[----:B------:R-:W-:-:S04]  /*19a40*/  IMAD.WIDE.U32 R2, R0, UR4, R2 ;  /* 0x0000000400027c25 */ /* 0x000fc8000f8e0002 */
[----:B------:R-:W-:Y:S01]  /*19a50*/  IMAD R4, R4, UR4, RZ ;  /* 0x0000000404047c24 */ /* 0x000fe2000f8e02ff */
[----:B------:R-:W-:-:S03]  /*19a60*/  LOP3.LUT R19, R19, 0x70, RZ, 0xc0, !PT ;  /* 0x0000007013137812 */ /* 0x000fc600078ec0ff */
[----:B------:R-:W-:Y:S01]  /*19a70*/  IMAD R4, R0, UR5, R4 ;  /* 0x0000000500047c24 */ /* 0x000fe2000f8e0204 */
[----:B------:R-:W-:Y:S02]  /*19a80*/  ULDC.64 UR4, c[0x0][0x280] ;  /* 0x0000a00000047ab9 */ /* 0x000fe40000000a00 */
[----:B------:R-:W-:Y:S01]  /*19a90*/  IADD3 R0, P1, R2, UR4, RZ ;  /* 0x0000000402007c10 */ /* 0x000fe2000ff3e0ff */
[----:B------:R-:W-:Y:S01]  /*19aa0*/  UMOV UR4, 0xffffffff ;  /* 0xffffffff00047882 */ /* 0x000fe20000000000 */
[----:B------:R-:W-:Y:S02]  /*19ab0*/  ISETP.GE.AND P0, PT, R19, UR6, PT ;  /* 0x0000000613007c0c */ /* 0x000fe4000bf06270 */
[----:B------:R-:W-:Y:S01]  /*19ac0*/  IADD3.X R2, R3, UR5, R4, P1, !PT ;  /* 0x0000000503027c10 */ /* 0x000fe20008ffe404 */
[----:B----4-:R-:W-:Y:S10]  /*19ad0*/  BRA.DIV UR4, `(.L_x_920) ;  /* 0x0000002a04787947 */ /* 0x010ff4000b800000 */
[----:B------:R-:W0:Y:S01]  /*19ae0*/  S2R R6, SR_TID.X ;  /* 0x0000000000067919 */ /* 0x000e220000002100 */
[----:B------:R-:W-:Y:S02]  /*19af0*/  ULDC UR4, c[0x0][0x288] ;  /* 0x0000a20000047ab9 */ /* 0x000fe40000000800 */
[----:B------:R-:W-:Y:S01]  /*19b00*/  IMAD R3, R7, UR4, RZ ;  /* 0x0000000407037c24 */ /* 0x000fe2000f8e02ff */
[----:B------:R-:W-:Y:S04]  /*19b10*/  SHFL.IDX PT, R8, R0, 0x1, 0x181f ;  /* 0x00381f0000087f89 */ /* 0x000fe800000e0000 */
[----:B------:R-:W-:Y:S01]  /*19b20*/  SHFL.IDX PT, R9, R2, 0x1, 0x181f ;  /* 0x00381f0002097f89 */ /* 0x000fe200000e0000 */
[----:B0-----:R-:W-:-:S04]  /*19b30*/  LOP3.LUT R6, R6, 0x7f, RZ, 0xc0, !PT ;  /* 0x0000007f06067812 */ /* 0x001fc800078ec0ff */
[----:B------:R-:W-:-:S05]  /*19b40*/  SHF.R.U32.HI R6, RZ, 0x3, R6 ;  /* 0x00000003ff067819 */ /* 0x000fca0000011606 */
[----:B------:R-:W-:Y:S02]  /*19b50*/  VIADD R4, R6, UR42 ;  /* 0x0000002a06047c36 */ /* 0x000fe40008000000 */
[----:B------:R-:W0:Y:S02]  /*19b60*/  SHFL.IDX PT, R6, R0, RZ, 0x181f ;  /* 0x00181fff00067589 */ /* 0x000e2400000e0000 */
[C---:B------:R-:W-:Y:S01]  /*19b70*/  VIADD R5, R4.reuse, 0x10 ;  /* 0x0000001004057836 */ /* 0x040fe20000000000 */
[----:B------:R-:W-:-:S04]  /*19b80*/  ISETP.GE.AND P3, PT, R4, R3, PT ;  /* 0x000000030400720c */ /* 0x000fc80003f66270 */
[----:B------:R-:W-:Y:S02]  /*19b90*/  ISETP.GE.AND P1, PT, R5, R3, PT ;  /* 0x000000030500720c */ /* 0x000fe40003f26270 */
[----:B------:R-:W1:Y:S07]  /*19ba0*/  SHFL.IDX PT, R5, R2, RZ, 0x181f ;  /* 0x00181fff02057589 */ /* 0x000e6e00000e0000 */
[----:B0-----:R-:W-:-:S05]  /*19bb0*/  @!P3 IADD3 R6, P2, R19, R6, RZ ;  /* 0x000000061306b210 */ /* 0x001fca0007f5e0ff */
[----:B-1----:R-:W-:-:S04]  /*19bc0*/  @!P3 IMAD.X R5, RZ, RZ, R5, P2 ;  /* 0x000000ffff05b224 */ /* 0x002fc800010e0605 */
[----:B------:R-:W-:Y:S02]  /*19bd0*/  @!P3 IMAD.MOV.U32 R7, RZ, RZ, R5 ;  /* 0x000000ffff07b224 */ /* 0x000fe400078e0005 */
[----:B------:R-:W-:-:S03]  /*19be0*/  VIADD R5, R4, 0x20 ;  /* 0x0000002004057836 */ /* 0x000fc60000000000 */
[----:B-----5:R0:W-:Y:S02]  /*19bf0*/  @!P3 LDGSTS.E.BYPASS.LTC128B.128 [R10+0x18400], desc[UR48][R6.64], !P0 ;  /* 0x18400000060abfae */ /* 0x0201e4000c101d70 */
[----:B0-----:R-:W-:-:S05]  /*19c00*/  @!P1 IADD3 R6, P2, R19, R8, RZ ;  /* 0x0000000813069210 */ /* 0x001fca0007f5e0ff */
[----:B------:R-:W-:-:S05]  /*19c10*/  @!P1 IMAD.X R7, RZ, RZ, R9, P2 ;  /* 0x000000ffff079224 */ /* 0x000fca00010e0609 */
[----:B------:R0:W-:Y:S01]  /*19c20*/  @!P1 LDGSTS.E.BYPASS.LTC128B.128 [R10+0x18c00], desc[UR48][R6.64], !P0 ;  /* 0x18c00000060a9fae */ /* 0x0001e2000c101d70 */
[----:B------:R-:W-:-:S03]  /*19c30*/  ISETP.GE.AND P1, PT, R5, R3, PT ;  /* 0x000000030500720c */ /* 0x000fc60003f26270 */
[----:B------:R-:W-:Y:S04]  /*19c40*/  SHFL.IDX PT, R5, R2, 0x2, 0x181f ;  /* 0x00581f0002057f89 */ /* 0x000fe800000e0000 */
[----:B0-----:R-:W0:Y:S06]  /*19c50*/  SHFL.IDX PT, R6, R0, 0x2, 0x181f ;  /* 0x00581f0000067f89 */ /* 0x001e2c00000e0000 */
[----:B0-----:R-:W-:-:S05]  /*19c60*/  @!P1 IADD3 R6, P2, R19, R6, RZ ;  /* 0x0000000613069210 */ /* 0x001fca0007f5e0ff */
[----:B------:R-:W-:-:S04]  /*19c70*/  @!P1 IMAD.X R5, RZ, RZ, R5, P2 ;  /* 0x000000ffff059224 */ /* 0x000fc800010e0605 */
[----:B------:R-:W-:Y:S02]  /*19c80*/  @!P1 IMAD.MOV.U32 R7, RZ, RZ, R5 ;  /* 0x000000ffff079224 */ /* 0x000fe400078e0005 */
[----:B------:R-:W-:-:S03]  /*19c90*/  VIADD R5, R4, 0x30 ;  /* 0x0000003004057836 */ /* 0x000fc60000000000 */
[----:B------:R0:W-:Y:S02]  /*19ca0*/  @!P1 LDGSTS.E.BYPASS.LTC128B.128 [R10+0x19400], desc[UR48][R6.64], !P0 ;  /* 0x19400000060a9fae */ /* 0x0001e4000c101d70 */
[----:B------:R-:W-:Y:S02]  /*19cb0*/  ISETP.GE.AND P1, PT, R5, R3, PT ;  /* 0x000000030500720c */ /* 0x000fe40003f26270 */
[----:B------:R-:W-:Y:S04]  /*19cc0*/  SHFL.IDX PT, R5, R2, 0x3, 0x181f ;  /* 0x00781f0002057f89 */ /* 0x000fe800000e0000 */
[----:B0-----:R-:W0:Y:S07]  /*19cd0*/  SHFL.IDX PT, R6, R0, 0x3, 0x181f ;  /* 0x00781f0000067f89 */ /* 0x001e2e00000e0000 */
        /* <DEDUP_REMOVED lines=23> */
[----:B0-----:R-:W0:Y:S04]  /*19e50*/  SHFL.IDX PT, R6, R0, 0x6, 0x181f ;  /* 0x00d81f0000067f89 */ /* 0x001e2800000e0000 */
[----:B------:R-:W1:Y:S03]  /*19e60*/  SHFL.IDX PT, R0, R0, 0x7, 0x181f ;  /* 0x00f81f0000007f89 */ /* 0x000e6600000e0000 */
[----:B0-----:R-:W-:-:S05]  /*19e70*/  @!P1 IADD3 R6, P2, R19, R6, RZ ;  /* 0x0000000613069210 */ /* 0x001fca0007f5e0ff */
[----:B------:R-:W-:-:S04]  /*19e80*/  @!P1 IMAD.X R5, RZ, RZ, R5, P2 ;  /* 0x000000ffff059224 */ /* 0x000fc800010e0605 */
[----:B------:R-:W-:Y:S02]  /*19e90*/  @!P1 IMAD.MOV.U32 R7, RZ, RZ, R5 ;  /* 0x000000ffff079224 */ /* 0x000fe400078e0005 */
[----:B------:R0:W2:Y:S04]  /*19ea0*/  SHFL.IDX PT, R5, R2, 0x7, 0x181f ;  /* 0x00f81f0002057f89 */ /* 0x0000a800000e0000 */
[----:B-1----:R0:W-:Y:S02]  /*19eb0*/  @!P1 LDGSTS.E.BYPASS.LTC128B.128 [R10+0x1b400], desc[UR48][R6.64], !P0 ;  /* 0x1b400000060a9fae */ /* 0x0021e4000c101d70 */
.L_x_996:
[----:B------:R-:W-:-:S05]  /*19ec0*/  VIADD R4, R4, 0x70 ;  /* 0x0000007004047836 */ /* 0x000fca0000000000 */
[----:B------:R-:W-:-:S13]  /*19ed0*/  ISETP.GE.AND P1, PT, R4, R3, PT ;  /* 0x000000030400720c */ /* 0x000fda0003f26270 */
[----:B0-----:R-:W-:-:S05]  /*19ee0*/  @!P1 IADD3 R2, P2, R19, R0, RZ ;  /* 0x0000000013029210 */ /* 0x001fca0007f5e0ff */
[----:B--2---:R-:W-:-:S05]  /*19ef0*/  @!P1 IMAD.X R3, RZ, RZ, R5, P2 ;  /* 0x000000ffff039224 */ /* 0x004fca00010e0605 */
[----:B------:R-:W-:Y:S01]  /*19f00*/  @!PT LDS RZ, [RZ] ;  /* 0x00000000fffff984 */ /* 0x000fe20000000800 */
[----:B------:R-:W-:Y:S01]  /*19f10*/  @!PT LDS RZ, [RZ] ;  /* 0x00000000fffff984 */ /* 0x000fe20000000800 */
[----:B------:R-:W-:Y:S01]  /*19f20*/  @!PT LDS RZ, [RZ] ;  /* 0x00000000fffff984 */ /* 0x000fe20000000800 */
[----:B------:R0:W-:Y:S01]  /*19f30*/  @!P1 LDGSTS.E.BYPASS.LTC128B.128 [R10+0x1bc00], desc[UR48][R2.64], !P0 ;  /* 0x1bc00000020a9fae */ /* 0x0001e2000c101d70 */
[----:B------:R-:W-:Y:S01]  /*19f40*/  PLOP3.LUT P0, PT, PT, PT, PT, 0x80, 0x0 ;  /* 0x000000000000781c */ /* 0x000fe20003f0f070 */
[----:B------:R-:W-:-:S12]  /*19f50*/  NOP ;  /* 0x0000000000007918 */ /* 0x000fd80000000000 */
.L_x_921:
[----:B0-----:R-:W2:Y:S01]  /*19f60*/  LDL R2, [R1] ;  /* 0x0000000001027983 */ /* 0x001ea20000100800 */
        /* <DEDUP_REMOVED lines=16> */
[----:B------:R-:W1:Y:S03]  /*1a070*/  SYNCS.PHASECHK.TRANS64.TRYWAIT P0, [R2+URZ+0x28820], R0 ;  /* 0x02882000020075a7 */ /* 0x000e66000800017f */
[----:B01----:R-:W-:Y:S05]  /*1a080*/  @!P0 BRA `(.L_x_923) ;  /* 0x0000002c00808947 */ /* 0x003fea0003800000 */
.L_x_997:
[----:B------:R-:W-:Y:S05]  /*1a090*/  BSYNC B0 ;  /* 0x0000000000007941 */ /* 0x000fea0003800000 */
.L_x_922:
[----:B------:R-:W-:-:S04]  /*1a0a0*/  UIADD3 UR4, UR41, -0x2, URZ ;  /* 0xfffffffe29047890 */ /* 0x000fc8000fffe03f */
[----:B------:R-:W-:-:S06]  /*1a0b0*/  UISETP.GE.AND UP0, UPT, UR4, UR40, UPT ;  /* 0x000000280400728c */ /* 0x000fcc000bf06270 */
[----:B------:R-:W-:-:S13]  /*1a0c0*/  PLOP3.LUT P0, PT, PT, PT, UP0, 0x80, 0x0 ;  /* 0x000000000000781c */ /* 0x000fda0003f0f008 */
[----:B------:R-:W-:Y:S05]  /*1a0d0*/  @!P0 BRA `(.L_x_924) ;  /* 0x0000000c00d48947 */ /* 0x000fea0003800000 */
[----:B0-----:R0:W5:Y:S04]  /*1a0e0*/  LDL.LU R0, [R1+0x4] ;  /* 0x0000040001007983 */ /* 0x0011680000300800 */
[----:B------:R0:W5:Y:S01]  /*1a0f0*/  LDL.LU R6, [R1+0x8] ;  /* 0x0000080001067983 */ /* 0x0001620000300800 */
[----:B------:R-:W-:-:S07]  /*1a100*/  IMAD.U32 R19, RZ, RZ, UR4 ;  /* 0x00000004ff137e24 */ /* 0x000fce000f8e00ff */
.L_x_944:
[----:B--2--5:R-:W-:Y:S01]  /*1a110*/  VIADD R3, R0, 0x1 ;  /* 0x0000000100037836 */ /* 0x024fe20000000000 */
[----:B------:R-:W-:Y:S01]  /*1a120*/  LOP3.LUT P1, RZ, R16, 0x2, RZ, 0xc0, !PT ;  /* 0x0000000210ff7812 */ /* 0x000fe2000782c0ff */
[----:B------:R-:W-:Y:S05]  /*1a130*/  YIELD ;  /* 0x0000000000007946 */ /* 0x000fea0003800000 */
[----:B------:R-:W-:Y:S01]  /*1a140*/  ISETP.NE.AND P0, PT, R3, 0x2, PT ;  /* 0x000000020300780c */ /* 0x000fe20003f05270 */
[----:B------:R-:W-:Y:S03]  /*1a150*/  BSSY B0, `(.L_x_925) ;  /* 0x000006b000007945 */ /* 0x000fe60003800000 */
[----:B------:R-:W-:-:S02]  /*1a160*/  SEL R2, RZ, 0x1, P0 ;  /* 0x00000001ff027807 */ /* 0x000fc40000000000 */
[----:B------:R-:W-:Y:S02]  /*1a170*/  SEL R9, R3, RZ, P0 ;  /* 0x000000ff03097207 */ /* 0x000fe40000000000 */
[----:B------:R-:W-:-:S05]  /*1a180*/  LOP3.LUT R8, R6, R2, RZ, 0x3c, !PT ;  /* 0x0000000206087212 */ /* 0x000fca00078e3cff */
[----:B------:R1:W-:Y:S04]  /*1a190*/  STL [R1+0x8], R8 ;  /* 0x0000080801007387 */ /* 0x0003e80000100800 */
[----:B------:R1:W-:Y:S01]  /*1a1a0*/  STL [R1+0x4], R9 ;  /* 0x0000040901007387 */ /* 0x0003e20000100800 */
[----:B------:R-:W-:Y:S05]  /*1a1b0*/  @!P1 BRA `(.L_x_926) ;  /* 0x0000000400909947 */ /* 0x000fea0003800000 */
[----:B------:R-:W-:Y:S01]  /*1a1c0*/  LOP3.LUT P1, RZ, R16, 0x1, RZ, 0xc0, !PT ;  /* 0x0000000110ff7812 */ /* 0x000fe2000782c0ff */
[----:B------:R-:W-:-:S12]  /*1a1d0*/  IMAD.MOV.U32 R7, RZ, RZ, R19 ;  /* 0x000000ffff077224 */ /* 0x000fd800078e0013 */
[----:B------:R-:W-:Y:S05]  /*1a1e0*/  @!P1 BRA `(.L_x_927) ;  /* 0x0000000000509947 */ /* 0x000fea0003800000 */
[----:B------:R-:W2:Y:S01]  /*1a1f0*/  LDL R10, [R1+0x10] ;  /* 0x00001000010a7983 */ /* 0x000ea20000100800 */
[----:B------:R-:W3:Y:S01]  /*1a200*/  LDC R7, c[0x0][0x43c] ;  /* 0x00010f00ff077b82 */ /* 0x000ee20000000800 */
[----:B------:R-:W-:Y:S02]  /*1a210*/  ULDC.64 UR4, c[0x0][0x428] ;  /* 0x00010a0000047ab9 */ /* 0x000fe40000000a00 */
[----:B------:R-:W4:Y:S01]  /*1a220*/  LDL R5, [R1+0xc] ;  /* 0x00000c0001057983 */ /* 0x000f220000100800 */
[----:B---3--:R-:W-:-:S13]  /*1a230*/  ISETP.NE.AND P0, PT, R7, 0x1, PT ;  /* 0x000000010700780c */ /* 0x008fda0003f05270 */
[----:B------:R-:W3:Y:S02]  /*1a240*/  @P0 LDC.64 R2, c[0x0][0x440] ;  /* 0x00011000ff020b82 */ /* 0x000ee40000000a00 */
[----:B---3--:R-:W-:-:S04]  /*1a250*/  @P0 IMAD.HI.U32 R4, R19, R2, RZ ;  /* 0x0000000213040227 */ /* 0x008fc800078e00ff */
[----:B------:R-:W-:Y:S01]  /*1a260*/  IMAD.MOV.U32 R2, RZ, RZ, R19 ;  /* 0x000000ffff027224 */ /* 0x000fe200078e0013 */
[----:B------:R-:W-:-:S05]  /*1a270*/  @P0 SHF.R.U32.HI R2, RZ, R3, R4 ;  /* 0x00000003ff020219 */ /* 0x000fca0000011604 */
[----:B------:R-:W-:-:S04]  /*1a280*/  IMAD.MOV R3, RZ, RZ, -R2 ;  /* 0x000000ffff037224 */ /* 0x000fc800078e0a02 */
[----:B------:R-:W-:Y:S01]  /*1a290*/  IMAD R7, R7, R3, R19 ;  /* 0x0000000307077224 */ /* 0x000fe200078e0213 */
[----:B------:R-:W-:Y:S01]  /*1a2a0*/  SHF.R.S32.HI R3, RZ, 0x1f, R2 ;  /* 0x0000001fff037819 */ /* 0x000fe20000011402 */
[----:B--2---:R-:W-:-:S04]  /*1a2b0*/  IMAD R4, R10, UR4, RZ ;  /* 0x000000040a047c24 */ /* 0x004fc8000f8e02ff */
[C---:B----4-:R-:W-:Y:S02]  /*1a2c0*/  IMAD R4, R5.reuse, UR5, R4 ;  /* 0x0000000505047c24 */ /* 0x050fe4000f8e0204 */
[----:B------:R-:W-:Y:S01]  /*1a2d0*/  IMAD.WIDE.U32 R2, R5, UR4, R2 ;  /* 0x0000000405027c25 */ /* 0x000fe2000f8e0002 */
[----:B------:R-:W-:-:S03]  /*1a2e0*/  ULDC.64 UR4, c[0x0][0x418] ;  /* 0x0001060000047ab9 */ /* 0x000fc60000000a00 */
[----:B------:R-:W-:Y:S01]  /*1a2f0*/  IMAD.IADD R3, R4, 0x1, R3 ;  /* 0x0000000104037824 */ /* 0x000fe200078e0203 */
[----:B------:R-:W-:-:S04]  /*1a300*/  LEA R4, P0, R2, UR4, 0x2 ;  /* 0x0000000402047c11 */ /* 0x000fc8000f8010ff */
[----:B------:R-:W-:-:S05]  /*1a310*/  LEA.HI.X R5, R2, UR5, R3, 0x2, P0 ;  /* 0x0000000502057c11 */ /* 0x000fca00080f1403 */
[----:B------:R2:W5:Y:S04]  /*1a320*/  LDG.E R17, desc[UR48][R4.64] ;  /* 0x0000003004117981 */ /* 0x000568000c1e1900 */
.L_x_927:
[----:B------:R-:W2:Y:S01]  /*1a330*/  LDL R3, [R1] ;  /* 0x0000000001037983 */ /* 0x000ea20000100800 */
[----:B------:R-:W3:Y:S01]  /*1a340*/  S2R R2, SR_TID.X ;  /* 0x0000000000027919 */ /* 0x000ee20000002100 */
[----:B------:R-:W-:Y:S01]  /*1a350*/  BSSY B1, `(.L_x_928) ;  /* 0x0000007000017945 */ /* 0x000fe20003800000 */
[----:B---3--:R-:W-:-:S04]  /*1a360*/  LOP3.LUT R2, R2, 0x7f, RZ, 0xc0, !PT ;  /* 0x0000007f02027812 */ /* 0x008fc800078ec0ff */
[----:B------:R-:W-:Y:S01]  /*1a370*/  ISETP.NE.AND P1, PT, R2, RZ, PT ;  /* 0x000000ff0200720c */ /* 0x000fe20003f25270 */
[----:B--2---:R-:W-:Y:S01]  /*1a380*/  IMAD R4, R9, 0x8, R3 ;  /* 0x0000000809047824 */ /* 0x004fe200078e0203 */
[----:B------:R-:W-:-:S04]  /*1a390*/  SHF.L.U32 R3, R8, 0x1f, RZ ;  /* 0x0000001f08037819 */ /* 0x000fc800000006ff */
[----:B------:R-:W2:Y:S02]  /*1a3a0*/  SYNCS.PHASECHK.TRANS64.TRYWAIT P0, [R4+URZ+0x28880], R3 ;  /* 0x02888003040075a7 */ /* 0x000ea4000800017f */
[----:B--2---:R-:W-:Y:S05]  /*1a3b0*/  @!P0 BRA `(.L_x_929) ;  /* 0x0000002800cc8947 */ /* 0x004fea0003800000 */
.L_x_998:
[----:B------:R-:W-:Y:S05]  /*1a3c0*/  BSYNC B1 ;  /* 0x0000000000017941 */ /* 0x000fea0003800000 */
.L_x_928:
[----:B------:R-:W-:Y:S04]  /*1a3d0*/  BSSY B1, `(.L_x_930) ;  /* 0x0000009000017945 */ /* 0x000fe80003800000 */
        /* <DEDUP_REMOVED lines=8> */
.L_x_931:
[----:B------:R-:W-:Y:S05]  /*1a460*/  BSYNC B1 ;  /* 0x0000000000017941 */ /* 0x000fea0003800000 */
.L_x_930:
[----:B------:R-:W3:Y:S04]  /*1a470*/  LDL R5, [R1] ;  /* 0x0000000001057983 */ /* 0x000ee80000100800 */
[----:B------:R-:W3:Y:S01]  /*1a480*/  LDL R2, [R1+0x4] ;  /* 0x0000040001027983 */ /* 0x000ee20000100800 */
[----:B-1----:R-:W-:Y:S01]  /*1a490*/  IMAD.MOV.U32 R9, RZ, RZ, RZ ;  /* 0x000000ffff097224 */ /* 0x002fe200078e00ff */
[----:B------:R-:W-:Y:S01]  /*1a4a0*/  UIADD3 UR4, UP0, UR46, 0x470, URZ ;  /* 0x000004702e047890 */ /* 0x000fe2000ff1e03f */
[----:B------:R-:W-:Y:S01]  /*1a4b0*/  PLOP3.LUT P0, PT, PT, PT, PT, 0x80, 0x0 ;  /* 0x000000000000781c */ /* 0x000fe20003f0f070 */
[----:B------:R-:W-:Y:S01]  /*1a4c0*/  UMOV UR6, 0x0 ;  /* 0x0000000000067882 */ /* 0x000fe20000000000 */
[----:B------:R-:W-:Y:S01]  /*1a4d0*/  UMOV UR7, 0x14f00000 ;  /* 0x14f0000000077882 */ /* 0x000fe20000000000 */
[----:B------:R-:W-:Y:S01]  /*1a4e0*/  R2UR UR10, R9 ;  /* 0x00000000090a72ca */ /* 0x000fe200000e0000 */
[----:B------:R-:W-:Y:S01]  /*1a4f0*/  UIADD3.X UR5, URZ, UR47, URZ, UP0, !UPT ;  /* 0x0000002f3f057290 */ /* 0x000fe200087fe43f */
[----:B---3--:R-:W-:-:S02]  /*1a500*/  IMAD R2, R2, 0x6000, R5 ;  /* 0x0000600002027824 */ /* 0x008fc400078e0205 */
[----:B------:R-:W-:Y:S02]  /*1a510*/  IMAD R5, R7, 0xc0, RZ ;  /* 0x000000c007057824 */ /* 0x000fe400078e02ff */
[----:B------:R-:W-:Y:S02]  /*1a520*/  VIADD R7, R4, 0x28870 ;  /* 0x0002887004077836 */ /* 0x000fe40000000000 */
[----:B------:R-:W-:-:S07]  /*1a530*/  VIADD R8, R2, 0xc400 ;  /* 0x0000c40002087836 */ /* 0x000fce0000000000 */
.L_x_932:
        /* <DEDUP_REMOVED lines=13> */
.L_x_999:
[----:B------:R-:W-:Y:S05]  /*1a610*/  BSYNC B1 ;  /* 0x0000000000017941 */ /* 0x000fea0003800000 */
.L_x_933:
        /* <DEDUP_REMOVED lines=11> */
.L_x_936:
[----:B------:R-:W-:Y:S05]  /*1a6d0*/  BSYNC B1 ;  /* 0x0000000000017941 */ /* 0x000fea0003800000 */
.L_x_935:
        /* <DEDUP_REMOVED lines=8> */
.L_x_937:
        /* <DEDUP_REMOVED lines=10> */
.L_x_926:
[----:B------:R-:W-:Y:S05]  /*1a800*/  BSYNC B0 ;  /* 0x0000000000007941 */ /* 0x000fea0003800000 */
.L_x_925:
[----:B------:R-:W-:-:S06]  /*1a810*/  UISETP.NE.AND UP0, UPT, UR39, 0x3, UPT ;  /* 0x000000032700788c */ /* 0x000fcc000bf05270 */
[----:B------:R-:W-:-:S13]  /*1a820*/  PLOP3.LUT P0, PT, PT, PT, UP0, 0x80, 0x0 ;  /* 0x000000000000781c */ /* 0x000fda0003f0f008 */
[----:B------:R-:W-:Y:S05]  /*1a830*/  @!P0 BRA `(.L_x_938) ;  /* 0x0000000000048947 */ /* 0x000fea0003800000 */
[----:B------:R-:W-:Y:S01]  /*1a840*/  BPT.TRAP 0x1 ;  /* 0x000000040000795c */ /* 0x000fe20000300000 */
.L_x_938:
[----:B------:R-:W2:Y:S01]  /*1a850*/  LDL R3, [R1] ;  /* 0x0000000001037983 */ /* 0x000ea20000100800 */
        /* <DEDUP_REMOVED lines=8> */
.L_x_1000:
[----:B------:R-:W-:Y:S05]  /*1a8e0*/  BSYNC B0 ;  /* 0x0000000000007941 */ /* 0x000fea0003800000 */
.L_x_939:
[----:B------:R-:W-:Y:S05]  /*1a8f0*/  @!P0 BRA `(.L_x_941) ;  /* 0x0000000000048947 */ /* 0x000fea0003800000 */
[----:B------:R-:W-:Y:S01]  /*1a900*/  BPT.TRAP 0x1 ;  /* 0x000000040000795c */ /* 0x000fe20000300000 */
.L_x_941:
[----:B--2---:R-:W-:Y:S01]  /*1a910*/  SHF.L.U32 R2, R6, 0x1f, RZ ;  /* 0x0000001f06027819 */ /* 0x004fe200000006ff */
[----:B------:R-:W-:-:S03]  /*1a920*/  IMAD R0, R0, 0x6000, RZ ;  /* 0x0000600000007824 */ /* 0x000fc600078e02ff */
[----:B------:R-:W2:Y:S02]  /*1a930*/  SYNCS.PHASECHK.TRANS64.TRYWAIT P1, [R20+URZ+0x28860], R2 ;  /* 0x02886002140075a7 */ /* 0x000ea4000802017f */
[----:B--2---:R-:W-:Y:S05]  /*1a940*/  @!P1 BRA `(.L_x_942) ;  /* 0x0000002400a49947 */ /* 0x004fea0003800000 */
.L_x_1001:
[----:B------:R-:W2:Y:S04]  /*1a950*/  LDL R4, [R1+0x18] ;  /* 0x0000180001047983 */ /* 0x000ea80000100800 */
[----:B------:R-:W3:Y:S04]  /*1a960*/  LDL R3, [R1] ;  /* 0x0000000001037983 */ /* 0x000ee80000100800 */
[----:B------:R-:W4:Y:S01]  /*1a970*/  LDL R12, [R1+0x14] ;  /* 0x00001400010c7983 */ /* 0x000f220000100800 */
[----:B-1----:R-:W1:Y:S01]  /*1a980*/  S2R R9, SR_TID.X ;  /* 0x0000000000097919 */ /* 0x002e620000002100 */
[----:B------:R-:W-:Y:S05]  /*1a990*/  WARPSYNC.ALL ;  /* 0x0000000000007948 */ /* 0x000fea0003800000 */
[----:B------:R-:W-:Y:S01]  /*1a9a0*/  IMAD.MOV.U32 R13, RZ, RZ, 0x40 ;  /* 0x00000040ff0d7424 */ /* 0x000fe200078e00ff */
[----:B-1----:R-:W-:-:S04]  /*1a9b0*/  LOP3.LUT P1, RZ, R9, 0x4, RZ, 0xc0, !PT ;  /* 0x0000000409ff7812 */ /* 0x002fc8000782c0ff */
[----:B------:R-:W-:Y:S02]  /*1a9c0*/  SEL R13, R13, 0xffffffc0, !P1 ;  /* 0xffffffc00d0d7807 */ /* 0x000fe40004800000 */
[----:B--2---:R-:W-:-:S05]  /*1a9d0*/  LOP3.LUT R2, R0, R4, RZ, 0xfc, !PT ;  /* 0x0000000400027212 */ /* 0x004fca00078efcff */
[----:B---3--:R-:W-:-:S05]  /*1a9e0*/  IMAD.IADD R2, R3, 0x1, R2 ;  /* 0x0000000103027824 */ /* 0x008fca00078e0202 */
[----:B------:R-:W1:Y:S01]  /*1a9f0*/  LDSM.16.MT88.4 R4, [R2+0xc400] ;  /* 0x00c400000204783b */ /* 0x000e620000004200 */
[----:B------:R-:W-:Y:S01]  /*1aa00*/  IMAD.IADD R18, R13, 0x1, R2 ;  /* 0x000000010d127824 */ /* 0x000fe200078e0202 */
[----:B----4-:R-:W-:Y:S02]  /*1aa10*/  IADD3 R0, R3, R0, R12 ;  /* 0x0000000003007210 */ /* 0x010fe40007ffe00c */
[C-C-:B-1----:R-:W-:Y:S02]  /*1aa20*/  PRMT R8, R4.reuse, 0x6420, R5.reuse ;  /* 0x0000642004087816 */ /* 0x142fe40000000005 */
[----:B------:R-:W-:Y:S02]  /*1aa30*/  PRMT R9, R4, 0x7531, R5 ;  /* 0x0000753104097816 */ /* 0x000fe40000000005 */
[C-C-:B------:R-:W-:Y:S02]  /*1aa40*/  PRMT R10, R6.reuse, 0x6420, R7.reuse ;  /* 0x00006420060a7816 */ /* 0x140fe40000000007 */
[----:B------:R-:W-:-:S02]  /*1aa50*/  PRMT R11, R6, 0x7531, R7 ;  /* 0x00007531060b7816 */ /* 0x000fc40000000007 */
[----:B------:R-:W1:Y:S04]  /*1aa60*/  LDSM.16.MT88.4 R4, [R18+0xc400] ;  /* 0x00c400001204783b */ /* 0x000e680000004200 */
[----:B------:R1:W-:Y:S02]  /*1aa70*/  STSM.16.M88.4 [R0+0x400], R8 ;  /* 0x0004000800007844 */ /* 0x0003e40000000200 */
[C-C-:B-1----:R-:W-:Y:S02]  /*1aa80*/  PRMT R8, R4.reuse, 0x6420, R5.reuse ;  /* 0x0000642004087816 */ /* 0x142fe40000000005 */
[----:B------:R-:W-:Y:S02]  /*1aa90*/  PRMT R9, R4, 0x7531, R5 ;  /* 0x0000753104097816 */ /* 0x000fe40000000005 */
[----:B------:R-:W-:-:S02]  /*1aaa0*/  PRMT R10, R6, 0x6420, R7 ;  /* 0x00006420060a7816 */ /* 0x000fc40000000007 */
[----:B------:R-:W-:-:S05]  /*1aab0*/  PRMT R11, R6, 0x7531, R7 ;  /* 0x00007531060b7816 */ /* 0x000fca0000000007 */
[----:B------:R-:W-:Y:S04]  /*1aac0*/  STSM.16.M88.4 [R0+0x1400], R8 ;  /* 0x0014000800007844 */ /* 0x000fe80000000200 */
[----:B------:R-:W1:Y:S01]  /*1aad0*/  LDSM.16.MT88.4 R4, [R2+0xd400] ;  /* 0x00d400000204783b */ /* 0x000e620000004200 */
[----:B------:R-:W2:Y:S01]  /*1aae0*/  S2R R3, SR_TID.X ;  /* 0x0000000000037919 */ /* 0x000ea20000002100 */
[C-C-:B-1----:R-:W-:Y:S02]  /*1aaf0*/  PRMT R12, R4.reuse, 0x6420, R5.reuse ;  /* 0x00006420040c7816 */ /* 0x142fe40000000005 */
[----:B------:R-:W-:Y:S02]  /*1ab00*/  PRMT R13, R4, 0x7531, R5 ;  /* 0x00007531040d7816 */ /* 0x000fe40000000005 */
[----:B------:R-:W-:-:S02]  /*1ab10*/  PRMT R14, R6, 0x6420, R7 ;  /* 0x00006420060e7816 */ /* 0x000fc40000000007 */
[----:B------:R-:W-:Y:S02]  /*1ab20*/  PRMT R15, R6, 0x7531, R7 ;  /* 0x00007531060f7816 */ /* 0x000fe40000000007 */
[----:B------:R-:W1:Y:S01]  /*1ab30*/  LDSM.16.MT88.4 R4, [R18+0xd400] ;  /* 0x00d400001204783b */ /* 0x000e620000004200 */
[----:B--2---:R-:W-:Y:S01]  /*1ab40*/  LOP3.LUT P1, RZ, R3, 0x4, RZ, 0xc0, !PT ;  /* 0x0000000403ff7812 */ /* 0x004fe2000782c0ff */
[----:B------:R-:W-:-:S05]  /*1ab50*/  IMAD.MOV.U32 R3, RZ, RZ, 0x20 ;  /* 0x00000020ff037424 */ /* 0x000fca00078e00ff */
[----:B------:R-:W-:-:S04]  /*1ab60*/  SEL R3, R3, 0xffffffe0, !P1 ;  /* 0xffffffe003037807 */ /* 0x000fc80004800000 */
[----:B------:R-:W-:-:S05]  /*1ab70*/  IADD3 R3, R3, 0x400, R0 ;  /* 0x0000040003037810 */ /* 0x000fca0007ffe000 */
[----:B------:R-:W-:Y:S01]  /*1ab80*/  STSM.16.M88.4 [R3], R12 ;  /* 0x0000000c03007844 */ /* 0x000fe20000000200 */
        /* <DEDUP_REMOVED lines=61> */
.L_x_943:
        /* <DEDUP_REMOVED lines=10> */
[C---:B------:R-:W-:Y:S01]  /*1b000*/  ISETP.GT.AND P0, PT, R19.reuse, UR40, PT ;  /* 0x0000002813007c0c */ /* 0x040fe2000bf04270 */
[----:B------:R-:W-:-:S12]  /*1b010*/  VIADD R19, R19, 0xffffffff ;  /* 0xffffffff13137836 */ /* 0x000fd80000000000 */
[----:B----4-:R-:W-:Y:S05]  /*1b020*/  @P0 BRA `(.L_x_944) ;  /* 0xfffffff000380947 */ /* 0x010fea000383ffff */
.L_x_924:
[----:B0-----:R-:W0:Y:S01]  /*1b030*/  S2R R2, SR_TID.X ;  /* 0x0000000000027919 */ /* 0x001e220000002100 */
[----:B------:R-:W-:Y:S01]  /*1b040*/  BSSY B0, `(.L_x_945) ;  /* 0x0000011000007945 */ /* 0x000fe20003800000 */
[----:B0-----:R-:W-:-:S04]  /*1b050*/  LOP3.LUT R2, R2, 0x7f, RZ, 0xc0, !PT ;  /* 0x0000007f02027812 */ /* 0x001fc800078ec0ff */
[----:B------:R-:W-:-:S13]  /*1b060*/  ISETP.NE.AND P0, PT, R2, RZ, PT ;  /* 0x000000ff0200720c */ /* 0x000fda0003f05270 */
[----:B------:R-:W-:Y:S05]  /*1b070*/  @P0 BRA `(.L_x_946) ;  /* 0x0000000000340947 */ /* 0x000fea0003800000 */
[----:B--2---:R-:W0:Y:S01]  /*1b080*/  S2R R3, SR_LANEID ;  /* 0x0000000000037919 */ /* 0x004e220000000000 */
[----:B------:R-:W-:Y:S02]  /*1b090*/  VOTEU.ANY UR4, UPT, PT ;  /* 0x0000000000047886 */ /* 0x000fe400038e0100 */
[----:B-----5:R-:W0:Y:S08]  /*1b0a0*/  FLO.U32 R0, UR4 ;  /* 0x0000000400007d00 */ /* 0x020e3000080e0000 */
        /* <DEDUP_REMOVED lines=9> */
[----:B------:R0:W-:Y:S02]  /*1b140*/  STL [R1+0x1c], R0 ;  /* 0x00001c0001007387 */ /* 0x0001e40000100800 */
.L_x_946:
[----:B------:R-:W-:Y:S05]  /*1b150*/  BSYNC B0 ;  /* 0x0000000000007941 */ /* 0x000fea0003800000 */
.L_x_945:
[----:B------:R-:W-:-:S06]  /*1b160*/  UISETP.NE.AND UP0, UPT, UR39, 0x3, UPT ;  /* 0x000000032700788c */ /* 0x000fcc000bf05270 */
[----:B------:R-:W-:-:S13]  /*1b170*/  PLOP3.LUT P1, PT, PT, PT, UP0, 0x80, 0x0 ;  /* 0x000000000000781c */ /* 0x000fda0003f2f008 */
[----:B------:R-:W-:Y:S05]  /*1b180*/  @!P1 BRA `(.L_x_947) ;  /* 0x0000000000049947 */ /* 0x000fea0003800000 */
[----:B------:R-:W-:Y:S01]  /*1b190*/  BPT.TRAP 0x1 ;  /* 0x000000040000795c */ /* 0x000fe20000300000 */
.L_x_947:
[----:B--2---:R-:W2:Y:S04]  /*1b1a0*/  LDL R3, [R1+0x8] ;  /* 0x0000080001037983 */ /* 0x004ea80000100800 */
[----:B------:R-:W3:Y:S04]  /*1b1b0*/  LDL R4, [R1] ;  /* 0x0000000001047983 */ /* 0x000ee80000100800 */
[----:B------:R-:W3:Y:S01]  /*1b1c0*/  LDL R2, [R1+0x4] ;  /* 0x0000040001027983 */ /* 0x000ee20000100800 */
[----:B0----5:R-:W-:Y:S01]  /*1b1d0*/  IMAD.U32 R0, RZ, RZ, UR45 ;  /* 0x0000002dff007e24 */ /* 0x021fe2000f8e00ff */
[----:B------:R-:W-:Y:S04]  /*1b1e0*/  BSSY B0, `(.L_x_948) ;  /* 0x0000007000007945 */ /* 0x000fe80003800000 */
[----:B------:R-:W-:-:S02]  /*1b1f0*/  ISETP.NE.AND P2, PT, R0, 0x3, PT ;  /* 0x000000030000780c */ /* 0x000fc40003f45270 */
[----:B--2---:R-:W-:-:S04]  /*1b200*/  LOP3.LUT R3, R3, 0x1, RZ, 0x3c, !PT ;  /* 0x0000000103037812 */ /* 0x004fc800078e3cff */
[----:B------:R-:W-:Y:S01]  /*1b210*/  SHF.L.U32 R3, R3, 0x1f, RZ ;  /* 0x0000001f03037819 */ /* 0x000fe200000006ff */
[----:B---3--:R-:W-:-:S04]  /*1b220*/  IMAD R18, R2, 0x8, R4 ;  /* 0x0000000802127824 */ /* 0x008fc800078e0204 */
[----:B------:R-:W0:Y:S02]  /*1b230*/  SYNCS.PHASECHK.TRANS64.TRYWAIT P1, [R18+URZ+0x28870], R3 ;  /* 0x02887003120075a7 */ /* 0x000e24000802017f */
[----:B0-----:R-:W-:Y:S05]  /*1b240*/  @!P1 BRA `(.L_x_949) ;  /* 0x0000001c00789947 */ /* 0x001fea0003800000 */
.L_x_1002:
[----:B------:R-:W-:Y:S05]  /*1b250*/  BSYNC B0 ;  /* 0x0000000000007941 */ /* 0x000fea0003800000 */
.L_x_948:
[----:B------:R-:W-:Y:S05]  /*1b260*/  @!P2 BRA `(.L_x_950) ;  /* 0x000000000004a947 */ /* 0x000fea0003800000 */
[----:B------:R-:W-:Y:S01]  /*1b270*/  BPT.TRAP 0x1 ;  /* 0x000000040000795c */ /* 0x000fe20000300000 */
.L_x_950:
[----:B------:R-:W0:Y:S02]  /*1b280*/  LDL R0, [R1+0x8] ;  /* 0x0000080001007983 */ /* 0x000e240000100800 */
[----:B0-----:R-:W-:-:S04]  /*1b290*/  SHF.L.U32 R3, R0, 0x1f, RZ ;  /* 0x0000001f00037819 */ /* 0x001fc800000006ff */
[----:B------:R-:W0:Y:S02]  /*1b2a0*/  SYNCS.PHASECHK.TRANS64.TRYWAIT P1, [R18+URZ+0x28860], R3 ;  /* 0x02886003120075a7 */ /* 0x000e24000802017f */
[----:B0-----:R-:W-:Y:S05]  /*1b2b0*/  @!P1 BRA `(.L_x_951) ;  /* 0x0000001c00709947 */ /* 0x001fea0003800000 */
.L_x_1003:
[----:B------:R-:W2:Y:S04]  /*1b2c0*/  LDL R19, [R1+0x4] ;  /* 0x0000040001137983 */ /* 0x000ea80000100800 */
[----:B------:R-:W3:Y:S04]  /*1b2d0*/  LDL R2, [R1+0x18] ;  /* 0x0000180001027983 */ /* 0x000ee80000100800 */
[----:B------:R-:W4:Y:S04]  /*1b2e0*/  LDL R12, [R1] ;  /* 0x00000000010c7983 */ /* 0x000f280000100800 */
[----:B------:R-:W5:Y:S01]  /*1b2f0*/  LDL R13, [R1+0x14] ;  /* 0x00001400010d7983 */ /* 0x000f620000100800 */
[----:B------:R-:W1:Y:S01]  /*1b300*/  S2R R9, SR_TID.X ;  /* 0x0000000000097919 */ /* 0x000e620000002100 */
[----:B------:R-:W-:Y:S05]  /*1b310*/  WARPSYNC.ALL ;  /* 0x0000000000007948 */ /* 0x000fea0003800000 */
[----:B------:R-:W-:Y:S01]  /*1b320*/  IMAD.MOV.U32 R14, RZ, RZ, 0x40 ;  /* 0x00000040ff0e7424 */ /* 0x000fe200078e00ff */
[----:B-1----:R-:W-:-:S04]  /*1b330*/  LOP3.LUT P1, RZ, R9, 0x4, RZ, 0xc0, !PT ;  /* 0x0000000409ff7812 */ /* 0x002fc8000782c0ff */
[----:B------:R-:W-:Y:S01]  /*1b340*/  SEL R14, R14, 0xffffffc0, !P1 ;  /* 0xffffffc00e0e7807 */ /* 0x000fe20004800000 */
[----:B0-----:R-:W-:Y:S02]  /*1b350*/  IMAD.MOV.U32 R3, RZ, RZ, 0x20 ;  /* 0x00000020ff037424 */ /* 0x001fe400078e00ff */
[----:B--2---:R-:W-:-:S05]  /*1b360*/  IMAD R0, R19, 0x6000, RZ ;  /* 0x0000600013007824 */ /* 0x004fca00078e02ff */
[----:B---3--:R-:W-:-:S05]  /*1b370*/  LOP3.LUT R2, R0, R2, RZ, 0xfc, !PT ;  /* 0x0000000200027212 */ /* 0x008fca00078efcff */
[----:B----4-:R-:W-:-:S05]  /*1b380*/  IMAD.IADD R2, R12, 0x1, R2 ;  /* 0x000000010c027824 */ /* 0x010fca00078e0202 */
[----:B------:R-:W0:Y:S01]  /*1b390*/  LDSM.16.MT88.4 R4, [R2+0xc400] ;  /* 0x00c400000204783b */ /* 0x000e220000004200 */
[----:B------:R-:W-:Y:S01]  /*1b3a0*/  IMAD.IADD R17, R14, 0x1, R2 ;  /* 0x000000010e117824 */ /* 0x000fe200078e0202 */
[----:B-----5:R-:W-:Y:S02]  /*1b3b0*/  IADD3 R0, R12, R0, R13 ;  /* 0x000000000c007210 */ /* 0x020fe40007ffe00d */
[C-C-:B0-----:R-:W-:Y:S02]  /*1b3c0*/  PRMT R8, R4.reuse, 0x6420, R5.reuse ;  /* 0x0000642004087816 */ /* 0x141fe40000000005 */
[----:B------:R-:W-:Y:S02]  /*1b3d0*/  PRMT R9, R4, 0x7531, R5 ;  /* 0x0000753104097816 */ /* 0x000fe40000000005 */
[C-C-:B------:R-:W-:Y:S02]  /*1b3e0*/  PRMT R10, R6.reuse, 0x6420, R7.reuse ;  /* 0x00006420060a7816 */ /* 0x140fe40000000007 */
[----:B------:R-:W-:-:S02]  /*1b3f0*/  PRMT R11, R6, 0x7531, R7 ;  /* 0x00007531060b7816 */ /* 0x000fc40000000007 */
[----:B------:R-:W0:Y:S04]  /*1b400*/  LDSM.16.MT88.4 R4, [R17+0xc400] ;  /* 0x00c400001104783b */ /* 0x000e280000004200 */
[----:B------:R0:W-:Y:S01]  /*1b410*/  STSM.16.M88.4 [R0+0x400], R8 ;  /* 0x0004000800007844 */ /* 0x0001e20000000200 */
[----:B------:R-:W1:Y:S01]  /*1b420*/  S2R R14, SR_TID.X ;  /* 0x00000000000e7919 */ /* 0x000e620000002100 */
[C-C-:B0-----:R-:W-:Y:S02]  /*1b430*/  PRMT R8, R4.reuse, 0x6420, R5.reuse ;  /* 0x0000642004087816 */ /* 0x141fe40000000005 */
[----:B------:R-:W-:Y:S02]  /*1b440*/  PRMT R9, R4, 0x7531, R5 ;  /* 0x0000753104097816 */ /* 0x000fe40000000005 */
[----:B------:R-:W-:-:S02]  /*1b450*/  PRMT R10, R6, 0x6420, R7 ;  /* 0x00006420060a7816 */ /* 0x000fc40000000007 */
[----:B------:R-:W-:-:S05]  /*1b460*/  PRMT R11, R6, 0x7531, R7 ;  /* 0x00007531060b7816 */ /* 0x000fca0000000007 */
[----:B------:R-:W-:Y:S04]  /*1b470*/  STSM.16.M88.4 [R0+0x1400], R8 ;  /* 0x0014000800007844 */ /* 0x000fe80000000200 */
[----:B------:R-:W0:Y:S01]  /*1b480*/  LDSM.16.MT88.4 R4, [R2+0xd400] ;  /* 0x00d400000204783b */ /* 0x000e220000004200 */
[----:B-1----:R-:W-:Y:S02]  /*1b490*/  LOP3.LUT P1, RZ, R14, 0x4, RZ, 0xc0, !PT ;  /* 0x000000040eff7812 */ /* 0x002fe4000782c0ff */
[C-C-:B0-----:R-:W-:Y:S02]  /*1b4a0*/  PRMT R12, R4.reuse, 0x6420, R5.reuse ;  /* 0x00006420040c7816 */ /* 0x141fe40000000005 */
[----:B------:R-:W-:Y:S02]  /*1b4b0*/  PRMT R13, R4, 0x7531, R5 ;  /* 0x00007531040d7816 */ /* 0x000fe40000000005 */
[----:B------:R-:W-:-:S02]  /*1b4c0*/  PRMT R14, R6, 0x6420, R7 ;  /* 0x00006420060e7816 */ /* 0x000fc40000000007 */
[----:B------:R-:W-:Y:S02]  /*1b4d0*/  PRMT R15, R6, 0x7531, R7 ;  /* 0x00007531060f7816 */ /* 0x000fe40000000007 */
[----:B------:R-:W0:Y:S01]  /*1b4e0*/  LDSM.16.MT88.4 R4, [R17+0xd400] ;  /* 0x00d400001104783b */ /* 0x000e220000004200 */
[----:B------:R-:W-:-:S04]  /*1b4f0*/  SEL R3, R3, 0xffffffe0, !P1 ;  /* 0xffffffe003037807 */ /* 0x000fc80004800000 */
[----:B------:R-:W-:-:S05]  /*1b500*/  IADD3 R3, R3, 0x400, R0 ;  /* 0x0000040003037810 */ /* 0x000fca0007ffe000 */
[----:B------:R-:W-:Y:S01]  /*1b510*/  STSM.16.M88.4 [R3], R12 ;  /* 0x0000000c03007844 */ /* 0x000fe20000000200 */
[C-C-:B0-----:R-:W-:Y:S02]  /*1b520*/  PRMT R8, R4.reuse, 0x6420, R5.reuse ;  /* 0x0000642004087816 */ /* 0x141fe40000000005 */
        /* <DEDUP_REMOVED lines=60> */
.L_x_952:
[----:B-1----:R-:W2:Y:S01]  /*1b8f0*/  LDL.LU R3, [R1+0x8] ;  /* 0x0000080001037983 */ /* 0x002ea20000300800 */
[----:B0-----:R-:W-:Y:S01]  /*1b900*/  SYNCS.ARRIVE.TRANS64.A1T0 RZ, [R18+URZ+0x28850], RZ ;  /* 0x028850ff12ff79a7 */ /* 0x001fe2000810003f */
[----:B------:R-:W-:-:S05]  /*1b910*/  @!P0 VIADD R0, R18, 0x28880 ;  /* 0x0002888012008836 */ /* 0x000fca0000000000 */
[----:B------:R-:W-:Y:S01]  /*1b920*/  @!P0 PRMT R0, RZ, 0x654, R0 ;  /* 0x00000654ff008816 */ /* 0x000fe20000000000 */
[----:B------:R-:W-:Y:S06]  /*1b930*/  BAR.SYNC.DEFER_BLOCKING 0x2, 0x80 ;  /* 0x0082000000007b1d */ /* 0x000fec0000010000 */
[----:B------:R0:W-:Y:S02]  /*1b940*/  @!P0 SYNCS.ARRIVE.TRANS64.RED.A1T0 RZ, [R0+URZ], RZ ;  /* 0x000000ff00ff89a7 */ /* 0x0001e4000810043f */
[----:B0-----:R-:W-:-:S05]  /*1b950*/  VIADD R0, R19, 0x1 ;  /* 0x0000000113007836 */ /* 0x001fca0000000000 */
[----:B------:R-:W-:-:S04]  /*1b960*/  ISETP.NE.AND P1, PT, R0, 0x2, PT ;  /* 0x000000020000780c */ /* 0x000fc80003f25270 */
[----:B------:R-:W-:Y:S02]  /*1b970*/  SEL R2, RZ, 0x1, P1 ;  /* 0x00000001ff027807 */ /* 0x000fe40000800000 */
[----:B------:R-:W-:-:S05]  /*1b980*/  SEL R0, R0, RZ, P1 ;  /* 0x000000ff00007207 */ /* 0x000fca0000800000 */
[----:B------:R0:W-:Y:S01]  /*1b990*/  STL [R1+0x4], R0 ;  /* 0x0000040001007387 */ /* 0x0001e20000100800 */
[----:B--2---:R-:W-:-:S05]  /*1b9a0*/  LOP3.LUT R3, R3, R2, RZ, 0x3c, !PT ;  /* 0x0000000203037212 */ /* 0x004fca00078e3cff */
[----:B------:R0:W-:Y:S02]  /*1b9b0*/  STL [R1+0x8], R3 ;  /* 0x0000080301007387 */ /* 0x0001e40000100800 */
.L_x_901:
[----:B------:R-:W-:Y:S05]  /*1b9c0*/  BSYNC B7 ;  /* 0x0000000000077941 */ /* 0x000fea0003800000 */
.L_x_899:
[----:B01----:R0:W5:Y:S04]  /*1b9d0*/  LDL R0, [R1] ;  /* 0x0000000001007983 */ /* 0x0031680000100800 */
[----:B------:R0:W5:Y:S01]  /*1b9e0*/  LDL R2, [R1+0x1c] ;  /* 0x00001c0001027983 */ /* 0x0001620000100800 */
[----:B------:R-:W-:-:S13]  /*1b9f0*/  LOP3.LUT P1, RZ, R16, 0x4, RZ, 0xc0, !PT ;  /* 0x0000000410ff7812 */ /* 0x000fda000782c0ff */
[----:B0-----:R-:W-:Y:S05]  /*1ba00*/  @!P1 BRA `(.L_x_953) ;  /* 0x0000000000289947 */ /* 0x001fea0003800000 */
[----:B------:R-:W0:Y:S08]  /*1ba10*/  S2UR UR5, SR_CgaCtaId ;  /* 0x00000000000579c3 */ /* 0x000e300000008800 */
[----:B------:R-:W-:Y:S06]  /*1ba20*/  BAR.SYNC.DEFER_BLOCKING 0x5, 0x180 ;  /* 0x0146000000007b1d */ /* 0x000fec0000010000 */
[----:B------:R-:W-:-:S02]  /*1ba30*/  UMOV UR4, 0x400 ;  /* 0x0000040000047882 */ /* 0x000fc40000000000 */
[----:B0-----:R-:W-:-:S06]  /*1ba40*/  ULEA UR4, UR5, UR4, 0x18 ;  /* 0x0000000405047291 */ /* 0x001fcc000f8ec03f */
[----:B-----5:R-:W-:-:S05]  /*1ba50*/  IMAD.U32 R0, RZ, RZ, UR4 ;  /* 0x00000004ff007e24 */ /* 0x020fca000f8e00ff */
[----:B------:R-:W0:Y:S04]  /*1ba60*/  LDS R2, [R0+0x288d0] ;  /* 0x0288d00000027984 */ /* 0x000e280000000800 */
[----:B------:R1:W-:Y:S04]  /*1ba70*/  STL [R1], R0 ;  /* 0x0000000001007387 */ /* 0x0003e80000100800 */
[----:B0-----:R1:W-:Y:S01]  /*1ba80*/  STL [R1+0x1c], R2 ;  /* 0x00001c0201007387 */ /* 0x0013e20000100800 */
[----:B------:R-:W-:Y:S06]  /*1ba90*/  BAR.ARV 0x4, 0x180 ;  /* 0x0106000000007b1d */ /* 0x000fec0000002000 */
[----:B------:R-:W-:Y:S05]  /*1baa0*/  BRA `(.L_x_954) ;  /* 0x0000000000287947 */ /* 0x000fea0003800000 */
.L_x_953:
[----:B------:R-:W0:Y:S01]  /*1bab0*/  @!P0 S2R R3, SR_CgaCtaId ;  /* 0x0000000000038919 */ /* 0x000e220000008800 */
[----:B-----5:R-:W-:Y:S01]  /*1bac0*/  IMAD.MOV.U32 R4, RZ, RZ, R0 ;  /* 0x000000ffff047224 */ /* 0x020fe200078e0000 */
[----:B------:R-:W-:Y:S01]  /*1bad0*/  @!P0 MOV R0, 0x400 ;  /* 0x0000040000008802 */ /* 0x000fe20000000f00 */
[----:B------:R-:W-:Y:S03]  /*1bae0*/  BAR.SYNC.DEFER_BLOCKING 0x4, 0x180 ;  /* 0x0106000000007b1d */ /* 0x000fe60000010000 */
[----:B0-----:R-:W-:-:S03]  /*1baf0*/  @!P0 LEA R4, R3, R0, 0x18 ;  /* 0x0000000003048211 */ /* 0x001fc600078ec0ff */
[----:B------:R-:W0:Y:S04]  /*1bb00*/  SHFL.IDX PT, R0, R2, RZ, 0x1f ;  /* 0x00001fff02007589 */ /* 0x000e2800000e0000 */
[----:B------:R2:W-:Y:S04]  /*1bb10*/  @!P0 STL [R1], R4 ;  /* 0x0000000401008387 */ /* 0x0005e80000100800 */
[----:B------:R2:W-:Y:S04]  /*1bb20*/  @!P0 STS [R4+0x288d0], R2 ;  /* 0x0288d00204008388 */ /* 0x0005e80000000800 */
[----:B0-----:R2:W-:Y:S01]  /*1bb30*/  STL [R1+0x1c], R0 ;  /* 0x00001c0001007387 */ /* 0x0015e20000100800 */
[----:B------:R-:W-:Y:S06]  /*1bb40*/  BAR.ARV 0x5, 0x180 ;  /* 0x0146000000007b1d */ /* 0x000fec0000002000 */
.L_x_954:
[----:B-12---:R-:W2:Y:S01]  /*1bb50*/  LDL R0, [R1+0x1c] ;  /* 0x00001c0001007983 */ /* 0x006ea20000100800 */
[----:B------:R-:W-:Y:S02]  /*1bb60*/  ULDC UR4, c[0x0][0xc38] ;  /* 0x00030e0000047ab9 */ /* 0x000fe40000000800 */
[----:B--2---:R-:W-:-:S13]  /*1bb70*/  ISETP.GE.AND P0, PT, R0, UR4, PT ;  /* 0x0000000400007c0c */ /* 0x004fda000bf06270 */
[----:B------:R-:W-:Y:S05]  /*1bb80*/  @!P0 BRA `(.L_x_955) ;  /* 0xffffffc400248947 */ /* 0x000fea000383ffff */
.L_x_890:
[----:B--2---:R-:W2:Y:S01]  /*1bb90*/  LDL.LU R0, [R1+0x24] ;  /* 0x0000240001007983 */ /* 0x004ea20000300800 */
[----:B------:R-:W-:Y:S01]  /*1bba0*/  BSSY B0, `(.L_x_956) ;  /* 0x000000b000007945 */ /* 0x000fe20003800000 */
[----:B------:R-:W0:Y:S01]  /*1bbb0*/  S2R R5, SR_CgaCtaId ;  /* 0x0000000000057919 */ /* 0x000e220000008800 */
        /* <DEDUP_REMOVED lines=9> */
.L_x_1004:
[----:B------:R-:W-:Y:S05]  /*1bc50*/  BSYNC B0 ;  /* 0x0000000000007941 */ /* 0x000fea0003800000 */
.L_x_956:
[----:B------:R-:W-:-:S03]  /*1bc60*/  UMOV UR4, 0xffffffff ;  /* 0xffffffff00047882 */ /* 0x000fc60000000000 */
[----:B------:R-:W-:Y:S05]  /*1bc70*/  BRA.DIV UR4, `(.L_x_958) ;  /* 0x0000001604287947 */ /* 0x000fea000b800000 */
[----:B------:R-:W1:Y:S02]  /*1bc80*/  S2R R2, SR_TID.X ;  /* 0x0000000000027919 */ /* 0x000e640000002100 */
[----:B-1----:R-:W-:-:S04]  /*1bc90*/  SHF.R.U32.HI R2, RZ, 0x5, R2 ;  /* 0x00000005ff027819 */ /* 0x002fc80000011602 */
[----:B------:R-:W-:-:S05]  /*1bca0*/  LOP3.LUT R2, R2, 0x3, RZ, 0xc0, !PT ;  /* 0x0000000302027812 */ /* 0x000fca00078ec0ff */
[----:B------:R1:W2:Y:S02]  /*1bcb0*/  SHFL.IDX PT, R14, R2, RZ, 0x1f ;  /* 0x00001fff020e7589 */ /* 0x0002a400000e0000 */
.L_x_1007:
[----:B--2---:R-:W-:Y:S01]  /*1bcc0*/  ISETP.NE.AND P0, PT, R14, RZ, PT ;  /* 0x000000ff0e00720c */ /* 0x004fe20003f05270 */
[----:B------:R-:W-:-:S12]  /*1bcd0*/  BSSY B0, `(.L_x_959) ;  /* 0x000002e000007945 */ /* 0x000fd80003800000 */
[----:B------:R-:W-:Y:S05]  /*1bce0*/  @P0 BRA `(.L_x_960) ;  /* 0x0000000000b00947 */ /* 0x000fea0003800000 */
[----:B------:R-:W-:-:S03]  /*1bcf0*/  UMOV UR4, 0xffffffff ;  /* 0xffffffff00047882 */ /* 0x000fc60000000000 */
[----:B------:R-:W-:Y:S05]  /*1bd00*/  BRA.DIV UR4, `(.L_x_961) ;  /* 0x0000001604387947 */ /* 0x000fea000b800000 */
[----:B------:R-:W-:-:S13]  /*1bd10*/  ELECT P6, URZ, PT ;  /* 0x00000000003f782f */ /* 0x000fda00038c0000 */
.L_x_1010:
[----:B------:R-:W-:Y:S05]  /*1bd20*/  @!P6 BRA `(.L_x_960) ;  /* 0x0000000000a0e947 */ /* 0x000fea0003800000 */
[----:B------:R-:W-:-:S06]  /*1bd30*/  ULOP3.LUT UR4, UR38, 0x2, URZ, 0xfc, !UPT ;  /* 0x0000000226047892 */ /* 0x000fcc000f8efc3f */
[----:B-1----:R-:W-:-:S05]  /*1bd40*/  IMAD.U32 R2, RZ, RZ, UR4 ;  /* 0x00000004ff027e24 */ /* 0x002fca000f8e00ff */
[----:B------:R-:W-:-:S13]  /*1bd50*/  ISETP.NE.AND P0, PT, R2, 0x3, PT ;  /* 0x000000030200780c */ /* 0x000fda0003f05270 */
[----:B------:R-:W-:Y:S05]  /*1bd60*/  @!P0 BRA `(.L_x_962) ;  /* 0x0000000000048947 */ /* 0x000fea0003800000 */
[----:B------:R-:W-:Y:S01]  /*1bd70*/  BPT.TRAP 0x1 ;  /* 0x000000040000795c */ /* 0x000fe20000300000 */
.L_x_962:
[----:B0-----:R-:W2:Y:S04]  /*1bd80*/  LDL R3, [R1+0x4] ;  /* 0x0000040001037983 */ /* 0x001ea80000100800 */
[----:B------:R-:W3:Y:S01]  /*1bd90*/  LDL.LU R7, [R1+0x8] ;  /* 0x0000080001077983 */ /* 0x000ee20000300800 */
[----:B------:R-:W-:-:S04]  /*1bda0*/  VIADD R2, R0, 0x28840 ;  /* 0x0002884000027836 */ /* 0x000fc80000000000 */
[C---:B--2---:R-:W-:Y:S02]  /*1bdb0*/  IMAD R6, R3.reuse, 0x8, R2 ;  /* 0x0000000803067824 */ /* 0x044fe400078e0202 */
[----:B------:R-:W-:Y:S01]  /*1bdc0*/  VIADD R3, R3, 0x1 ;  /* 0x0000000103037836 */ /* 0x000fe20000000000 */
[----:B---3--:R-:W-:-:S04]  /*1bdd0*/  SHF.L.U32 R5, R7, 0x1f, RZ ;  /* 0x0000001f07057819 */ /* 0x008fc800000006ff */
        /* <DEDUP_REMOVED lines=8> */
.L_x_1011:
[----:B------:R-:W1:Y:S02]  /*1be60*/  SYNCS.PHASECHK.TRANS64.TRYWAIT P1, [R7+URZ], R2 ;  /* 0x00000002070075a7 */ /* 0x000e64000802017f */
[----:B-1----:R-:W-:Y:S05]  /*1be70*/  @!P1 BRA `(.L_x_964) ;  /* 0x0000001400109947 */ /* 0x002fea0003800000 */
.L_x_1012:
[----:B------:R-:W-:Y:S05]  /*1be80*/  @!P0 BRA `(.L_x_965) ;  /* 0x0000000000048947 */ /* 0x000fea0003800000 */
[----:B------:R-:W-:Y:S01]  /*1be90*/  BPT.TRAP 0x1 ;  /* 0x000000040000795c */ /* 0x000fe20000300000 */
.L_x_965:
[----:B------:R-:W2:Y:S02]  /*1bea0*/  LDL.LU R4, [R1+0x4] ;  /* 0x0000040001047983 */ /* 0x000ea40000300800 */
[----:B--2---:R-:W-:-:S04]  /*1beb0*/  IMAD R4, R4, 0x8, R0 ;  /* 0x0000000804047824 */ /* 0x004fc800078e0200 */
[----:B------:R-:W2:Y:S02]  /*1bec0*/  SYNCS.PHASECHK.TRANS64.TRYWAIT P1, [R4+URZ+0x28860], R5 ;  /* 0x02886005040075a7 */ /* 0x000ea4000802017f */
[----:B--2---:R-:W-:Y:S05]  /*1bed0*/  @!P1 BRA `(.L_x_966) ;  /* 0x00000014000c9947 */ /* 0x004fea0003800000 */
.L_x_1013:
[----:B------:R-:W-:Y:S05]  /*1bee0*/  @!P0 BRA `(.L_x_967) ;  /* 0x0000000000048947 */ /* 0x000fea0003800000 */
[----:B------:R-:W-:Y:S01]  /*1bef0*/  BPT.TRAP 0x1 ;  /* 0x000000040000795c */ /* 0x000fe20000300000 */
.L_x_967:
[----:B------:R-:W-:-:S04]  /*1bf00*/  IMAD R3, R3, 0x8, R0 ;  /* 0x0000000803037824 */ /* 0x000fc800078e0200 */
[----:B------:R-:W3:Y:S02]  /*1bf10*/  SYNCS.PHASECHK.TRANS64.TRYWAIT P1, [R3+URZ+0x28860], R2 ;  /* 0x02886002030075a7 */ /* 0x000ee4000802017f */
[----:B---3--:R-:W-:Y:S05]  /*1bf20*/  @!P1 BRA `(.L_x_968) ;  /* 0x00000014000c9947 */ /* 0x008fea0003800000 */
.L_x_1014:
[----:B------:R-:W-:Y:S05]  /*1bf30*/  @!P0 BRA `(.L_x_969) ;  /* 0x0000000000048947 */ /* 0x000fea0003800000 */
[----:B------:R-:W-:Y:S01]  /*1bf40*/  BPT.TRAP 0x1 ;  /* 0x000000040000795c */ /* 0x000fe20000300000 */
.L_x_969:
[----:B------:R-:W4:Y:S02]  /*1bf50*/  SYNCS.PHASECHK.TRANS64.TRYWAIT P0, [R4+URZ+0x28880], R5 ;  /* 0x02888005040075a7 */ /* 0x000f24000800017f */
[----:B----4-:R-:W-:Y:S05]  /*1bf60*/  @!P0 BRA `(.L_x_970) ;  /* 0x0000001400108947 */ /* 0x010fea0003800000 */
.L_x_971:
[----:B------:R0:W0:Y:S02]  /*1bf70*/  SYNCS.PHASECHK.TRANS64.TRYWAIT P0, [R3+URZ+0x28880], R2 ;  /* 0x02888002030075a7 */ /* 0x000024000800017f */
[----:B0-----:R-:W-:Y:S05]  /*1bf80*/  @!P0 NANOSLEEP.SYNCS 0x989680 ;  /* 0x009896800000895d */ /* 0x001fea0003900000 */
[----:B------:R-:W0:Y:S02]  /*1bf90*/  @!P0 SYNCS.PHASECHK.TRANS64 P0, [R3+URZ+0x28880], R2 ;  /* 0x02888002030085a7 */ /* 0x000e24000800007f */
[----:B0-----:R-:W-:Y:S05]  /*1bfa0*/  @!P0 BRA `(.L_x_971) ;  /* 0xfffffffc00f08947 */ /* 0x001fea000383ffff */
.L_x_960:
[----:B------:R-:W-:Y:S05]  /*1bfb0*/  BSYNC B0 ;  /* 0x0000000000007941 */ /* 0x000fea0003800000 */
.L_x_959:
[----:B------:R-:W-:Y:S05]  /*1bfc0*/  EXIT ;  /* 0x000000000000794d */ /* 0x000fea0003800000 */
.L_x_799:
[----:B0-----:R-:W-:-:S04]  /*1bfd0*/  IMAD.U32 R3, RZ, RZ, UR45 ;  /* 0x0000002dff037e24 */ /* 0x001fc8000f8e00ff */
[----:B------:R0:W1:Y:S03]  /*1bfe0*/  SYNCS.PHASECHK.TRANS64.TRYWAIT P1, [R3+URZ+0x28800], R8 ;  /* 0x02880008030075a7 */ /* 0x000066000802017f */
[----:B-1----:R-:W-:Y:S05]  /*1bff0*/  @!P1 NANOSLEEP.SYNCS 0x989680 ;  /* 0x009896800000995d */ /* 0x002fea0003900000 */
[----:B------:R-:W1:Y:S02]  /*1c000*/  @!P1 SYNCS.PHASECHK.TRANS64 P1, [R3+URZ+0x28800], R8 ;  /* 0x02880008030095a7 */ /* 0x000e64000802007f */
[----:B-1----:R-:W-:Y:S05]  /*1c010*/  @!P1 BRA `(.L_x_799) ;  /* 0xfffffffc00ec9947 */ /* 0x002fea000383ffff */
[----:B------:R-:W-:Y:S05]  /*1c020*/  BRA `(.L_x_972) ;  /* 0xfffffe5c00407947 */ /* 0x000fea000383ffff */
.L_x_803:
[----:B0-----:R0:W2:Y:S02]  /*1c030*/  SYNCS.PHASECHK.TRANS64.TRYWAIT P1, [R123+URZ+0x28830], R4 ;  /* 0x028830047b0075a7 */ /* 0x0010a4000802017f */
[----:B--2---:R-:W-:Y:S05]  /*1c040*/  @!P1 NANOSLEEP.SYNCS 0x989680 ;  /* 0x009896800000995d */ /* 0x004fea0003900000 */
[----:B------:R-:W2:Y:S02]  /*1c050*/  @!P1 SYNCS.PHASECHK.TRANS64 P1, [R123+URZ+0x28830], R4 ;  /* 0x028830047b0095a7 */ /* 0x000ea4000802007f */
[----:B--2---:R-:W-:Y:S05]  /*1c060*/  @!P1 BRA `(.L_x_803) ;  /* 0xfffffffc00f09947 */ /* 0x004fea000383ffff */
[----:B------:R-:W-:Y:S05]  /*1c070*/  BRA `(.L_x_802) ;  /* 0xfffffe5c006c7947 */ /* 0x000fea000383ffff */
.L_x_819:
[----:B-1----:R-:W-:-:S04]  /*1c080*/  IMAD.U32 R9, RZ, RZ, UR6 ;  /* 0x00000006ff097e24 */ /* 0x002fc8000f8e00ff */
[----:B------:R1:W2:Y:S03]  /*1c090*/  SYNCS.PHASECHK.TRANS64.TRYWAIT P1, [R9+URZ+0x28830], R8 ;  /* 0x02883008090075a7 */ /* 0x0002a6000802017f */
[----:B--2---:R-:W-:Y:S05]  /*1c0a0*/  @!P1 NANOSLEEP.SYNCS 0x989680 ;  /* 0x009896800000995d */ /* 0x004fea0003900000 */
[----:B------:R-:W2:Y:S02]  /*1c0b0*/  @!P1 SYNCS.PHASECHK.TRANS64 P1, [R9+URZ+0x28830], R8 ;  /* 0x02883008090095a7 */ /* 0x000ea4000802007f */
[----:B--2---:R-:W-:Y:S05]  /*1c0c0*/  @!P1 BRA `(.L_x_819) ;  /* 0xfffffffc00ec9947 */ /* 0x004fea000383ffff */
[----:B------:R-:W-:Y:S05]  /*1c0d0*/  BRA `(.L_x_816) ;  /* 0xfffffeac00187947 */ /* 0x000fea000383ffff */
.L_x_823:
[----:B-1----:R-:W-:-:S04]  /*1c0e0*/  IMAD.U32 R9, RZ, RZ, UR6 ;  /* 0x00000006ff097e24 */ /* 0x002fc8000f8e00ff */
[----:B------:R1:W2:Y:S03]  /*1c0f0*/  SYNCS.PHASECHK.TRANS64.TRYWAIT P1, [R9+URZ+0x28850], R8 ;  /* 0x02885008090075a7 */ /* 0x0002a6000802017f */
[----:B--2---:R-:W-:Y:S05]  /*1c100*/  @!P1 NANOSLEEP.SYNCS 0x989680 ;  /* 0x009896800000995d */ /* 0x004fea0003900000 */
[----:B------:R-:W2:Y:S02]  /*1c110*/  @!P1 SYNCS.PHASECHK.TRANS64 P1, [R9+URZ+0x28850], R8 ;  /* 0x02885008090095a7 */ /* 0x000ea4000802007f */
[----:B--2---:R-:W-:Y:S05]  /*1c120*/  @!P1 BRA `(.L_x_823) ;  /* 0xfffffffc00ec9947 */ /* 0x004fea000383ffff */
[----:B------:R-:W-:Y:S05]  /*1c130*/  BRA `(.L_x_820) ;  /* 0xfffffeac00907947 */ /* 0x000fea000383ffff */
.L_x_841:
[----:B-1----:R-:W-:-:S04]  /*1c140*/  IMAD.U32 R7, RZ, RZ, UR6 ;  /* 0x00000006ff077e24 */ /* 0x002fc8000f8e00ff */
[----:B------:R1:W2:Y:S03]  /*1c150*/  SYNCS.PHASECHK.TRANS64.TRYWAIT P1, [R7+URZ+0x28830], R6 ;  /* 0x02883006070075a7 */ /* 0x0002a6000802017f */
[----:B--2---:R-:W-:Y:S05]  /*1c160*/  @!P1 NANOSLEEP.SYNCS 0x989680 ;  /* 0x009896800000995d */ /* 0x004fea0003900000 */
[----:B------:R-:W2:Y:S02]  /*1c170*/  @!P1 SYNCS.PHASECHK.TRANS64 P1, [R7+URZ+0x28830], R6 ;  /* 0x02883006070095a7 */ /* 0x000ea4000802007f */
[----:B--2---:R-:W-:Y:S05]  /*1c180*/  @!P1 BRA `(.L_x_841) ;  /* 0xfffffffc00ec9947 */ /* 0x004fea000383ffff */
[----:B------:R-:W-:Y:S05]  /*1c190*/  BRA `(.L_x_838) ;  /* 0xffffff0000e47947 */ /* 0x000fea000383ffff */
.L_x_845:
[----:B-1----:R-:W-:-:S04]  /*1c1a0*/  IMAD.U32 R7, RZ, RZ, UR6 ;  /* 0x00000006ff077e24 */ /* 0x002fc8000f8e00ff */
[----:B------:R1:W2:Y:S03]  /*1c1b0*/  SYNCS.PHASECHK.TRANS64.TRYWAIT P1, [R7+URZ+0x28850], R6 ;  /* 0x02885006070075a7 */ /* 0x0002a6000802017f */
[----:B--2---:R-:W-:Y:S05]  /*1c1c0*/  @!P1 NANOSLEEP.SYNCS 0x989680 ;  /* 0x009896800000995d */ /* 0x004fea0003900000 */
[----:B------:R-:W2:Y:S02]  /*1c1d0*/  @!P1 SYNCS.PHASECHK.TRANS64 P1, [R7+URZ+0x28850], R6 ;  /* 0x02885006070095a7 */ /* 0x000ea4000802007f */
[----:B--2---:R-:W-:Y:S05]  /*1c1e0*/  @!P1 BRA `(.L_x_845) ;  /* 0xfffffffc00ec9947 */ /* 0x004fea000383ffff */
[----:B------:R-:W-:Y:S05]  /*1c1f0*/  BRA `(.L_x_842) ;  /* 0xffffff0400687947 */ /* 0x000fea000383ffff */
.L_x_852:
[----:B-1----:R-:W-:-:S04]  /*1c200*/  IMAD.U32 R7, RZ, RZ, UR6 ;  /* 0x00000006ff077e24 */ /* 0x002fc8000f8e00ff */
[----:B------:R1:W2:Y:S03]  /*1c210*/  SYNCS.PHASECHK.TRANS64.TRYWAIT P1, [R7+URZ+0x28830], R6 ;  /* 0x02883006070075a7 */ /* 0x0002a6000802017f */
[----:B--2---:R-:W-:Y:S05]  /*1c220*/  @!P1 NANOSLEEP.SYNCS 0x989680 ;  /* 0x009896800000995d */ /* 0x004fea0003900000 */
[----:B------:R-:W2:Y:S02]  /*1c230*/  @!P1 SYNCS.PHASECHK.TRANS64 P1, [R7+URZ+0x28830], R6 ;  /* 0x02883006070095a7 */ /* 0x000ea4000802007f */
[----:B--2---:R-:W-:Y:S05]  /*1c240*/  @!P1 BRA `(.L_x_852) ;  /* 0xfffffffc00ec9947 */ /* 0x004fea000383ffff */
[----:B------:R-:W-:Y:S05]  /*1c250*/  BRA `(.L_x_849) ;  /* 0xffffff3400bc7947 */ /* 0x000fea000383ffff */
.L_x_856:
[----:B-1----:R-:W-:-:S04]  /*1c260*/  IMAD.U32 R7, RZ, RZ, UR6 ;  /* 0x00000006ff077e24 */ /* 0x002fc8000f8e00ff */
[----:B------:R1:W2:Y:S03]  /*1c270*/  SYNCS.PHASECHK.TRANS64.TRYWAIT P1, [R7+URZ+0x28850], R6 ;  /* 0x02885006070075a7 */ /* 0x0002a6000802017f */
[----:B--2---:R-:W-:Y:S05]  /*1c280*/  @!P1 NANOSLEEP.SYNCS 0x989680 ;  /* 0x009896800000995d */ /* 0x004fea0003900000 */
[----:B------:R-:W2:Y:S02]  /*1c290*/  @!P1 SYNCS.PHASECHK.TRANS64 P1, [R7+URZ+0x28850], R6 ;  /* 0x02885006070095a7 */ /* 0x000ea4000802007f */
[----:B--2---:R-:W-:Y:S05]  /*1c2a0*/  @!P1 BRA `(.L_x_856) ;  /* 0xfffffffc00ec9947 */ /* 0x004fea000383ffff */
[----:B------:R-:W-:Y:S05]  /*1c2b0*/  BRA `(.L_x_853) ;  /* 0xffffff3800407947 */ /* 0x000fea000383ffff */
.L_x_870:
[----:B-1----:R-:W-:-:S04]  /*1c2c0*/  IMAD.U32 R3, RZ, RZ, UR9 ;  /* 0x00000009ff037e24 */ /* 0x002fc8000f8e00ff */
[----:B------:R1:W2:Y:S03]  /*1c2d0*/  SYNCS.PHASECHK.TRANS64.TRYWAIT P1, [R3+URZ+0x28850], R0 ;  /* 0x02885000030075a7 */ /* 0x0002a6000802017f */
[----:B--2---:R-:W-:Y:S05]  /*1c2e0*/  @!P1 NANOSLEEP.SYNCS 0x989680 ;  /* 0x009896800000995d */ /* 0x004fea0003900000 */
[----:B------:R-:W2:Y:S02]  /*1c2f0*/  @!P1 SYNCS.PHASECHK.TRANS64 P1, [R3+URZ+0x28850], R0 ;  /* 0x02885000030095a7 */ /* 0x000ea4000802007f */
[----:B--2---:R-:W-:Y:S05]  /*1c300*/  @!P1 BRA `(.L_x_870) ;  /* 0xfffffffc00ec9947 */ /* 0x004fea000383ffff */
[----:B------:R-:W-:Y:S05]  /*1c310*/  BRA `(.L_x_869) ;  /* 0xffffff8800b47947 */ /* 0x000fea000383ffff */
.L_x_910:
[----:B------:R-:W-:Y:S02]  /*1c320*/  IMAD.MOV.U32 R13, RZ, RZ, R19 ;  /* 0x000000ffff0d7224 */ /* 0x000fe400078e0013 */
[----:B------:R-:W-:Y:S02]  /*1c330*/  IMAD.MOV.U32 R12, RZ, RZ, RZ ;  /* 0x000000ffff0c7224 */ /* 0x000fe400078e00ff */
[----:B------:R-:W-:Y:S02]  /*1c340*/  IMAD.MOV.U32 R11, RZ, RZ, 0x1f ;  /* 0x0000001fff0b7424 */ /* 0x000fe400078e00ff */
[----:B------:R-:W-:-:S07]  /*1c350*/  IMAD.MOV.U32 R15, RZ, RZ, -0x1 ;  /* 0xffffffffff0f7424 */ /* 0x000fce00078e00ff */
[----:B0-----:R-:W-:Y:S05]  /*1c360*/  WARPSYNC.COLLECTIVE R15, `(.L_x_973) ;  /* 0x000000000f087348 */ /* 0x001fea0003c00000 */
[----:B------:R1:W2:Y:S02]  /*1c370*/  SHFL.IDX P6, R14, R13, R12, R11 ;  /* 0x0000000c0d0e7389 */ /* 0x0002a400000c000b */
[----:B012---:R-:W-:Y:S01]  /*1c380*/  ENDCOLLECTIVE ;  /* 0x000000000000791b */ /* 0x007fe20003800000 */
.L_x_973:
[----:B------:R-:W-:Y:S05]  /*1c390*/  BRA `(.L_x_974) ;  /* 0xffffffcc00347947 */ /* 0x000fea000383ffff */
.L_x_912:
[----:B------:R-:W-:Y:S01]  /*1c3a0*/  BSSY B0, `(.L_x_975) ;  /* 0x0000006000007945 */ /* 0x000fe20003800000 */
[----:B------:R-:W-:-:S07]  /*1c3b0*/  IMAD.MOV.U32 R15, RZ, RZ, -0x1 ;  /* 0xffffffffff0f7424 */ /* 0x000fce00078e00ff */
[----:B01----:R-:W-:Y:S05]  /*1c3c0*/  WARPSYNC.COLLECTIVE R15, `(.L_x_976) ;  /* 0x000000000f0c7348 */ /* 0x003fea0003c00000 */
[----:B------:R-:W-:Y:S02]  /*1c3d0*/  ELECT P6, UR62, PT ;  /* 0x00000000003e782f */ /* 0x000fe400038c0000 */
[----:B------:R-:W-:Y:S01]  /*1c3e0*/  MOV R14, UR62 ;  /* 0x0000003e000e7c02 */ /* 0x000fe20008000f00 */
[----:B01----:R-:W-:Y:S10]  /*1c3f0*/  ENDCOLLECTIVE ;  /* 0x000000000000791b */ /* 0x003ff40003800000 */
.L_x_976:
[----:B------:R-:W-:Y:S05]  /*1c400*/  BSYNC B0 ;  /* 0x0000000000007941 */ /* 0x000fea0003800000 */
.L_x_975:
[----:B------:R-:W-:Y:S05]  /*1c410*/  BRA `(.L_x_977) ;  /* 0xffffffcc003c7947 */ /* 0x000fea000383ffff */
.L_x_914:
[----:B--2---:R2:W3:Y:S02]  /*1c420*/  SYNCS.PHASECHK.TRANS64.TRYWAIT P1, [R4+URZ+0x28880], R3 ;  /* 0x02888003040075a7 */ /* 0x0044e4000802017f */
[----:B---3--:R-:W-:Y:S05]  /*1c430*/  @!P1 NANOSLEEP.SYNCS 0x989680 ;  /* 0x009896800000995d */ /* 0x008fea0003900000 */
[----:B------:R-:W3:Y:S02]  /*1c440*/  @!P1 SYNCS.PHASECHK.TRANS64 P1, [R4+URZ+0x28880], R3 ;  /* 0x02888003040095a7 */ /* 0x000ee4000802007f */
[----:B---3--:R-:W-:Y:S05]  /*1c450*/  @!P1 BRA `(.L_x_914) ;  /* 0xfffffffc00f09947 */ /* 0x008fea000383ffff */
[----:B------:R-:W-:Y:S05]  /*1c460*/  BRA `(.L_x_978) ;  /* 0xffffffcc009c7947 */ /* 0x000fea000383ffff */
.L_x_916:
[----:B---3--:R3:W4:Y:S02]  /*1c470*/  SYNCS.PHASECHK.TRANS64.TRYWAIT P1, [R4+URZ+0x28840], R3 ;  /* 0x02884003040075a7 */ /* 0x008724000802017f */
[----:B----4-:R-:W-:Y:S05]  /*1c480*/  @!P1 NANOSLEEP.SYNCS 0x989680 ;  /* 0x009896800000995d */ /* 0x010fea0003900000 */
[----:B------:R-:W4:Y:S02]  /*1c490*/  @!P1 SYNCS.PHASECHK.TRANS64 P1, [R4+URZ+0x28840], R3 ;  /* 0x02884003040095a7 */ /* 0x000f24000802007f */
[----:B----4-:R-:W-:Y:S05]  /*1c4a0*/  @!P1 BRA `(.L_x_916) ;  /* 0xfffffffc00f09947 */ /* 0x010fea000383ffff */
[----:B------:R-:W-:Y:S05]  /*1c4b0*/  BRA `(.L_x_979) ;  /* 0xffffffcc00f07947 */ /* 0x000fea000383ffff */
.L_x_920:
[----:B------:R-:W-:Y:S01]  /*1c4c0*/  IMAD.MOV.U32 R13, RZ, RZ, R2 ;  /* 0x000000ffff0d7224 */ /* 0x000fe200078e0002 */
[----:B------:R-:W-:Y:S01]  /*1c4d0*/  LOP3.LUT R8, R8, 0x7f, RZ, 0xc0, !PT ;  /* 0x0000007f08087812 */ /* 0x000fe200078ec0ff */
[----:B------:R-:W-:Y:S02]  /*1c4e0*/  IMAD.MOV.U32 R12, RZ, RZ, RZ ;  /* 0x000000ffff0c7224 */ /* 0x000fe400078e00ff */
[----:B------:R-:W-:Y:S01]  /*1c4f0*/  IMAD.MOV.U32 R11, RZ, RZ, 0x181f ;  /* 0x0000181fff0b7424 */ /* 0x000fe200078e00ff */
[----:B------:R-:W-:Y:S01]  /*1c500*/  SHF.R.U32.HI R8, RZ, 0x3, R8 ;  /* 0x00000003ff087819 */ /* 0x000fe20000011608 */
[----:B------:R-:W-:-:S04]  /*1c510*/  IMAD.MOV.U32 R15, RZ, RZ, -0x1 ;  /* 0xffffffffff0f7424 */ /* 0x000fc800078e00ff */
[----:B------:R-:W-:-:S07]  /*1c520*/  VIADD R4, R8, UR42 ;  /* 0x0000002a08047c36 */ /* 0x000fce0008000000 */
[----:B-----5:R-:W-:Y:S05]  /*1c530*/  WARPSYNC.COLLECTIVE R15, `(.L_x_980) ;  /* 0x000000000f087348 */ /* 0x020fea0003c00000 */
[----:B------:R0:W1:Y:S02]  /*1c540*/  SHFL.IDX P6, R14, R13, R12, R11 ;  /* 0x0000000c0d0e7389 */ /* 0x00006400000c000b */
[----:B01---5:R-:W-:Y:S01]  /*1c550*/  ENDCOLLECTIVE ;  /* 0x000000000000791b */ /* 0x023fe20003800000 */
.L_x_980:
[----:B------:R-:W-:Y:S02]  /*1c560*/  IMAD.MOV.U32 R13, RZ, RZ, R0 ;  /* 0x000000ffff0d7224 */ /* 0x000fe400078e0000 */
[----:B------:R-:W-:-:S07]  /*1c570*/  IMAD.MOV.U32 R5, RZ, RZ, R14 ;  /* 0x000000ffff057224 */ /* 0x000fce00078e000e */
[----:B------:R-:W-:Y:S05]  /*1c580*/  WARPSYNC.COLLECTIVE R15, `(.L_x_981) ;  /* 0x000000000f087348 */ /* 0x000fea0003c00000 */
[----:B------:R0:W1:Y:S02]  /*1c590*/  SHFL.IDX P6, R14, R13, R12, R11 ;  /* 0x0000000c0d0e7389 */ /* 0x00006400000c000b */
[----:B01----:R-:W-:Y:S01]  /*1c5a0*/  ENDCOLLECTIVE ;  /* 0x000000000000791b */ /* 0x003fe20003800000 */
.L_x_981:
[----:B------:R-:W-:Y:S02]  /*1c5b0*/  ULDC UR4, c[0x0][0x288] ;  /* 0x0000a20000047ab9 */ /* 0x000fe40000000800 */
[----:B------:R-:W-:-:S05]  /*1c5c0*/  IMAD R3, R7, UR4, RZ ;  /* 0x0000000407037c24 */ /* 0x000fca000f8e02ff */
[----:B------:R-:W-:Y:S01]  /*1c5d0*/  ISETP.GE.AND P1, PT, R4, R3, PT ;  /* 0x000000030400720c */ /* 0x000fe20003f26270 */
[----:B------:R-:W-:Y:S02]  /*1c5e0*/  IMAD.MOV.U32 R13, RZ, RZ, R2 ;  /* 0x000000ffff0d7224 */ /* 0x000fe400078e0002 */
[----:B------:R-:W-:Y:S02]  /*1c5f0*/  IMAD.MOV.U32 R12, RZ, RZ, 0x1 ;  /* 0x00000001ff0c7424 */ /* 0x000fe400078e00ff */
[----:B------:R-:W-:-:S08]  /*1c600*/  IMAD.MOV.U32 R6, RZ, RZ, R14 ;  /* 0x000000ffff067224 */ /* 0x000fd000078e000e */
[----:B------:R-:W-:Y:S05]  /*1c610*/  WARPSYNC.COLLECTIVE R15, `(.L_x_982) ;  /* 0x000000000f087348 */ /* 0x000fea0003c00000 */
[----:B------:R0:W1:Y:S02]  /*1c620*/  SHFL.IDX P6, R14, R13, R12, R11 ;  /* 0x0000000c0d0e7389 */ /* 0x00006400000c000b */
[----:B01----:R-:W-:Y:S01]  /*1c630*/  ENDCOLLECTIVE ;  /* 0x000000000000791b */ /* 0x003fe20003800000 */
.L_x_982:
[----:B------:R-:W-:-:S05]  /*1c640*/  @!P1 IADD3 R6, P2, R19, R6, RZ ;  /* 0x0000000613069210 */ /* 0x000fca0007f5e0ff */
[----:B------:R-:W-:-:S04]  /*1c650*/  @!P1 IMAD.X R5, RZ, RZ, R5, P2 ;  /* 0x000000ffff059224 */ /* 0x000fc800010e0605 */
[----:B------:R-:W-:Y:S02]  /*1c660*/  @!P1 IMAD.MOV.U32 R7, RZ, RZ, R5 ;  /* 0x000000ffff079224 */ /* 0x000fe400078e0005 */
[----:B------:R-:W-:Y:S02]  /*1c670*/  IMAD.MOV.U32 R13, RZ, RZ, R0 ;  /* 0x000000ffff0d7224 */ /* 0x000fe400078e0000 */
[C---:B------:R-:W-:Y:S01]  /*1c680*/  VIADD R5, R4.reuse, 0x10 ;  /* 0x0000001004057836 */ /* 0x040fe20000000000 */
[----:B------:R-:W-:Y:S01]  /*1c690*/  @!PT LDS RZ, [RZ] ;  /* 0x00000000fffff984 */ /* 0x000fe20000000800 */
[----:B------:R-:W-:Y:S01]  /*1c6a0*/  @!PT LDS RZ, [RZ] ;  /* 0x00000000fffff984 */ /* 0x000fe20000000800 */
[----:B------:R-:W-:Y:S01]  /*1c6b0*/  @!PT LDS RZ, [RZ] ;  /* 0x00000000fffff984 */ /* 0x000fe20000000800 */
[----:B------:R0:W-:Y:S04]  /*1c6c0*/  @!P1 LDGSTS.E.BYPASS.LTC128B.128 [R10+0x18400], desc[UR48][R6.64], !P0 ;  /* 0x18400000060a9fae */ /* 0x0001e8000c101d70 */
[----:B------:R-:W-:Y:S01]  /*1c6d0*/  ISETP.GE.AND P1, PT, R5, R3, PT ;  /* 0x000000030500720c */ /* 0x000fe20003f26270 */
[----:B------:R-:W-:-:S02]  /*1c6e0*/  VIADD R5, R4, 0x20 ;  /* 0x0000002004057836 */ /* 0x000fc40000000000 */
[----:B------:R-:W-:-:S10]  /*1c6f0*/  IMAD.MOV.U32 R9, RZ, RZ, R14 ;  /* 0x000000ffff097224 */ /* 0x000fd400078e000e */
[----:B0-----:R-:W-:Y:S05]  /*1c700*/  WARPSYNC.COLLECTIVE R15, `(.L_x_983) ;  /* 0x000000000f087348 */ /* 0x001fea0003c00000 */
[----:B------:R1:W2:Y:S02]  /*1c710*/  SHFL.IDX P6, R14, R13, R12, R11 ;  /* 0x0000000c0d0e7389 */ /* 0x0002a400000c000b */
[----:B012---:R-:W-:Y:S01]  /*1c720*/  ENDCOLLECTIVE ;  /* 0x000000000000791b */ /* 0x007fe20003800000 */
.L_x_983:
[----:B------:R-:W-:Y:S02]  /*1c730*/  IMAD.MOV.U32 R13, RZ, RZ, R2 ;  /* 0x000000ffff0d7224 */ /* 0x000fe400078e0002 */
[----:B------:R-:W-:Y:S02]  /*1c740*/  IMAD.MOV.U32 R12, RZ, RZ, 0x2 ;  /* 0x00000002ff0c7424 */ /* 0x000fe400078e00ff */
[----:B------:R-:W-:-:S07]  /*1c750*/  IMAD.MOV.U32 R8, RZ, RZ, R14 ;  /* 0x000000ffff087224 */ /* 0x000fce00078e000e */
[----:B------:R-:W-:Y:S05]  /*1c760*/  WARPSYNC.COLLECTIVE R15, `(.L_x_984) ;  /* 0x000000000f087348 */ /* 0x000fea0003c00000 */
[----:B------:R0:W1:Y:S02]  /*1c770*/  SHFL.IDX P6, R14, R13, R12, R11 ;  /* 0x0000000c0d0e7389 */ /* 0x00006400000c000b */
[----:B01----:R-:W-:Y:S01]  /*1c780*/  ENDCOLLECTIVE ;  /* 0x000000000000791b */ /* 0x003fe20003800000 */
.L_x_984:
[----:B------:R-:W-:Y:S01]  /*1c790*/  @!P1 IADD3 R6, P2, R19, R8, RZ ;  /* 0x0000000813069210 */ /* 0x000fe20007f5e0ff */
[----:B------:R-:W-:-:S04]  /*1c7a0*/  VIADD R8, R4, 0x60 ;  /* 0x0000006004087836 */ /* 0x000fc80000000000 */
[----:B------:R-:W-:-:S05]  /*1c7b0*/  @!P1 IMAD.X R7, RZ, RZ, R9, P2 ;  /* 0x000000ffff079224 */ /* 0x000fca00010e0609 */
[----:B------:R-:W-:Y:S01]  /*1c7c0*/  @!PT LDS RZ, [RZ] ;  /* 0x00000000fffff984 */ /* 0x000fe20000000800 */
[----:B------:R-:W-:Y:S01]  /*1c7d0*/  @!PT LDS RZ, [RZ] ;  /* 0x00000000fffff984 */ /* 0x000fe20000000800 */
[----:B------:R-:W-:Y:S01]  /*1c7e0*/  @!PT LDS RZ, [RZ] ;  /* 0x00000000fffff984 */ /* 0x000fe20000000800 */
[----:B------:R0:W-:Y:S01]  /*1c7f0*/  @!P1 LDGSTS.E.BYPASS.LTC128B.128 [R10+0x18c00], desc[UR48][R6.64], !P0 ;  /* 0x18c00000060a9fae */ /* 0x0001e2000c101d70 */
[----:B------:R-:W-:Y:S01]  /*1c800*/  IMAD.MOV.U32 R13, RZ, RZ, R0 ;  /* 0x000000ffff0d7224 */ /* 0x000fe200078e0000 */
[----:B------:R-:W-:Y:S01]  /*1c810*/  ISETP.GE.AND P1, PT, R5, R3, PT ;  /* 0x000000030500720c */ /* 0x000fe20003f26270 */
[----:B------:R-:W-:-:S12]  /*1c820*/  IMAD.MOV.U32 R5, RZ, RZ, R14 ;  /* 0x000000ffff057224 */ /* 0x000fd800078e000e */
[----:B0-----:R-:W-:Y:S05]  /*1c830*/  WARPSYNC.COLLECTIVE R15, `(.L_x_985) ;  /* 0x000000000f087348 */ /* 0x001fea0003c00000 */
[----:B------:R1:W2:Y:S02]  /*1c840*/  SHFL.IDX P6, R14, R13, R12, R11 ;  /* 0x0000000c0d0e7389 */ /* 0x0002a400000c000b */
[----:B012---:R-:W-:Y:S01]  /*1c850*/  ENDCOLLECTIVE ;  /* 0x000000000000791b */ /* 0x007fe20003800000 */
.L_x_985:
[----:B------:R-:W-:Y:S02]  /*1c860*/  IMAD.MOV.U32 R13, RZ, RZ, R2 ;  /* 0x000000ffff0d7224 */ /* 0x000fe400078e0002 */
[----:B------:R-:W-:Y:S02]  /*1c870*/  IMAD.MOV.U32 R12, RZ, RZ, 0x3 ;  /* 0x00000003ff0c7424 */ /* 0x000fe400078e00ff */
[----:B------:R-:W-:-:S07]  /*1c880*/  IMAD.MOV.U32 R6, RZ, RZ, R14 ;  /* 0x000000ffff067224 */ /* 0x000fce00078e000e */
[----:B------:R-:W-:Y:S05]  /*1c890*/  WARPSYNC.COLLECTIVE R15, `(.L_x_986) ;  /* 0x000000000f087348 */ /* 0x000fea0003c00000 */
[----:B------:R0:W1:Y:S02]  /*1c8a0*/  SHFL.IDX P6, R14, R13, R12, R11 ;  /* 0x0000000c0d0e7389 */ /* 0x00006400000c000b */
[----:B01----:R-:W-:Y:S01]  /*1c8b0*/  ENDCOLLECTIVE ;  /* 0x000000000000791b */ /* 0x003fe20003800000 */
.L_x_986:
[----:B------:R-:W-:-:S05]  /*1c8c0*/  @!P1 IADD3 R6, P2, R19, R6, RZ ;  /* 0x0000000613069210 */ /* 0x000fca0007f5e0ff */
[----:B------:R-:W-:-:S04]  /*1c8d0*/  @!P1 IMAD.X R5, RZ, RZ, R5, P2 ;  /* 0x000000ffff059224 */ /* 0x000fc800010e0605 */
[----:B------:R-:W-:Y:S02]  /*1c8e0*/  @!P1 IMAD.MOV.U32 R7, RZ, RZ, R5 ;  /* 0x000000ffff079224 */ /* 0x000fe400078e0005 */
[----:B------:R-:W-:Y:S02]  /*1c8f0*/  VIADD R5, R4, 0x30 ;  /* 0x0000003004057836 */ /* 0x000fe40000000000 */
[----:B------:R-:W-:Y:S01]  /*1c900*/  IMAD.MOV.U32 R13, RZ, RZ, R0 ;  /* 0x000000ffff0d7224 */ /* 0x000fe200078e0000 */
[----:B------:R-:W-:Y:S01]  /*1c910*/  @!PT LDS RZ, [RZ] ;  /* 0x00000000fffff984 */ /* 0x000fe20000000800 */
[----:B------:R-:W-:Y:S01]  /*1c920*/  @!PT LDS RZ, [RZ] ;  /* 0x00000000fffff984 */ /* 0x000fe20000000800 */
[----:B------:R-:W-:Y:S01]  /*1c930*/  @!PT LDS RZ, [RZ] ;  /* 0x00000000fffff984 */ /* 0x000fe20000000800 */
[----:B------:R0:W-:Y:S02]  /*1c940*/  @!P1 LDGSTS.E.BYPASS.LTC128B.128 [R10+0x19400], desc[UR48][R6.64], !P0 ;  /* 0x19400000060a9fae */ /* 0x0001e4000c101d70 */
[----:B------:R-:W-:Y:S01]  /*1c950*/  ISETP.GE.AND P1, PT, R5, R3, PT ;  /* 0x000000030500720c */ /* 0x000fe20003f26270 */
[----:B------:R-:W-:-:S12]  /*1c960*/  IMAD.MOV.U32 R5, RZ, RZ, R14 ;  /* 0x000000ffff057224 */ /* 0x000fd800078e000e */
[----:B0-----:R-:W-:Y:S05]  /*1c970*/  WARPSYNC.COLLECTIVE R15, `(.L_x_987) ;  /* 0x000000000f087348 */ /* 0x001fea0003c00000 */
[----:B------:R1:W2:Y:S02]  /*1c980*/  SHFL.IDX P6, R14, R13, R12, R11 ;  /* 0x0000000c0d0e7389 */ /* 0x0002a400000c000b */
[----:B012---:R-:W-:Y:S01]  /*1c990*/  ENDCOLLECTIVE ;  /* 0x000000000000791b */ /* 0x007fe20003800000 */
.L_x_987:
[----:B------:R-:W-:Y:S02]  /*1c9a0*/  IMAD.MOV.U32 R13, RZ, RZ, R2 ;  /* 0x000000ffff0d7224 */ /* 0x000fe400078e0002 */
[----:B------:R-:W-:Y:S02]  /*1c9b0*/  IMAD.MOV.U32 R12, RZ, RZ, 0x4 ;  /* 0x00000004ff0c7424 */ /* 0x000fe400078e00ff */
[----:B------:R-:W-:-:S07]  /*1c9c0*/  IMAD.MOV.U32 R6, RZ, RZ, R14 ;  /* 0x000000ffff067224 */ /* 0x000fce00078e000e */
[----:B------:R-:W-:Y:S05]  /*1c9d0*/  WARPSYNC.COLLECTIVE R15, `(.L_x_988) ;  /* 0x000000000f087348 */ /* 0x000fea0003c00000 */
[----:B------:R0:W1:Y:S02]  /*1c9e0*/  SHFL.IDX P6, R14, R13, R12, R11 ;  /* 0x0000000c0d0e7389 */ /* 0x00006400000c000b */
[----:B01----:R-:W-:Y:S01]  /*1c9f0*/  ENDCOLLECTIVE ;  /* 0x000000000000791b */ /* 0x003fe20003800000 */
.L_x_988:
        /* <DEDUP_REMOVED lines=14> */
.L_x_989:
[----:B------:R-:W-:Y:S02]  /*1cae0*/  IMAD.MOV.U32 R13, RZ, RZ, R2 ;  /* 0x000000ffff0d7224 */ /* 0x000fe400078e0002 */
[----:B------:R-:W-:Y:S02]  /*1caf0*/  IMAD.MOV.U32 R12, RZ, RZ, 0x5 ;  /* 0x00000005ff0c7424 */ /* 0x000fe400078e00ff */
[----:B------:R-:W-:-:S07]  /*1cb00*/  IMAD.MOV.U32 R6, RZ, RZ, R14 ;  /* 0x000000ffff067224 */ /* 0x000fce00078e000e */
[----:B------:R-:W-:Y:S05]  /*1cb10*/  WARPSYNC.COLLECTIVE R15, `(.L_x_990) ;  /* 0x000000000f087348 */ /* 0x000fea0003c00000 */
[----:B------:R0:W1:Y:S02]  /*1cb20*/  SHFL.IDX P6, R14, R13, R12, R11 ;  /* 0x0000000c0d0e7389 */ /* 0x00006400000c000b */
[----:B01----:R-:W-:Y:S01]  /*1cb30*/  ENDCOLLECTIVE ;  /* 0x000000000000791b */ /* 0x003fe20003800000 */
.L_x_990:
        /* <DEDUP_REMOVED lines=14> */
.L_x_991:
[----:B------:R-:W-:Y:S02]  /*1cc20*/  IMAD.MOV.U32 R13, RZ, RZ, R2 ;  /* 0x000000ffff0d7224 */ /* 0x000fe400078e0002 */
[----:B------:R-:W-:Y:S02]  /*1cc30*/  IMAD.MOV.U32 R12, RZ, RZ, 0x6 ;  /* 0x00000006ff0c7424 */ /* 0x000fe400078e00ff */
[----:B------:R-:W-:-:S07]  /*1cc40*/  IMAD.MOV.U32 R6, RZ, RZ, R14 ;  /* 0x000000ffff067224 */ /* 0x000fce00078e000e */
[----:B------:R-:W-:Y:S05]  /*1cc50*/  WARPSYNC.COLLECTIVE R15, `(.L_x_992) ;  /* 0x000000000f087348 */ /* 0x000fea0003c00000 */
[----:B------:R0:W1:Y:S02]  /*1cc60*/  SHFL.IDX P6, R14, R13, R12, R11 ;  /* 0x0000000c0d0e7389 */ /* 0x00006400000c000b */
[----:B01----:R-:W-:Y:S01]  /*1cc70*/  ENDCOLLECTIVE ;  /* 0x000000000000791b */ /* 0x003fe20003800000 */
.L_x_992:
[----:B------:R-:W-:-:S05]  /*1cc80*/  @!P1 IADD3 R6, P2, R19, R6, RZ ;  /* 0x0000000613069210 */ /* 0x000fca0007f5e0ff */
[----:B------:R-:W-:-:S04]  /*1cc90*/  @!P1 IMAD.X R5, RZ, RZ, R5, P2 ;  /* 0x000000ffff059224 */ /* 0x000fc800010e0605 */
[----:B------:R-:W-:Y:S02]  /*1cca0*/  @!P1 IMAD.MOV.U32 R7, RZ, RZ, R5 ;  /* 0x000000ffff079224 */ /* 0x000fe400078e0005 */
[----:B------:R-:W-:-:S03]  /*1ccb0*/  IMAD.MOV.U32 R13, RZ, RZ, R0 ;  /* 0x000000ffff0d7224 */ /* 0x000fc600078e0000 */
[----:B------:R-:W-:Y:S01]  /*1ccc0*/  @!PT LDS RZ, [RZ] ;  /* 0x00000000fffff984 */ /* 0x000fe20000000800 */
[----:B------:R-:W-:Y:S01]  /*1ccd0*/  @!PT LDS RZ, [RZ] ;  /* 0x00000000fffff984 */ /* 0x000fe20000000800 */
[----:B------:R-:W-:Y:S01]  /*1cce0*/  @!PT LDS RZ, [RZ] ;  /* 0x00000000fffff984 */ /* 0x000fe20000000800 */
[----:B------:R0:W-:Y:S01]  /*1ccf0*/  @!P1 LDGSTS.E.BYPASS.LTC128B.128 [R10+0x1ac00], desc[UR48][R6.64], !P0 ;  /* 0x1ac00000060a9fae */ /* 0x0001e2000c101d70 */
[----:B------:R-:W-:Y:S01]  /*1cd00*/  ISETP.GE.AND P1, PT, R8, R3, PT ;  /* 0x000000030800720c */ /* 0x000fe20003f26270 */
[----:B------:R-:W-:-:S12]  /*1cd10*/  IMAD.MOV.U32 R5, RZ, RZ, R14 ;  /* 0x000000ffff057224 */ /* 0x000fd800078e000e */
[----:B0-----:R-:W-:Y:S05]  /*1cd20*/  WARPSYNC.COLLECTIVE R15, `(.L_x_993) ;  /* 0x000000000f087348 */ /* 0x001fea0003c00000 */
[----:B------:R1:W2:Y:S02]  /*1cd30*/  SHFL.IDX P6, R14, R13, R12, R11 ;  /* 0x0000000c0d0e7389 */ /* 0x0002a400000c000b */
[----:B012---:R-:W-:Y:S01]  /*1cd40*/  ENDCOLLECTIVE ;  /* 0x000000000000791b */ /* 0x007fe20003800000 */
.L_x_993:
[----:B------:R-:W-:Y:S02]  /*1cd50*/  IMAD.MOV.U32 R13, RZ, RZ, R2 ;  /* 0x000000ffff0d7224 */ /* 0x000fe400078e0002 */
[----:B------:R-:W-:Y:S02]  /*1cd60*/  IMAD.MOV.U32 R12, RZ, RZ, 0x7 ;  /* 0x00000007ff0c7424 */ /* 0x000fe400078e00ff */
[----:B------:R-:W-:-:S07]  /*1cd70*/  IMAD.MOV.U32 R6, RZ, RZ, R14 ;  /* 0x000000ffff067224 */ /* 0x000fce00078e000e */
[----:B------:R-:W-:Y:S05]  /*1cd80*/  WARPSYNC.COLLECTIVE R15, `(.L_x_994) ;  /* 0x000000000f087348 */ /* 0x000fea0003c00000 */
[----:B------:R0:W1:Y:S02]  /*1cd90*/  SHFL.IDX P6, R14, R13, R12, R11 ;  /* 0x0000000c0d0e7389 */ /* 0x00006400000c000b */
[----:B01----:R-:W-:Y:S01]  /*1cda0*/  ENDCOLLECTIVE ;  /* 0x000000000000791b */ /* 0x003fe20003800000 */
.L_x_994:
        /* <DEDUP_REMOVED lines=12> */
.L_x_995:
[----:B------:R-:W-:Y:S01]  /*1ce70*/  IMAD.MOV.U32 R0, RZ, RZ, R14 ;  /* 0x000000ffff007224 */ /* 0x000fe200078e000e */
[----:B------:R-:W-:Y:S06]  /*1ce80*/  BRA `(.L_x_996) ;  /* 0xffffffd0000c7947 */ /* 0x000fec000383ffff */
.L_x_923:
[----:B0-----:R-:W2:Y:S02]  /*1ce90*/  LDL R2, [R1] ;  /* 0x0000000001027983 */ /* 0x001ea40000100800 */
[----:B--2---:R0:W1:Y:S02]  /*1cea0*/  SYNCS.PHASECHK.TRANS64.TRYWAIT P0, [R2+URZ+0x28820], R0 ;  /* 0x02882000020075a7 */ /* 0x004064000800017f */
[----:B-1----:R-:W-:Y:S05]  /*1ceb0*/  @!P0 NANOSLEEP.SYNCS 0x989680 ;  /* 0x009896800000895d */ /* 0x002fea0003900000 */
[----:B------:R-:W1:Y:S02]  /*1cec0*/  @!P0 SYNCS.PHASECHK.TRANS64 P0, [R2+URZ+0x28820], R0 ;  /* 0x02882000020085a7 */ /* 0x000e64000800007f */
[----:B-1----:R-:W-:Y:S05]  /*1ced0*/  @!P0 BRA `(.L_x_923) ;  /* 0xfffffffc00ec8947 */ /* 0x002fea000383ffff */
[----:B------:R-:W-:Y:S05]  /*1cee0*/  BRA `(.L_x_997) ;  /* 0xffffffd000687947 */ /* 0x000fea000383ffff */
.L_x_929:
[----:B--2---:R2:W3:Y:S02]  /*1cef0*/  SYNCS.PHASECHK.TRANS64.TRYWAIT P0, [R4+URZ+0x28880], R3 ;  /* 0x02888003040075a7 */ /* 0x0044e4000800017f */
[----:B---3--:R-:W-:Y:S05]  /*1cf00*/  @!P0 NANOSLEEP.SYNCS 0x989680 ;  /* 0x009896800000895d */ /* 0x008fea0003900000 */
[----:B------:R-:W3:Y:S02]  /*1cf10*/  @!P0 SYNCS.PHASECHK.TRANS64 P0, [R4+URZ+0x28880], R3 ;  /* 0x02888003040085a7 */ /* 0x000ee4000800007f */
[----:B---3--:R-:W-:Y:S05]  /*1cf20*/  @!P0 BRA `(.L_x_929) ;  /* 0xfffffffc00f08947 */ /* 0x008fea000383ffff */
[----:B------:R-:W-:Y:S05]  /*1cf30*/  BRA `(.L_x_998) ;  /* 0xffffffd400207947 */ /* 0x000fea000383ffff */
.L_x_934:
[----:B-1----:R1:W3:Y:S02]  /*1cf40*/  SYNCS.PHASECHK.TRANS64.TRYWAIT P0, [R4+URZ+0x28840], R3 ;  /* 0x02884003040075a7 */ /* 0x0022e4000800017f */
[----:B---3--:R-:W-:Y:S05]  /*1cf50*/  @!P0 NANOSLEEP.SYNCS 0x989680 ;  /* 0x009896800000895d */ /* 0x008fea0003900000 */
[----:B------:R-:W3:Y:S02]  /*1cf60*/  @!P0 SYNCS.PHASECHK.TRANS64 P0, [R4+URZ+0x28840], R3 ;  /* 0x02884003040085a7 */ /* 0x000ee4000800007f */
[----:B---3--:R-:W-:Y:S05]  /*1cf70*/  @!P0 BRA `(.L_x_934) ;  /* 0xfffffffc00f08947 */ /* 0x008fea000383ffff */
[----:B------:R-:W-:Y:S05]  /*1cf80*/  BRA `(.L_x_999) ;  /* 0xffffffd400a07947 */ /* 0x000fea000383ffff */
.L_x_940:
[----:B--2---:R2:W3:Y:S02]  /*1cf90*/  SYNCS.PHASECHK.TRANS64.TRYWAIT P1, [R20+URZ+0x28870], R2 ;  /* 0x02887002140075a7 */ /* 0x0044e4000802017f */
[----:B---3--:R-:W-:Y:S05]  /*1cfa0*/  @!P1 NANOSLEEP.SYNCS 0x989680 ;  /* 0x009896800000995d */ /* 0x008fea0003900000 */
[----:B------:R-:W3:Y:S02]  /*1cfb0*/  @!P1 SYNCS.PHASECHK.TRANS64 P1, [R20+URZ+0x28870], R2 ;  /* 0x02887002140095a7 */ /* 0x000ee4000802007f */
[----:B---3--:R-:W-:Y:S05]  /*1cfc0*/  @!P1 BRA `(.L_x_940) ;  /* 0xfffffffc00f09947 */ /* 0x008fea000383ffff */
[----:B------:R-:W-:Y:S05]  /*1cfd0*/  BRA `(.L_x_1000) ;  /* 0xffffffd800407947 */ /* 0x000fea000383ffff */
.L_x_942:
[----:B--2---:R2:W3:Y:S02]  /*1cfe0*/  SYNCS.PHASECHK.TRANS64.TRYWAIT P1, [R20+URZ+0x28860], R2 ;  /* 0x02886002140075a7 */ /* 0x0044e4000802017f */
[----:B---3--:R-:W-:Y:S05]  /*1cff0*/  @!P1 NANOSLEEP.SYNCS 0x989680 ;  /* 0x009896800000995d */ /* 0x008fea0003900000 */
[----:B------:R-:W3:Y:S02]  /*1d000*/  @!P1 SYNCS.PHASECHK.TRANS64 P1, [R20+URZ+0x28860], R2 ;  /* 0x02886002140095a7 */ /* 0x000ee4000802007f */
[----:B---3--:R-:W-:Y:S05]  /*1d010*/  @!P1 BRA `(.L_x_942) ;  /* 0xfffffffc00f09947 */ /* 0x008fea000383ffff */
[----:B------:R-:W-:Y:S05]  /*1d020*/  BRA `(.L_x_1001) ;  /* 0xffffffd800487947 */ /* 0x000fea000383ffff */
.L_x_949:
[----:B0-----:R0:W1:Y:S02]  /*1d030*/  SYNCS.PHASECHK.TRANS64.TRYWAIT P1, [R18+URZ+0x28870], R3 ;  /* 0x02887003120075a7 */ /* 0x001064000802017f */
[----:B-1----:R-:W-:Y:S05]  /*1d040*/  @!P1 NANOSLEEP.SYNCS 0x989680 ;  /* 0x009896800000995d */ /* 0x002fea0003900000 */
[----:B------:R-:W1:Y:S02]  /*1d050*/  @!P1 SYNCS.PHASECHK.TRANS64 P1, [R18+URZ+0x28870], R3 ;  /* 0x02887003120095a7 */ /* 0x000e64000802007f */
[----:B-1----:R-:W-:Y:S05]  /*1d060*/  @!P1 BRA `(.L_x_949) ;  /* 0xfffffffc00f09947 */ /* 0x002fea000383ffff */
[----:B------:R-:W-:Y:S05]  /*1d070*/  BRA `(.L_x_1002) ;  /* 0xffffffe000747947 */ /* 0x000fea000383ffff */
.L_x_951:
[----:B0-----:R0:W1:Y:S02]  /*1d080*/  SYNCS.PHASECHK.TRANS64.TRYWAIT P1, [R18+URZ+0x28860], R3 ;  /* 0x02886003120075a7 */ /* 0x001064000802017f */
[----:B-1----:R-:W-:Y:S05]  /*1d090*/  @!P1 NANOSLEEP.SYNCS 0x989680 ;  /* 0x009896800000995d */ /* 0x002fea0003900000 */
[----:B------:R-:W1:Y:S02]  /*1d0a0*/  @!P1 SYNCS.PHASECHK.TRANS64 P1, [R18+URZ+0x28860], R3 ;  /* 0x02886003120095a7 */ /* 0x000e64000802007f */
[----:B-1----:R-:W-:Y:S05]  /*1d0b0*/  @!P1 BRA `(.L_x_951) ;  /* 0xfffffffc00f09947 */ /* 0x002fea000383ffff */
[----:B------:R-:W-:Y:S05]  /*1d0c0*/  BRA `(.L_x_1003) ;  /* 0xffffffe0007c7947 */ /* 0x000fea000383ffff */
.L_x_957:
[----:B0-----:R0:W1:Y:S02]  /*1d0d0*/  SYNCS.PHASECHK.TRANS64.TRYWAIT P0, [R0+URZ+0x28820], R3 ;  /* 0x02882003000075a7 */ /* 0x001064000800017f */
[----:B-1----:R-:W-:Y:S05]  /*1d0e0*/  @!P0 NANOSLEEP.SYNCS 0x989680 ;  /* 0x009896800000895d */ /* 0x002fea0003900000 */
[----:B------:R-:W1:Y:S02]  /*1d0f0*/  @!P0 SYNCS.PHASECHK.TRANS64 P0, [R0+URZ+0x28820], R3 ;  /* 0x02882003000085a7 */ /* 0x000e64000800007f */
[----:B-1----:R-:W-:Y:S05]  /*1d100*/  @!P0 BRA `(.L_x_957) ;  /* 0xfffffffc00f08947 */ /* 0x002fea000383ffff */
[----:B------:R-:W-:Y:S05]  /*1d110*/  BRA `(.L_x_1004) ;  /* 0xffffffe800cc7947 */ /* 0x000fea000383ffff */
.L_x_958:
        /* <DEDUP_REMOVED lines=8> */
[----:B0-----:R-:W-:Y:S05]  /*1d1a0*/  WARPSYNC.COLLECTIVE R15, `(.L_x_1006) ;  /* 0x000000000f087348 */ /* 0x001fea0003c00000 */
[----:B------:R1:W2:Y:S02]  /*1d1b0*/  SHFL.IDX P6, R14, R13, R12, R11 ;  /* 0x0000000c0d0e7389 */ /* 0x0002a400000c000b */
[----:B012---:R-:W-:Y:S01]  /*1d1c0*/  ENDCOLLECTIVE ;  /* 0x000000000000791b */ /* 0x007fe20003800000 */
.L_x_1006:
[----:B------:R-:W-:Y:S05]  /*1d1d0*/  BSYNC B0 ;  /* 0x0000000000007941 */ /* 0x000fea0003800000 */
.L_x_1005:
[----:B------:R-:W-:Y:S05]  /*1d1e0*/  BRA `(.L_x_1007) ;  /* 0xffffffe800b47947 */ /* 0x000fea000383ffff */
.L_x_961:
[----:B------:R-:W-:Y:S01]  /*1d1f0*/  BSSY B1, `(.L_x_1008) ;  /* 0x0000006000017945 */ /* 0x000fe20003800000 */
[----:B------:R-:W-:-:S07]  /*1d200*/  IMAD.MOV.U32 R15, RZ, RZ, -0x1 ;  /* 0xffffffffff0f7424 */ /* 0x000fce00078e00ff */
[----:B01----:R-:W-:Y:S05]  /*1d210*/  WARPSYNC.COLLECTIVE R15, `(.L_x_1009) ;  /* 0x000000000f0c7348 */ /* 0x003fea0003c00000 */
[----:B------:R-:W-:Y:S02]  /*1d220*/  ELECT P6, UR62, PT ;  /* 0x00000000003e782f */ /* 0x000fe400038c0000 */
[----:B------:R-:W-:Y:S01]  /*1d230*/  MOV R14, UR62 ;  /* 0x0000003e000e7c02 */ /* 0x000fe20008000f00 */
[----:B01----:R-:W-:Y:S10]  /*1d240*/  ENDCOLLECTIVE ;  /* 0x000000000000791b */ /* 0x003ff40003800000 */
.L_x_1009:
[----:B------:R-:W-:Y:S05]  /*1d250*/  BSYNC B1 ;  /* 0x0000000000017941 */ /* 0x000fea0003800000 */
.L_x_1008:
[----:B------:R-:W-:Y:S05]  /*1d260*/  BRA `(.L_x_1010) ;  /* 0xffffffe800ac7947 */ /* 0x000fea000383ffff */
.L_x_963:
[----:B0-----:R0:W1:Y:S02]  /*1d270*/  SYNCS.PHASECHK.TRANS64.TRYWAIT P1, [R6+URZ], R5 ;  /* 0x00000005060075a7 */ /* 0x001064000802017f */
[----:B-1----:R-:W-:Y:S05]  /*1d280*/  @!P1 NANOSLEEP.SYNCS 0x989680 ;  /* 0x009896800000995d */ /* 0x002fea0003900000 */
[----:B------:R-:W1:Y:S02]  /*1d290*/  @!P1 SYNCS.PHASECHK.TRANS64 P1, [R6+URZ], R5 ;  /* 0x00000005060095a7 */ /* 0x000e64000802007f */
[----:B-1----:R-:W-:Y:S05]  /*1d2a0*/  @!P1 BRA `(.L_x_963) ;  /* 0xfffffffc00f09947 */ /* 0x002fea000383ffff */
[----:B------:R-:W-:Y:S05]  /*1d2b0*/  BRA `(.L_x_1011) ;  /* 0xffffffe800e87947 */ /* 0x000fea000383ffff */
.L_x_964:
[----:B-1----:R1:W2:Y:S02]  /*1d2c0*/  SYNCS.PHASECHK.TRANS64.TRYWAIT P1, [R7+URZ], R2 ;  /* 0x00000002070075a7 */ /* 0x0022a4000802017f */
[----:B--2---:R-:W-:Y:S05]  /*1d2d0*/  @!P1 NANOSLEEP.SYNCS 0x989680 ;  /* 0x009896800000995d */ /* 0x004fea0003900000 */
[----:B------:R-:W2:Y:S02]  /*1d2e0*/  @!P1 SYNCS.PHASECHK.TRANS64 P1, [R7+URZ], R2 ;  /* 0x00000002070095a7 */ /* 0x000ea4000802007f */
[----:B--2---:R-:W-:Y:S05]  /*1d2f0*/  @!P1 BRA `(.L_x_964) ;  /* 0xfffffffc00f09947 */ /* 0x004fea000383ffff */
[----:B------:R-:W-:Y:S05]  /*1d300*/  BRA `(.L_x_1012) ;  /* 0xffffffe800dc7947 */ /* 0x000fea000383ffff */
.L_x_966:
[----:B--2---:R2:W3:Y:S02]  /*1d310*/  SYNCS.PHASECHK.TRANS64.TRYWAIT P1, [R4+URZ+0x28860], R5 ;  /* 0x02886005040075a7 */ /* 0x0044e4000802017f */
[----:B---3--:R-:W-:Y:S05]  /*1d320*/  @!P1 NANOSLEEP.SYNCS 0x989680 ;  /* 0x009896800000995d */ /* 0x008fea0003900000 */
[----:B------:R-:W3:Y:S02]  /*1d330*/  @!P1 SYNCS.PHASECHK.TRANS64 P1, [R4+URZ+0x28860], R5 ;  /* 0x02886005040095a7 */ /* 0x000ee4000802007f */
[----:B---3--:R-:W-:Y:S05]  /*1d340*/  @!P1 BRA `(.L_x_966) ;  /* 0xfffffffc00f09947 */ /* 0x008fea000383ffff */
[----:B------:R-:W-:Y:S05]  /*1d350*/  BRA `(.L_x_1013) ;  /* 0xffffffe800e07947 */ /* 0x000fea000383ffff */
.L_x_968:
[----:B---3--:R3:W4:Y:S02]  /*1d360*/  SYNCS.PHASECHK.TRANS64.TRYWAIT P1, [R3+URZ+0x28860], R2 ;  /* 0x02886002030075a7 */ /* 0x008724000802017f */
[----:B----4-:R-:W-:Y:S05]  /*1d370*/  @!P1 NANOSLEEP.SYNCS 0x989680 ;  /* 0x009896800000995d */ /* 0x010fea0003900000 */
[----:B------:R-:W4:Y:S02]  /*1d380*/  @!P1 SYNCS.PHASECHK.TRANS64 P1, [R3+URZ+0x28860], R2 ;  /* 0x02886002030095a7 */ /* 0x000f24000802007f */
[----:B----4-:R-:W-:Y:S05]  /*1d390*/  @!P1 BRA `(.L_x_968) ;  /* 0xfffffffc00f09947 */ /* 0x010fea000383ffff */
[----:B------:R-:W-:Y:S05]  /*1d3a0*/  BRA `(.L_x_1014) ;  /* 0xffffffe800e07947 */ /* 0x000fea000383ffff */
.L_x_970:
[----:B----4-:R4:W0:Y:S02]  /*1d3b0*/  SYNCS.PHASECHK.TRANS64.TRYWAIT P0, [R4+URZ+0x28880], R5 ;  /* 0x02888005040075a7 */ /* 0x010824000800017f */
[----:B0-----:R-:W-:Y:S05]  /*1d3c0*/  @!P0 NANOSLEEP.SYNCS 0x989680 ;  /* 0x009896800000895d */ /* 0x001fea0003900000 */
[----:B------:R-:W0:Y:S02]  /*1d3d0*/  @!P0 SYNCS.PHASECHK.TRANS64 P0, [R4+URZ+0x28880], R5 ;  /* 0x02888005040085a7 */ /* 0x000e24000800007f */
[----:B0-----:R-:W-:Y:S05]  /*1d3e0*/  @!P0 BRA `(.L_x_970) ;  /* 0xfffffffc00f08947 */ /* 0x001fea000383ffff */
[----:B------:R-:W-:Y:S05]  /*1d3f0*/  BRA `(.L_x_971) ;  /* 0xffffffe800dc7947 */ /* 0x000fea000383ffff */
.L_x_1015:
        /* <DEDUP_REMOVED lines=16> */
.L_x_2680:


//--------------------- .text._ZN7cutlass13device_kernelIN5flash11enable_sm90INS1_16FlashAttnFwdSm90INS1_25CollectiveMainloopFwdSm90ILi2EN4cute5tupleIJNS5_1CILi1EEES8_S8_EEENS6_IJNS7_ILi128EEENS7_ILi192EEESA_EEELi128ENS_12float_e4m3_tEfNS_4arch4Sm90ELb0ELb1ELb1ELb1ELb0ELb0ELb0ELb1ELb1ELb1ELb0ELb0EEENS1_21CollectiveEpilogueFwdINS6_IJSA_SA_SB_EEES9_NS_10bfloat16_tESF_Li256ELb1ELb1ELb0ELb1EEENS1_36VarlenDynamicPersistentTileSchedulerILi128ELi192ELi256ELi128ELb0ELb1ELb1ELb1ELb0ELb1EEEEEEEEEvNT_6ParamsE --------------------------
	.section	.text._ZN7cutlass13device_kernelIN5flash11enable_sm90INS1_16FlashAttnFwdSm90INS1_25CollectiveMainloopFwdSm90ILi2EN4cute5tupleIJNS5_1CILi1EEES8_S8_EEENS6_IJNS7_ILi128EEENS7_ILi192EEESA_EEELi128ENS_12float_e4m3_tEfNS_4arch4Sm90ELb0ELb1ELb1ELb1ELb0ELb0ELb0ELb1ELb1ELb1ELb0ELb0EEENS1_21CollectiveEpilogueFwdINS6_IJSA_SA_SB_EEES9_NS_10bfloat16_tESF_Li256ELb1ELb1ELb0ELb1EEENS1_36VarlenDynamicPersistentTileSchedulerILi128ELi192ELi256ELi128ELb0ELb1ELb1ELb1ELb0ELb1EEEEEEEEEvNT_6ParamsE,"ax",@progbits
	.align	128
.text._ZN7cutlass13device_kernelIN5flash11enable_sm90INS1_16FlashAttnFwdSm90INS1_25CollectiveMainloopFwdSm90ILi2EN4cute5tupleIJNS5_1CILi1EEES8_S8_EEENS6_IJNS7_ILi128EEENS7_ILi192EEESA_EEELi128ENS_12float_e4m3_tEfNS_4arch4Sm90ELb0ELb1ELb1ELb1ELb0ELb0ELb0ELb1ELb1ELb1ELb0ELb0EEENS1_21CollectiveEpilogueFwdINS6_IJSA_SA_SB_EEES9_NS_10bfloat16_tESF_Li256ELb1ELb1ELb0ELb1EEENS1_36VarlenDynamicPersistentTileSchedulerILi128ELi192ELi256ELi128ELb0ELb1ELb1ELb1ELb0ELb1EEEEEEEEEvNT_6ParamsE:
        .type           _ZN7cutlass13device_kernelIN5flash11enable_sm90INS1_16FlashAttnFwdSm90INS1_25CollectiveMainloopFwdSm90ILi2EN4cute5tupleIJNS5_1CILi1EEES8_S8_EEENS6_IJNS7_ILi128EEENS7_ILi192EEESA_EEELi128ENS_12float_e4m3_tEfNS_4arch4Sm90ELb0ELb1ELb1ELb1ELb0ELb0ELb0ELb1ELb1ELb1ELb0ELb0EEENS1_21CollectiveEpilogueFwdINS6_IJSA_SA_SB_EEES9_NS_10bfloat16_tESF_Li256ELb1ELb1ELb0ELb1EEENS1_36VarlenDynamicPersistentTileSchedulerILi128ELi192ELi256ELi128ELb0ELb1ELb1ELb1ELb0ELb1EEEEEEEEEvNT_6ParamsE,@function
        .size           _ZN7cutlass13device_kernelIN5flash11enable_sm90INS1_16FlashAttnFwdSm90INS1_25CollectiveMainloopFwdSm90ILi2EN4cute5tupleIJNS5_1CILi1EEES8_S8_EEENS6_IJNS7_ILi128EEENS7_ILi192EEESA_EEELi128ENS_12float_e4m3_tEfNS_4arch4Sm90ELb0ELb1ELb1ELb1ELb0ELb0ELb0ELb1ELb1ELb1ELb0ELb0EEENS1_21CollectiveEpilogueFwdINS6_IJSA_SA_SB_EEES9_NS_10bfloat16_tESF_Li256ELb1ELb1ELb0ELb1EEENS1_36VarlenDynamicPersistentTileSchedulerILi128ELi192ELi256ELi128ELb0ELb1ELb1ELb1ELb0ELb1EEEEEEEEEvNT_6ParamsE,(.L_x_2681 - _ZN7cutlass13device_kernelIN5flash11enable_sm90INS1_16FlashAttnFwdSm90INS1_25CollectiveMainloopFwdSm90ILi2EN4cute5tupleIJNS5_1CILi1EEES8_S8_EEENS6_IJNS7_ILi128EEENS7_ILi192EEESA_EEELi128ENS_12float_e4m3_tEfNS_4arch4Sm90ELb0ELb1ELb1ELb1ELb0ELb0ELb0ELb1ELb1ELb1ELb0ELb0EEENS1_21CollectiveEpilogueFwdINS6_IJSA_SA_SB_EEES9_NS_10bfloat16_tESF_Li256ELb1ELb1ELb0ELb1EEENS1_36VarlenDynamicPersistentTileSchedulerILi128ELi192ELi256ELi128ELb0ELb1ELb1ELb1ELb0ELb1EEEEEEEEEvNT_6ParamsE)
        .other          _ZN7cutlass13device_kernelIN5flash11enable_sm90INS1_16FlashAttnFwdSm90INS1_25CollectiveMainloopFwdSm90ILi2EN4cute5tupleIJNS5_1CILi1EEES8_S8_EEENS6_IJNS7_ILi128EEENS7_ILi192EEESA_EEELi128ENS_12float_e4m3_tEfNS_4arch4Sm90ELb0ELb1ELb1ELb1ELb0ELb0ELb0ELb1ELb1ELb1ELb0ELb0EEENS1_21CollectiveEpilogueFwdINS6_IJSA_SA_SB_EEES9_NS_10bfloat16_tESF_Li256ELb1ELb1ELb0ELb1EEENS1_36VarlenDynamicPersistentTileSchedulerILi128ELi192ELi256ELi128ELb0ELb1ELb1ELb1ELb0ELb1EEEEEEEEEvNT_6ParamsE,@"STO_CUDA_ENTRY STV_DEFAULT"
_ZN7cutlass13device_kernelIN5flash11enable_sm90INS1_16FlashAttnFwdSm90INS1_25CollectiveMainloopFwdSm90ILi2EN4cute5tupleIJNS5_1CILi1EEES8_S8_EEENS6_IJNS7_ILi128EEENS7_ILi192EEESA_EEELi128ENS_12float_e4m3_tEfNS_4arch4Sm90ELb0ELb1ELb1ELb1ELb0ELb0ELb0ELb1ELb1ELb1ELb0ELb0EEENS1_21CollectiveEpilogueFwdINS6_IJSA_SA_SB_EEES9_NS_10bfloat16_tESF_Li256ELb1ELb1ELb0ELb1EEENS1_36VarlenDynamicPersistentTileSchedulerILi128ELi192ELi256ELi128ELb0ELb1ELb1ELb1ELb0ELb1EEEEEEEEEvNT_6ParamsE:
        /* <DEDUP_REMOVED lines=18> */
.L_x_1017:
[----:B------:R-:W-:Y:S05]  /*0120*/  BSYNC B0 ;  /* 0x0000000000007941 */ /* 0x000fea0003800000 */
.L_x_1016:
        /* <DEDUP_REMOVED lines=41> */
.L_x_1018:
        /* <DEDUP_REMOVED lines=22> */
.L_x_1019:
        /* <DEDUP_REMOVED lines=18> */
.L_x_1020:
        /* <DEDUP_REMOVED lines=22> */
.L_x_1021:
        /* <DEDUP_REMOVED lines=22> */
.L_x_1022:
[----:B------:R-:W-:Y:S01]  /*0900*/  PLOP3.LUT P0, PT, PT, PT, UP0, 0x80, 0x0 ;  /* 0x000000000000781c */ /* 0x000fe20003f0f008 */
[----:B------:R-:W-:Y:S01]  /*0910*/  UMOV UR38, 0x1 ;  /* 0x0000000100267882 */ /* 0x000fe20000000000 */
[----:B------:R-:W-:Y:S01]  /*0920*/  NOP ;  /* 0x0000000000007918 */ /* 0x000fe20000000000 */
[----:B------:R-:W-:Y:S01]  /*0930*/  USEL UR38, UR38, 0x2, !UP0 ;  /* 0x0000000226267887 */ /* 0x000fe2000c000000 */
[----:B------:R-:W-:Y:S01]  /*0940*/  ULDC.64 UR50, c[0x0][0x208] ;  /* 0x0000820000327ab9 */ /* 0x000fe20000000a00 */
[----:B012-4-:R-:W-:Y:S08]  /*0950*/  BAR.SYNC.DEFER_BLOCKING 0x0 ;  /* 0x0000000000007b1d */ /* 0x017ff00000010000 */
[----:B------:R-:W-:Y:S05]  /*0960*/  @!P0 BRA `(.L_x_1023) ;  /* 0x0000017400ec8947 */ /* 0x000fea0003800000 */
.L_x_1024:
        /* <DEDUP_REMOVED lines=20> */
[----:B------:R-:W-:Y:S01]  /*0ab0*/  ULOP3.LUT UR46, UR38, 0x1, URZ, 0xfc, !UPT ;  /* 0x00000001262e7892 */ /* 0x000fe2000f8efc3f */
[----:B------:R-:W-:Y:S01]  /*0ac0*/  R2UR UR5, R5 ;  /* 0x00000000050572ca */ /* 0x000fe200000e0000 */
[----:B------:R-:W-:Y:S01]  /*0ad0*/  UMOV UR36, URZ ;  /* 0x0000003f00247c82 */ /* 0x000fe20008000000 */
[----:B------:R-:W-:Y:S01]  /*0ae0*/  SHF.R.S32.HI R0, RZ, 0x1f, R217 ;  /* 0x0000001fff007819 */ /* 0x000fe200000114d9 */
[----:B------:R-:W-:Y:S01]  /*0af0*/  UMOV UR37, URZ ;  /* 0x0000003f00257c82 */ /* 0x000fe20008000000 */
[----:B------:R-:W-:Y:S01]  /*0b00*/  R2UR UR47, R7 ;  /* 0x00000000072f72ca */ /* 0x000fe200000e0000 */
[----:B------:R-:W-:Y:S01]  /*0b10*/  UMOV UR49, URZ ;  /* 0x0000003f00317c82 */ /* 0x000fe20008000000 */
[CC--:B------:R-:W-:Y:S02]  /*0b20*/  LEA.HI R3, R0.reuse, R217.reuse, RZ, 0x7 ;  /* 0x000000d900037211 */ /* 0x0c0fe400078f38ff */
[----:B------:R-:W-:-:S02]  /*0b30*/  LEA.HI R4, R0, R217, RZ, 0x5 ;  /* 0x000000d900047211 */ /* 0x000fc400078f28ff */
[----:B------:R-:W-:Y:S02]  /*0b40*/  LOP3.LUT R2, R3, 0xffffff80, RZ, 0xc0, !PT ;  /* 0xffffff8003027812 */ /* 0x000fe400078ec0ff */
[----:B------:R-:W-:Y:S01]  /*0b50*/  SHF.R.S32.HI R212, RZ, 0x7, R3 ;  /* 0x00000007ffd47819 */ /* 0x000fe20000011403 */
[----:B------:R-:W-:Y:S02]  /*0b60*/  IMAD.SHL.U32 R6, R4, 0x20, RZ ;  /* 0x0000002004067824 */ /* 0x000fe400078e00ff */
[----:B------:R-:W-:Y:S01]  /*0b70*/  IMAD.IADD R211, R217, 0x1, -R2 ;  /* 0x00000001d9d37824 */ /* 0x000fe200078e0a02 */
[----:B------:R-:W-:Y:S02]  /*0b80*/  LEA.HI R2, R0, R217, RZ, 0x4 ;  /* 0x000000d900027211 */ /* 0x000fe400078f20ff */
[----:B------:R-:W-:Y:S02]  /*0b90*/  LOP3.LUT R7, R6, 0xfffffc00, RZ, 0xc0, !PT ;  /* 0xfffffc0006077812 */ /* 0x000fe400078ec0ff */
[----:B------:R-:W-:-:S02]  /*0ba0*/  SHF.R.S32.HI R8, RZ, 0x1f, R211 ;  /* 0x0000001fff087819 */ /* 0x000fc400000114d3 */
[----:B------:R-:W-:Y:S02]  /*0bb0*/  SHF.R.S32.HI R5, RZ, 0x4, R2 ;  /* 0x00000004ff057819 */ /* 0x000fe40000011402 */
[----:B------:R-:W-:Y:S02]  /*0bc0*/  LEA.HI R9, R8, R211, RZ, 0x2 ;  /* 0x000000d308097211 */ /* 0x000fe400078f10ff */
[C---:B------:R-:W-:Y:S02]  /*0bd0*/  LOP3.LUT R4, R2.reuse, 0x3fffff0, RZ, 0xc0, !PT ;  /* 0x03fffff002047812 */ /* 0x040fe400078ec0ff */
[----:B------:R-:W-:Y:S02]  /*0be0*/  LEA.HI R2, R2, R5, RZ, 0x1 ;  /* 0x0000000502027211 */ /* 0x000fe400078f08ff */
[----:B------:R-:W-:Y:S01]  /*0bf0*/  LEA.HI R6, R0, R217, RZ, 0x2 ;  /* 0x000000d900067211 */ /* 0x000fe200078f10ff */
[----:B------:R-:W-:Y:S01]  /*0c00*/  IMAD.IADD R4, R217, 0x1, -R4 ;  /* 0x00000001d9047824 */ /* 0x000fe200078e0a04 */
[----:B------:R-:W-:-:S02]  /*0c10*/  SHF.R.S32.HI R10, RZ, 0x2, R9 ;  /* 0x00000002ff0a7819 */ /* 0x000fc40000011409 */
[----:B------:R-:W-:Y:S01]  /*0c20*/  SHF.R.S32.HI R11, RZ, 0x1f, R9 ;  /* 0x0000001fff0b7819 */ /* 0x000fe20000011409 */
[----:B------:R-:W-:Y:S01]  /*0c30*/  IMAD R7, R4, 0x40, R7 ;  /* 0x0000004004077824 */ /* 0x000fe200078e0207 */
[----:B------:R-:W-:Y:S02]  /*0c40*/  LOP3.LUT R2, R2, 0x1ffffffe, RZ, 0xc0, !PT ;  /* 0x1ffffffe02027812 */ /* 0x000fe400078ec0ff */
[----:B------:R-:W-:Y:S02]  /*0c50*/  LOP3.LUT R6, R6, 0xfffffffc, RZ, 0xc0, !PT ;  /* 0xfffffffc06067812 */ /* 0x000fe400078ec0ff */
[----:B------:R-:W-:Y:S01]  /*0c60*/  LEA.HI R0, R0, R217, RZ, 0x3 ;  /* 0x000000d900007211 */ /* 0x000fe200078f18ff */
[----:B------:R-:W-:Y:S01]  /*0c70*/  IMAD.IADD R214, R5, 0x1, -R2 ;  /* 0x0000000105d67824 */ /* 0x000fe200078e0a02 */
[----:B------:R-:W-:Y:S01]  /*0c80*/  LEA.HI R11, R11, R10, RZ, 0x3 ;  /* 0x0000000a0b0b7211 */ /* 0x000fe200078f18ff */
        /* <DEDUP_REMOVED lines=8> */
[----:B------:R-:W-:Y:S01]  /*0d10*/  SHF.R.S32.HI R8, RZ, 0x5, R8 ;  /* 0x00000005ff087819 */ /* 0x000fe20000011408 */
[----:B------:R-:W-:Y:S01]  /*0d20*/  IMAD.SHL.U32 R23, R209, 0x8, RZ ;  /* 0x00000008d1177824 */ /* 0x000fe200078e00ff */
[----:B------:R-:W-:Y:S02]  /*0d30*/  LEA.HI R4, R6, R6, RZ, 0x1 ;  /* 0x0000000606047211 */ /* 0x000fe400078f08ff */
[----:B------:R-:W-:Y:S01]  /*0d40*/  LOP3.LUT R3, R3, 0x3fffffe, RZ, 0xc0, !PT ;  /* 0x03fffffe03037812 */ /* 0x000fe200078ec0ff */
[----:B------:R-:W-:Y:S01]  /*0d50*/  IMAD R8, R8, 0x10, R11 ;  /* 0x0000001008087824 */ /* 0x000fe200078e020b */
[----:B------:R-:W-:Y:S01]  /*0d60*/  LOP3.LUT R5, R4, 0x1ffffffe, RZ, 0xc0, !PT ;  /* 0x1ffffffe04057812 */ /* 0x000fe200078ec0ff */
[----:B------:R-:W-:Y:S01]  /*0d70*/  VIADD R208, R23, 0x40 ;  /* 0x0000004017d07836 */ /* 0x000fe20000000000 */
        /* <DEDUP_REMOVED lines=9> */
.L_x_1128:
[----:B------:R-:W-:Y:S01]  /*0e10*/  ULDC.64 UR6, c[0x0][0xa28] ;  /* 0x00028a0000067ab9 */ /* 0x000fe20000000a00 */
[----:B------:R-:W-:Y:S01]  /*0e20*/  IMAD.MOV.U32 R0, RZ, RZ, RZ ;  /* 0x000000ffff007224 */ /* 0x000fe200078e00ff */
[----:B------:R-:W-:-:S04]  /*0e30*/  UISETP.NE.U32.AND UP0, UPT, UR6, URZ, UPT ;  /* 0x0000003f0600728c */ /* 0x000fc8000bf05070 */
[----:B------:R-:W-:-:S03]  /*0e40*/  UISETP.NE.AND.EX UP0, UPT, UR7, URZ, UPT, UP0 ;  /* 0x0000003f0700728c */ /* 0x000fc6000bf05300 */
[----:B------:R-:W-:Y:S02]  /*0e50*/  ULDC.64 UR6, c[0x0][0xa18] ;  /* 0x0002860000067ab9 */ /* 0x000fe40000000a00 */
[----:B------:R-:W-:Y:S01]  /*0e60*/  UISETP.NE.U32.AND UP1, UPT, UR6, URZ, UPT ;  /* 0x0000003f0600728c */ /* 0x000fe2000bf25070 */
[----:B------:R-:W-:-:S03]  /*0e70*/  PLOP3.LUT P0, PT, PT, PT, UP0, 0x80, 0x0 ;  /* 0x000000000000781c */ /* 0x000fc60003f0f008 */
[----:B------:R-:W-:-:S03]  /*0e80*/  UISETP.NE.AND.EX UP1, UPT, UR7, URZ, UPT, UP1 ;  /* 0x0000003f0700728c */ /* 0x000fc6000bf25310 */
[----:B------:R-:W-:Y:S02]  /*0e90*/  @UP0 ULDC.64 UR6, c[0x0][0xa28] ;  /* 0x00028a0000060ab9 */ /* 0x000fe40000000a00 */
[----:B------:R-:W-:Y:S01]  /*0ea0*/  @UP0 UIMAD.WIDE UR6, UR47, 0x4, UR6 ;  /* 0x000000042f0608a5 */ /* 0x000fe2000f8e0206 */
[----:B------:R-:W-:-:S05]  /*0eb0*/  PLOP3.LUT P2, PT, PT, PT, UP1, 0x80, 0x0 ;  /* 0x000000000000781c */ /* 0x000fca0003f4f018 */
[----:B------:R-:W-:Y:S01]  /*0ec0*/  @UP1 ULDC.64 UR8, c[0x0][0xa18] ;  /* 0x0002860000081ab9 */ /* 0x000fe20000000a00 */
[----:B0-234-:R-:W-:Y:S02]  /*0ed0*/  IMAD.U32 R4, RZ, RZ, UR6 ;  /* 0x00000006ff047e24 */ /* 0x01dfe4000f8e00ff */
[----:B------:R-:W-:Y:S01]  /*0ee0*/  IMAD.U32 R5, RZ, RZ, UR7 ;  /* 0x00000007ff057e24 */ /* 0x000fe2000f8e00ff */
[----:B------:R-:W-:Y:S01]  /*0ef0*/  @UP1 UIMAD.WIDE UR6, UR47, 0x4, UR8 ;  /* 0x000000042f0618a5 */ /* 0x000fe2000f8e0208 */
[----:B------:R-:W-:Y:S02]  /*0f00*/  ULDC UR4, c[0x0][0x288] ;  /* 0x0000a20000047ab9 */ /* 0x000fe40000000800 */
[----:B------:R-:W-:Y:S01]  /*0f10*/  IMAD.U32 R18, RZ, RZ, UR4 ;  /* 0x00000004ff127e24 */ /* 0x000fe2000f8e00ff */
[----:B-----5:R0:W5:Y:S02]  /*0f20*/  @P0 LDG.E R0, desc[UR50][R4.64] ;  /* 0x0000003204000981 */ /* 0x020164000c1e1900 */
[----:B-1----:R-:W-:Y:S01]  /*0f30*/  IMAD.U32 R6, RZ, RZ, UR6 ;  /* 0x00000006ff067e24 */ /* 0x002fe2000f8e00ff */
[----:B------:R-:W-:Y:S01]  /*0f40*/  ULDC UR4, c[0x0][0x424] ;  /* 0x0001090000047ab9 */ /* 0x000fe20000000800 */
[----:B------:R-:W-:Y:S01]  /*0f50*/  IMAD.U32 R7, RZ, RZ, UR7 ;  /* 0x00000007ff077e24 */ /* 0x000fe2000f8e00ff */
[----:B------:R-:W-:-:S04]  /*0f60*/  ULDC.64 UR6, c[0x0][0x418] ;  /* 0x0001060000067ab9 */ /* 0x000fc80000000a00 */
[----:B------:R0:W5:Y:S01]  /*0f70*/  @P2 LDG.E R18, desc[UR50][R6.64] ;  /* 0x0000003206122981 */ /* 0x000162000c1e1900 */
[----:B------:R-:W-:-:S04]  /*0f80*/  UISETP.NE.U32.AND UP0, UPT, UR6, URZ, UPT ;  /* 0x0000003f0600728c */ /* 0x000fc8000bf05070 */
[----:B------:R-:W-:-:S03]  /*0f90*/  UISETP.NE.AND.EX UP0, UPT, UR7, URZ, UPT, UP0 ;  /* 0x0000003f0700728c */ /* 0x000fc6000bf05300 */
[----:B------:R-:W-:Y:S01]  /*0fa0*/  ULDC.64 UR6, c[0x0][0xa20] ;  /* 0x0002880000067ab9 */ /* 0x000fe20000000a00 */
[----:B------:R-:W-:Y:S01]  /*0fb0*/  USEL UR4, UR4, 0x1, UP0 ;  /* 0x0000000104047887 */ /* 0x000fe20008000000 */
[----:B------:R-:W-:Y:S01]  /*0fc0*/  ISETP.NE.U32.AND P1, PT, RZ, UR6, PT ;  /* 0x00000006ff007c0c */ /* 0x000fe2000bf25070 */
[----:B------:R-:W-:Y:S02]  /*0fd0*/  ULDC UR6, c[0x0][0x2f0] ;  /* 0x0000bc0000067ab9 */ /* 0x000fe40000000800 */
[----:B------:R-:W-:Y:S01]  /*0fe0*/  UIMAD UR4, UR4, UR6, URZ ;  /* 0x00000006040472a4 */ /* 0x000fe2000f8e023f */
[----:B------:R-:W-:Y:S01]  /*0ff0*/  ISETP.NE.AND.EX P1, PT, RZ, UR7, PT, P1 ;  /* 0x00000007ff007c0c */ /* 0x000fe2000bf25310 */
[----:B0-----:R-:W-:-:S12]  /*1000*/  @P2 BRA `(.L_x_1025) ;  /* 0x00000000002c2947 */ /* 0x001fd80003800000 */
        /* <DEDUP_REMOVED lines=8> */
[----:B-----5:R-:W2:Y:S04]  /*1090*/  LDG.E R18, desc[UR50][R4.64] ;  /* 0x0000003204127981 */ /* 0x020ea8000c1e1900 */
[----:B------:R-:W2:Y:S02]  /*10a0*/  LDG.E R3, desc[UR50][R4.64+0x4] ;  /* 0x0000043204037981 */ /* 0x000ea4000c1e1900 */
[----:B--2---:R-:W-:-:S07]  /*10b0*/  IMAD.IADD R18, R3, 0x1, -R18 ;  /* 0x0000000103127824 */ /* 0x004fce00078e0a12 */
.L_x_1025:
[----:B------:R-:W-:Y:S01]  /*10c0*/  IMAD.U32 R17, RZ, RZ, UR4 ;  /* 0x00000004ff117e24 */ /* 0x000fe2000f8e00ff */
[----:B------:R-:W-:Y:S01]  /*10d0*/  UMOV UR39, UR48 ;  /* 0x0000003000277c82 */ /* 0x000fe20008000000 */
[----:B------:R-:W-:Y:S01]  /*10e0*/  UMOV UR40, UR47 ;  /* 0x0000002f00287c82 */ /* 0x000fe20008000000 */
[----:B------:R-:W-:Y:S05]  /*10f0*/  @!P1 BRA `(.L_x_1026) ;  /* 0x0000000000189947 */ /* 0x000fea0003800000 */
[----:B------:R-:W-:Y:S02]  /*1100*/  ULDC.64 UR6, c[0x0][0xa20] ;  /* 0x0002880000067ab9 */ /* 0x000fe40000000a00 */
[----:B------:R-:W-:-:S06]  /*1110*/  UIMAD.WIDE UR6, UR47, 0x4, UR6 ;  /* 0x000000042f0678a5 */ /* 0x000fcc000f8e0206 */
[----:B------:R-:W-:Y:S02]  /*1120*/  IMAD.U32 R4, RZ, RZ, UR6 ;  /* 0x00000006ff047e24 */ /* 0x000fe4000f8e00ff */
[----:B------:R-:W-:-:S05]  /*1130*/  IMAD.U32 R5, RZ, RZ, UR7 ;  /* 0x00000007ff057e24 */ /* 0x000fca000f8e00ff */
[----:B------:R0:W5:Y:S01]  /*1140*/  LDG.E R17, desc[UR50][R4.64] ;  /* 0x0000003204117981 */ /* 0x000162000c1e1900 */
[----:B------:R-:W-:Y:S05]  /*1150*/  BRA `(.L_x_1027) ;  /* 0x00000000002c7947 */ /* 0x000fea0003800000 */
.L_x_1026:
        /* <DEDUP_REMOVED lines=9> */
[----:B------:R-:W2:Y:S02]  /*11f0*/  LDG.E R6, desc[UR50][R4.64+0x4] ;  /* 0x0000043204067981 */ /* 0x000ea4000c1e1900 */
[----:B--2---:R-:W-:-:S07]  /*1200*/  IMAD.IADD R17, R6, 0x1, -R17 ;  /* 0x0000000106117824 */ /* 0x004fce00078e0a11 */
.L_x_1027:
[----:B------:R-:W1:Y:S01]  /*1210*/  LDC R3, c[0x0][0x448] ;  /* 0x00011200ff037b82 */ /* 0x000e620000000800 */
[----:B------:R-:W-:Y:S01]  /*1220*/  USHF.L.U32 UR41, UR5, 0x7, URZ ;  /* 0x0000000705297899 */ /* 0x000fe2000800063f */
[----:B-----5:R-:W-:-:S03]  /*1230*/  IMAD.IADD R17, R17, 0x1, -R0 ;  /* 0x0000000111117824 */ /* 0x020fc600078e0a00 */
[----:B------:R-:W-:Y:S02]  /*1240*/  UIADD3 UR4, UR41, 0x7f, URZ ;  /* 0x0000007f29047890 */ /* 0x000fe4000fffe03f */
[----:B0-----:R-:W-:Y:S01]  /*1250*/  IADD3 R5, R17, 0x1, -R18 ;  /* 0x0000000111057810 */ /* 0x001fe20007ffe812 */
[----:B------:R-:W0:Y:S03]  /*1260*/  LDC.64 R6, c[0x0][0x9e0] ;  /* 0x00027800ff067b82 */ /* 0x000e260000000a00 */
[----:B------:R-:W-:Y:S01]  /*1270*/  IMAD.U32 R0, RZ, RZ, UR4 ;  /* 0x00000004ff007e24 */ /* 0x000fe2000f8e00ff */
[----:B-1----:R-:W-:Y:S02]  /*1280*/  ISETP.NE.AND P1, PT, R3, 0x1, PT ;  /* 0x000000010300780c */ /* 0x002fe40003f25270 */
[----:B0-----:R-:W-:-:S11]  /*1290*/  ISETP.GE.AND P2, PT, R7, 0x1, PT ;  /* 0x000000010700780c */ /* 0x001fd60003f46270 */
[----:B------:R-:W0:Y:S08]  /*12a0*/  @P1 LDC R3, c[0x0][0x44c] ;  /* 0x00011300ff031b82 */ /* 0x000e300000000800 */
[----:B------:R-:W1:Y:S01]  /*12b0*/  @P1 LDC R4, c[0x0][0x450] ;  /* 0x00011400ff041b82 */ /* 0x000e620000000800 */
[----:B0-----:R-:W-:-:S05]  /*12c0*/  @P1 IMAD.HI.U32 R3, R3, UR4, RZ ;  /* 0x0000000403031c27 */ /* 0x001fca000f8e00ff */
[----:B-1----:R-:W-:-:S05]  /*12d0*/  @P1 SHF.R.U32.HI R0, RZ, R4, R3 ;  /* 0x00000004ff001219 */ /* 0x002fca0000011603 */
        /* <DEDUP_REMOVED lines=13> */
.L_x_1029:
[----:B------:R-:W-:-:S13]  /*13b0*/  ISETP.NE.AND P0, PT, R7, 0x1, PT ;  /* 0x000000010700780c */ /* 0x000fda0003f05270 */
[----:B------:R-:W0:Y:S02]  /*13c0*/  @P0 LDC.64 R4, c[0x0][0x9e8] ;  /* 0x00027a00ff040b82 */ /* 0x000e240000000a00 */
[----:B0-----:R-:W-:-:S05]  /*13d0*/  @P0 IMAD.HI.U32 R4, R3, R4, RZ ;  /* 0x0000000403040227 */ /* 0x001fca00078e00ff */
[----:B------:R-:W-:-:S07]  /*13e0*/  @P0 SHF.R.U32.HI R3, RZ, R5, R4 ;  /* 0x00000005ff030219 */ /* 0x000fce0000011604 */
.L_x_1030:
[----:B------:R-:W-:-:S05]  /*13f0*/  IMAD R3, R3, R7, R7 ;  /* 0x0000000703037224 */ /* 0x000fca00078e0207 */
[----:B------:R-:W-:-:S07]  /*1400*/  VIMNMX R0, R0, R3, PT ;  /* 0x0000000300007248 */ /* 0x000fce0003fe0100 */
.L_x_1028:
[----:B------:R-:W0:Y:S01]  /*1410*/  @P1 LDC R5, c[0x0][0x44c] ;  /* 0x00011300ff051b82 */ /* 0x000e220000000800 */
[----:B------:R-:W-:Y:S01]  /*1420*/  IMAD.U32 R4, RZ, RZ, UR41 ;  /* 0x00000029ff047e24 */ /* 0x000fe2000f8e00ff */
[----:B------:R-:W-:Y:S01]  /*1430*/  ULDC UR4, c[0x0][0x9dc] ;  /* 0x0002770000047ab9 */ /* 0x000fe20000000800 */
[----:B------:R-:W-:Y:S02]  /*1440*/  VIADD R3, R0, 0xbf ;  /* 0x000000bf00037836 */ /* 0x000fe40000000000 */
[C---:B------:R-:W-:Y:S02]  /*1450*/  IMAD.IADD R121, R17.reuse, 0x1, -R18 ;  /* 0x0000000111797824 */ /* 0x040fe400078e0a12 */
[----:B------:R-:W-:Y:S01]  /*1460*/  VIADD R0, R17, 0xbf ;  /* 0x000000bf11007836 */ /* 0x000fe20000000000 */
        /* <DEDUP_REMOVED lines=23> */
.L_x_1032:
[----:B------:R-:W-:-:S13]  /*15e0*/  ISETP.NE.AND P0, PT, R7, 0x1, PT ;  /* 0x000000010700780c */ /* 0x000fda0003f05270 */
[----:B------:R-:W0:Y:S02]  /*15f0*/  @P0 LDC.64 R4, c[0x0][0x9e8] ;  /* 0x00027a00ff040b82 */ /* 0x000e240000000a00 */
[----:B0-----:R-:W-:-:S05]  /*1600*/  @P0 IMAD.HI.U32 R0, R6, R4, RZ ;  /* 0x0000000406000227 */ /* 0x001fca00078e00ff */
[----:B------:R-:W-:-:S07]  /*1610*/  @P0 SHF.R.U32.HI R6, RZ, R5, R0 ;  /* 0x00000005ff060219 */ /* 0x000fce0000011600 */
.L_x_1033:
[----:B------:R-:W-:-:S05]  /*1620*/  IMAD R6, R6, R7, RZ ;  /* 0x0000000706067224 */ /* 0x000fca00078e02ff */
[----:B------:R-:W-:-:S13]  /*1630*/  R2UR UR5, R6 ;  /* 0x00000000060572ca */ /* 0x000fda00000e0000 */
[----:B------:R-:W-:-:S04]  /*1640*/  UISETP.LT.AND UP0, UPT, UR4, UR5, UPT ;  /* 0x000000050400728c */ /* 0x000fc8000bf01270 */
[----:B------:R-:W-:-:S12]  /*1650*/  USEL UR4, UR4, UR5, !UP0 ;  /* 0x0000000504047287 */ /* 0x000fd8000c000000 */
.L_x_1031:
        /* <DEDUP_REMOVED lines=9> */
[----:B------:R-:W-:Y:S01]  /*16f0*/  CS2R R10, SRZ ;  /* 0x00000000000a7805 */ /* 0x000fe2000001ff00 */
[----:B------:R-:W-:Y:S01]  /*1700*/  IMAD.MOV.U32 R5, RZ, RZ, RZ ;  /* 0x000000ffff057224 */ /* 0x000fe200078e00ff */
[----:B------:R-:W-:Y:S01]  /*1710*/  CS2R R174, SRZ ;  /* 0x0000000000ae7805 */ /* 0x000fe2000001ff00 */
[----:B------:R-:W-:Y:S01]  /*1720*/  UISETP.LT.AND UP0, UPT, URZ, UR4, UPT ;  /* 0x000000043f00728c */ /* 0x000fe2000bf01270 */
[----:B------:R-:W-:-:S02]  /*1730*/  CS2R R12, SRZ ;  /* 0x00000000000c7805 */ /* 0x000fc4000001ff00 */
[----:B------:R-:W-:Y:S02]  /*1740*/  CS2R R172, SRZ ;  /* 0x0000000000ac7805 */ /* 0x000fe4000001ff00 */
[----:B------:R-:W-:Y:S01]  /*1750*/  CS2R R14, SRZ ;  /* 0x00000000000e7805 */ /* 0x000fe2000001ff00 */
[----:B------:R-:W-:Y:S01]  /*1760*/  USEL UR42, URZ, UR4, !UP0 ;  /* 0x000000043f2a7287 */ /* 0x000fe2000c000000 */
[----:B------:R-:W-:Y:S02]  /*1770*/  CS2R R166, SRZ ;  /* 0x0000000000a67805 */ /* 0x000fe4000001ff00 */
[----:B------:R-:W-:Y:S02]  /*1780*/  CS2R R20, SRZ ;  /* 0x0000000000147805 */ /* 0x000fe4000001ff00 */
[----:B------:R-:W-:Y:S02]  /*1790*/  CS2R R164, SRZ ;  /* 0x0000000000a47805 */ /* 0x000fe4000001ff00 */
[----:B------:R-:W-:-:S02]  /*17a0*/  CS2R R24, SRZ ;  /* 0x0000000000187805 */ /* 0x000fc4000001ff00 */
[----:B------:R-:W-:Y:S02]  /*17b0*/  CS2R R158, SRZ ;  /* 0x00000000009e7805 */ /* 0x000fe4000001ff00 */
[----:B------:R-:W-:Y:S02]  /*17c0*/  ISETP.GT.AND P1, PT, R120, UR42, PT ;  /* 0x0000002a78007c0c */ /* 0x000fe4000bf24270 */
        /* <DEDUP_REMOVED lines=18> */
[----:B------:R-:W-:Y:S01]  /*18f0*/  IMAD.MOV.U32 R48, RZ, RZ, RZ ;  /* 0x000000ffff307224 */ /* 0x000fe200078e00ff */
        /* <DEDUP_REMOVED lines=32> */
.L_x_1035:
        /* <DEDUP_REMOVED lines=16> */
[----:B------:R-:W-:Y:S02]  /*1c00*/  @UP0 UIMAD.WIDE.U32 UR8, UR47, UR16, URZ ;  /* 0x000000102f0802a5 */ /* 0x000fe4000f8e003f */
[----:B------:R-:W-:-:S02]  /*1c10*/  @UP0 UIMAD UR17, UR47, UR17, UR10 ;  /* 0x000000112f1102a4 */ /* 0x000fc4000f8e020a */
[----:B------:R-:W-:Y:S02]  /*1c20*/  @UP0 USHF.R.S32.HI UR16, URZ, 0x1f, UR48 ;  /* 0x0000001f3f100899 */ /* 0x000fe40008011430 */
[----:B------:R-:W-:Y:S02]  /*1c30*/  @UP1 UIMAD.WIDE.U32 UR10, UR47, UR14, URZ ;  /* 0x0000000e2f0a12a5 */ /* 0x000fe4000f8e003f */
[----:B------:R-:W-:Y:S02]  /*1c40*/  @UP1 UIMAD UR18, UR47, UR15, UR12 ;  /* 0x0000000f2f1212a4 */ /* 0x000fe4000f8e020c */
[----:B------:R-:W-:Y:S01]  /*1c50*/  @UP1 USHF.R.S32.HI UR19, URZ, 0x1f, UR48 ;  /* 0x0000001f3f131899 */ /* 0x000fe20008011430 */
[----:B------:R-:W-:Y:S01]  /*1c60*/  @UP0 ULDC.64 UR14, c[0x0][0x9b0] ;  /* 0x00026c00000e0ab9 */ /* 0x000fe20000000a00 */
[----:B------:R-:W-:Y:S01]  /*1c70*/  @UP1 ULDC.64 UR12, c[0x0][0x9c0] ;  /* 0x00027000000c1ab9 */ /* 0x000fe20000000a00 */
[----:B------:R-:W-:Y:S02]  /*1c80*/  @UP0 UIMAD UR16, UR16, UR14, URZ ;  /* 0x0000000e101002a4 */ /* 0x000fe4000f8e023f */
[----:B------:R-:W-:-:S02]  /*1c90*/  @UP0 UIADD3 UR9, UR9, UR17, URZ ;  /* 0x0000001109090290 */ /* 0x000fc4000fffe03f */
[----:B------:R-:W-:Y:S02]  /*1ca0*/  @UP1 UIMAD UR17, UR19, UR12, URZ ;  /* 0x0000000c131112a4 */ /* 0x000fe4000f8e023f */
[----:B------:R-:W-:Y:S02]  /*1cb0*/  @UP1 UIADD3 UR11, UR11, UR18, URZ ;  /* 0x000000120b0b1290 */ /* 0x000fe4000fffe03f */
[----:B------:R-:W-:Y:S02]  /*1cc0*/  @UP0 UIMAD UR16, UR48, UR15, UR16 ;  /* 0x0000000f301002a4 */ /* 0x000fe4000f8e0210 */
[----:B------:R-:W-:Y:S02]  /*1cd0*/  @UP0 UIMAD.WIDE.U32 UR14, UR48, UR14, UR8 ;  /* 0x0000000e300e02a5 */ /* 0x000fe4000f8e0008 */
[----:B------:R-:W-:Y:S02]  /*1ce0*/  @UP1 UIMAD UR8, UR48, UR13, UR17 ;  /* 0x0000000d300812a4 */ /* 0x000fe4000f8e0211 */
        /* <DEDUP_REMOVED lines=25> */
.L_x_1228:
[----:B------:R-:W-:Y:S05]  /*1e80*/  @!P0 BRA `(.L_x_1037) ;  /* 0x0000000000048947 */ /* 0x000fea0003800000 */
[----:B------:R-:W-:Y:S01]  /*1e90*/  BPT.TRAP 0x1 ;  /* 0x000000040000795c */ /* 0x000fe20000300000 */
.L_x_1037:
[----:B------:R-:W-:Y:S02]  /*1ea0*/  IMAD.U32 R123, RZ, RZ, UR49 ;  /* 0x00000031ff7b7e24 */ /* 0x000fe4000f8e00ff */
[----:B------:R-:W-:-:S03]  /*1eb0*/  IMAD.U32 R4, RZ, RZ, UR37 ;  /* 0x00000025ff047e24 */ /* 0x000fc6000f8e00ff */
[----:B------:R-:W-:Y:S02]  /*1ec0*/  LEA R123, R123, UR45, 0x3 ;  /* 0x0000002d7b7b7c11 */ /* 0x000fe4000f8e18ff */
[----:B------:R-:W-:-:S04]  /*1ed0*/  SHF.L.U32 R4, R4, 0x1f, RZ ;  /* 0x0000001f04047819 */ /* 0x000fc800000006ff */
[----:B------:R1:W2:Y:S01]  /*1ee0*/  SYNCS.PHASECHK.TRANS64.TRYWAIT P1, [R123+URZ+0x28830], R4 ;  /* 0x028830047b0075a7 */ /* 0x0002a2000802017f */
[----:B------:R-:W-:Y:S05]  /*1ef0*/  @!P0 BRA `(.L_x_1038) ;  /* 0x0000000000048947 */ /* 0x000fea0003800000 */
[----:B------:R-:W-:Y:S01]  /*1f00*/  BPT.TRAP 0x1 ;  /* 0x000000040000795c */ /* 0x000fe20000300000 */
.L_x_1038:
[----:B0-----:R-:W0:Y:S01]  /*1f10*/  S2R R3, SR_TID.X ;  /* 0x0000000000037919 */ /* 0x001e220000002100 */
[----:B------:R-:W-:Y:S02]  /*1f20*/  LOP3.LUT R2, R2, 0xfffff7ff, RZ, 0xc0, !PT ;  /* 0xfffff7ff02027812 */ /* 0x000fe400078ec0ff */
[----:B0-----:R-:W-:-:S13]  /*1f30*/  LOP3.LUT P2, RZ, R3, 0x7f, RZ, 0xc0, !PT ;  /* 0x0000007f03ff7812 */ /* 0x001fda000784c0ff */
[----:B------:R-:W-:Y:S01]  /*1f40*/  @P2 LOP3.LUT R2, R2, 0x800, RZ, 0xfc, !PT ;  /* 0x0000080002022812 */ /* 0x000fe200078efcff */
[----:B--2---:R-:W-:Y:S06]  /*1f50*/  @P1 BRA `(.L_x_1039) ;  /* 0x0000000000081947 */ /* 0x004fec0003800000 */
[----:B------:R-:W0:Y:S02]  /*1f60*/  SYNCS.PHASECHK.TRANS64.TRYWAIT P1, [R123+URZ+0x28830], R4 ;  /* 0x028830047b0075a7 */ /* 0x000e24000802017f */
[----:B0-----:R-:W-:Y:S05]  /*1f70*/  @!P1 BRA `(.L_x_1040) ;  /* 0x000001bc00d89947 */ /* 0x001fea0003800000 */
.L_x_1039:
        /* <DEDUP_REMOVED lines=47> */
[----:B------:R-:W-:Y:S01]  /*2270*/  FMUL.FTZ R73, R0, R107 ;  /* 0x0000006b00497220 */ /* 0x000fe20000410000 */
[----:B------:R-:W-:Y:S02]  /*2280*/  VIADD R107, R22, UR41 ;  /* 0x00000029166b7c36 */ /* 0x000fe40008000000 */
[C---:B------:R-:W-:Y:S01]  /*2290*/  FMUL.FTZ R122, R0.reuse, R25 ;  /* 0x00000019007a7220 */ /* 0x040fe20000410000 */
[C---:B------:R-:W-:Y:S01]  /*22a0*/  FMUL.FTZ R130, R0.reuse, R40 ;  /* 0x0000002800827220 */ /* 0x040fe20000410000 */
[----:B------:R-:W-:Y:S01]  /*22b0*/  FMUL.FTZ R40, R0, R75 ;  /* 0x0000004b00287220 */ /* 0x000fe20000410000 */
[----:B------:R-:W-:Y:S01]  /*22c0*/  @P1 IMAD.HI.U32 R25, R107, UR6, RZ ;  /* 0x000000066b191c27 */ /* 0x000fe2000f8e00ff */
[----:B------:R-:W-:-:S03]  /*22d0*/  @UP0 ULDC UR6, c[0x0][0x450] ;  /* 0x0001140000060ab9 */ /* 0x000fc60000000800 */
[C---:B------:R-:W-:Y:S01]  /*22e0*/  FMUL.FTZ R132, R0.reuse, R84 ;  /* 0x0000005400847220 */ /* 0x040fe20000410000 */
[C---:B------:R-:W-:Y:S01]  /*22f0*/  FMUL.FTZ R8, R0.reuse, R35 ;  /* 0x0000002300087220 */ /* 0x040fe20000410000 */
[C---:B------:R-:W-:Y:S01]  /*2300*/  FMUL.FTZ R75, R0.reuse, R77 ;  /* 0x0000004d004b7220 */ /* 0x040fe20000410000 */
[----:B------:R-:W-:Y:S01]  /*2310*/  @P2 SHF.R.U32.HI R107, RZ, UR6, R25 ;  /* 0x00000006ff6b2c19 */ /* 0x000fe20008011619 */
[C---:B------:R-:W-:Y:S01]  /*2320*/  FMUL.FTZ R5, R0.reuse, R24 ;  /* 0x0000001800057220 */ /* 0x040fe20000410000 */
[C---:B------:R-:W-:Y:S01]  /*2330*/  FMUL.FTZ R128, R0.reuse, R36 ;  /* 0x0000002400807220 */ /* 0x040fe20000410000 */
[C---:B------:R-:W-:Y:S01]  /*2340*/  FMUL.FTZ R35, R0.reuse, R67 ;  /* 0x0000004300237220 */ /* 0x040fe20000410000 */
[----:B------:R-:W-:Y:S01]  /*2350*/  IMAD.MOV.U32 R77, RZ, RZ, -0xc0 ;  /* 0xffffff40ff4d7424 */ /* 0x000fe200078e00ff */
[----:B------:R-:W0:Y:S01]  /*2360*/  SHFL.IDX PT, R84, R107, RZ, 0x1c1f ;  /* 0x001c1fff6b547589 */ /* 0x000e2200000e0000 */
        /* <DEDUP_REMOVED lines=86> */
[--C-:B------:R-:W-:Y:S01]  /*28d0*/  IMAD R77, R120, -0xc0, R17.reuse ;  /* 0xffffff40784d7824 */ /* 0x100fe200078e0211 */
[----:B------:R-:W-:Y:S01]  /*28e0*/  PLOP3.LUT P1, PT, PT, PT, UP1, 0x40, 0x0 ;  /* 0x000000000000781c */ /* 0x000fe20003f2e818 */
[----:B------:R-:W-:Y:S01]  /*28f0*/  IMAD R79, R19, -0x2, R82 ;  /* 0xfffffffe134f7824 */ /* 0x000fe200078e0252 */
[----:B------:R-:W1:Y:S01]  /*2900*/  MUFU.TANH R5, R5 ;  /* 0x0000000500057308 */ /* 0x000e620000002400 */
[----:B------:R-:W-:Y:S01]  /*2910*/  VIADD R78, R77, 0xc0 ;  /* 0x000000c04d4e7836 */ /* 0x000fe20000000000 */
[----:B------:R2:W-:Y:S01]  /*2920*/  @!P3 SYNCS.ARRIVE.TRANS64.RED.A1T0 RZ, [R123+URZ], RZ ;  /* 0x000000ff7bffb9a7 */ /* 0x0005e2000810043f */
[----:B------:R-:W-:Y:S01]  /*2930*/  VIADD R114, R82, 0xffffffff ;  /* 0xffffffff52727836 */ /* 0x000fe20000000000 */
[----:B------:R-:W-:Y:S01]  /*2940*/  IADD3 R77, -R18, R79, R17 ;  /* 0x0000004f124d7210 */ /* 0x000fe20007ffe111 */
[----:B------:R-:W-:-:S02]  /*2950*/  IMAD R111, R19, -0x2, R78 ;  /* 0xfffffffe136f7824 */ /* 0x000fc400078e024e */
[----:B------:R-:W-:Y:S01]  /*2960*/  VIADD R118, R79, 0xffffffff ;  /* 0xffffffff4f767836 */ /* 0x000fe20000000000 */
[----:B------:R-:W3:Y:S01]  /*2970*/  MUFU.TANH R122, R122 ;  /* 0x0000007a007a7308 */ /* 0x000ee20000002400 */
[C---:B------:R-:W-:Y:S02]  /*2980*/  VIADD R112, R77.reuse, UR6 ;  /* 0x000000064d707c36 */ /* 0x040fe40008000000 */
[----:B------:R-:W-:-:S03]  /*2990*/  VIADD R113, R77, UR21 ;  /* 0x000000154d717c36 */ /* 0x000fc60008000000 */
[----:B0-----:R-:W-:Y:S01]  /*29a0*/  VIADDMNMX R109, R84, R112, R111, PT ;  /* 0x00000070546d7246 */ /* 0x001fe2000380016f */
[----:B------:R-:W-:Y:S01]  /*29b0*/  IMAD.IADD R110, R113, 0x1, R84 ;  /* 0x00000001716e7824 */ /* 0x000fe200078e0254 */
[----:B------:R-:W0:Y:S08]  /*29c0*/  MUFU.TANH R3, R3 ;  /* 0x0000000300037308 */ /* 0x000e300000002400 */
        /* <DEDUP_REMOVED lines=94> */
[----:B------:R-:W-:Y:S01]  /*2fb0*/  IADD3 R77, -R18, R17, R84 ;  /* 0x00000011124d7210 */ /* 0x000fe20007ffe154 */
        /* <DEDUP_REMOVED lines=11> */
.L_x_1043:
[----:B------:R-:W-:-:S06]  /*3070*/  UISETP.NE.AND UP2, UPT, UR7, 0x1, UPT ;  /* 0x000000010700788c */ /* 0x000fcc000bf45270 */
[----:B------:R-:W-:-:S05]  /*3080*/  PLOP3.LUT P1, PT, PT, PT, UP2, 0x80, 0x0 ;  /* 0x000000000000781c */ /* 0x000fca0003f2f028 */
[----:B------:R-:W-:-:S08]  /*3090*/  @UP2 ULDC.64 UR10, c[0x0][0x9e8] ;  /* 0x00027a00000a2ab9 */ /* 0x000fd00000000a00 */
[----:B------:R-:W-:-:S05]  /*30a0*/  @P1 IMAD.HI.U32 R78, R77, UR10, RZ ;  /* 0x0000000a4d4e1c27 */ /* 0x000fca000f8e00ff */
[----:B------:R-:W-:-:S07]  /*30b0*/  @P1 SHF.R.U32.HI R77, RZ, UR11, R78 ;  /* 0x0000000bff4d1c19 */ /* 0x000fce000801164e */
.L_x_1044:
[----:B------:R-:W-:Y:S05]  /*30c0*/  BSYNC B0 ;  /* 0x0000000000007941 */ /* 0x000fea0003800000 */
.L_x_1042:
[----:B------:R-:W-:-:S05]  /*30d0*/  IMAD R77, R77, UR7, R118 ;  /* 0x000000074d4d7c24 */ /* 0x000fca000f8e0276 */
[----:B------:R-:W-:Y:S02]  /*30e0*/  VIMNMX R110, R110, R77, !PT ;  /* 0x0000004d6e6e7248 */ /* 0x000fe40007fe0100 */
[----:B------:R-:W-:-:S07]  /*30f0*/  VIADDMNMX R109, R77, UR7, R109, PT ;  /* 0x000000074d6d7c46 */ /* 0x000fce000b80016d */
.L_x_1041:
[C---:B------:R-:W-:Y:S02]  /*3100*/  ISETP.GE.AND P1, PT, R114.reuse, 0x2, PT ;  /* 0x000000027200780c */ /* 0x040fe40003f26270 */
[----:B------:R-:W-:Y:S02]  /*3110*/  ISETP.GE.AND P5, PT, R114, 0x9, PT ;  /* 0x000000097200780c */ /* 0x000fe40003fa6270 */
[----:B------:R-:W-:Y:S02]  /*3120*/  ISETP.GT.AND P2, PT, R110, 0x1, !P1 ;  /* 0x000000016e00780c */ /* 0x000fe40004f44270 */
[----:B------:R-:W-:Y:S02]  /*3130*/  ISETP.GE.AND P4, PT, R114, 0xa, PT ;  /* 0x0000000a7200780c */ /* 0x000fe40003f86270 */
[----:B------:R-:W-:Y:S02]  /*3140*/  ISETP.LT.OR P3, PT, R109, 0x2, P2 ;  /* 0x000000026d00780c */ /* 0x000fe40001761670 */
[----:B------:R-:W-:-:S02]  /*3150*/  ISETP.GT.AND P2, PT, R110, 0x8, !P5 ;  /* 0x000000086e00780c */ /* 0x000fc40006f44270 */
[----:B------:R-:W-:Y:S02]  /*3160*/  FSEL R122, R122, -INF , !P3 ;  /* 0xff8000007a7a7808 */ /* 0x000fe40005800000 */
[----:B------:R-:W-:Y:S02]  /*3170*/  ISETP.GT.AND P3, PT, R110, 0x9, !P4 ;  /* 0x000000096e00780c */ /* 0x000fe40006764270 */
[C---:B------:R-:W-:Y:S02]  /*3180*/  ISETP.LT.OR P2, PT, R109.reuse, 0x9, P2 ;  /* 0x000000096d00780c */ /* 0x040fe40001741670 */
[----:B------:R-:W-:Y:S02]  /*3190*/  ISETP.LT.OR P3, PT, R109, 0xa, P3 ;  /* 0x0000000a6d00780c */ /* 0x000fe40001f61670 */
[----:B0-----:R-:W-:Y:S02]  /*31a0*/  FSEL R124, R124, -INF , !P2 ;  /* 0xff8000007c7c7808 */ /* 0x001fe40005000000 */
        /* <DEDUP_REMOVED lines=167> */
[----:B------:R-:W-:Y:S01]  /*3c20*/  FSEL R46, R95, -INF , !P3 ;  /* 0xff8000005f2e7808 */ /* 0x000fe20005800000 */
[----:B0-----:R-:W-:Y:S01]  /*3c30*/  IMAD.IADD R95, R113, 0x1, R70 ;  /* 0x00000001715f7824 */ /* 0x001fe200078e0246 */
        /* <DEDUP_REMOVED lines=73> */
.L_x_1047:
[----:B------:R-:W-:-:S06]  /*40d0*/  UISETP.NE.AND UP2, UPT, UR7, 0x1, UPT ;  /* 0x000000010700788c */ /* 0x000fcc000bf45270 */
[----:B------:R-:W-:-:S05]  /*40e0*/  PLOP3.LUT P6, PT, PT, PT, UP2, 0x80, 0x0 ;  /* 0x000000000000781c */ /* 0x000fca0003fcf028 */
[----:B------:R-:W-:-:S08]  /*40f0*/  @UP2 ULDC.64 UR10, c[0x0][0x9e8] ;  /* 0x00027a00000a2ab9 */ /* 0x000fd00000000a00 */
[----:B------:R-:W-:Y:S01]  /*4100*/  @P6 IMAD.HI.U32 R70, R67, UR10, RZ ;  /* 0x0000000a43466c27 */ /* 0x000fe2000f8e00ff */
[----:B------:R-:W-:-:S13]  /*4110*/  PLOP3.LUT P6, PT, PT, PT, UP2, 0x80, 0x0 ;  /* 0x000000000000781c */ /* 0x000fda0003fcf028 */
[----:B------:R-:W-:-:S07]  /*4120*/  @P6 SHF.R.U32.HI R67, RZ, UR11, R70 ;  /* 0x0000000bff436c19 */ /* 0x000fce0008011646 */
.L_x_1048:
[----:B------:R-:W-:Y:S05]  /*4130*/  BSYNC B0 ;  /* 0x0000000000007941 */ /* 0x000fea0003800000 */
.L_x_1046:
[----:B------:R-:W-:-:S05]  /*4140*/  IMAD R70, R67, UR7, R118 ;  /* 0x0000000743467c24 */ /* 0x000fca000f8e0276 */
[----:B------:R-:W-:Y:S02]  /*4150*/  VIMNMX R95, R95, R70, !PT ;  /* 0x000000465f5f7248 */ /* 0x000fe40007fe0100 */
[----:B------:R-:W-:-:S07]  /*4160*/  VIADDMNMX R93, R70, UR7, R93, PT ;  /* 0x00000007465d7c46 */ /* 0x000fce000b80015d */
.L_x_1045:
[C---:B------:R-:W-:Y:S01]  /*4170*/  ISETP.GT.AND P1, PT, R95.reuse, 0x1, !P1 ;  /* 0x000000015f00780c */ /* 0x040fe20004f24270 */
[----:B------:R-:W-:Y:S01]  /*4180*/  ULDC UR23, c[0x0][0x988] ;  /* 0x0002620000177ab9 */ /* 0x000fe20000000800 */
[----:B------:R-:W-:Y:S01]  /*4190*/  ISETP.GT.AND P2, PT, R95, 0x10, !P2 ;  /* 0x000000105f00780c */ /* 0x000fe20005744270 */
[----:B------:R-:W-:Y:S01]  /*41a0*/  IMAD.U32 R111, RZ, RZ, UR23 ;  /* 0x00000017ff6f7e24 */ /* 0x000fe2000f8e00ff */
[C---:B------:R-:W-:Y:S01]  /*41b0*/  ISETP.LT.OR P1, PT, R93.reuse, 0x2, P1 ;  /* 0x000000025d00780c */ /* 0x040fe20000f21670 */
[----:B------:R-:W-:Y:S01]  /*41c0*/  @UP0 ULDC UR10, c[0x0][0x44c] ;  /* 0x00011300000a0ab9 */ /* 0x000fe20000000800 */
[----:B------:R-:W-:Y:S01]  /*41d0*/  ISETP.LT.OR P2, PT, R93, 0x11, P2 ;  /* 0x000000115d00780c */ /* 0x000fe20001741670 */
[----:B------:R-:W-:Y:S01]  /*41e0*/  UIMAD.WIDE.U32 UR10, UR41, UR10, URZ ;  /* 0x0000000a290a72a5 */ /* 0x000fe2000f8e003f */
[----:B------:R-:W-:Y:S01]  /*41f0*/  FSEL R70, R4, -INF , !P1 ;  /* 0xff80000004467808 */ /* 0x000fe20004800000 */
[----:B------:R-:W-:Y:S01]  /*4200*/  @UP0 ULDC UR18, c[0x0][0x450] ;  /* 0x0001140000120ab9 */ /* 0x000fe20000000800 */
[----:B------:R-:W-:Y:S01]  /*4210*/  ISETP.NE.AND P1, PT, R115, RZ, PT ;  /* 0x000000ff7300720c */ /* 0x000fe20003f25270 */
[----:B------:R-:W-:Y:S01]  /*4220*/  UMOV UR14, UR41 ;  /* 0x00000029000e7c82 */ /* 0x000fe20008000000 */
[----:B------:R-:W-:Y:S01]  /*4230*/  FSEL R9, R9, -INF , !P2 ;  /* 0xff80000009097808 */ /* 0x000fe20005000000 */
[----:B------:R-:W-:Y:S01]  /*4240*/  @UP0 USHF.R.U32.HI UR14, URZ, UR18, UR11 ;  /* 0x000000123f0e0299 */ /* 0x000fe2000801160b */
[----:B------:R-:W-:-:S02]  /*4250*/  ISETP.GT.AND P1, PT, R95, 0x8, !P1 ;  /* 0x000000085f00780c */ /* 0x000fc40004f24270 */
[----:B------:R-:W-:Y:S02]  /*4260*/  ISETP.NE.AND P2, PT, R140, RZ, PT ;  /* 0x000000ff8c00720c */ /* 0x000fe40003f45270 */
[----:B------:R-:W-:Y:S02]  /*4270*/  ISETP.LT.OR P1, PT, R93, 0x9, P1 ;  /* 0x000000095d00780c */ /* 0x000fe40000f21670 */
[----:B------:R-:W-:Y:S02]  /*4280*/  ISETP.NE.AND P6, PT, R141, RZ, PT ;  /* 0x000000ff8d00720c */ /* 0x000fe40003fc5270 */
[----:B------:R-:W-:Y:S02]  /*4290*/  FSEL R67, R7, -INF , !P1 ;  /* 0xff80000007437808 */ /* 0x000fe40004800000 */
[----:B------:R-:W-:Y:S02]  /*42a0*/  ISETP.NE.AND P1, PT, R119, RZ, PT ;  /* 0x000000ff7700720c */ /* 0x000fe40003f25270 */
[----:B------:R-:W-:-:S02]  /*42b0*/  FMNMX.FTZ R7, R100, R122, !PT ;  /* 0x0000007a64077209 */ /* 0x000fc40007810000 */
[C---:B------:R-:W-:Y:S02]  /*42c0*/  ISETP.GT.AND P1, PT, R95.reuse, 0x9, !P1 ;  /* 0x000000095f00780c */ /* 0x040fe40004f24270 */
[----:B------:R-:W-:Y:S02]  /*42d0*/  ISETP.GT.AND P3, PT, R95, 0xb0, !P3 ;  /* 0x000000b05f00780c */ /* 0x000fe40005f64270 */
[----:B------:R-:W-:Y:S02]  /*42e0*/  ISETP.LT.OR P1, PT, R93, 0xa, P1 ;  /* 0x0000000a5d00780c */ /* 0x000fe40000f21670 */
[----:B------:R-:W-:Y:S02]  /*42f0*/  ISETP.GT.AND P4, PT, R95, 0xb1, !P4 ;  /* 0x000000b15f00780c */ /* 0x000fe40006784270 */
        /* <DEDUP_REMOVED lines=27> */
[----:B------:R-:W-:Y:S02]  /*44b0*/  ISETP.GT.AND P1, PT, R95, 0x21, !P6 ;  /* 0x000000215f00780c */ /* 0x000fe40007724270 */
[----:B------:R-:W-:Y:S02]  /*44c0*/  ISETP.NE.AND P6, PT, R152, RZ, PT ;  /* 0x000000ff9800720c */ /* 0x000fe40003fc5270 */
        /* <DEDUP_REMOVED lines=90> */
[----:B------:R-:W-:Y:S01]  /*4a70*/  ISETP.NE.AND P1, PT, R155, RZ, PT ;  /* 0x000000ff9b00720c */ /* 0x000fe20003f25270 */
[----:B------:R-:W0:Y:S01]  /*4a80*/  SHFL.BFLY PT, R6, R7, 0x2, 0x1f ;  /* 0x0c401f0007067f89 */ /* 0x000e2200000e0000 */
[----:B------:R-:W-:Y:S02]  /*4a90*/  ISETP.LT.OR P3, PT, R93, 0xb1, P3 ;  /* 0x000000b15d00780c */ /* 0x000fe40001f61670 */
[----:B------:R-:W-:-:S02]  /*4aa0*/  ISETP.GT.AND P1, PT, R95, 0x59, !P1 ;  /* 0x000000595f00780c */ /* 0x000fc40004f24270 */
[----:B------:R-:W-:Y:S02]  /*4ab0*/  ISETP.GT.AND P5, PT, R95, 0xb8, !P5 ;  /* 0x000000b85f00780c */ /* 0x000fe40006fa4270 */
[C---:B------:R-:W-:Y:S02]  /*4ac0*/  ISETP.LT.OR P1, PT, R93.reuse, 0x5a, P1 ;  /* 0x0000005a5d00780c */ /* 0x040fe40000f21670 */
[----:B------:R-:W-:Y:S02]  /*4ad0*/  ISETP.LT.OR P4, PT, R93, 0xb2, P4 ;  /* 0x000000b25d00780c */ /* 0x000fe40002781670 */
[----:B------:R-:W-:Y:S02]  /*4ae0*/  FSEL R37, R37, -INF , !P1 ;  /* 0xff80000025257808 */ /* 0x000fe40004800000 */
[----:B------:R-:W-:Y:S02]  /*4af0*/  ISETP.NE.AND P1, PT, R156, RZ, PT ;  /* 0x000000ff9c00720c */ /* 0x000fe40003f25270 */
[----:B------:R-:W-:-:S02]  /*4b00*/  FSEL R20, R20, -INF , !P3 ;  /* 0xff80000014147808 */ /* 0x000fc40005800000 */
[----:B------:R-:W-:Y:S02]  /*4b10*/  ISETP.GT.AND P1, PT, R95, 0x60, !P1 ;  /* 0x000000605f00780c */ /* 0x000fe40004f24270 */
[C---:B------:R-:W-:Y:S02]  /*4b20*/  ISETP.LT.OR P5, PT, R93.reuse, 0xb9, P5 ;  /* 0x000000b95d00780c */ /* 0x040fe40002fa1670 */
[----:B------:R-:W-:Y:S02]  /*4b30*/  ISETP.LT.OR P1, PT, R93, 0x61, P1 ;  /* 0x000000615d00780c */ /* 0x000fe40000f21670 */
[----:B------:R-:W-:Y:S02]  /*4b40*/  FSEL R13, R13, -INF , !P4 ;  /* 0xff8000000d0d7808 */ /* 0x000fe40006000000 */
[----:B------:R-:W-:Y:S02]  /*4b50*/  FSEL R39, R39, -INF , !P1 ;  /* 0xff80000027277808 */ /* 0x000fe40004800000 */
[----:B------:R-:W-:-:S02]  /*4b60*/  ISETP.NE.AND P1, PT, R157, RZ, PT ;  /* 0x000000ff9d00720c */ /* 0x000fc40003f25270 */
        /* <DEDUP_REMOVED lines=77> */
[----:B0-----:R-:W-:-:S04]  /*5040*/  FMNMX.FTZ R6, R101, R6, !PT ;  /* 0x0000000665067209 */ /* 0x001fc80007810000 */
        /* <DEDUP_REMOVED lines=71> */
[----:B------:R-:W1:Y:S01]  /*54c0*/  MUFU.EX2 R108, R108 ;  /* 0x0000006c006c7308 */ /* 0x000e620000000800 */
        /* <DEDUP_REMOVED lines=9> */
[----:B------:R-:W-:Y:S01]  /*5560*/  FFMA.FTZ R41, R41, UR23, -R111 ;  /* 0x0000001729297c23 */ /* 0x000fe2000801086f */
[----:B------:R-:W-:-:S02]  /*5570*/  FMNMX.FTZ R94, R34, R7, !PT ;  /* 0x00000007225e7209 */ /* 0x000fc40007810000 */
[----:B0-----:R-:W-:Y:S02]  /*5580*/  F2FP.SATFINITE.E4M3.F32.PACK_AB_MERGE_C R204, R102, R101, RZ ;  /* 0x0000006566cc723e */ /* 0x001fe400048070ff */
[----:B------:R-:W-:Y:S01]  /*5590*/  FMNMX.FTZ R7, R33, R94, !PT ;  /* 0x0000005e21077209 */ /* 0x000fe20007810000 */
[----:B------:R-:W-:Y:S01]  /*55a0*/  MUFU.EX2 R99, R99 ;  /* 0x0000006300637308 */ /* 0x000fe20000000800 */
[----:B------:R-:W-:Y:S02]  /*55b0*/  F2FP.SATFINITE.E4M3.F32.PACK_AB_MERGE_C R204, R100, R3, R204 ;  /* 0x0000000364cc723e */ /* 0x000fe400048070cc */
[----:B------:R-:W-:Y:S02]  /*55c0*/  FMNMX.FTZ R94, R36, R7, !PT ;  /* 0x00000007245e7209 */ /* 0x000fe40007810000 */
[----:B-1----:R-:W-:Y:S02]  /*55d0*/  F2FP.SATFINITE.E4M3.F32.PACK_AB_MERGE_C R206, R108, R105, RZ ;  /* 0x000000696cce723e */ /* 0x002fe400048070ff */
[----:B------:R-:W-:Y:S01]  /*55e0*/  FMNMX.FTZ R7, R35, R94, !PT ;  /* 0x0000005e23077209 */ /* 0x000fe20007810000 */
[----:B------:R-:W-:Y:S01]  /*55f0*/  MUFU.EX2 R98, R98 ;  /* 0x0000006200627308 */ /* 0x000fe20000000800 */
[----:B------:R-:W-:-:S02]  /*5600*/  F2FP.SATFINITE.E4M3.F32.PACK_AB_MERGE_C R206, R104, R103, R206 ;  /* 0x0000006768ce723e */ /* 0x000fc400048070ce */
        /* <DEDUP_REMOVED lines=8> */
[----:B------:R-:W-:-:S01]  /*5690*/  FFMA.FTZ R84, R83, UR23, -R111 ;  /* 0x0000001753547c23 */ /* 0x000fc2000801086f */
[--C-:B------:R-:W-:Y:S01]  /*56a0*/  FFMA.FTZ R83, R89, UR23, -R111.reuse ;  /* 0x0000001759537c23 */ /* 0x100fe2000801086f */
[----:B------:R-:W-:-:S01]  /*56b0*/  FFMA.FTZ R89, R62, UR23, -R111 ;  /* 0x000000173e597c23 */ /* 0x000fc2000801086f */
[----:B------:R-:W-:Y:S01]  /*56c0*/  FMNMX.FTZ R94, R48, R7, !PT ;  /* 0x00000007305e7209 */ /* 0x000fe20007810000 */
[----:B------:R-:W-:-:S01]  /*56d0*/  FFMA.FTZ R62, R55, UR23, -R111 ;  /* 0x00000017373e7c23 */ /* 0x000fc2000801086f */
[----:B------:R-:W-:Y:S01]  /*56e0*/  MUFU.EX2 R107, R107 ;  /* 0x0000006b006b7308 */ /* 0x000fe20000000800 */
[----:B0-----:R-:W-:Y:S02]  /*56f0*/  F2FP.SATFINITE.E4M3.F32.PACK_AB_MERGE_C R200, R97, R98, RZ ;  /* 0x0000006261c8723e */ /* 0x001fe400048070ff */
[----:B------:R-:W-:Y:S02]  /*5700*/  FMNMX.FTZ R7, R49, R94, !PT ;  /* 0x0000005e31077209 */ /* 0x000fe40007810000 */
[----:B------:R-:W-:-:S02]  /*5710*/  F2FP.SATFINITE.E4M3.F32.PACK_AB_MERGE_C R200, R99, R106, R200 ;  /* 0x0000006a63c8723e */ /* 0x000fc400048070c8 */
        /* <DEDUP_REMOVED lines=30> */
[----:B------:R-:W-:Y:S08]  /*5900*/  MUFU.EX2 R87, R87 ;  /* 0x0000005700577308 */ /* 0x000ff00000000800 */
[----:B------:R-:W-:Y:S08]  /*5910*/  MUFU.EX2 R79, R79 ;  /* 0x0000004f004f7308 */ /* 0x000ff00000000800 */
[----:B------:R-:W-:Y:S01]  /*5920*/  MUFU.EX2 R84, R84 ;  /* 0x0000005400547308 */ /* 0x000fe20000000800 */
[----:B0-----:R-:W-:-:S07]  /*5930*/  FMNMX.FTZ R93, R94, R7, !PT ;  /* 0x000000075e5d7209 */ /* 0x001fce0007810000 */
[----:B------:R-:W-:Y:S01]  /*5940*/  MUFU.EX2 R77, R77 ;  /* 0x0000004d004d7308 */ /* 0x000fe20000000800 */
[----:B------:R-:W0:Y:S07]  /*5950*/  SHFL.BFLY PT, R94, R93, 0x1, 0x1f ;  /* 0x0c201f005d5e7f89 */ /* 0x000e2e00000e0000 */
[----:B------:R-:W1:Y:S08]  /*5960*/  MUFU.EX2 R88, R88 ;  /* 0x0000005800587308 */ /* 0x000e700000000800 */
[----:B------:R-:W-:Y:S08]  /*5970*/  MUFU.EX2 R74, R74 ;  /* 0x0000004a004a7308 */ /* 0x000ff00000000800 */
[----:B------:R-:W-:Y:S01]  /*5980*/  MUFU.EX2 R83, R83 ;  /* 0x0000005300537308 */ /* 0x000fe20000000800 */
[----:B-1----:R-:W-:-:S02]  /*5990*/  F2FP.SATFINITE.E4M3.F32.PACK_AB_MERGE_C R196, R88, R77, RZ ;  /* 0x0000004d58c4723e */ /* 0x002fc400048070ff */
[----:B0-----:R-:W-:Y:S01]  /*59a0*/  FMNMX.FTZ R7, R93, R94, !PT ;  /* 0x0000005e5d077209 */ /* 0x001fe20007810000 */
[----:B------:R-:W-:Y:S01]  /*59b0*/  IMAD.U32 R94, RZ, RZ, UR23 ;  /* 0x00000017ff5e7e24 */ /* 0x000fe2000f8e00ff */
[----:B------:R-:W-:Y:S02]  /*59c0*/  F2FP.SATFINITE.E4M3.F32.PACK_AB_MERGE_C R196, R87, R90, R196 ;  /* 0x0000005a57c4723e */ /* 0x000fe400048070c4 */
[C---:B------:R-:W-:Y:S01]  /*59d0*/  FSETP.NEU.FTZ.AND P1, PT, R7.reuse, -INF , PT ;  /* 0xff8000000700780b */ /* 0x040fe20003f3d000 */
[----:B------:R-:W-:Y:S01]  /*59e0*/  FFMA.FTZ R55, R7, R94, -8 ;  /* 0xc100000007377423 */ /* 0x000fe2000001005e */
[----:B------:R-:W-:-:S01]  /*59f0*/  FFMA.FTZ R94, R5, UR23, -R111 ;  /* 0x00000017055e7c23 */ /* 0x000fc2000801086f */
[----:B------:R-:W-:Y:S03]  /*5a00*/  MUFU.EX2 R81, R81 ;  /* 0x0000005100517308 */ /* 0x000fe60000000800 */
[----:B------:R-:W-:-:S02]  /*5a10*/  FSEL R55, R55, RZ, P1 ;  /* 0x000000ff37377208 */ /* 0x000fc40000800000 */
        /* <DEDUP_REMOVED lines=20> */
[----:B------:R-:W-:Y:S01]  /*5b60*/  MUFU.EX2 R5, R5 ;  /* 0x0000000500057308 */ /* 0x000fe20000000800 */
[----:B------:R-:W-:-:S01]  /*5b70*/  FFMA.FTZ R30, R29, UR23, -R55 ;  /* 0x000000171d1e7c23 */ /* 0x000fc20008010837 */
[----:B------:R-:W-:Y:S01]  /*5b80*/  FADD.FTZ R35, R101, R34 ;  /* 0x0000002265237221 */ /* 0x000fe20000010000 */
[----:B------:R-:W-:-:S01]  /*5b90*/  FFMA.FTZ R29, R31, UR23, -R55 ;  /* 0x000000171f1d7c23 */ /* 0x000fc20008010837 */
[--C-:B------:R-:W-:Y:S01]  /*5ba0*/  FFMA.FTZ R31, R36, UR23, -R55.reuse ;  /* 0x00000017241f7c23 */ /* 0x100fe20008010837 */
[----:B------:R-:W-:-:S01]  /*5bb0*/  FFMA.FTZ R36, R38, UR23, -R55 ;  /* 0x0000001726247c23 */ /* 0x000fc20008010837 */
[----:B------:R-:W-:Y:S01]  /*5bc0*/  FADD.FTZ R38, R102, R35 ;  /* 0x0000002366267221 */ /* 0x000fe20000010000 */
[----:B------:R-:W-:-:S01]  /*5bd0*/  FFMA.FTZ R112, R33, UR23, -R55 ;  /* 0x0000001721707c23 */ /* 0x000fc20008010837 */
[----:B------:R-:W0:Y:S01]  /*5be0*/  MUFU.EX2 R70, R70 ;  /* 0x0000004600467308 */ /* 0x000e220000000800 */
[----:B------:R-:W-:-:S01]  /*5bf0*/  FFMA.FTZ R33, R39, UR23, -R55 ;  /* 0x0000001727217c23 */ /* 0x000fc20008010837 */
[----:B------:R-:W-:Y:S01]  /*5c00*/  FADD.FTZ R35, R103, R38 ;  /* 0x0000002667237221 */ /* 0x000fe20000010000 */
[----:B------:R-:W-:-:S01]  /*5c10*/  FFMA.FTZ R39, R44, UR23, -R55 ;  /* 0x000000172c277c23 */ /* 0x000fc20008010837 */
[--C-:B------:R-:W-:Y:S01]  /*5c20*/  FFMA.FTZ R45, R45, UR23, -R55.reuse ;  /* 0x000000172d2d7c23 */ /* 0x100fe20008010837 */
[----:B------:R-:W-:-:S01]  /*5c30*/  FFMA.FTZ R34, R40, UR23, -R55 ;  /* 0x0000001728227c23 */ /* 0x000fc20008010837 */
[----:B------:R-:W-:Y:S01]  /*5c40*/  FADD.FTZ R38, R104, R35 ;  /* 0x0000002368267221 */ /* 0x000fe20000010000 */
[----:B------:R-:W-:-:S01]  /*5c50*/  FFMA.FTZ R37, R37, UR23, -R55 ;  /* 0x0000001725257c23 */ /* 0x000fc20008010837 */
[----:B------:R-:W1:Y:S01]  /*5c60*/  MUFU.EX2 R67, R67 ;  /* 0x0000004300437308 */ /* 0x000e620000000800 */
[----:B------:R-:W-:-:S01]  /*5c70*/  FFMA.FTZ R52, R52, UR23, -R55 ;  /* 0x0000001734347c23 */ /* 0x000fc20008010837 */
        /* <DEDUP_REMOVED lines=9> */
[----:B------:R-:W-:-:S01]  /*5d10*/  FFMA.FTZ R35, R48, UR23, -R55 ;  /* 0x0000001730237c23 */ /* 0x000fc20008010837 */
[--C-:B------:R-:W-:Y:S01]  /*5d20*/  FFMA.FTZ R61, R61, UR23, -R55.reuse ;  /* 0x000000173d3d7c23 */ /* 0x100fe20008010837 */
[----:B------:R-:W-:-:S01]  /*5d30*/  FFMA.FTZ R64, R64, UR23, -R55 ;  /* 0x0000001740407c23 */ /* 0x000fc20008010837 */
[----:B------:R-:W-:Y:S01]  /*5d40*/  FADD.FTZ R111, R99, R44 ;  /* 0x0000002c636f7221 */ /* 0x000fe20000010000 */
        /* <DEDUP_REMOVED lines=13> */
[--C-:B------:R-:W-:Y:S01]  /*5e20*/  FFMA.FTZ R73, R73, UR23, -R55.reuse ;  /* 0x0000001749497c23 */ /* 0x100fe20008010837 */
[----:B------:R-:W-:-:S01]  /*5e30*/  FFMA.FTZ R76, R76, UR23, -R55 ;  /* 0x000000174c4c7c23 */ /* 0x000fc20008010837 */
[----:B------:R-:W-:Y:S01]  /*5e40*/  FADD.FTZ R49, R107, R48 ;  /* 0x000000306b317221 */ /* 0x000fe20000010000 */
[----:B------:R-:W-:Y:S01]  /*5e50*/  F2FP.SATFINITE.E4M3.F32.PACK_AB_MERGE_C R205, R70, R5, R67 ;  /* 0x0000000546cd723e */ /* 0x000fe20004807043 */
        /* <DEDUP_REMOVED lines=10> */
[----:B------:R-:W-:-:S04]  /*5f00*/  FADD.FTZ R48, R90, R91 ;  /* 0x0000005b5a307221 */ /* 0x000fc80000010000 */
[----:B------:R-:W-:Y:S02]  /*5f10*/  FADD.FTZ R48, R87, R48 ;  /* 0x0000003057307221 */ /* 0x000fe40000010000 */
        /* <DEDUP_REMOVED lines=13> */
[----:B----4-:R-:W-:-:S01]  /*5ff0*/  FADD.FTZ R44, R11, R44 ;  /* 0x0000002c0b2c7221 */ /* 0x010fc20000010000 */
[----:B------:R-:W-:-:S03]  /*6000*/  FADD.FTZ R45, R88, R45 ;  /* 0x0000002d582d7221 */ /* 0x000fc60000010000 */
[----:B-----5:R-:W-:Y:S01]  /*6010*/  FADD.FTZ R3, R15, R44 ;  /* 0x0000002c0f037221 */ /* 0x020fe20000010000 */
[----:B------:R-:W-:-:S02]  /*6020*/  FADD.FTZ R48, R86, R45 ;  /* 0x0000002d56307221 */ /* 0x000fc40000010000 */
[----:B------:R-:W2:Y:S01]  /*6030*/  MUFU.EX2 R21, R21 ;  /* 0x0000001500157308 */ /* 0x000ea20000000800 */
[----:B-1----:R-:W-:-:S01]  /*6040*/  FADD.FTZ R3, R24, R3 ;  /* 0x0000000318037221 */ /* 0x002fc20000010000 */
[----:B------:R-:W-:Y:S01]  /*6050*/  FADD.FTZ R45, R85, R48 ;  /* 0x00000030552d7221 */ /* 0x000fe20000010000 */
[----:B------:R-:W-:-:S04]  /*6060*/  F2FP.SATFINITE.E4M3.F32.PACK_AB_MERGE_C R15, R24, R15, RZ ;  /* 0x0000000f180f723e */ /* 0x000fc800048070ff */
[----:B------:R-:W-:Y:S01]  /*6070*/  F2FP.SATFINITE.E4M3.F32.PACK_AB_MERGE_C R201, R11, R10, R15 ;  /* 0x0000000a0bc9723e */ /* 0x000fe2000480700f */
[----:B------:R-:W1:Y:S01]  /*6080*/  MUFU.EX2 R27, R27 ;  /* 0x0000001b001b7308 */ /* 0x000e620000000800 */
[----:B0-----:R-:W-:-:S07]  /*6090*/  FADD.FTZ R44, R14, R3 ;  /* 0x000000030e2c7221 */ /* 0x001fce0000010000 */
        /* <DEDUP_REMOVED lines=15> */
[----:B--2---:R-:W-:-:S01]  /*6190*/  FADD.FTZ R44, R26, R3 ;  /* 0x000000031a2c7221 */ /* 0x004fc20000010000 */
[----:B------:R-:W-:Y:S01]  /*61a0*/  F2FP.SATFINITE.E4M3.F32.PACK_AB_MERGE_C R3, R75, R82, RZ ;  /* 0x000000524b03723e */ /* 0x000fe200048070ff */
[----:B------:R-:W-:-:S01]  /*61b0*/  FADD.FTZ R82, R82, R45 ;  /* 0x0000002d52527221 */ /* 0x000fc20000010000 */
[----:B------:R-:W-:Y:S02]  /*61c0*/  F2FP.SATFINITE.E4M3.F32.PACK_AB_MERGE_C R45, R83, R74, RZ ;  /* 0x0000004a532d723e */ /* 0x000fe400048070ff */
[----:B------:R-:W-:Y:S01]  /*61d0*/  F2FP.SATFINITE.E4M3.F32.PACK_AB_MERGE_C R192, R84, R79, R3 ;  /* 0x0000004f54c0723e */ /* 0x000fe20004807003 */
        /* <DEDUP_REMOVED lines=134> */
.L_x_1050:
[----:B------:R-:W-:-:S11]  /*6a40*/  UISETP.NE.AND UP2, UPT, UR7, 0x1, UPT ;  /* 0x000000010700788c */ /* 0x000fd6000bf45270 */
[----:B------:R-:W-:Y:S02]  /*6a50*/  @UP2 ULDC.64 UR18, c[0x0][0x9e8] ;  /* 0x00027a0000122ab9 */ /* 0x000fe40000000a00 */
[----:B------:R-:W-:-:S04]  /*6a60*/  UIMAD.WIDE.U32 UR10, UR14, UR18, URZ ;  /* 0x000000120e0a72a5 */ /* 0x000fc8000f8e003f */
[----:B------:R-:W-:-:S12]  /*6a70*/  @UP2 USHF.R.U32.HI UR14, URZ, UR19, UR11 ;  /* 0x000000133f0e2299 */ /* 0x000fd8000801160b */
.L_x_1051:
[----:B------:R-:W-:-:S04]  /*6a80*/  UIMAD UR7, UR14, UR7, UR7 ;  /* 0x000000070e0772a4 */ /* 0x000fc8000f8e0207 */
[----:B------:R-:W-:-:S04]  /*6a90*/  UISETP.LT.AND UP2, UPT, UR6, UR7, UPT ;  /* 0x000000070600728c */ /* 0x000fc8000bf41270 */
[----:B------:R-:W-:-:S12]  /*6aa0*/  USEL UR6, UR6, UR7, UP2 ;  /* 0x0000000706067287 */ /* 0x000fd80009000000 */
.L_x_1049:
        /* <DEDUP_REMOVED lines=43> */
.L_x_1070:
        /* <DEDUP_REMOVED lines=9> */
.L_x_1054:
[----:B------:R-:W-:Y:S01]  /*6df0*/  ULEA UR6, UR26, UR45, 0x3 ;  /* 0x0000002d1a067291 */ /* 0x000fe2000f8e183f */
[----:B------:R-:W-:-:S05]  /*6e00*/  IMAD.U32 R8, RZ, RZ, UR25 ;  /* 0x00000019ff087e24 */ /* 0x000fca000f8e00ff */
[----:B------:R-:W-:-:S04]  /*6e10*/  SHF.L.U32 R8, R8, 0x1f, RZ ;  /* 0x0000001f08087819 */ /* 0x000fc800000006ff */
[----:B------:R0:W1:Y:S01]  /*6e20*/  SYNCS.PHASECHK.TRANS64.TRYWAIT P1, [UR6+0x28830], R8 ;  /* 0x02883008ff0075a7 */ /* 0x0000620008020146 */
[----:B------:R-:W-:Y:S05]  /*6e30*/  @!P0 BRA `(.L_x_1055) ;  /* 0x0000000000048947 */ /* 0x000fea0003800000 */
[----:B------:R-:W-:Y:S01]  /*6e40*/  BPT.TRAP 0x1 ;  /* 0x000000040000795c */ /* 0x000fe20000300000 */
.L_x_1055:
[----:B-1----:R-:W-:Y:S05]  /*6e50*/  @P1 BRA `(.L_x_1053) ;  /* 0x0000000000081947 */ /* 0x002fea0003800000 */
[----:B------:R-:W1:Y:S02]  /*6e60*/  SYNCS.PHASECHK.TRANS64.TRYWAIT P1, [UR6+0x28830], R8 ;  /* 0x02883008ff0075a7 */ /* 0x000e640008020146 */
[----:B-1----:R-:W-:Y:S05]  /*6e70*/  @!P1 BRA `(.L_x_1056) ;  /* 0x00000170002c9947 */ /* 0x002fea0003800000 */
.L_x_1053:
        /* <DEDUP_REMOVED lines=27> */
.L_x_1058:
[----:B------:R-:W-:Y:S01]  /*7030*/  ULEA UR6, UR49, UR45, 0x3 ;  /* 0x0000002d31067291 */ /* 0x000fe2000f8e183f */
[----:B------:R-:W-:-:S05]  /*7040*/  IMAD.U32 R8, RZ, RZ, UR37 ;  /* 0x00000025ff087e24 */ /* 0x000fca000f8e00ff */
[----:B------:R-:W-:-:S04]  /*7050*/  SHF.L.U32 R8, R8, 0x1f, RZ ;  /* 0x0000001f08087819 */ /* 0x000fc800000006ff */
[----:B------:R0:W1:Y:S01]  /*7060*/  SYNCS.PHASECHK.TRANS64.TRYWAIT P1, [UR6+0x28850], R8 ;  /* 0x02885008ff0075a7 */ /* 0x0000620008020146 */
[----:B------:R-:W-:Y:S05]  /*7070*/  @!P0 BRA `(.L_x_1059) ;  /* 0x0000000000048947 */ /* 0x000fea0003800000 */
[----:B------:R-:W-:Y:S01]  /*7080*/  BPT.TRAP 0x1 ;  /* 0x000000040000795c */ /* 0x000fe20000300000 */
.L_x_1059:
[----:B-1----:R-:W-:Y:S05]  /*7090*/  @P1 BRA `(.L_x_1057) ;  /* 0x0000000000081947 */ /* 0x002fea0003800000 */
[----:B------:R-:W1:Y:S02]  /*70a0*/  SYNCS.PHASECHK.TRANS64.TRYWAIT P1, [UR6+0x28850], R8 ;  /* 0x02885008ff0075a7 */ /* 0x000e640008020146 */
[----:B-1----:R-:W-:Y:S05]  /*70b0*/  @!P1 BRA `(.L_x_1060) ;  /* 0x0000016c00b49947 */ /* 0x002fea0003800000 */
.L_x_1057:
        /* <DEDUP_REMOVED lines=30> */
[C---:B------:R-:W-:Y:S01]  /*72a0*/  FMUL.FTZ R43, R0.reuse, R51 ;  /* 0x00000033002b7220 */ /* 0x040fe20000410000 */
[C---:B-1----:R-:W-:Y:S01]  /*72b0*/  FMUL.FTZ R9, R0.reuse, R25 ;  /* 0x0000001900097220 */ /* 0x042fe20000410000 */
[C---:B------:R-:W-:Y:S01]  /*72c0*/  FMUL.FTZ R51, R0.reuse, R59 ;  /* 0x0000003b00337220 */ /* 0x040fe20000410000 */
[C---:B------:R-:W-:Y:S01]  /*72d0*/  FMUL.FTZ R25, R0.reuse, R35 ;  /* 0x0000002300197220 */ /* 0x040fe20000410000 */
[----:B------:R-:W-:Y:S01]  /*72e0*/  FMUL.FTZ R59, R0, R65 ;  /* 0x00000041003b7220 */ /* 0x000fe20000410000 */
[----:B--2---:R-:W-:Y:S01]  /*72f0*/  LOP3.LUT P3, RZ, R218, 0x7f, RZ, 0xc0, !PT ;  /* 0x0000007fdaff7812 */ /* 0x004fe2000786c0ff */
[C---:B------:R-:W-:Y:S01]  /*7300*/  FMUL.FTZ R10, R0.reuse, R26 ;  /* 0x0000001a000a7220 */ /* 0x040fe20000410000 */
[C---:B------:R-:W-:Y:S01]  /*7310*/  FMUL.FTZ R11, R0.reuse, R27 ;  /* 0x0000001b000b7220 */ /* 0x040fe20000410000 */
[C---:B------:R-:W-:Y:S01]  /*7320*/  FMUL.FTZ R13, R0.reuse, R29 ;  /* 0x0000001d000d7220 */ /* 0x040fe20000410000 */
[C---:B------:R-:W-:Y:S01]  /*7330*/  FMUL.FTZ R35, R0.reuse, R45 ;  /* 0x0000002d00237220 */ /* 0x040fe20000410000 */
[C---:B------:R-:W-:Y:S01]  /*7340*/  FMUL.FTZ R65, R0.reuse, R75 ;  /* 0x0000004b00417220 */ /* 0x040fe20000410000 */
[C---:B0-----:R-:W-:Y:S01]  /*7350*/  FMUL.FTZ R8, R0.reuse, R24 ;  /* 0x0000001800087220 */ /* 0x041fe20000410000 */
        /* <DEDUP_REMOVED lines=71> */
[C---:B------:R-:W-:Y:S01]  /*77d0*/  FMUL.FTZ R108, R0.reuse, R118 ;  /* 0x00000076006c7220 */ /* 0x040fe20000410000 */
[----:B------:R-:W-:Y:S01]  /*77e0*/  FMUL.FTZ R110, R0, R119 ;  /* 0x00000077006e7220 */ /* 0x000fe20000410000 */
[----:B------:R-:W-:Y:S01]  /*77f0*/  @!P3 LEA R41, R41, UR45, 0x3 ;  /* 0x0000002d2929bc11 */ /* 0x000fe2000f8e18ff */
[----:B------:R-:W-:Y:S01]  /*7800*/  IMAD R116, R19, -0x2, R116 ;  /* 0xfffffffe13747824 */ /* 0x000fe200078e0274 */
[----:B------:R-:W-:Y:S01]  /*7810*/  SHF.R.U32.HI R218, RZ, 0x7, R218 ;  /* 0x00000007ffda7819 */ /* 0x000fe200000116da */
[----:B------:R-:W0:Y:S02]  /*7820*/  MUFU.TANH R8, R8 ;  /* 0x0000000800087308 */ /* 0x000e240000002400 */
[----:B------:R-:W-:Y:S01]  /*7830*/  @!P3 VIADD R41, R41, 0x28840 ;  /* 0x000288402929b836 */ /* 0x000fe20000000000 */
[----:B------:R-:W-:Y:S01]  /*7840*/  IADD3 R117, -R18, R116, R17 ;  /* 0x0000007412757210 */ /* 0x000fe20007ffe111 */
[----:B------:R-:W-:-:S03]  /*7850*/  VIADD R109, R116, 0xffffffff ;  /* 0xffffffff746d7836 */ /* 0x000fc60000000000 */
[----:B------:R-:W-:Y:S01]  /*7860*/  @!P3 PRMT R41, RZ, 0x654, R41 ;  /* 0x00000654ff29b816 */ /* 0x000fe20000000029 */
[----:B------:R-:W1:Y:S01]  /*7870*/  MUFU.TANH R9, R9 ;  /* 0x0000000900097308 */ /* 0x000e620000002400 */
[C---:B------:R-:W-:Y:S02]  /*7880*/  VIADD R118, R117.reuse, UR22 ;  /* 0x0000001675767c36 */ /* 0x040fe40008000000 */
[----:B------:R-:W-:-:S05]  /*7890*/  VIADD R117, R117, UR21 ;  /* 0x0000001575757c36 */ /* 0x000fca0008000000 */
        /* <DEDUP_REMOVED lines=130> */
[----:B------:R-:W-:Y:S01]  /*80c0*/  IADD3 R119, -R18, R17, R184 ;  /* 0x0000001112777210 */ /* 0x000fe20007ffe1b8 */
        /* <DEDUP_REMOVED lines=11> */
.L_x_1063:
[----:B------:R-:W-:-:S05]  /*8180*/  IMAD.U32 R184, RZ, RZ, UR24 ;  /* 0x00000018ffb87e24 */ /* 0x000fca000f8e00ff */
[----:B------:R-:W-:-:S13]  /*8190*/  ISETP.NE.AND P1, PT, R184, 0x1, PT ;  /* 0x00000001b800780c */ /* 0x000fda0003f25270 */
[----:B------:R-:W0:Y:S02]  /*81a0*/  @P1 LDC.64 R40, c[0x0][0x9e8] ;  /* 0x00027a00ff281b82 */ /* 0x000e240000000a00 */
[----:B0-----:R-:W-:-:S05]  /*81b0*/  @P1 IMAD.HI.U32 R40, R119, R40, RZ ;  /* 0x0000002877281227 */ /* 0x001fca00078e00ff */
[----:B------:R-:W-:-:S07]  /*81c0*/  @P1 SHF.R.U32.HI R119, RZ, R41, R40 ;  /* 0x00000029ff771219 */ /* 0x000fce0000011628 */
.L_x_1064:
[----:B------:R-:W-:Y:S05]  /*81d0*/  BSYNC B0 ;  /* 0x0000000000007941 */ /* 0x000fea0003800000 */
.L_x_1062:
[----:B------:R-:W-:-:S05]  /*81e0*/  IMAD R119, R119, R184, R109 ;  /* 0x000000b877777224 */ /* 0x000fca00078e026d */
[----:B------:R-:W-:Y:S02]  /*81f0*/  VIADDMNMX R116, R119, R184, R116, PT ;  /* 0x000000b877747246 */ /* 0x000fe40003800174 */
[----:B------:R-:W-:-:S07]  /*8200*/  VIMNMX R115, R115, R119, !PT ;  /* 0x0000007773737248 */ /* 0x000fce0007fe0100 */
.L_x_1061:
        /* <DEDUP_REMOVED lines=295> */
.L_x_1067:
[----:B------:R-:W-:-:S05]  /*9480*/  IMAD.U32 R114, RZ, RZ, UR24 ;  /* 0x00000018ff727e24 */ /* 0x000fca000f8e00ff */
[----:B------:R-:W-:-:S13]  /*9490*/  ISETP.NE.AND P6, PT, R114, 0x1, PT ;  /* 0x000000017200780c */ /* 0x000fda0003fc5270 */
[----:B------:R-:W0:Y:S02]  /*94a0*/  @P6 LDC.64 R8, c[0x0][0x9e8] ;  /* 0x00027a00ff086b82 */ /* 0x000e240000000a00 */
[----:B0-----:R-:W-:-:S05]  /*94b0*/  @P6 IMAD.HI.U32 R8, R112, R8, RZ ;  /* 0x0000000870086227 */ /* 0x001fca00078e00ff */
[----:B------:R-:W-:-:S07]  /*94c0*/  @P6 SHF.R.U32.HI R112, RZ, R9, R8 ;  /* 0x00000009ff706219 */ /* 0x000fce0000011608 */
.L_x_1068:
[----:B------:R-:W-:Y:S05]  /*94d0*/  BSYNC B0 ;  /* 0x0000000000007941 */ /* 0x000fea0003800000 */
.L_x_1066:
[----:B------:R-:W-:-:S05]  /*94e0*/  IMAD R109, R112, R114, R109 ;  /* 0x00000072706d7224 */ /* 0x000fca00078e026d */
[----:B------:R-:W-:Y:S02]  /*94f0*/  VIADDMNMX R118, R109, R114, R118, PT ;  /* 0x000000726d767246 */ /* 0x000fe40003800176 */
[----:B------:R-:W-:-:S07]  /*9500*/  VIMNMX R117, R117, R109, !PT ;  /* 0x0000006d75757248 */ /* 0x000fce0007fe0100 */
.L_x_1065:
[----:B------:R-:W-:Y:S01]  /*9510*/  ISETP.GT.AND P1, PT, R117, 0x1, !P1 ;  /* 0x000000017500780c */ /* 0x000fe20004f24270 */
[----:B------:R-:W-:Y:S01]  /*9520*/  IMAD.U32 R115, RZ, RZ, UR23 ;  /* 0x00000017ff737e24 */ /* 0x000fe2000f8e00ff */
        /* <DEDUP_REMOVED lines=268> */
[----:B------:R-:W-:Y:S02]  /*a5f0*/  MUFU.EX2 R112, R112 ;  /* 0x0000007000707308 */ /* 0x000fe40000000800 */
[----:B------:R-:W-:-:S04]  /*a600*/  FMNMX.FTZ R45, R29, R44, !PT ;  /* 0x0000002c1d2d7209 */ /* 0x000fc80007810000 */
[----:B------:R-:W-:Y:S01]  /*a610*/  FMNMX.FTZ R48, R32, R45, !PT ;  /* 0x0000002d20307209 */ /* 0x000fe20007810000 */
[----:B------:R-:W-:-:S01]  /*a620*/  FFMA.FTZ R45, R49, UR23, -R114 ;  /* 0x00000017312d7c23 */ /* 0x000fc20008010872 */
[----:B------:R0:W-:Y:S02]  /*a630*/  MUFU.EX2 R44, R115 ;  /* 0x00000073002c7308 */ /* 0x0001e40000000800 */
[----:B------:R-:W-:-:S04]  /*a640*/  FMNMX.FTZ R49, R33, R48, !PT ;  /* 0x0000003021317209 */ /* 0x000fc80007810000 */
[----:B------:R-:W-:Y:S02]  /*a650*/  FMNMX.FTZ R48, R36, R49, !PT ;  /* 0x0000003124307209 */ /* 0x000fe40007810000 */
[----:B------:R-:W-:Y:S01]  /*a660*/  MUFU.EX2 R9, R9 ;  /* 0x0000000900097308 */ /* 0x000fe20000000800 */
[----:B0-----:R-:W-:-:S01]  /*a670*/  FFMA.FTZ R115, R58, UR23, -R114 ;  /* 0x000000173a737c23 */ /* 0x001fc20008010872 */
        /* <DEDUP_REMOVED lines=21> */
[----:B------:R-:W-:Y:S01]  /*a7d0*/  FMNMX.FTZ R63, R61, R60, !PT ;  /* 0x0000003c3d3f7209 */ /* 0x000fe20007810000 */
[----:B------:R-:W-:-:S01]  /*a7e0*/  FFMA.FTZ R60, R66, UR23, -R114 ;  /* 0x00000017423c7c23 */ /* 0x000fc20008010872 */
[----:B------:R-:W-:Y:S01]  /*a7f0*/  MUFU.EX2 R20, R20 ;  /* 0x0000001400147308 */ /* 0x000fe20000000800 */
[----:B0-----:R-:W-:-:S01]  /*a800*/  FFMA.FTZ R109, R70, UR23, -R114 ;  /* 0x00000017466d7c23 */ /* 0x001fc20008010872 */
[----:B------:R-:W-:-:S04]  /*a810*/  FMNMX.FTZ R63, R62, R63, !PT ;  /* 0x0000003f3e3f7209 */ /* 0x000fc80007810000 */
[----:B------:R-:W-:Y:S01]  /*a820*/  FMNMX.FTZ R66, R64, R63, !PT ;  /* 0x0000003f40427209 */ /* 0x000fe20007810000 */
[----:B------:R-:W-:-:S01]  /*a830*/  FFMA.FTZ R63, R67, UR23, -R114 ;  /* 0x00000017433f7c23 */ /* 0x000fc20008010872 */
[----:B------:R-:W-:Y:S02]  /*a840*/  MUFU.EX2 R21, R21 ;  /* 0x0000001500157308 */ /* 0x000fe40000000800 */
[----:B------:R-:W-:-:S04]  /*a850*/  FMNMX.FTZ R67, R65, R66, !PT ;  /* 0x0000004241437209 */ /* 0x000fc80007810000 */
[----:B------:R-:W-:Y:S02]  /*a860*/  FMNMX.FTZ R66, R68, R67, !PT ;  /* 0x0000004344427209 */ /* 0x000fe40007810000 */
[----:B------:R-:W-:Y:S02]  /*a870*/  MUFU.EX2 R26, R26 ;  /* 0x0000001a001a7308 */ /* 0x000fe40000000800 */
        /* <DEDUP_REMOVED lines=10> */
[----:B------:R0:W-:Y:S02]  /*a920*/  MUFU.EX2 R70, R115 ;  /* 0x0000007300467308 */ /* 0x0001e40000000800 */
[----:B------:R-:W-:-:S04]  /*a930*/  FMNMX.FTZ R75, R81, R74, !PT ;  /* 0x0000004a514b7209 */ /* 0x000fc80007810000 */
        /* <DEDUP_REMOVED lines=19> */
[----:B------:R-:W-:Y:S01]  /*aa70*/  FSEL R111, R8, RZ, P1 ;  /* 0x000000ff086f7208 */ /* 0x000fe20000800000 */
[----:B------:R-:W-:Y:S01]  /*aa80*/  MUFU.EX2 R30, R30 ;  /* 0x0000001e001e7308 */ /* 0x000fe20000000800 */
[----:B------:R-:W-:-:S03]  /*aa90*/  FMNMX.FTZ R109, R93, R74, !PT ;  /* 0x0000004a5d6d7209 */ /* 0x000fc60007810000 */
[----:B------:R-:W-:Y:S01]  /*aaa0*/  FADD.FTZ R111, -R111, R6 ;  /* 0x000000066f6f7221 */ /* 0x000fe20000010100 */
[----:B------:R-:W-:-:S03]  /*aab0*/  FMNMX.FTZ R74, R96, R109, !PT ;  /* 0x0000006d604a7209 */ /* 0x000fc60007810000 */
[----:B------:R-:W-:Y:S01]  /*aac0*/  FMUL.FTZ R111, R111, UR23 ;  /* 0x000000176f6f7c20 */ /* 0x000fe20008410000 */
[----:B------:R-:W-:Y:S01]  /*aad0*/  FMNMX.FTZ R83, R99, R74, !PT ;  /* 0x0000004a63537209 */ /* 0x000fe20007810000 */
[----:B------:R-:W-:Y:S03]  /*aae0*/  MUFU.EX2 R31, R31 ;  /* 0x0000001f001f7308 */ /* 0x000fe60000000800 */
[----:B------:R-:W-:Y:S01]  /*aaf0*/  FMNMX.FTZ R74, R100, R83, !PT ;  /* 0x00000053644a7209 */ /* 0x000fe20007810000 */
[--C-:B------:R-:W-:Y:S01]  /*ab00*/  FFMA.FTZ R83, R86, UR23, -R114.reuse ;  /* 0x0000001756537c23 */ /* 0x100fe20008010872 */
[----:B------:R-:W-:-:S01]  /*ab10*/  FFMA.FTZ R86, R87, UR23, -R114 ;  /* 0x0000001757567c23 */ /* 0x000fc20008010872 */
[----:B------:R-:W-:Y:S01]  /*ab20*/  FFMA.FTZ R114, R113, UR23, -R114 ;  /* 0x0000001771727c23 */ /* 0x000fe20008010872 */
[----:B------:R-:W-:Y:S01]  /*ab30*/  FMNMX.FTZ R109, R101, R74, !PT ;  /* 0x0000004a656d7209 */ /* 0x000fe20007810000 */
[----:B------:R-:W0:Y:S03]  /*ab40*/  MUFU.EX2 R111, R111 ;  /* 0x0000006f006f7308 */ /* 0x000e260000000800 */
[----:B------:R-:W-:-:S04]  /*ab50*/  FMNMX.FTZ R74, R104, R109, !PT ;  /* 0x0000006d684a7209 */ /* 0x000fc80007810000 */
[----:B------:R-:W-:Y:S01]  /*ab60*/  FMNMX.FTZ R87, R105, R74, !PT ;  /* 0x0000004a69577209 */ /* 0x000fe20007810000 */
[----:B------:R1:W-:Y:S03]  /*ab70*/  MUFU.EX2 R6, R114 ;  /* 0x0000007200067308 */ /* 0x0003e60000000800 */
[----:B------:R-:W-:-:S04]  /*ab80*/  FMNMX.FTZ R87, R108, R87, !PT ;  /* 0x000000576c577209 */ /* 0x000fc80007810000 */
[----:B------:R-:W-:Y:S01]  /*ab90*/  FMNMX.FTZ R74, R110, R87, !PT ;  /* 0x000000576e4a7209 */ /* 0x000fe20007810000 */
[----:B------:R-:W-:Y:S04]  /*aba0*/  MUFU.EX2 R34, R34 ;  /* 0x0000002200227308 */ /* 0x000fe80000000800 */
[----:B------:R-:W2:Y:S04]  /*abb0*/  SHFL.BFLY PT, R109, R74, 0x2, 0x1f ;  /* 0x0c401f004a6d7f89 */ /* 0x000ea800000e0000 */
[----:B------:R3:W-:Y:S08]  /*abc0*/  MUFU.EX2 R87, R115 ;  /* 0x0000007300577308 */ /* 0x0007f00000000800 */
[----:B------:R-:W-:Y:S08]  /*abd0*/  MUFU.EX2 R35, R35 ;  /* 0x0000002300237308 */ /* 0x000ff00000000800 */
[----:B------:R-:W-:Y:S01]  /*abe0*/  MUFU.EX2 R38, R38 ;  /* 0x0000002600267308 */ /* 0x000fe20000000800 */
[----:B--2---:R-:W-:-:S07]  /*abf0*/  FMNMX.FTZ R109, R74, R109, !PT ;  /* 0x0000006d4a6d7209 */ /* 0x004fce0007810000 */
[----:B------:R-:W-:Y:S01]  /*ac00*/  MUFU.EX2 R39, R39 ;  /* 0x0000002700277308 */ /* 0x000fe20000000800 */
[----:B------:R-:W2:Y:S07]  /*ac10*/  SHFL.BFLY PT, R74, R109, 0x1, 0x1f ;  /* 0x0c201f006d4a7f89 */ /* 0x000eae00000e0000 */
[----:B------:R-:W-:Y:S08]  /*ac20*/  MUFU.EX2 R41, R41 ;  /* 0x0000002900297308 */ /* 0x000ff00000000800 */
[----:B------:R-:W-:Y:S08]  /*ac30*/  MUFU.EX2 R45, R45 ;  /* 0x0000002d002d7308 */ /* 0x000ff00000000800 */
[----:B------:R-:W-:Y:S01]  /*ac40*/  MUFU.EX2 R49, R49 ;  /* 0x0000003100317308 */ /* 0x000fe20000000800 */
[----:B--2---:R-:W-:Y:S01]  /*ac50*/  FMNMX.FTZ R74, R109, R74, !PT ;  /* 0x0000004a6d4a7209 */ /* 0x004fe20007810000 */
[----:B------:R-:W-:-:S03]  /*ac60*/  IMAD.U32 R109, RZ, RZ, UR23 ;  /* 0x00000017ff6d7e24 */ /* 0x000fc6000f8e00ff */
[C---:B------:R-:W-:Y:S01]  /*ac70*/  FSETP.NEU.FTZ.AND P1, PT, R74.reuse, -INF , PT ;  /* 0xff8000004a00780b */ /* 0x040fe20003f3d000 */
[----:B------:R-:W-:-:S02]  /*ac80*/  FFMA.FTZ R109, R74, R109, -8 ;  /* 0xc10000004a6d7423 */ /* 0x000fc4000001006d */
[----:B------:R-:W-:Y:S01]  /*ac90*/  MUFU.EX2 R55, R55 ;  /* 0x0000003700377308 */ /* 0x000fe20000000800 */
[----:B-1----:R-:W-:Y:S02]  /*aca0*/  FSEL R114, R74, RZ, P1 ;  /* 0x000000ff4a727208 */ /* 0x002fe40000800000 */
[----:B------:R-:W-:-:S03]  /*acb0*/  FSEL R109, R109, RZ, P1 ;  /* 0x000000ff6d6d7208 */ /* 0x000fc60000800000 */
[----:B------:R-:W-:Y:S02]  /*acc0*/  FADD.FTZ R114, -R114, R7 ;  /* 0x0000000772727221 */ /* 0x000fe40000010100 */
[----:B------:R-:W-:-:S01]  /*acd0*/  FFMA.FTZ R113, R10, UR23, -R109 ;  /* 0x000000170a717c23 */ /* 0x000fc2000801086d */
[--C-:B------:R-:W-:Y:S01]  /*ace0*/  FFMA.FTZ R10, R11, UR23, -R109.reuse ;  /* 0x000000170b0a7c23 */ /* 0x100fe2000801086d */
[----:B------:R-:W-:-:S01]  /*acf0*/  FFMA.FTZ R11, R14, UR23, -R109 ;  /* 0x000000170e0b7c23 */ /* 0x000fc2000801086d */
[--C-:B------:R-:W-:Y:S01]  /*ad00*/  FFMA.FTZ R14, R15, UR23, -R109.reuse ;  /* 0x000000170f0e7c23 */ /* 0x100fe2000801086d */
[----:B------:R-:W-:Y:S01]  /*ad10*/  FMUL.FTZ R114, R114, UR23 ;  /* 0x0000001772727c20 */ /* 0x000fe20008410000 */
[--C-:B------:R-:W-:Y:S01]  /*ad20*/  FFMA.FTZ R15, R24, UR23, -R109.reuse ;  /* 0x00000017180f7c23 */ /* 0x100fe2000801086d */
[----:B------:R-:W-:-:S01]  /*ad30*/  FFMA.FTZ R24, R25, UR23, -R109 ;  /* 0x0000001719187c23 */ /* 0x000fc2000801086d */
[--C-:B------:R-:W-:Y:S01]  /*ad40*/  FFMA.FTZ R25, R28, UR23, -R109.reuse ;  /* 0x000000171c197c23 */ /* 0x100fe2000801086d */
[----:B------:R-:W-:-:S01]  /*ad50*/  FFMA.FTZ R28, R29, UR23, -R109 ;  /* 0x000000171d1c7c23 */ /* 0x000fc2000801086d */
[--C-:B------:R-:W-:Y:S01]  /*ad60*/  FFMA.FTZ R29, R32, UR23, -R109.reuse ;  /* 0x00000017201d7c23 */ /* 0x100fe2000801086d */
        /* <DEDUP_REMOVED lines=18> */
[----:B------:R-:W-:Y:S01]  /*ae90*/  FFMA.FTZ R65, R68, UR23, -R109 ;  /* 0x0000001744417c23 */ /* 0x000fe2000801086d */
[----:B0-----:R-:W-:-:S01]  /*aea0*/  FFMA.FTZ R68, R111, R5, R112 ;  /* 0x000000056f447223 */ /* 0x001fc20000010070 */
[--C-:B------:R-:W-:Y:S01]  /*aeb0*/  FFMA.FTZ R61, R61, UR23, -R109.reuse ;  /* 0x000000173d3d7c23 */ /* 0x100fe2000801086d */
[----:B------:R-:W-:-:S01]  /*aec0*/  FFMA.FTZ R62, R62, UR23, -R109 ;  /* 0x000000173e3e7c23 */ /* 0x000fc2000801086d */
[----:B------:R-:W-:Y:S01]  /*aed0*/  FFMA.FTZ R108, R108, UR23, -R109 ;  /* 0x000000176c6c7c23 */ /* 0x000fe2000801086d */
[----:B---3--:R-:W-:-:S01]  /*aee0*/  FADD.FTZ R115, R9, R68 ;  /* 0x0000004409737221 */ /* 0x008fc20000010000 */
[----:B------:R-:W0:Y:S01]  /*aef0*/  MUFU.EX2 R11, R11 ;  /* 0x0000000b000b7308 */ /* 0x000e220000000800 */
[----:B-1----:R-:W-:-:S01]  /*af00*/  FFMA.FTZ R5, R114, R4, R113 ;  /* 0x0000000472057223 */ /* 0x002fc20000010071 */
[----:B------:R-:W-:Y:S01]  /*af10*/  FFMA.FTZ R68, R69, UR23, -R109 ;  /* 0x0000001745447c23 */ /* 0x000fe2000801086d */
[----:B------:R-:W-:-:S04]  /*af20*/  FADD.FTZ R116, R12, R115 ;  /* 0x000000730c747221 */ /* 0x000fc80000010000 */
[----:B------:R-:W-:Y:S01]  /*af30*/  FADD.FTZ R69, R13, R116 ;  /* 0x000000740d457221 */ /* 0x000fe20000010000 */
[----:B------:R-:W1:Y:S01]  /*af40*/  MUFU.EX2 R14, R14 ;  /* 0x0000000e000e7308 */ /* 0x000e620000000800 */
[----:B--2---:R-:W-:-:S07]  /*af50*/  FADD.FTZ R4, R10, R5 ;  /* 0x000000050a047221 */ /* 0x004fce0000010000 */
[----:B------:R-:W2:Y:S01]  /*af60*/  MUFU.EX2 R15, R15 ;  /* 0x0000000f000f7308 */ /* 0x000ea20000000800 */
[----:B0-----:R-:W-:-:S01]  /*af70*/  FADD.FTZ R5, R11, R4 ;  /* 0x000000040b057221 */ /* 0x001fc20000010000 */
[----:B------:R-:W-:Y:S01]  /*af80*/  FFMA.FTZ R4, R72, UR23, -R109 ;  /* 0x0000001748047c23 */ /* 0x000fe2000801086d */
[----:B------:R-:W-:-:S04]  /*af90*/  FADD.FTZ R72, R20, R69 ;  /* 0x0000004514487221 */ /* 0x000fc80000010000 */
[----:B------:R-:W-:Y:S01]  /*afa0*/  FADD.FTZ R69, R21, R72 ;  /* 0x0000004815457221 */ /* 0x000fe20000010000 */
[----:B------:R-:W0:Y:S01]  /*afb0*/  MUFU.EX2 R24, R24 ;  /* 0x0000001800187308 */ /* 0x000e220000000800 */
[----:B-1----:R-:W-:-:S01]  /*afc0*/  FADD.FTZ R116, R14, R5 ;  /* 0x000000050e747221 */ /* 0x002fc20000010000 */
[----:B------:R-:W-:Y:S01]  /*afd0*/  FFMA.FTZ R72, R73, UR23, -R109 ;  /* 0x0000001749487c23 */ /* 0x000fe2000801086d */
[----:B------:R-:W-:-:S01]  /*afe0*/  FADD.FTZ R118, R26, R69 ;  /* 0x000000451a767221 */ /* 0x000fc20000010000 */
[----:B------:R-:W-:-:S03]  /*aff0*/  FFMA.FTZ R69, R76, UR23, -R109 ;  /* 0x000000174c457c23 */ /* 0x000fc6000801086d */
[----:B------:R-:W-:Y:S01]  /*b000*/  FADD.FTZ R73, R27, R118 ;  /* 0x000000761b497221 */ /* 0x000fe20000010000 */
[----:B------:R-:W1:Y:S01]  /*b010*/  MUFU.EX2 R25, R25 ;  /* 0x0000001900197308 */ /* 0x000e620000000800 */
[----:B--2---:R-:W-:-:S02]  /*b020*/  FADD.FTZ R5, R15, R116 ;  /* 0x000000740f057221 */ /* 0x004fc40000010000 */
[----:B------:R-:W-:-:S04]  /*b030*/  FADD.FTZ R76, R30, R73 ;  /* 0x000000491e4c7221 */ /* 0x000fc80000010000 */
[----:B------:R-:W-:Y:S01]  /*b040*/  FADD.FTZ R73, R31, R76 ;  /* 0x0000004c1f497221 */ /* 0x000fe20000010000 */
        /* <DEDUP_REMOVED lines=8> */
[----:B0-----:R-:W-:-:S01]  /*b0d0*/  FADD.FTZ R5, R29, R116 ;  /* 0x000000741d057221 */ /* 0x001fc20000010000 */
[----:B------:R-:W-:Y:S01]  /*b0e0*/  FADD.FTZ R116, R34, R73 ;  /* 0x0000004922747221 */ /* 0x000fe20000010000 */
[----:B------:R-:W-:-:S03]  /*b0f0*/  FFMA.FTZ R73, R80, UR23, -R109 ;  /* 0x0000001750497c23 */ /* 0x000fc6000801086d */
[----:B------:R-:W-:Y:S02]  /*b100*/  FADD.FTZ R77, R35, R116 ;  /* 0x00000074234d7221 */ /* 0x000fe40000010000 */
[----:B------:R-:W0:Y:S02]  /*b110*/  MUFU.EX2 R36, R36 ;  /* 0x0000002400247308 */ /* 0x000e240000000800 */
        /* <DEDUP_REMOVED lines=17> */
[----:B------:R-:W-:Y:S01]  /*b230*/  FADD.FTZ R85, R55, R88 ;  /* 0x0000005837557221 */ /* 0x000fe20000010000 */
[----:B------:R-:W-:-:S01]  /*b240*/  FFMA.FTZ R88, R89, UR23, -R109 ;  /* 0x0000001759587c23 */ /* 0x000fc2000801086d */
[----:B------:R1:W-:Y:S02]  /*b250*/  MUFU.EX2 R65, R4 ;  /* 0x0000000400417308 */ /* 0x0003e40000000800 */
[----:B------:R-:W-:-:S01]  /*b260*/  FADD.FTZ R116, R58, R85 ;  /* 0x000000553a747221 */ /* 0x000fc20000010000 */
[----:B------:R-:W-:-:S05]  /*b270*/  FFMA.FTZ R85, R92, UR23, -R109 ;  /* 0x000000175c557c23 */ /* 0x000fca000801086d */
[----:B------:R-:W5:Y:S01]  /*b280*/  MUFU.EX2 R43, R43 ;  /* 0x0000002b002b7308 */ /* 0x000f620000000800 */
[----:B-1----:R-:W-:-:S04]  /*b290*/  FADD.FTZ R4, R32, R5 ;  /* 0x0000000520047221 */ /* 0x002fc80000010000 */
[----:B--2---:R-:W-:-:S03]  /*b2a0*/  FADD.FTZ R5, R33, R4 ;  /* 0x0000000421057221 */ /* 0x004fc60000010000 */
[----:B------:R-:W1:Y:S01]  /*b2b0*/  MUFU.EX2 R46, R46 ;  /* 0x0000002e002e7308 */ /* 0x000e620000000800 */
[----:B0-----:R-:W-:-:S04]  /*b2c0*/  FADD.FTZ R4, R36, R5 ;  /* 0x0000000524047221 */ /* 0x001fc80000010000 */
[----:B---3--:R-:W-:-:S03]  /*b2d0*/  FADD.FTZ R5, R37, R4 ;  /* 0x0000000425057221 */ /* 0x008fc60000010000 */
[----:B------:R-:W0:Y:S01]  /*b2e0*/  MUFU.EX2 R47, R47 ;  /* 0x0000002f002f7308 */ /* 0x000e220000000800 */
[----:B----4-:R-:W-:-:S04]  /*b2f0*/  FADD.FTZ R4, R42, R5 ;  /* 0x000000052a047221 */ /* 0x010fc80000010000 */
[----:B-----5:R-:W-:-:S03]  /*b300*/  FADD.FTZ R5, R43, R4 ;  /* 0x000000042b057221 */ /* 0x020fc60000010000 */
        /* <DEDUP_REMOVED lines=13> */
[----:B-1----:R-:W-:-:S04]  /*b3e0*/  FADD.FTZ R4, R56, R5 ;  /* 0x0000000538047221 */ /* 0x002fc80000010000 */
[----:B------:R-:W-:-:S03]  /*b3f0*/  FADD.FTZ R5, R7, R4 ;  /* 0x0000000407057221 */ /* 0x000fc60000010000 */
        /* <DEDUP_REMOVED lines=10> */
[----:B------:R-:W-:-:S03]  /*b4a0*/  FFMA.FTZ R92, R93, UR23, -R109 ;  /* 0x000000175d5c7c23 */ /* 0x000fc6000801086d */
[----:B------:R-:W-:Y:S01]  /*b4b0*/  FADD.FTZ R116, R66, R89 ;  /* 0x0000005942747221 */ /* 0x000fe20000010000 */
[----:B------:R-:W-:-:S02]  /*b4c0*/  FFMA.FTZ R89, R96, UR23, -R109 ;  /* 0x0000001760597c23 */ /* 0x000fc4000801086d */
[----:B------:R-:W2:Y:S01]  /*b4d0*/  MUFU.EX2 R68, R68 ;  /* 0x0000004400447308 */ /* 0x000ea20000000800 */
[----:B-1----:R-:W-:-:S04]  /*b4e0*/  FADD.FTZ R4, R64, R5 ;  /* 0x0000000540047221 */ /* 0x002fc80000010000 */
[----:B------:R-:W-:-:S03]  /*b4f0*/  FADD.FTZ R5, R61, R4 ;  /* 0x000000043d057221 */ /* 0x000fc60000010000 */
[----:B------:R-:W1:Y:S01]  /*b500*/  MUFU.EX2 R71, R71 ;  /* 0x0000004700477308 */ /* 0x000e620000000800 */
[----:B0-----:R-:W-:-:S04]  /*b510*/  FADD.FTZ R93, R67, R116 ;  /* 0x00000074435d7221 */ /* 0x001fc80000010000 */
[----:B------:R-:W-:-:S03]  /*b520*/  FADD.FTZ R96, R70, R93 ;  /* 0x0000005d46607221 */ /* 0x000fc60000010000 */
[----:B------:R-:W0:Y:S01]  /*b530*/  MUFU.EX2 R72, R72 ;  /* 0x0000004800487308 */ /* 0x000e220000000800 */
[----:B--2---:R-:W-:-:S04]  /*b540*/  FADD.FTZ R4, R68, R5 ;  /* 0x0000000544047221 */ /* 0x004fc80000010000 */
[----:B------:R-:W-:-:S03]  /*b550*/  FADD.FTZ R5, R65, R4 ;  /* 0x0000000441057221 */ /* 0x000fc60000010000 */
[----:B------:R-:W2:Y:S01]  /*b560*/  MUFU.EX2 R75, R75 ;  /* 0x0000004b004b7308 */ /* 0x000ea20000000800 */
[----:B-1----:R-:W-:-:S01]  /*b570*/  FADD.FTZ R4, R71, R96 ;  /* 0x0000006047047221 */ /* 0x002fc20000010000 */
[----:B------:R-:W-:-:S06]  /*b580*/  FFMA.FTZ R96, R99, UR23, -R109 ;  /* 0x0000001763607c23 */ /* 0x000fcc000801086d */
        /* <DEDUP_REMOVED lines=10> */
[----:B------:R-:W-:-:S06]  /*b630*/  FFMA.FTZ R93, R100, UR23, -R109 ;  /* 0x00000017645d7c23 */ /* 0x000fcc000801086d */
[----:B------:R-:W2:Y:S01]  /*b640*/  MUFU.EX2 R82, R82 ;  /* 0x0000005200527308 */ /* 0x000ea20000000800 */
[----:B-1----:R-:W-:-:S07]  /*b650*/  FADD.FTZ R5, R79, R4 ;  /* 0x000000044f057221 */ /* 0x002fce0000010000 */
[----:B------:R-:W1:Y:S01]  /*b660*/  MUFU.EX2 R80, R80 ;  /* 0x0000005000507308 */ /* 0x000e620000000800 */
[----:B0-----:R-:W-:-:S01]  /*b670*/  FADD.FTZ R99, R73, R116 ;  /* 0x0000007449637221 */ /* 0x001fc20000010000 */
[----:B------:R-:W-:-:S06]  /*b680*/  FFMA.FTZ R116, R101, UR23, -R109 ;  /* 0x0000001765747c23 */ /* 0x000fcc000801086d */
        /* <DEDUP_REMOVED lines=12> */
[----:B0-----:R-:W-:-:S01]  /*b750*/  FADD.FTZ R100, R84, R99 ;  /* 0x0000006354647221 */ /* 0x001fc20000010000 */
[----:B------:R-:W-:-:S06]  /*b760*/  FFMA.FTZ R99, R104, UR23, -R109 ;  /* 0x0000001768637c23 */ /* 0x000fcc000801086d */
[----:B------:R-:W0:Y:S01]  /*b770*/  MUFU.EX2 R88, R88 ;  /* 0x0000005800587308 */ /* 0x000e220000000800 */
[----:B--2---:R-:W-:-:S01]  /*b780*/  FADD.FTZ R101, R81, R100 ;  /* 0x0000006451657221 */ /* 0x004fc20000010000 */
[--C-:B------:R-:W-:Y:S01]  /*b790*/  FFMA.FTZ R100, R105, UR23, -R109.reuse ;  /* 0x0000001769647c23 */ /* 0x100fe2000801086d */
[----:B------:R-:W-:-:S05]  /*b7a0*/  FFMA.FTZ R109, R110, UR23, -R109 ;  /* 0x000000176e6d7c23 */ /* 0x000fca000801086d */
        /* <DEDUP_REMOVED lines=38> */
[----:B------:R-:W-:Y:S01]  /*ba10*/  FADD.FTZ R5, R6, R5 ;  /* 0x0000000506057221 */ /* 0x000fe20000010000 */
[----:B0-----:R-:W-:-:S04]  /*ba20*/  FADD.FTZ R101, R108, R101 ;  /* 0x000000656c657221 */ /* 0x001fc80000010000 */
[----:B--2---:R-:W-:Y:S01]  /*ba30*/  FADD.FTZ R4, R109, R101 ;  /* 0x000000656d047221 */ /* 0x004fe20000010000 */
[----:B------:R-:W-:Y:S06]  /*ba40*/  @!P0 BRA `(.L_x_1069) ;  /* 0x0000000000048947 */ /* 0x000fec0003800000 */
[----:B------:R-:W-:Y:S01]  /*ba50*/  BPT.TRAP 0x1 ;  /* 0x000000040000795c */ /* 0x000fe20000300000 */
.L_x_1069:
        /* <DEDUP_REMOVED lines=127> */
.L_x_1052:
        /* <DEDUP_REMOVED lines=26> */
.L_x_1072:
[----:B------:R-:W-:-:S11]  /*c3f0*/  UISETP.NE.AND UP2, UPT, UR14, 0x1, UPT ;  /* 0x000000010e00788c */ /* 0x000fd6000bf45270 */
[----:B------:R-:W-:Y:S02]  /*c400*/  @UP2 ULDC.64 UR18, c[0x0][0x9e8] ;  /* 0x00027a0000122ab9 */ /* 0x000fe40000000a00 */
[----:B------:R-:W-:-:S04]  /*c410*/  UIMAD.WIDE.U32 UR6, UR10, UR18, URZ ;  /* 0x000000120a0672a5 */ /* 0x000fc8000f8e003f */
[----:B------:R-:W-:-:S12]  /*c420*/  @UP2 USHF.R.U32.HI UR10, URZ, UR19, UR7 ;  /* 0x000000133f0a2299 */ /* 0x000fd80008011607 */
.L_x_1073:
[----:B------:R-:W-:-:S04]  /*c430*/  UIMAD UR10, UR10, UR14, URZ ;  /* 0x0000000e0a0a72a4 */ /* 0x000fc8000f8e023f */
[----:B------:R-:W-:-:S04]  /*c440*/  UISETP.LT.AND UP2, UPT, UR11, UR10, UPT ;  /* 0x0000000a0b00728c */ /* 0x000fc8000bf41270 */
[----:B------:R-:W-:-:S12]  /*c450*/  USEL UR11, UR11, UR10, !UP2 ;  /* 0x0000000a0b0b7287 */ /* 0x000fd8000d000000 */
.L_x_1071:
        /* <DEDUP_REMOVED lines=12> */
.L_x_1084:
[----:B------:R-:W-:Y:S01]  /*c520*/  ISETP.NE.AND P2, PT, RZ, UR44, PT ;  /* 0x0000002cff007c0c */ /* 0x000fe2000bf45270 */
[----:B------:R-:W-:-:S04]  /*c530*/  UISETP.NE.AND UP2, UPT, UR49, 0x1, UPT ;  /* 0x000000013100788c */ /* 0x000fc8000bf45270 */
[----:B------:R-:W-:-:S04]  /*c540*/  USEL UR37, URZ, 0x1, UP2 ;  /* 0x000000013f257887 */ /* 0x000fc80009000000 */
[----:B------:R-:W-:-:S04]  /*c550*/  ULOP3.LUT UR37, UR25, UR37, URZ, 0x3c, !UPT ;  /* 0x0000002519257292 */ /* 0x000fc8000f8e3c3f */
[----:B------:R-:W-:Y:S08]  /*c560*/  @P2 BRA `(.L_x_1075) ;  /* 0x0000000000382947 */ /* 0x000ff00003800000 */
[----:B------:R-:W-:Y:S05]  /*c570*/  @!P0 BRA `(.L_x_1076) ;  /* 0x0000000000048947 */ /* 0x000fea0003800000 */
[----:B------:R-:W-:Y:S01]  /*c580*/  BPT.TRAP 0x1 ;  /* 0x000000040000795c */ /* 0x000fe20000300000 */
.L_x_1076:
        /* <DEDUP_REMOVED lines=9> */
.L_x_1077:
[----:B-1----:R-:W-:Y:S05]  /*c620*/  @P1 BRA `(.L_x_1075) ;  /* 0x0000000000081947 */ /* 0x002fea0003800000 */
[----:B------:R-:W1:Y:S02]  /*c630*/  SYNCS.PHASECHK.TRANS64.TRYWAIT P1, [UR6+0x28830], R6 ;  /* 0x02883006ff0075a7 */ /* 0x000e640008020146 */
[----:B-1----:R-:W-:Y:S05]  /*c640*/  @!P1 BRA `(.L_x_1078) ;  /* 0x0000011800689947 */ /* 0x002fea0003800000 */
.L_x_1075:
        /* <DEDUP_REMOVED lines=30> */
.L_x_1080:
[----:B------:R-:W-:Y:S01]  /*c830*/  ULEA UR6, UR49, UR45, 0x3 ;  /* 0x0000002d31067291 */ /* 0x000fe2000f8e183f */
[----:B------:R-:W-:-:S05]  /*c840*/  IMAD.U32 R6, RZ, RZ, UR25 ;  /* 0x00000019ff067e24 */ /* 0x000fca000f8e00ff */
[----:B------:R-:W-:-:S04]  /*c850*/  SHF.L.U32 R6, R6, 0x1f, RZ ;  /* 0x0000001f06067819 */ /* 0x000fc800000006ff */
[----:B------:R0:W1:Y:S01]  /*c860*/  SYNCS.PHASECHK.TRANS64.TRYWAIT P1, [UR6+0x28850], R6 ;  /* 0x02885006ff0075a7 */ /* 0x0000620008020146 */
[----:B------:R-:W-:Y:S05]  /*c870*/  @!P0 BRA `(.L_x_1081) ;  /* 0x0000000000048947 */ /* 0x000fea0003800000 */
[----:B------:R-:W-:Y:S01]  /*c880*/  BPT.TRAP 0x1 ;  /* 0x000000040000795c */ /* 0x000fe20000300000 */
.L_x_1081:
[----:B-1----:R-:W-:Y:S05]  /*c890*/  @P1 BRA `(.L_x_1079) ;  /* 0x0000000000081947 */ /* 0x002fea0003800000 */
[----:B------:R-:W1:Y:S02]  /*c8a0*/  SYNCS.PHASECHK.TRANS64.TRYWAIT P1, [UR6+0x28850], R6 ;  /* 0x02885006ff0075a7 */ /* 0x000e640008020146 */
[----:B-1----:R-:W-:Y:S05]  /*c8b0*/  @!P1 BRA `(.L_x_1082) ;  /* 0x0000011400e49947 */ /* 0x002fea0003800000 */
.L_x_1079:
        /* <DEDUP_REMOVED lines=113> */
[----:B------:R-:W1:Y:S02]  /*cfd0*/  S2R R218, SR_TID.X ;  /* 0x0000000000da7919 */ /* 0x000e640000002100 */
        /* <DEDUP_REMOVED lines=528> */
.L_x_1083:
        /* <DEDUP_REMOVED lines=124> */
.L_x_1074:
[----:B------:R-:W-:-:S13]  /*f8a0*/  ISETP.GE.AND P1, PT, R3, UR42, PT ;  /* 0x0000002a03007c0c */ /* 0x000fda000bf26270 */
[----:B------:R-:W-:Y:S05]  /*f8b0*/  @!P1 BRA `(.L_x_1085) ;  /* 0x0000005400589947 */ /* 0x000fea0003800000 */
[----:B------:R-:W-:Y:S01]  /*f8c0*/  IMAD.MOV.U32 R8, RZ, RZ, R7 ;  /* 0x000000ffff087224 */ /* 0x000fe200078e0007 */
[----:B------:R-:W-:Y:S01]  /*f8d0*/  UMOV UR26, UR37 ;  /* 0x00000025001a7c82 */ /* 0x000fe20008000000 */
[----:B------:R-:W-:Y:S01]  /*f8e0*/  IMAD.MOV.U32 R9, RZ, RZ, R6 ;  /* 0x000000ffff097224 */ /* 0x000fe200078e0006 */
[----:B------:R-:W-:Y:S01]  /*f8f0*/  ULDC UR24, c[0x0][0x9e4] ;  /* 0x0002790000187ab9 */ /* 0x000fe20000000800 */
[----:B------:R-:W-:Y:S01]  /*f900*/  ULDC UR23, c[0x0][0x988] ;  /* 0x0002620000177ab9 */ /* 0x000fe20000000800 */
[----:B------:R-:W-:-:S05]  /*f910*/  ULDC UR25, c[0x0][0x9e0] ;  /* 0x0002780000197ab9 */ /* 0x000fca0000000800 */
.L_x_1103:
[----:B------:R-:W-:Y:S01]  /*f920*/  ISETP.NE.AND P2, PT, RZ, UR44, PT ;  /* 0x0000002cff007c0c */ /* 0x000fe2000bf45270 */
[----:B------:R-:W-:-:S04]  /*f930*/  UISETP.NE.AND UP2, UPT, UR49, 0x1, UPT ;  /* 0x000000013100788c */ /* 0x000fc8000bf45270 */
[----:B------:R-:W-:-:S04]  /*f940*/  USEL UR37, URZ, 0x1, UP2 ;  /* 0x000000013f257887 */ /* 0x000fc80009000000 */
[----:B------:R-:W-:-:S04]  /*f950*/  ULOP3.LUT UR37, UR26, UR37, URZ, 0x3c, !UPT ;  /* 0x000000251a257292 */ /* 0x000fc8000f8e3c3f */
[----:B------:R-:W-:Y:S08]  /*f960*/  @P2 BRA `(.L_x_1086) ;  /* 0x0000000000382947 */ /* 0x000ff00003800000 */
[----:B------:R-:W-:Y:S05]  /*f970*/  @!P0 BRA `(.L_x_1087) ;  /* 0x0000000000048947 */ /* 0x000fea0003800000 */
[----:B------:R-:W-:Y:S01]  /*f980*/  BPT.TRAP 0x1 ;  /* 0x000000040000795c */ /* 0x000fe20000300000 */
.L_x_1087:
        /* <DEDUP_REMOVED lines=9> */
.L_x_1088:
[----:B-1----:R-:W-:Y:S05]  /*fa20*/  @P1 BRA `(.L_x_1086) ;  /* 0x0000000000081947 */ /* 0x002fea0003800000 */
[----:B------:R-:W1:Y:S02]  /*fa30*/  SYNCS.PHASECHK.TRANS64.TRYWAIT P1, [UR6+0x28830], R6 ;  /* 0x02883006ff0075a7 */ /* 0x000e640008020146 */
[----:B-1----:R-:W-:Y:S05]  /*fa40*/  @!P1 BRA `(.L_x_1089) ;  /* 0x000000e400989947 */ /* 0x002fea0003800000 */
.L_x_1086:
        /* <DEDUP_REMOVED lines=30> */
.L_x_1091:
[----:B------:R-:W-:Y:S01]  /*fc30*/  ULEA UR6, UR49, UR45, 0x3 ;  /* 0x0000002d31067291 */ /* 0x000fe2000f8e183f */
[----:B------:R-:W-:-:S05]  /*fc40*/  IMAD.U32 R6, RZ, RZ, UR26 ;  /* 0x0000001aff067e24 */ /* 0x000fca000f8e00ff */
[----:B------:R-:W-:-:S04]  /*fc50*/  SHF.L.U32 R6, R6, 0x1f, RZ ;  /* 0x0000001f06067819 */ /* 0x000fc800000006ff */
[----:B------:R0:W1:Y:S01]  /*fc60*/  SYNCS.PHASECHK.TRANS64.TRYWAIT P1, [UR6+0x28850], R6 ;  /* 0x02885006ff0075a7 */ /* 0x0000620008020146 */
[----:B------:R-:W-:Y:S05]  /*fc70*/  @!P0 BRA `(.L_x_1092) ;  /* 0x0000000000048947 */ /* 0x000fea0003800000 */
[----:B------:R-:W-:Y:S01]  /*fc80*/  BPT.TRAP 0x1 ;  /* 0x000000040000795c */ /* 0x000fe20000300000 */
.L_x_1092:
[----:B-1----:R-:W-:Y:S05]  /*fc90*/  @P1 BRA `(.L_x_1090) ;  /* 0x0000000000081947 */ /* 0x002fea0003800000 */
[----:B------:R-:W1:Y:S02]  /*fca0*/  SYNCS.PHASECHK.TRANS64.TRYWAIT P1, [UR6+0x28850], R6 ;  /* 0x02885006ff0075a7 */ /* 0x000e640008020146 */
[----:B-1----:R-:W-:Y:S05]  /*fcb0*/  @!P1 BRA `(.L_x_1093) ;  /* 0x000000e400149947 */ /* 0x002fea0003800000 */
.L_x_1090:
        /* <DEDUP_REMOVED lines=121> */
[----:B------:R-:W-:Y:S01]  /*10450*/  VIADD R110, R110, 0xffffffff ;  /* 0xffffffff6e6e7836 */ /* 0x000fe20000000000 */
[----:B------:R-:W-:-:S02]  /*10460*/  IADD3 R115, -R218, 0xb, RZ ;  /* 0x0000000bda737810 */ /* 0x000fc40007ffe1ff */
        /* <DEDUP_REMOVED lines=112> */
[----:B------:R-:W-:-:S05]  /*10b70*/  @P2 SHF.R.U32.HI R112, RZ, UR6, R41 ;  /* 0x00000006ff702c19 */ /* 0x000fca0008011629 */
[----:B------:R-:W5:Y:S02]  /*10b80*/  SHFL.IDX PT, R41, R112, RZ, 0x1c1f ;  /* 0x001c1fff70297589 */ /* 0x000f6400000e0000 */
[----:B------:R-:W0:Y:S08]  /*10b90*/  MUFU.TANH R99, R99 ;  /* 0x0000006300637308 */ /* 0x000e300000002400 */
[----:B------:R-:W0:Y:S08]  /*10ba0*/  MUFU.TANH R102, R102 ;  /* 0x0000006600667308 */ /* 0x000e300000002400 */
[----:B------:R-:W0:Y:S01]  /*10bb0*/  MUFU.TANH R104, R104 ;  /* 0x0000006800687308 */ /* 0x000e220000002400 */
[----:B-----5:R-:W-:-:S07]  /*10bc0*/  IMAD.IADD R116, R118, 0x1, R41 ;  /* 0x0000000176747824 */ /* 0x020fce00078e0229 */
        /* <DEDUP_REMOVED lines=11> */
[----:B------:R5:W-:Y:S06]  /*10c80*/  BAR.ARV R115, 0x100 ;  /* 0x000400730000751d */ /* 0x000bec0000002000 */
[----:B------:R0:W-:Y:S01]  /*10c90*/  @!P3 SYNCS.ARRIVE.TRANS64.RED.A1T0 RZ, [R40+URZ], RZ ;  /* 0x000000ff28ffb9a7 */ /* 0x0001e2000810043f */
[----:B-----5:R-:W-:Y:S01]  /*10ca0*/  IMAD.IADD R115, R117, 0x1, R41 ;  /* 0x0000000175737824 */ /* 0x020fe200078e0229 */
[----:B-1234-:R-:W-:Y:S06]  /*10cb0*/  @P1 BRA `(.L_x_1094) ;  /* 0x0000000000541947 */ /* 0x01efec0003800000 */
[----:B------:R-:W-:Y:S01]  /*10cc0*/  IADD3 R119, -R18, R17, R41 ;  /* 0x0000001112777210 */ /* 0x000fe20007ffe129 */
[----:B------:R-:W-:Y:S03]  /*10cd0*/  BSSY B0, `(.L_x_1095) ;  /* 0x0000010000007945 */ /* 0x000fe60003800000 */
[----:B------:R-:W-:-:S13]  /*10ce0*/  ISETP.GT.AND P1, PT, R119, -0x1, PT ;  /* 0xffffffff7700780c */ /* 0x000fda0003f24270 */
[----:B------:R-:W-:Y:S05]  /*10cf0*/  @P1 BRA `(.L_x_1096) ;  /* 0x0000000000201947 */ /* 0x000fea0003800000 */
[----:B------:R-:W-:Y:S01]  /*10d00*/  IMAD.U32 R184, RZ, RZ, UR24 ;  /* 0x00000018ffb87e24 */ /* 0x000fe2000f8e00ff */
[----:B------:R-:W-:-:S04]  /*10d10*/  LOP3.LUT R119, RZ, R119, RZ, 0x33, !PT ;  /* 0x00000077ff777212 */ /* 0x000fc800078e33ff */
[----:B------:R-:W-:-:S13]  /*10d20*/  ISETP.NE.AND P1, PT, R184, 0x1, PT ;  /* 0x00000001b800780c */ /* 0x000fda0003f25270 */
[----:B0-----:R-:W0:Y:S02]  /*10d30*/  @P1 LDC.64 R40, c[0x0][0x9e8] ;  /* 0x00027a00ff281b82 */ /* 0x001e240000000a00 */
[----:B0-----:R-:W-:-:S05]  /*10d40*/  @P1 IMAD.HI.U32 R40, R119, R40, RZ ;  /* 0x0000002877281227 */ /* 0x001fca00078e00ff */
[----:B------:R-:W-:-:S04]  /*10d50*/  @P1 SHF.R.U32.HI R119, RZ, R41, R40 ;  /* 0x00000029ff771219 */ /* 0x000fc80000011628 */
[----:B------:R-:W-:Y:S01]  /*10d60*/  LOP3.LUT R119, RZ, R119, RZ, 0x33, !PT ;  /* 0x00000077ff777212 */ /* 0x000fe200078e33ff */
[----:B------:R-:W-:Y:S06]  /*10d70*/  BRA `(.L_x_1097) ;  /* 0x0000000000147947 */ /* 0x000fec0003800000 */
.L_x_1096:
[----:B------:R-:W-:-:S05]  /*10d80*/  IMAD.U32 R184, RZ, RZ, UR24 ;  /* 0x00000018ffb87e24 */ /* 0x000fca000f8e00ff */
[----:B------:R-:W-:-:S13]  /*10d90*/  ISETP.NE.AND P1, PT, R184, 0x1, PT ;  /* 0x00000001b800780c */ /* 0x000fda0003f25270 */
[----:B0-----:R-:W0:Y:S02]  /*10da0*/  @P1 LDC.64 R40, c[0x0][0x9e8] ;  /* 0x00027a00ff281b82 */ /* 0x001e240000000a00 */
[----:B0-----:R-:W-:-:S05]  /*10db0*/  @P1 IMAD.HI.U32 R40, R119, R40, RZ ;  /* 0x0000002877281227 */ /* 0x001fca00078e00ff */
[----:B------:R-:W-:-:S07]  /*10dc0*/  @P1 SHF.R.U32.HI R119, RZ, R41, R40 ;  /* 0x00000029ff771219 */ /* 0x000fce0000011628 */
.L_x_1097:
[----:B------:R-:W-:Y:S05]  /*10dd0*/  BSYNC B0 ;  /* 0x0000000000007941 */ /* 0x000fea0003800000 */
.L_x_1095:
[----:B------:R-:W-:-:S05]  /*10de0*/  IMAD R119, R119, R184, R110 ;  /* 0x000000b877777224 */ /* 0x000fca00078e026e */
[----:B------:R-:W-:Y:S02]  /*10df0*/  VIADDMNMX R116, R119, R184, R116, PT ;  /* 0x000000b877747246 */ /* 0x000fe40003800174 */
[----:B------:R-:W-:-:S07]  /*10e00*/  VIMNMX R115, R115, R119, !PT ;  /* 0x0000007773737248 */ /* 0x000fce0007fe0100 */
.L_x_1094:
[C---:B------:R-:W-:Y:S01]  /*10e10*/  ISETP.GE.AND P3, PT, R114.reuse, 0x9, PT ;  /* 0x000000097200780c */ /* 0x040fe20003f66270 */
[----:B------:R-:W1:Y:S01]  /*10e20*/  SHFL.IDX PT, R112, R112, 0x1, 0x1c1f ;  /* 0x003c1f0070707f89 */ /* 0x000e6200000e0000 */
        /* <DEDUP_REMOVED lines=12> */
[--C-:B-1----:R-:W-:Y:S01]  /*10ef0*/  IMAD.IADD R118, R118, 0x1, R112.reuse ;  /* 0x0000000176767824 */ /* 0x102fe200078e0270 */
[----:B------:R-:W-:Y:S01]  /*10f00*/  ISETP.GE.AND P4, PT, R114, 0x11, PT ;  /* 0x000000117200780c */ /* 0x000fe20003f86270 */
[----:B------:R-:W-:Y:S01]  /*10f10*/  IMAD.IADD R117, R117, 0x1, R112 ;  /* 0x0000000175757824 */ /* 0x000fe200078e0270 */
[C---:B------:R-:W-:Y:S02]  /*10f20*/  ISETP.LT.OR P3, PT, R116.reuse, 0x9, P3 ;  /* 0x000000097400780c */ /* 0x040fe40001f61670 */
[----:B------:R-:W-:Y:S02]  /*10f30*/  ISETP.LT.OR P2, PT, R116, 0xa, P2 ;  /* 0x0000000a7400780c */ /* 0x000fe40001741670 */
[----:B0-----:R-:W-:Y:S02]  /*10f40*/  FSEL R40, R12, -INF , !P3 ;  /* 0xff8000000c287808 */ /* 0x001fe40005800000 */
        /* <DEDUP_REMOVED lines=275> */
.L_x_1100:
[----:B------:R-:W-:-:S05]  /*12080*/  IMAD.U32 R119, RZ, RZ, UR24 ;  /* 0x00000018ff777e24 */ /* 0x000fca000f8e00ff */
[----:B------:R-:W-:-:S13]  /*12090*/  ISETP.NE.AND P6, PT, R119, 0x1, PT ;  /* 0x000000017700780c */ /* 0x000fda0003fc5270 */
[----:B------:R-:W0:Y:S02]  /*120a0*/  @P6 LDC.64 R12, c[0x0][0x9e8] ;  /* 0x00027a00ff0c6b82 */ /* 0x000e240000000a00 */
[----:B0-----:R-:W-:-:S05]  /*120b0*/  @P6 IMAD.HI.U32 R12, R115, R12, RZ ;  /* 0x0000000c730c6227 */ /* 0x001fca00078e00ff */
[----:B------:R-:W-:-:S07]  /*120c0*/  @P6 SHF.R.U32.HI R115, RZ, R13, R12 ;  /* 0x0000000dff736219 */ /* 0x000fce000001160c */
.L_x_1101:
[----:B------:R-:W-:Y:S05]  /*120d0*/  BSYNC B0 ;  /* 0x0000000000007941 */ /* 0x000fea0003800000 */
.L_x_1099:
[----:B------:R-:W-:-:S05]  /*120e0*/  IMAD R110, R115, R119, R110 ;  /* 0x00000077736e7224 */ /* 0x000fca00078e026e */
[----:B------:R-:W-:Y:S02]  /*120f0*/  VIADDMNMX R118, R110, R119, R118, PT ;  /* 0x000000776e767246 */ /* 0x000fe40003800176 */
[----:B------:R-:W-:-:S07]  /*12100*/  VIMNMX R117, R117, R110, !PT ;  /* 0x0000006e75757248 */ /* 0x000fce0007fe0100 */
.L_x_1098:
        /* <DEDUP_REMOVED lines=597> */
.L_x_1102:
        /* <DEDUP_REMOVED lines=124> */
.L_x_1085:
[----:B------:R-:W-:Y:S06]  /*14e20*/  BAR.ARV 0x8, 0x180 ;  /* 0x0206000000007b1d */ /* 0x000fec0000002000 */
[----:B------:R-:W-:Y:S05]  /*14e30*/  @!P0 BRA `(.L_x_1104) ;  /* 0x0000000000048947 */ /* 0x000fea0003800000 */
[----:B------:R-:W-:Y:S01]  /*14e40*/  BPT.TRAP 0x1 ;  /* 0x000000040000795c */ /* 0x000fe20000300000 */
.L_x_1104:
[----:B------:R-:W-:Y:S01]  /*14e50*/  ULEA UR4, UR49, UR45, 0x3 ;  /* 0x0000002d31047291 */ /* 0x000fe2000f8e183f */
[----:B------:R-:W-:-:S05]  /*14e60*/  IMAD.U32 R0, RZ, RZ, UR37 ;  /* 0x00000025ff007e24 */ /* 0x000fca000f8e00ff */
[----:B------:R-:W-:-:S04]  /*14e70*/  SHF.L.U32 R0, R0, 0x1f, RZ ;  /* 0x0000001f00007819 */ /* 0x000fc800000006ff */
[----:B------:R0:W1:Y:S01]  /*14e80*/  SYNCS.PHASECHK.TRANS64.TRYWAIT P1, [UR4+0x28850], R0 ;  /* 0x02885000ff0075a7 */ /* 0x0000620008020144 */
[----:B------:R-:W-:Y:S05]  /*14e90*/  @!P0 BRA `(.L_x_1105) ;  /* 0x0000000000048947 */ /* 0x000fea0003800000 */
[----:B------:R-:W-:Y:S01]  /*14ea0*/  BPT.TRAP 0x1 ;  /* 0x000000040000795c */ /* 0x000fe20000300000 */
.L_x_1105:
[----:B-1----:R-:W-:Y:S05]  /*14eb0*/  @P1 BRA `(.L_x_1106) ;  /* 0x0000000000081947 */ /* 0x002fea0003800000 */
[----:B------:R-:W1:Y:S02]  /*14ec0*/  SYNCS.PHASECHK.TRANS64.TRYWAIT P1, [UR4+0x28850], R0 ;  /* 0x02885000ff0075a7 */ /* 0x000e640008020144 */
[----:B-1----:R-:W-:Y:S05]  /*14ed0*/  @!P1 BRA `(.L_x_1107) ;  /* 0x0000009000a49947 */ /* 0x002fea0003800000 */
.L_x_1106:
        /* <DEDUP_REMOVED lines=11> */
[----:B------:R-:W-:-:S04]  /*14f90*/  PLOP3.LUT P1, PT, PT, PT, UP0, 0x80, 0x0 ;  /* 0x000000000000781c */ /* 0x000fc80003f2f008 */
[----:B------:R-:W-:Y:S02]  /*14fa0*/  @UP0 USHF.R.S32.HI UR8, URZ, 0x1f, UR47 ;  /* 0x0000001f3f080899 */ /* 0x000fe4000801142f */
[----:B------:R-:W-:Y:S01]  /*14fb0*/  UMOV UR6, UR5 ;  /* 0x0000000500067c82 */ /* 0x000fe20008000000 */
[----:B------:R-:W-:Y:S01]  /*14fc0*/  @UP0 ULDC.64 UR12, c[0x0][0x9c8] ;  /* 0x00027200000c0ab9 */ /* 0x000fe20000000a00 */
[----:B------:R-:W-:Y:S01]  /*14fd0*/  QGMMA.64x128x32.F32.E4M3.E4M3 R120, R204, gdesc[UR4], R120, gsb0 ;  /* 0x01e00004cc787df3 */ /* 0x000fe20008000878 */
[----:B------:R-:W-:Y:S01]  /*14fe0*/  UIADD3 UR6, UR5, 0x2, URZ ;  /* 0x0000000205067890 */ /* 0x000fe2000fffe03f */
[----:B------:R-:W-:Y:S01]  /*14ff0*/  UMOV UR7, 0x80000020 ;  /* 0x8000002000077882 */ /* 0x000fe20000000000 */
[----:B------:R-:W-:Y:S02]  /*15000*/  @UP0 UIMAD UR8, UR8, UR12, URZ ;  /* 0x0000000c080802a4 */ /* 0x000fe4000f8e023f */
[----:B------:R-:W-:Y:S02]  /*15010*/  @UP0 USHF.R.S32.HI UR9, URZ, 0x1f, UR48 ;  /* 0x0000001f3f090899 */ /* 0x000fe40008011430 */
[----:B------:R-:W-:Y:S01]  /*15020*/  @UP0 UIMAD UR8, UR47, UR13, UR8 ;  /* 0x0000000d2f0802a4 */ /* 0x000fe2000f8e0208 */
[----:B------:R-:W-:-:S02]  /*15030*/  WARPGROUP.DEPBAR.LE gsb0, 0x0 ;  /* 0x00008000000079c5 */ /* 0x000fc40000010000 */
[----:B------:R-:W-:-:S06]  /*15040*/  WARPGROUP.ARRIVE ;  /* 0x00000000000079c5 */ /* 0x000fcc0000000000 */
[----:B------:R-:W-:Y:S01]  /*15050*/  QGMMA.64x128x32.F32.E4M3.E4M3 R120, R200, gdesc[UR4], R120, gsb0 ;  /* 0x01e00004c8787df3 */ /* 0x000fe20008000878 */
[----:B------:R-:W-:Y:S01]  /*15060*/  UIADD3 UR6, UR5, 0x200, URZ ;  /* 0x0000020005067890 */ /* 0x000fe2000fffe03f */
[----:B------:R-:W-:Y:S01]  /*15070*/  UMOV UR7, 0x80000020 ;  /* 0x8000002000077882 */ /* 0x000fe20000000000 */
[----:B------:R-:W-:Y:S02]  /*15080*/  WARPGROUP.DEPBAR.LE gsb0, 0x0 ;  /* 0x00008000000079c5 */ /* 0x000fe40000010000 */
[----:B------:R-:W-:-:S07]  /*15090*/  WARPGROUP.ARRIVE ;  /* 0x00000000000079c5 */ /* 0x000fce0000000000 */
[----:B------:R-:W-:Y:S01]  /*150a0*/  QGMMA.64x128x32.F32.E4M3.E4M3 R120, R196, gdesc[UR4], R120, gsb0 ;  /* 0x01e00004c4787df3 */ /* 0x000fe20008000878 */
[----:B------:R-:W-:-:S03]  /*150b0*/  @UP0 UIMAD.WIDE.U32 UR6, UR47, UR12, URZ ;  /* 0x0000000c2f0602a5 */ /* 0x000fc6000f8e003f */
        /* <DEDUP_REMOVED lines=9> */
[----:B------:R-:W-:Y:S01]  /*15150*/  IMAD.U32 R8, RZ, RZ, UR8 ;  /* 0x00000008ff087e24 */ /* 0x000fe2000f8e00ff */
[----:B------:R-:W-:Y:S02]  /*15160*/  UMOV UR7, 0x80000020 ;  /* 0x8000002000077882 */ /* 0x000fe40000000000 */
[----:B------:R-:W-:-:S05]  /*15170*/  IMAD.U32 R9, RZ, RZ, UR9 ;  /* 0x00000009ff097e24 */ /* 0x000fca000f8e00ff */
[----:B------:R2:W3:Y:S01]  /*15180*/  @P1 LDG.E R10, desc[UR50][R8.64] ;  /* 0x00000032080a1981 */ /* 0x0004e2000c1e1900 */
[----:B------:R-:W-:Y:S02]  /*15190*/  WARPGROUP.DEPBAR.LE gsb0, 0x0 ;  /* 0x00008000000079c5 */ /* 0x000fe40000010000 */
[----:B------:R-:W-:-:S06]  /*151a0*/  WARPGROUP.ARRIVE ;  /* 0x00000000000079c5 */ /* 0x000fcc0000000000 */
[----:B------:R-:W-:Y:S01]  /*151b0*/  QGMMA.64x128x32.F32.E4M3.E4M3 R120, R192, gdesc[UR4], R120, gsb0 ;  /* 0x01e00004c0787df3 */ /* 0x000fe20008000878 */
[----:B------:R-:W-:Y:S01]  /*151c0*/  UIADD3 UR6, UR5, 0x400, URZ ;  /* 0x0000040005067890 */ /* 0x000fe2000fffe03f */
[----:B------:R-:W-:Y:S01]  /*151d0*/  UMOV UR7, 0x80000020 ;  /* 0x8000002000077882 */ /* 0x000fe20000000000 */
[----:B01----:R-:W0:Y:S04]  /*151e0*/  SHFL.BFLY PT, R0, R5, 0x2, 0x1f ;  /* 0x0c401f0005007f89 */ /* 0x003e2800000e0000 */
[----:B------:R-:W1:Y:S01]  /*151f0*/  SHFL.BFLY PT, R11, R4, 0x2, 0x1f ;  /* 0x0c401f00040b7f89 */ /* 0x000e6200000e0000 */
[----:B------:R-:W-:Y:S02]  /*15200*/  WARPGROUP.DEPBAR.LE gsb0, 0x0 ;  /* 0x00008000000079c5 */ /* 0x000fe40000010000 */
[----:B------:R-:W-:-:S06]  /*15210*/  WARPGROUP.ARRIVE ;  /* 0x00000000000079c5 */ /* 0x000fcc0000000000 */
[----:B------:R-:W-:Y:S01]  /*15220*/  QGMMA.64x128x32.F32.E4M3.E4M3 R120, R188, gdesc[UR4], R120, gsb0 ;  /* 0x01e00004bc787df3 */ /* 0x000fe20008000878 */
[----:B------:R-:W-:Y:S01]  /*15230*/  UIADD3 UR6, UR5, 0x402, URZ ;  /* 0x0000040205067890 */ /* 0x000fe2000fffe03f */
        /* <DEDUP_REMOVED lines=37> */
.L_x_1108:
        /* <DEDUP_REMOVED lines=74> */
.L_x_1034:
[----:B------:R-:W0:Y:S01]  /*15930*/  S2R R7, SR_CgaCtaId ;  /* 0x0000000000077919 */ /* 0x000e220000008800 */
[----:B------:R-:W-:Y:S01]  /*15940*/  MOV R4, 0x400 ;  /* 0x0000040000047802 */ /* 0x000fe20000000f00 */
[----:B------:R-:W-:Y:S01]  /*15950*/  BSSY B0, `(.L_x_1109) ;  /* 0x0000277000007945 */ /* 0x000fe20003800000 */
[----:B------:R-:W-:Y:S02]  /*15960*/  BAR.SYNC.DEFER_BLOCKING 0x5, 0x180 ;  /* 0x0146000000007b1d */ /* 0x000fe40000010000 */
[----:B0-----:R-:W-:-:S05]  /*15970*/  LEA R4, R7, R4, 0x18 ;  /* 0x0000000407047211 */ /* 0x001fca00078ec0ff */
[----:B------:R-:W0:Y:S02]  /*15980*/  LDS.128 R36, [R4+0x288d0] ;  /* 0x0288d00004247984 */ /* 0x000e240000000c00 */
[----:B0-----:R-:W-:Y:S02]  /*15990*/  R2UR UR5, R37 ;  /* 0x00000000250572ca */ /* 0x001fe400000e0000 */
[----:B------:R-:W-:Y:S02]  /*159a0*/  R2UR UR48, R38 ;  /* 0x00000000263072ca */ /* 0x000fe400000e0000 */
        /* <DEDUP_REMOVED lines=9> */
[----:B------:R-:W0:Y:S01]  /*15a40*/  S2R R37, SR_SWINHI ;  /* 0x0000000000257919 */ /* 0x000e220000002f00 */
[----:B------:R-:W-:Y:S01]  /*15a50*/  F2FP.BF16.F32.PACK_AB R9, R180, R9 ;  /* 0x00000009b409723e */ /* 0x000fe200000010ff */
[----:B------:R-:W-:Y:S02]  /*15a60*/  ULDC.64 UR6, c[0x0][0xc00] ;  /* 0x0003000000067ab9 */ /* 0x000fe40000000a00 */
[----:B------:R1:W2:Y:S01]  /*15a70*/  LDG.E.CONSTANT R17, desc[UR50][R6.64] ;  /* 0x0000003206117981 */ /* 0x0002a2000c1e9900 */
[----:B------:R-:W-:Y:S01]  /*15a80*/  F2FP.BF16.F32.PACK_AB R10, R181, R10 ;  /* 0x0000000ab50a723e */ /* 0x000fe200000010ff */
[----:B------:R-:W-:Y:S01]  /*15a90*/  UISETP.NE.U32.AND UP0, UPT, UR6, URZ, UPT ;  /* 0x0000003f0600728c */ /* 0x000fe2000bf05070 */
[----:B------:R-:W-:Y:S02]  /*15aa0*/  F2FP.BF16.F32.PACK_AB R5, R182, R5 ;  /* 0x00000005b605723e */ /* 0x000fe400000010ff */
[----:B------:R-:W-:Y:S01]  /*15ab0*/  F2FP.BF16.F32.PACK_AB R31, R148, R31 ;  /* 0x0000001f941f723e */ /* 0x000fe200000010ff */
[----:B------:R-:W-:Y:S01]  /*15ac0*/  UISETP.NE.AND.EX UP0, UPT, UR7, URZ, UPT, UP0 ;  /* 0x0000003f0700728c */ /* 0x000fe2000bf05300 */
[----:B------:R-:W-:-:S02]  /*15ad0*/  F2FP.BF16.F32.PACK_AB R32, R149, R32 ;  /* 0x000000209520723e */ /* 0x000fc400000010ff */
[----:B------:R-:W-:Y:S01]  /*15ae0*/  F2FP.BF16.F32.PACK_AB R11, R174, R11 ;  /* 0x0000000bae0b723e */ /* 0x000fe200000010ff */
[----:B------:R-:W-:Y:S01]  /*15af0*/  ULDC.64 UR6, c[0x0][0xc00] ;  /* 0x0003000000067ab9 */ /* 0x000fe20000000a00 */
[----:B-1----:R-:W-:Y:S01]  /*15b00*/  LOP3.LUT P0, R6, R18, 0x3, RZ, 0xc0, !PT ;  /* 0x0000000312067812 */ /* 0x002fe2000780c0ff */
[----:B------:R-:W-:Y:S01]  /*15b10*/  UIMAD.WIDE UR6, UR40, 0x4, UR6 ;  /* 0x00000004280678a5 */ /* 0x000fe2000f8e0206 */
[----:B------:R-:W-:Y:S02]  /*15b20*/  F2FP.BF16.F32.PACK_AB R18, R183, R8 ;  /* 0x00000008b712723e */ /* 0x000fe400000010ff */
[----:B------:R-:W-:Y:S02]  /*15b30*/  ISETP.EQ.OR P0, PT, R6, 0x3, !P0 ;  /* 0x000000030600780c */ /* 0x000fe40004702670 */
[----:B------:R-:W-:Y:S02]  /*15b40*/  F2FP.BF16.F32.PACK_AB R12, R175, R12 ;  /* 0x0000000caf0c723e */ /* 0x000fe400000010ff */
[----:B------:R-:W-:-:S02]  /*15b50*/  SEL R66, R9, R10, P0 ;  /* 0x0000000a09427207 */ /* 0x000fc40000000000 */
[----:B------:R-:W-:Y:S02]  /*15b60*/  SEL R68, R10, R9, P0 ;  /* 0x000000090a447207 */ /* 0x000fe40000000000 */
[----:B------:R-:W-:Y:S02]  /*15b70*/  SEL R90, R5, R18, P0 ;  /* 0x00000012055a7207 */ /* 0x000fe40000000000 */
[----:B------:R-:W-:Y:S02]  /*15b80*/  SEL R18, R18, R5, P0 ;  /* 0x0000000512127207 */ /* 0x000fe40000000000 */
[----:B------:R-:W-:Y:S02]  /*15b90*/  F2FP.BF16.F32.PACK_AB R29, R150, R29 ;  /* 0x0000001d961d723e */ /* 0x000fe400000010ff */
[----:B------:R-:W-:Y:S02]  /*15ba0*/  MOV R6, R4 ;  /* 0x0000000400067202 */ /* 0x000fe40000000f00 */
[----:B0-----:R-:W-:-:S02]  /*15bb0*/  MOV R7, R37 ;  /* 0x0000002500077202 */ /* 0x001fc40000000f00 */
[----:B------:R-:W-:Y:S02]  /*15bc0*/  F2FP.BF16.F32.PACK_AB R30, R151, R30 ;  /* 0x0000001e971e723e */ /* 0x000fe400000010ff */
[----:B------:R-:W-:Y:S01]  /*15bd0*/  SEL R52, R31, R32, P0 ;  /* 0x000000201f347207 */ /* 0x000fe20000000000 */
[----:B------:R-:W-:Y:S01]  /*15be0*/  IMAD.WIDE R8, R214, 0x2, R6 ;  /* 0x00000002d6087825 */ /* 0x000fe200078e0206 */
[----:B------:R-:W-:Y:S02]  /*15bf0*/  SEL R86, R11, R12, P0 ;  /* 0x0000000c0b567207 */ /* 0x000fe40000000000 */
[----:B------:R-:W-:Y:S02]  /*15c00*/  SEL R88, R12, R11, P0 ;  /* 0x0000000b0c587207 */ /* 0x000fe40000000000 */
[----:B------:R-:W-:Y:S02]  /*15c10*/  LOP3.LUT R5, R8, 0x380, RZ, 0xc0, !PT ;  /* 0x0000038008057812 */ /* 0x000fe400078ec0ff */
[----:B------:R-:W-:-:S02]  /*15c20*/  F2FP.BF16.F32.PACK_AB R35, R140, R35 ;  /* 0x000000238c23723e */ /* 0x000fc400000010ff */
[----:B------:R-:W-:Y:S02]  /*15c30*/  F2FP.BF16.F32.PACK_AB R33, R142, R33 ;  /* 0x000000218e21723e */ /* 0x000fe400000010ff */
[----:B------:R-:W-:Y:S02]  /*15c40*/  F2FP.BF16.F32.PACK_AB R40, R141, R40 ;  /* 0x000000288d28723e */ /* 0x000fe400000010ff */
[----:B------:R-:W-:Y:S02]  /*15c50*/  F2FP.BF16.F32.PACK_AB R34, R143, R34 ;  /* 0x000000228f22723e */ /* 0x000fe400000010ff */
[----:B------:R-:W-:Y:S02]  /*15c60*/  F2FP.BF16.F32.PACK_AB R13, R172, R13 ;  /* 0x0000000dac0d723e */ /* 0x000fe400000010ff */
[----:B------:R-:W-:Y:S02]  /*15c70*/  F2FP.BF16.F32.PACK_AB R14, R173, R14 ;  /* 0x0000000ead0e723e */ /* 0x000fe400000010ff */
[----:B------:R-:W-:-:S02]  /*15c80*/  SEL R32, R32, R31, P0 ;  /* 0x0000001f20207207 */ /* 0x000fc40000000000 */
[C---:B------:R-:W-:Y:S02]  /*15c90*/  IADD3 R12, P6, R8.reuse, 0x20, RZ ;  /* 0x00000020080c7810 */ /* 0x040fe40007fde0ff */
[----:B------:R-:W-:Y:S02]  /*15ca0*/  IADD3 R31, P1, R8, 0x40, RZ ;  /* 0x00000040081f7810 */ /* 0x000fe40007f3e0ff */
[----:B------:R-:W-:Y:S02]  /*15cb0*/  SEL R76, R29, R30, P0 ;  /* 0x0000001e1d4c7207 */ /* 0x000fe40000000000 */
[----:B------:R-:W-:Y:S02]  /*15cc0*/  SHF.R.U64 R5, R5, 0x3, RZ ;  /* 0x0000000305057819 */ /* 0x000fe400000012ff */
[----:B------:R-:W-:Y:S02]  /*15cd0*/  SEL R50, R35, R40, P0 ;  /* 0x0000002823327207 */ /* 0x000fe40000000000 */
[----:B------:R-:W-:-:S02]  /*15ce0*/  SEL R62, R13, R14, P0 ;  /* 0x0000000e0d3e7207 */ /* 0x000fc40000000000 */
[----:B------:R-:W-:Y:S02]  /*15cf0*/  SEL R64, R14, R13, P0 ;  /* 0x0000000d0e407207 */ /* 0x000fe40000000000 */
[----:B------:R-:W-:Y:S02]  /*15d00*/  SEL R74, R33, R34, P0 ;  /* 0x00000022214a7207 */ /* 0x000fe40000000000 */
[----:B------:R-:W-:Y:S01]  /*15d10*/  SEL R30, R30, R29, P0 ;  /* 0x0000001d1e1e7207 */ /* 0x000fe20000000000 */
[----:B------:R-:W-:Y:S01]  /*15d20*/  IMAD.X R29, RZ, RZ, R9, P6 ;  /* 0x000000ffff1d7224 */ /* 0x000fe200030e0609 */
[----:B------:R-:W-:Y:S02]  /*15d30*/  LOP3.LUT R10, R12, 0x380, RZ, 0xc0, !PT ;  /* 0x000003800c0a7812 */ /* 0x000fe400078ec0ff */
[----:B------:R-:W-:Y:S02]  /*15d40*/  SEL R40, R40, R35, P0 ;  /* 0x0000002328287207 */ /* 0x000fe40000000000 */
[----:B------:R-:W-:-:S02]  /*15d50*/  SEL R34, R34, R33, P0 ;  /* 0x0000002122227207 */ /* 0x000fc40000000000 */
[----:B------:R-:W-:Y:S02]  /*15d60*/  LOP3.LUT R14, R31, 0x380, RZ, 0xc0, !PT ;  /* 0x000003801f0e7812 */ /* 0x000fe400078ec0ff */
[C---:B------:R-:W-:Y:S02]  /*15d70*/  IADD3 R33, P2, R8.reuse, 0x60, RZ ;  /* 0x0000006008217810 */ /* 0x040fe40007f5e0ff */
[C---:B------:R-:W-:Y:S02]  /*15d80*/  IADD3 R92, P3, R8.reuse, 0x4000, RZ ;  /* 0x00004000085c7810 */ /* 0x040fe40007f7e0ff */
[C---:B------:R-:W-:Y:S02]  /*15d90*/  IADD3 R35, P4, R8.reuse, 0x4020, RZ ;  /* 0x0000402008237810 */ /* 0x040fe40007f9e0ff */
[C---:B------:R-:W-:Y:S02]  /*15da0*/  IADD3 R37, P5, R8.reuse, 0x4040, RZ ;  /* 0x0000404008257810 */ /* 0x040fe40007fbe0ff */
[----:B------:R-:W-:-:S02]  /*15db0*/  IADD3 R94, P6, R8, 0x4060, RZ ;  /* 0x00004060085e7810 */ /* 0x000fc40007fde0ff */
[----:B------:R-:W-:Y:S01]  /*15dc0*/  LOP3.LUT R8, R5, R8, RZ, 0x3c, !PT ;  /* 0x0000000805087212 */ /* 0x000fe200078e3cff */
[--C-:B------:R-:W-:Y:S01]  /*15dd0*/  IMAD.X R13, RZ, RZ, R9.reuse, P5 ;  /* 0x000000ffff0d7224 */ /* 0x100fe200028e0609 */
[----:B------:R-:W-:Y:S01]  /*15de0*/  F2FP.BF16.F32.PACK_AB R27, R156, R27 ;  /* 0x0000001b9c1b723e */ /* 0x000fe200000010ff */
[----:B------:R-:W-:Y:S01]  /*15df0*/  IMAD.X R11, RZ, RZ, R9, P6 ;  /* 0x000000ffff0b7224 */ /* 0x000fe200030e0609 */
[----:B------:R-:W-:Y:S02]  /*15e00*/  F2FP.BF16.F32.PACK_AB R25, R158, R25 ;  /* 0x000000199e19723e */ /* 0x000fe400000010ff */
[----:B------:R-:W-:Y:S02]  /*15e10*/  F2FP.BF16.F32.PACK_AB R28, R157, R28 ;  /* 0x0000001c9d1c723e */ /* 0x000fe400000010ff */
[----:B------:R-:W-:Y:S02]  /*15e20*/  F2FP.BF16.F32.PACK_AB R26, R159, R26 ;  /* 0x0000001a9f1a723e */ /* 0x000fe400000010ff */
[----:B------:R-:W-:-:S02]  /*15e30*/  F2FP.BF16.F32.PACK_AB R15, R166, R15 ;  /* 0x0000000fa60f723e */ /* 0x000fc400000010ff */
[----:B------:R-:W-:Y:S02]  /*15e40*/  F2FP.BF16.F32.PACK_AB R20, R167, R20 ;  /* 0x00000014a714723e */ /* 0x000fe400000010ff */
[----:B------:R-:W-:Y:S02]  /*15e50*/  SHF.R.U64 R5, R10, 0x3, RZ ;  /* 0x000000030a057819 */ /* 0x000fe400000012ff */
[----:B------:R-:W-:Y:S02]  /*15e60*/  SHF.R.U64 R10, R14, 0x3, RZ ;  /* 0x000000030e0a7819 */ /* 0x000fe400000012ff */
[----:B------:R-:W-:Y:S02]  /*15e70*/  SEL R54, R27, R28, P0 ;  /* 0x0000001c1b367207 */ /* 0x000fe40000000000 */
[----:B------:R-:W-:Y:S01]  /*15e80*/  SEL R56, R28, R27, P0 ;  /* 0x0000001b1c387207 */ /* 0x000fe20000000000 */
[----:B------:R-:W-:Y:S01]  /*15e90*/  IMAD.X R27, RZ, RZ, R9, P1 ;  /* 0x000000ffff1b7224 */ /* 0x000fe200008e0609 */
[----:B------:R-:W-:-:S02]  /*15ea0*/  SEL R78, R25, R26, P0 ;  /* 0x0000001a194e7207 */ /* 0x000fc40000000000 */
[----:B------:R-:W-:Y:S01]  /*15eb0*/  SEL R80, R26, R25, P0 ;  /* 0x000000191a507207 */ /* 0x000fe20000000000 */
[--C-:B------:R-:W-:Y:S01]  /*15ec0*/  IMAD.X R25, RZ, RZ, R9.reuse, P2 ;  /* 0x000000ffff197224 */ /* 0x100fe200010e0609 */
[----:B------:R-:W-:Y:S02]  /*15ed0*/  SEL R82, R15, R20, P0 ;  /* 0x000000140f527207 */ /* 0x000fe40000000000 */
[----:B------:R-:W-:Y:S01]  /*15ee0*/  SEL R84, R20, R15, P0 ;  /* 0x0000000f14547207 */ /* 0x000fe20000000000 */
[----:B------:R-:W-:Y:S01]  /*15ef0*/  IMAD.X R15, RZ, RZ, R9, P4 ;  /* 0x000000ffff0f7224 */ /* 0x000fe200020e0609 */
[----:B------:R-:W-:Y:S02]  /*15f00*/  LOP3.LUT R20, R33, 0x380, RZ, 0xc0, !PT ;  /* 0x0000038021147812 */ /* 0x000fe400078ec0ff */
[----:B------:R-:W-:Y:S02]  /*15f10*/  LOP3.LUT R28, R5, R12, RZ, 0x3c, !PT ;  /* 0x0000000c051c7212 */ /* 0x000fe400078e3cff */
[----:B------:R-:W-:-:S02]  /*15f20*/  LOP3.LUT R26, R10, R31, RZ, 0x3c, !PT ;  /* 0x0000001f0a1a7212 */ /* 0x000fc400078e3cff */
[----:B------:R-:W-:Y:S02]  /*15f30*/  LOP3.LUT R5, R92, 0x380, RZ, 0xc0, !PT ;  /* 0x000003805c057812 */ /* 0x000fe400078ec0ff */
[----:B------:R-:W-:Y:S02]  /*15f40*/  LOP3.LUT R10, R35, 0x380, RZ, 0xc0, !PT ;  /* 0x00000380230a7812 */ /* 0x000fe400078ec0ff */
[----:B------:R-:W-:Y:S02]  /*15f50*/  LOP3.LUT R12, R37, 0x380, RZ, 0xc0, !PT ;  /* 0x00000380250c7812 */ /* 0x000fe400078ec0ff */
[----:B------:R-:W-:Y:S02]  /*15f60*/  LOP3.LUT R31, R94, 0x380, RZ, 0xc0, !PT ;  /* 0x000003805e1f7812 */ /* 0x000fe400078ec0ff */
[----:B------:R-:W-:Y:S02]  /*15f70*/  F2FP.BF16.F32.PACK_AB R21, R164, R21 ;  /* 0x00000015a415723e */ /* 0x000fe400000010ff */
[----:B------:R-:W-:-:S02]  /*15f80*/  F2FP.BF16.F32.PACK_AB R24, R165, R24 ;  /* 0x00000018a518723e */ /* 0x000fc400000010ff */
[----:B------:R-:W-:Y:S02]  /*15f90*/  SHF.R.U64 R14, R20, 0x3, RZ ;  /* 0x00000003140e7819 */ /* 0x000fe400000012ff */
[----:B------:R-:W-:Y:S02]  /*15fa0*/  F2FP.BF16.F32.PACK_AB R47, R124, R47 ;  /* 0x0000002f7c2f723e */ /* 0x000fe400000010ff */
[----:B------:R-:W-:Y:S02]  /*15fb0*/  F2FP.BF16.F32.PACK_AB R48, R125, R48 ;  /* 0x000000307d30723e */ /* 0x000fe400000010ff */
[----:B------:R-:W-:Y:S02]  /*15fc0*/  F2FP.BF16.F32.PACK_AB R43, R132, R43 ;  /* 0x0000002b842b723e */ /* 0x000fe400000010ff */
[----:B------:R-:W-:Y:S02]  /*15fd0*/  F2FP.BF16.F32.PACK_AB R44, R133, R44 ;  /* 0x0000002c852c723e */ /* 0x000fe400000010ff */
[----:B------:R-:W-:-:S02]  /*15fe0*/  SHF.R.U64 R5, R5, 0x3, RZ ;  /* 0x0000000305057819 */ /* 0x000fc400000012ff */
[----:B------:R-:W-:Y:S02]  /*15ff0*/  SHF.R.U64 R10, R10, 0x3, RZ ;  /* 0x000000030a0a7819 */ /* 0x000fe400000012ff */
[----:B------:R-:W-:Y:S02]  /*16000*/  F2FP.BF16.F32.PACK_AB R45, R126, R45 ;  /* 0x0000002d7e2d723e */ /* 0x000fe400000010ff */
[----:B------:R-:W-:Y:S02]  /*16010*/  F2FP.BF16.F32.PACK_AB R46, R127, R46 ;  /* 0x0000002e7f2e723e */ /* 0x000fe400000010ff */
[----:B------:R-:W-:Y:S02]  /*16020*/  F2FP.BF16.F32.PACK_AB R41, R134, R41 ;  /* 0x000000298629723e */ /* 0x000fe400000010ff */
[----:B------:R-:W-:Y:S02]  /*16030*/  F2FP.BF16.F32.PACK_AB R42, R135, R42 ;  /* 0x0000002a872a723e */ /* 0x000fe400000010ff */
[----:B------:R-:W-:-:S02]  /*16040*/  SHF.R.U64 R12, R12, 0x3, RZ ;  /* 0x000000030c0c7819 */ /* 0x000fc400000012ff */
[----:B------:R-:W-:Y:S02]  /*16050*/  SHF.R.U64 R31, R31, 0x3, RZ ;  /* 0x000000031f1f7819 */ /* 0x000fe400000012ff */
[----:B------:R-:W-:Y:S02]  /*16060*/  SEL R58, R21, R24, P0 ;  /* 0x00000018153a7207 */ /* 0x000fe40000000000 */
[----:B------:R-:W-:Y:S01]  /*16070*/  SEL R60, R24, R21, P0 ;  /* 0x00000015183c7207 */ /* 0x000fe20000000000 */
[----:B------:R-:W-:Y:S01]  /*16080*/  IMAD.X R21, RZ, RZ, R9, P3 ;  /* 0x000000ffff157224 */ /* 0x000fe200018e0609 */
[----:B------:R-:W-:Y:S02]  /*16090*/  LOP3.LUT R24, R14, R33, RZ, 0x3c, !PT ;  /* 0x000000210e187212 */ /* 0x000fe400078e3cff */
[----:B------:R-:W-:Y:S02]  /*160a0*/  SEL R36, R47, R48, P0 ;  /* 0x000000302f247207 */ /* 0x000fe40000000000 */
[----:B------:R-:W-:-:S02]  /*160b0*/  SEL R38, R43, R44, P0 ;  /* 0x0000002c2b267207 */ /* 0x000fc40000000000 */
[----:B------:R-:W-:Y:S02]  /*160c0*/  LOP3.LUT R20, R5, R92, RZ, 0x3c, !PT ;  /* 0x0000005c05147212 */ /* 0x000fe400078e3cff */
[----:B------:R-:W-:Y:S02]  /*160d0*/  LOP3.LUT R14, R10, R35, RZ, 0x3c, !PT ;  /* 0x000000230a0e7212 */ /* 0x000fe400078e3cff */
[----:B------:R-:W-:Y:S02]  /*160e0*/  SEL R48, R48, R47, P0 ;  /* 0x0000002f30307207 */ /* 0x000fe40000000000 */
[----:B------:R-:W-:Y:S02]  /*160f0*/  SEL R44, R44, R43, P0 ;  /* 0x0000002b2c2c7207 */ /* 0x000fe40000000000 */
[----:B------:R-:W-:Y:S02]  /*16100*/  SEL R70, R45, R46, P0 ;  /* 0x0000002e2d467207 */ /* 0x000fe40000000000 */
[----:B------:R-:W-:-:S02]  /*16110*/  SEL R72, R41, R42, P0 ;  /* 0x0000002a29487207 */ /* 0x000fc40000000000 */
[----:B------:R-:W-:Y:S02]  /*16120*/  LOP3.LUT R12, R12, R37, RZ, 0x3c, !PT ;  /* 0x000000250c0c7212 */ /* 0x000fe400078e3cff */
[----:B------:R-:W-:Y:S02]  /*16130*/  LOP3.LUT R10, R31, R94, RZ, 0x3c, !PT ;  /* 0x0000005e1f0a7212 */ /* 0x000fe400078e3cff */
[----:B------:R-:W-:Y:S02]  /*16140*/  SEL R46, R46, R45, P0 ;  /* 0x0000002d2e2e7207 */ /* 0x000fe40000000000 */
[----:B------:R-:W-:Y:S02]  /*16150*/  SEL R42, R42, R41, P0 ;  /* 0x000000292a2a7207 */ /* 0x000fe40000000000 */
[----:B------:R-:W-:Y:S02]  /*16160*/  MOV R43, R20 ;  /* 0x00000014002b7202 */ /* 0x000fe40000000f00 */
[----:B------:R-:W-:-:S02]  /*16170*/  MOV R51, R8 ;  /* 0x0000000800337202 */ /* 0x000fc40000000f00 */
[----:B------:R-:W-:Y:S02]  /*16180*/  MOV R41, R14 ;  /* 0x0000000e00297202 */ /* 0x000fe40000000f00 */
[----:B------:R-:W-:Y:S02]  /*16190*/  MOV R39, R12 ;  /* 0x0000000c00277202 */ /* 0x000fe40000000f00 */
[----:B------:R-:W-:Y:S02]  /*161a0*/  MOV R20, R10 ;  /* 0x0000000a00147202 */ /* 0x000fe40000000f00 */
[----:B------:R-:W-:Y:S02]  /*161b0*/  MOV R47, R26 ;  /* 0x0000001a002f7202 */ /* 0x000fe40000000f00 */
[----:B------:R-:W-:Y:S02]  /*161c0*/  MOV R45, R24 ;  /* 0x00000018002d7202 */ /* 0x000fe40000000f00 */
[----:B------:R-:W-:-:S02]  /*161d0*/  MOV R49, R28 ;  /* 0x0000001c00317202 */ /* 0x000fc40000000f00 */
[----:B------:R-:W-:Y:S02]  /*161e0*/  PLOP3.LUT P2, PT, PT, PT, UP0, 0x80, 0x0 ;  /* 0x000000000000781c */ /* 0x000fe40003f4f008 */
[----:B--2---:R-:W-:Y:S01]  /*161f0*/  LOP3.LUT R5, R17, 0x2, RZ, 0x3c, !PT ;  /* 0x0000000211057812 */ /* 0x004fe200078e3cff */
[----:B------:R-:W-:Y:S04]  /*16200*/  SHFL.IDX PT, R36, R36, R17, 0x1c1f ;  /* 0x001c1f1124247589 */ /* 0x000fe800000e0000 */
[----:B------:R-:W-:Y:S04]  /*16210*/  SHFL.IDX PT, R38, R38, R17, 0x1c1f ;  /* 0x001c1f1126267589 */ /* 0x000fe800000e0000 */
[----:B------:R-:W-:Y:S04]  /*16220*/  SHFL.IDX PT, R50, R50, R17, 0x1c1f ;  /* 0x001c1f1132327589 */ /* 0x000fe800000e0000 */
[----:B------:R-:W-:Y:S04]  /*16230*/  SHFL.IDX PT, R52, R52, R17, 0x1c1f ;  /* 0x001c1f1134347589 */ /* 0x000fe800000e0000 */
[----:B------:R-:W0:Y:S04]  /*16240*/  SHFL.IDX PT, R9, R48, R5, 0x1c1f ;  /* 0x001c1f0530097589 */ /* 0x000e2800000e0000 */
[----:B------:R-:W1:Y:S04]  /*16250*/  SHFL.IDX PT, R11, R44, R5, 0x1c1f ;  /* 0x001c1f052c0b7589 */ /* 0x000e6800000e0000 */
[----:B------:R-:W2:Y:S04]  /*16260*/  SHFL.IDX PT, R13, R40, R5, 0x1c1f ;  /* 0x001c1f05280d7589 */ /* 0x000ea800000e0000 */
[----:B------:R-:W3:Y:S04]  /*16270*/  SHFL.IDX PT, R15, R32, R5, 0x1c1f ;  /* 0x001c1f05200f7589 */ /* 0x000ee800000e0000 */
[----:B------:R-:W-:Y:S04]  /*16280*/  SHFL.IDX PT, R70, R70, R17, 0x1c1f ;  /* 0x001c1f1146467589 */ /* 0x000fe800000e0000 */
[----:B------:R-:W-:Y:S04]  /*16290*/  SHFL.IDX PT, R72, R72, R17, 0x1c1f ;  /* 0x001c1f1148487589 */ /* 0x000fe800000e0000 */
[----:B------:R-:W4:Y:S01]  /*162a0*/  SHFL.IDX PT, R25, R46, R5, 0x1c1f ;  /* 0x001c1f052e197589 */ /* 0x000f2200000e0000 */
[----:B0-----:R-:W-:-:S02]  /*162b0*/  SEL R8, R36, R9, P0 ;  /* 0x0000000924087207 */ /* 0x001fc40000000000 */
[----:B------:R-:W-:Y:S01]  /*162c0*/  SEL R10, R9, R36, P0 ;  /* 0x00000024090a7207 */ /* 0x000fe20000000000 */
[----:B------:R-:W0:Y:S01]  /*162d0*/  SHFL.IDX PT, R27, R42, R5, 0x1c1f ;  /* 0x001c1f052a1b7589 */ /* 0x000e2200000e0000 */
[----:B-1----:R-:W-:Y:S02]  /*162e0*/  SEL R12, R38, R11, P0 ;  /* 0x0000000b260c7207 */ /* 0x002fe40000000000 */
[----:B------:R-:W-:Y:S01]  /*162f0*/  SEL R14, R11, R38, P0 ;  /* 0x000000260b0e7207 */ /* 0x000fe20000000000 */
[----:B------:R-:W-:Y:S01]  /*16300*/  SHFL.IDX PT, R74, R74, R17, 0x1c1f ;  /* 0x001c1f114a4a7589 */ /* 0x000fe200000e0000 */
[----:B--2---:R-:W-:Y:S02]  /*16310*/  SEL R24, R50, R13, P0 ;  /* 0x0000000d32187207 */ /* 0x004fe40000000000 */
[----:B------:R-:W-:Y:S01]  /*16320*/  SEL R26, R13, R50, P0 ;  /* 0x000000320d1a7207 */ /* 0x000fe20000000000 */
[----:B------:R-:W1:Y:S01]  /*16330*/  SHFL.IDX PT, R29, R34, R5, 0x1c1f ;  /* 0x001c1f05221d7589 */ /* 0x000e6200000e0000 */
[----:B---3--:R-:W-:-:S03]  /*16340*/  SEL R28, R52, R15, P0 ;  /* 0x0000000f341c7207 */ /* 0x008fc60000000000 */
[----:B------:R-:W-:Y:S04]  /*16350*/  SHFL.IDX PT, R76, R76, R17, 0x1c1f ;  /* 0x001c1f114c4c7589 */ /* 0x000fe800000e0000 */
[----:B------:R2:W3:Y:S04]  /*16360*/  SHFL.IDX PT, R31, R30, R5, 0x1c1f ;  /* 0x001c1f051e1f7589 */ /* 0x0004e800000e0000 */
[----:B------:R-:W-:Y:S01]  /*16370*/  SHFL.IDX PT, R54, R54, R17, 0x1c1f ;  /* 0x001c1f1136367589 */ /* 0x000fe200000e0000 */
[----:B----4-:R-:W-:Y:S02]  /*16380*/  SEL R9, R70, R25, P0 ;  /* 0x0000001946097207 */ /* 0x010fe40000000000 */
[----:B------:R-:W-:Y:S01]  /*16390*/  SEL R11, R25, R70, P0 ;  /* 0x00000046190b7207 */ /* 0x000fe20000000000 */
[----:B------:R-:W-:Y:S01]  /*163a0*/  SHFL.IDX PT, R78, R78, R17, 0x1c1f ;  /* 0x001c1f114e4e7589 */ /* 0x000fe200000e0000 */
[----:B0-----:R-:W-:-:S02]  /*163b0*/  SEL R13, R72, R27, P0 ;  /* 0x0000001b480d7207 */ /* 0x001fc40000000000 */
[----:B--2---:R-:W-:Y:S01]  /*163c0*/  SEL R30, R15, R52, P0 ;  /* 0x000000340f1e7207 */ /* 0x004fe20000000000 */
[----:B------:R-:W0:Y:S01]  /*163d0*/  SHFL.IDX PT, R21, R56, R5, 0x1c1f ;  /* 0x001c1f0538157589 */ /* 0x000e2200000e0000 */
[----:B------:R-:W-:-:S03]  /*163e0*/  SEL R15, R27, R72, P0 ;  /* 0x000000481b0f7207 */ /* 0x000fc60000000000 */
[----:B------:R-:W2:Y:S01]  /*163f0*/  SHFL.IDX PT, R55, R80, R5, 0x1c1f ;  /* 0x001c1f0550377589 */ /* 0x000ea200000e0000 */
[----:B-1----:R-:W-:Y:S02]  /*16400*/  SEL R25, R74, R29, P0 ;  /* 0x0000001d4a197207 */ /* 0x002fe40000000000 */
[----:B------:R-:W-:Y:S01]  /*16410*/  SEL R27, R29, R74, P0 ;  /* 0x0000004a1d1b7207 */ /* 0x000fe20000000000 */
[----:B------:R-:W-:Y:S04]  /*16420*/  SHFL.IDX PT, R58, R58, R17, 0x1c1f ;  /* 0x001c1f113a3a7589 */ /* 0x000fe800000e0000 */
[----:B------:R-:W-:Y:S01]  /*16430*/  SHFL.IDX PT, R82, R82, R17, 0x1c1f ;  /* 0x001c1f1152527589 */ /* 0x000fe200000e0000 */
[----:B---3--:R-:W-:Y:S02]  /*16440*/  SEL R29, R76, R31, P0 ;  /* 0x0000001f4c1d7207 */ /* 0x008fe40000000000 */
[----:B------:R-:W-:Y:S01]  /*16450*/  SEL R31, R31, R76, P0 ;  /* 0x0000004c1f1f7207 */ /* 0x000fe20000000000 */
[----:B------:R-:W1:Y:S04]  /*16460*/  SHFL.IDX PT, R33, R60, R5, 0x1c1f ;  /* 0x001c1f053c217589 */ /* 0x000e6800000e0000 */
[----:B------:R-:W3:Y:S04]  /*16470*/  SHFL.IDX PT, R59, R84, R5, 0x1c1f ;  /* 0x001c1f05543b7589 */ /* 0x000ee800000e0000 */
[----:B------:R-:W-:Y:S01]  /*16480*/  SHFL.IDX PT, R62, R62, R17, 0x1c1f ;  /* 0x001c1f113e3e7589 */ /* 0x000fe200000e0000 */
[----:B0-----:R-:W-:-:S02]  /*16490*/  SEL R52, R54, R21, P0 ;  /* 0x0000001536347207 */ /* 0x001fc40000000000 */
[----:B------:R-:W-:Y:S01]  /*164a0*/  SEL R54, R21, R54, P0 ;  /* 0x0000003615367207 */ /* 0x000fe20000000000 */
[----:B------:R-:W-:Y:S01]  /*164b0*/  SHFL.IDX PT, R86, R86, R17, 0x1c1f ;  /* 0x001c1f1156567589 */ /* 0x000fe200000e0000 */
[----:B--2---:R-:W-:Y:S02]  /*164c0*/  SEL R53, R78, R55, P0 ;  /* 0x000000374e357207 */ /* 0x004fe40000000000 */
[----:B------:R-:W-:Y:S01]  /*164d0*/  SEL R55, R55, R78, P0 ;  /* 0x0000004e37377207 */ /* 0x000fe20000000000 */
[----:B------:R-:W0:Y:S04]  /*164e0*/  SHFL.IDX PT, R35, R64, R5, 0x1c1f ;  /* 0x001c1f0540237589 */ /* 0x000e2800000e0000 */
[----:B------:R-:W2:Y:S01]  /*164f0*/  SHFL.IDX PT, R63, R88, R5, 0x1c1f ;  /* 0x001c1f05583f7589 */ /* 0x000ea200000e0000 */
[----:B------:R-:W-:Y:S01]  /*16500*/  BAR.SYNC.DEFER_BLOCKING 0x1, 0x100 ;  /* 0x0044000000007b1d */ /* 0x000fe20000010000 */
[----:B-1----:R-:W-:-:S02]  /*16510*/  SEL R56, R58, R33, P0 ;  /* 0x000000213a387207 */ /* 0x002fc40000000000 */
[----:B------:R-:W-:Y:S02]  /*16520*/  SEL R58, R33, R58, P0 ;  /* 0x0000003a213a7207 */ /* 0x000fe40000000000 */
[----:B---3--:R-:W-:Y:S02]  /*16530*/  SEL R57, R82, R59, P0 ;  /* 0x0000003b52397207 */ /* 0x008fe40000000000 */
[----:B------:R-:W-:Y:S01]  /*16540*/  SEL R59, R59, R82, P0 ;  /* 0x000000523b3b7207 */ /* 0x000fe20000000000 */
[----:B------:R-:W-:Y:S04]  /*16550*/  SHFL.IDX PT, R66, R66, R17, 0x1c1f ;  /* 0x001c1f1142427589 */ /* 0x000fe800000e0000 */
[----:B------:R-:W-:Y:S04]  /*16560*/  SHFL.IDX PT, R90, R90, R17, 0x1c1f ;  /* 0x001c1f115a5a7589 */ /* 0x000fe800000e0000 */
[----:B------:R-:W1:Y:S01]  /*16570*/  SHFL.IDX PT, R37, R68, R5, 0x1c1f ;  /* 0x001c1f0544257589 */ /* 0x000e6200000e0000 */
[----:B0-----:R-:W-:-:S02]  /*16580*/  SEL R60, R62, R35, P0 ;  /* 0x000000233e3c7207 */ /* 0x001fc40000000000 */
[----:B------:R-:W-:Y:S01]  /*16590*/  SEL R62, R35, R62, P0 ;  /* 0x0000003e233e7207 */ /* 0x000fe20000000000 */
[----:B------:R0:W3:Y:S01]  /*165a0*/  SHFL.IDX PT, R67, R18, R5, 0x1c1f ;  /* 0x001c1f0512437589 */ /* 0x0000e200000e0000 */
[----:B--2---:R-:W-:Y:S02]  /*165b0*/  SEL R61, R86, R63, P0 ;  /* 0x0000003f563d7207 */ /* 0x004fe40000000000 */
[----:B------:R-:W-:Y:S01]  /*165c0*/  SEL R63, R63, R86, P0 ;  /* 0x000000563f3f7207 */ /* 0x000fe20000000000 */
[----:B------:R2:W-:Y:S04]  /*165d0*/  STSM.16.M88.4 [R51], R8 ;  /* 0x0000000833007844 */ /* 0x0005e80000000200 */
[----:B------:R4:W-:Y:S01]  /*165e0*/  STSM.16.M88.4 [R49], R12 ;  /* 0x0000000c31007844 */ /* 0x0009e20000000200 */
[----:B------:R-:W-:Y:S01]  /*165f0*/  UMOV UR4, URZ ;  /* 0x0000003f00047c82 */ /* 0x000fe20008000000 */
[----:B------:R-:W-:Y:S01]  /*16600*/  ULDC UR8, c[0x0][0xa88] ;  /* 0x0002a20000087ab9 */ /* 0x000fe20000000800 */
[----:B0-----:R-:W0:Y:S01]  /*16610*/  LDC R18, c[0x0][0xbe8] ;  /* 0x0002fa00ff127b82 */ /* 0x001e220000000800 */
[----:B------:R0:W-:Y:S04]  /*16620*/  STSM.16.M88.4 [R47], R24 ;  /* 0x000000182f007844 */ /* 0x0001e80000000200 */
[----:B------:R0:W-:Y:S01]  /*16630*/  STSM.16.M88.4 [R45], R28 ;  /* 0x0000001c2d007844 */ /* 0x0001e20000000200 */
[----:B-1----:R-:W-:-:S03]  /*16640*/  SEL R64, R66, R37, P0 ;  /* 0x0000002542407207 */ /* 0x002fc60000000000 */
[----:B------:R1:W-:Y:S01]  /*16650*/  STSM.16.M88.4 [R43], R52 ;  /* 0x000000342b007844 */ /* 0x0003e20000000200 */
[----:B------:R-:W-:Y:S01]  /*16660*/  SEL R66, R37, R66, P0 ;  /* 0x0000004225427207 */ /* 0x000fe20000000000 */
[----:B--2---:R-:W-:Y:S01]  /*16670*/  IMAD.U32 R8, RZ, RZ, UR6 ;  /* 0x00000006ff087e24 */ /* 0x004fe2000f8e00ff */
[----:B---3--:R-:W-:Y:S01]  /*16680*/  SEL R65, R90, R67, P0 ;  /* 0x000000435a417207 */ /* 0x008fe20000000000 */
[----:B------:R1:W-:Y:S01]  /*16690*/  STSM.16.M88.4 [R41], R56 ;  /* 0x0000003829007844 */ /* 0x0003e20000000200 */
[----:B------:R-:W-:Y:S01]  /*166a0*/  SEL R67, R67, R90, P0 ;  /* 0x0000005a43437207 */ /* 0x000fe20000000000 */
[----:B------:R-:W-:Y:S01]  /*166b0*/  IMAD.U32 R9, RZ, RZ, UR7 ;  /* 0x00000007ff097e24 */ /* 0x000fe2000f8e00ff */
[----:B------:R-:W-:Y:S01]  /*166c0*/  ULDC.64 UR6, c[0x0][0xc08] ;  /* 0x0003020000067ab9 */ /* 0x000fe20000000a00 */
[----:B------:R1:W-:Y:S04]  /*166d0*/  STSM.16.M88.4 [R39], R60 ;  /* 0x0000003c27007844 */ /* 0x0003e80000000200 */
[----:B------:R1:W-:Y:S01]  /*166e0*/  STSM.16.M88.4 [R20], R64 ;  /* 0x0000004014007844 */ /* 0x0003e20000000200 */
[----:B------:R-:W-:Y:S06]  /*166f0*/  BAR.SYNC.DEFER_BLOCKING 0x1, 0x100 ;  /* 0x0044000000007b1d */ /* 0x000fec0000010000 */
[----:B------:R-:W2:Y:S01]  /*16700*/  @P2 LDG.E R5, desc[UR50][R8.64] ;  /* 0x0000003208052981 */ /* 0x000ea2000c1e1900 */
[----:B------:R-:W-:Y:S01]  /*16710*/  UISETP.NE.U32.AND UP1, UPT, UR6, URZ, UPT ;  /* 0x0000003f0600728c */ /* 0x000fe2000bf25070 */
[----:B0-----:R-:W-:-:S03]  /*16720*/  ISETP.NE.AND P1, PT, R18, 0x1, PT ;  /* 0x000000011200780c */ /* 0x001fc60003f25270 */
[----:B------:R-:W-:-:S06]  /*16730*/  UISETP.NE.AND.EX UP1, UPT, UR7, URZ, UPT, UP1 ;  /* 0x0000003f0700728c */ /* 0x000fcc000bf25310 */
[----:B------:R-:W-:-:S04]  /*16740*/  PLOP3.LUT P0, PT, PT, PT, UP1, 0x80, 0x0 ;  /* 0x000000000000781c */ /* 0x000fc80003f0f018 */
[----:B------:R-:W0:Y:S01]  /*16750*/  @P1 LDC R10, c[0x0][0xbec] ;  /* 0x0002fb00ff0a1b82 */ /* 0x000e220000000800 */
[----:B------:R-:W-:Y:S02]  /*16760*/  @UP1 ULDC.64 UR6, c[0x0][0xc08] ;  /* 0x0003020000061ab9 */ /* 0x000fe40000000a00 */
[----:B------:R-:W-:-:S05]  /*16770*/  @UP1 UIMAD.WIDE UR6, UR40, 0x4, UR6 ;  /* 0x00000004280618a5 */ /* 0x000fca000f8e0206 */
[----:B----4-:R-:W3:Y:S01]  /*16780*/  @P1 LDC R12, c[0x0][0xbf0] ;  /* 0x0002fc00ff0c1b82 */ /* 0x010ee20000000800 */
[----:B------:R-:W-:Y:S02]  /*16790*/  IMAD.U32 R14, RZ, RZ, UR6 ;  /* 0x00000006ff0e7e24 */ /* 0x000fe4000f8e00ff */
[----:B------:R-:W-:Y:S01]  /*167a0*/  IMAD.U32 R15, RZ, RZ, UR7 ;  /* 0x00000007ff0f7e24 */ /* 0x000fe2000f8e00ff */
[----:B--2---:R-:W-:Y:S01]  /*167b0*/  @P2 R2UR UR4, R5 ;  /* 0x00000000050422ca */ /* 0x004fe200000e0000 */
[----:B------:R-:W-:-:S06]  /*167c0*/  IMAD.U32 R5, RZ, RZ, UR8 ;  /* 0x00000008ff057e24 */ /* 0x000fcc000f8e00ff */
[----:B------:R1:W5:Y:S01]  /*167d0*/  @P0 LDG.E R5, desc[UR50][R14.64] ;  /* 0x000000320e050981 */ /* 0x000362000c1e1900 */
[----:B0--3--:R-:W-:Y:S07]  /*167e0*/  @P0 BRA `(.L_x_1111) ;  /* 0x0000000000100947 */ /* 0x009fee0003800000 */
[----:B------:R-:W-:Y:S05]  /*167f0*/  @!P2 BRA `(.L_x_1111) ;  /* 0x00000000000ca947 */ /* 0x000fea0003800000 */
[----:B-1----:R-:W2:Y:S04]  /*16800*/  LDG.E R14, desc[UR50][R8.64] ;  /* 0x00000032080e7981 */ /* 0x002ea8000c1e1900 */
[----:B-----5:R-:W2:Y:S02]  /*16810*/  LDG.E R5, desc[UR50][R8.64+0x4] ;  /* 0x0000043208057981 */ /* 0x020ea4000c1e1900 */
[----:B--2---:R-:W-:-:S07]  /*16820*/  IMAD.IADD R5, R5, 0x1, -R14 ;  /* 0x0000000105057824 */ /* 0x004fce00078e0a0e */
.L_x_1111:
[----:B------:R-:W-:Y:S01]  /*16830*/  USHF.R.S32.HI UR16, URZ, 0x1f, UR39 ;  /* 0x0000001f3f107899 */ /* 0x000fe20008011427 */
[----:B------:R-:W-:Y:S01]  /*16840*/  VIADD R13, R22, UR41 ;  /* 0x00000029160d7c36 */ /* 0x000fe20008000000 */
[----:B------:R-:W-:Y:S01]  /*16850*/  ULDC.64 UR12, c[0x0][0xb90] ;  /* 0x0002e400000c7ab9 */ /* 0x000fe20000000a00 */
[----:B------:R-:W-:Y:S01]  /*16860*/  USHF.R.S32.HI UR15, URZ, 0x1f, UR40 ;  /* 0x0000001f3f0f7899 */ /* 0x000fe20008011428 */
[----:B------:R-:W-:Y:S01]  /*16870*/  VIADD R26, R213, UR41 ;  /* 0x00000029d51a7c36 */ /* 0x000fe20008000000 */
[----:B------:R-:W-:Y:S01]  /*16880*/  USHF.R.S32.HI UR7, URZ, 0x1f, UR4 ;  /* 0x0000001f3f077899 */ /* 0x000fe20008011404 */
[----:B------:R-:W-:Y:S01]  /*16890*/  @P1 IMAD.HI.U32 R9, R13, R10, RZ ;  /* 0x0000000a0d091227 */ /* 0x000fe200078e00ff */
[----:B------:R-:W-:Y:S01]  /*168a0*/  UIMAD UR10, UR16, UR12, URZ ;  /* 0x0000000c100a72a4 */ /* 0x000fe2000f8e023f */
[----:B------:R-:W-:Y:S01]  /*168b0*/  UMOV UR6, UR4 ;  /* 0x0000000400067c82 */ /* 0x000fe20008000000 */
[----:B------:R-:W-:Y:S01]  /*168c0*/  USEL UR15, UR15, URZ, !UP0 ;  /* 0x0000003f0f0f7287 */ /* 0x000fe2000c000000 */
[----:B------:R-:W-:Y:S01]  /*168d0*/  IMAD.MOV.U32 R8, RZ, RZ, R13 ;  /* 0x000000ffff087224 */ /* 0x000fe200078e000d */
[----:B------:R-:W-:Y:S01]  /*168e0*/  UIMAD.WIDE.U32 UR8, UR39, UR12, UR6 ;  /* 0x0000000c270872a5 */ /* 0x000fe2000f8e0006 */
[----:B------:R-:W-:Y:S01]  /*168f0*/  @P1 SHF.R.U32.HI R8, RZ, R12, R9 ;  /* 0x0000000cff081219 */ /* 0x000fe20000011609 */
[----:B------:R-:W-:Y:S01]  /*16900*/  UIMAD UR10, UR39, UR13, UR10 ;  /* 0x0000000d270a72a4 */ /* 0x000fe2000f8e020a */
[----:B------:R-:W-:Y:S01]  /*16910*/  IMAD R9, R210, 0x40, R23 ;  /* 0x00000040d2097824 */ /* 0x000fe200078e0217 */
[----:B------:R-:W-:Y:S01]  /*16920*/  USEL UR14, UR40, URZ, !UP0 ;  /* 0x0000003f280e7287 */ /* 0x000fe2000c000000 */
[----:B-----5:R-:W-:Y:S01]  /*16930*/  IMAD R51, R5, R18, RZ ;  /* 0x0000001205337224 */ /* 0x020fe200078e02ff */
        /* <DEDUP_REMOVED lines=10> */
[----:B------:R-:W-:Y:S01]  /*169e0*/  ULDC.64 UR10, c[0x0][0xaa0] ;  /* 0x0002a800000a7ab9 */ /* 0x000fe20000000a00 */
[----:B------:R-:W-:-:S02]  /*169f0*/  IADD3 R8, P2, R8, UR8, RZ ;  /* 0x0000000808087c10 */ /* 0x000fc4000ff5e0ff */
[----:B------:R-:W-:Y:S01]  /*16a00*/  IMAD.U32 R12, RZ, RZ, UR6 ;  /* 0x00000006ff0c7e24 */ /* 0x000fe2000f8e00ff */
[----:B------:R-:W-:Y:S02]  /*16a10*/  SHF.R.S32.HI R10, RZ, 0x1f, R11 ;  /* 0x0000001fff0a7819 */ /* 0x000fe4000001140b */
[----:B------:R-:W-:Y:S02]  /*16a20*/  IADD3 R25, P0, R6, 0x1000, RZ ;  /* 0x0000100006197810 */ /* 0x000fe40007f1e0ff */
[----:B------:R-:W-:Y:S01]  /*16a30*/  IADD3.X R9, R9, UR9, R12, P2, !PT ;  /* 0x0000000909097c10 */ /* 0x000fe200097fe40c */
[----:B------:R-:W-:Y:S01]  /*16a40*/  ULDC.64 UR8, c[0x0][0xb88] ;  /* 0x0002e20000087ab9 */ /* 0x000fe20000000a00 */
[----:B------:R-:W-:Y:S01]  /*16a50*/  LOP3.LUT R12, R13, 0x380, RZ, 0xc0, !PT ;  /* 0x000003800d0c7812 */ /* 0x000fe200078ec0ff */
[----:B------:R-:W-:Y:S01]  /*16a60*/  IMAD R10, R10, UR8, RZ ;  /* 0x000000080a0a7c24 */ /* 0x000fe2000f8e02ff */
[----:B------:R-:W-:Y:S01]  /*16a70*/  LOP3.LUT R24, R25, 0x380, RZ, 0xc0, !PT ;  /* 0x0000038019187812 */ /* 0x000fe200078ec0ff */
[----:B------:R-:W-:Y:S01]  /*16a80*/  IMAD.WIDE.U32 R8, R11, UR8, R8 ;  /* 0x000000080b087c25 */ /* 0x000fe2000f8e0008 */
[----:B------:R-:W-:-:S02]  /*16a90*/  SHF.R.U64 R12, R12, 0x3, RZ ;  /* 0x000000030c0c7819 */ /* 0x000fc400000012ff */
[----:B------:R-:W-:Y:S01]  /*16aa0*/  SHF.R.U64 R24, R24, 0x3, RZ ;  /* 0x0000000318187819 */ /* 0x000fe200000012ff */
[----:B-1----:R-:W-:Y:S01]  /*16ab0*/  IMAD R15, R11, UR9, R10 ;  /* 0x000000090b0f7c24 */ /* 0x002fe2000f8e020a */
[----:B------:R-:W-:Y:S01]  /*16ac0*/  LOP3.LUT R12, R12, R13, RZ, 0x3c, !PT ;  /* 0x0000000d0c0c7212 */ /* 0x000fe200078e3cff */
[----:B------:R-:W-:Y:S01]  /*16ad0*/  ULDC.64 UR8, c[0x0][0xb50] ;  /* 0x0002d40000087ab9 */ /* 0x000fe20000000a00 */
[----:B------:R-:W-:Y:S01]  /*16ae0*/  IADD3 R11, P2, R6, 0x3000, RZ ;  /* 0x00003000060b7810 */ /* 0x000fe20007f5e0ff */
[----:B------:R-:W-:Y:S01]  /*16af0*/  IMAD.IADD R13, R9, 0x1, R15 ;  /* 0x00000001090d7824 */ /* 0x000fe200078e020f */
[----:B------:R-:W-:Y:S01]  /*16b00*/  LEA R15, P4, R8, UR8, 0x2 ;  /* 0x00000008080f7c11 */ /* 0x000fe2000f8810ff */
[----:B------:R-:W-:Y:S01]  /*16b10*/  VIADD R10, R26, 0x8 ;  /* 0x000000081a0a7836 */ /* 0x000fe20000000000 */
[----:B------:R-:W-:Y:S01]  /*16b20*/  LOP3.LUT R24, R24, R25, RZ, 0x3c, !PT ;  /* 0x0000001918187212 */ /* 0x000fe200078e3cff */
[----:B------:R-:W-:Y:S01]  /*16b30*/  IMAD.X R25, RZ, RZ, R7, P0 ;  /* 0x000000ffff197224 */ /* 0x000fe200000e0607 */
[----:B------:R-:W-:Y:S01]  /*16b40*/  LEA.HI.X R17, R8, UR9, R13, 0x2, P4 ;  /* 0x0000000908117c11 */ /* 0x000fe2000a0f140d */
[----:B------:R-:W-:Y:S01]  /*16b50*/  SHFL.IDX PT, R20, R15, RZ, 0x1c1f ;  /* 0x001c1fff0f147589 */ /* 0x000fe200000e0000 */
[----:B------:R-:W-:Y:S01]  /*16b60*/  LOP3.LUT R9, R11, 0x380, RZ, 0xc0, !PT ;  /* 0x000003800b097812 */ /* 0x000fe200078ec0ff */
[--C-:B------:R-:W-:Y:S01]  /*16b70*/  IMAD.X R13, RZ, RZ, R7.reuse, P3 ;  /* 0x000000ffff0d7224 */ /* 0x100fe200018e0607 */
[----:B------:R-:W-:Y:S01]  /*16b80*/  LOP3.LUT P0, RZ, R211, 0x3, RZ, 0xc0, !PT ;  /* 0x00000003d3ff7812 */ /* 0x000fe2000780c0ff */
[----:B------:R-:W0:Y:S01]  /*16b90*/  SHFL.IDX PT, R21, R17, RZ, 0x1c1f ;  /* 0x001c1fff11157589 */ /* 0x000e2200000e0000 */
[----:B------:R-:W-:Y:S01]  /*16ba0*/  SHF.R.U64 R8, R9, 0x3, RZ ;  /* 0x0000000309087819 */ /* 0x000fe200000012ff */
[----:B------:R-:W-:Y:S01]  /*16bb0*/  IMAD.X R9, RZ, RZ, R7, P2 ;  /* 0x000000ffff097224 */ /* 0x000fe200010e0607 */
[----:B------:R-:W-:Y:S01]  /*16bc0*/  ISETP.GE.OR P2, PT, R26, R51, P0 ;  /* 0x000000331a00720c */ /* 0x000fe20000746670 */
[----:B------:R-:W-:Y:S01]  /*16bd0*/  SHFL.IDX PT, R48, R15, 0x1, 0x1c1f ;  /* 0x003c1f000f307f89 */ /* 0x000fe200000e0000 */
[----:B------:R-:W-:-:S02]  /*16be0*/  IADD3 R14, P3, R6, 0x7000, RZ ;  /* 0x00007000060e7810 */ /* 0x000fc40007f7e0ff */
[----:B------:R-:W-:Y:S01]  /*16bf0*/  ISETP.GE.OR P0, PT, R10, R51, P0 ;  /* 0x000000330a00720c */ /* 0x000fe20000706670 */
[----:B------:R-:W1:Y:S01]  /*16c00*/  SHFL.IDX PT, R49, R17, 0x1, 0x1c1f ;  /* 0x003c1f0011317f89 */ /* 0x000e6200000e0000 */
[----:B------:R-:W-:Y:S01]  /*16c10*/  LOP3.LUT R5, R14, 0x380, RZ, 0xc0, !PT ;  /* 0x000003800e057812 */ /* 0x000fe200078ec0ff */
[----:B------:R-:W-:Y:S01]  /*16c20*/  UIMAD UR8, UR7, UR10, URZ ;  /* 0x0000000a070872a4 */ /* 0x000fe2000f8e023f */
[C---:B------:R-:W-:Y:S01]  /*16c30*/  IADD3 R45, P6, R6.reuse, 0x4000, RZ ;  /* 0x00004000062d7810 */ /* 0x040fe20007fde0ff */
[----:B------:R-:W-:Y:S01]  /*16c40*/  IMAD.X R33, RZ, RZ, R7, P3 ;  /* 0x000000ffff217224 */ /* 0x000fe200018e0607 */
[----:B------:R-:W-:Y:S02]  /*16c50*/  SHF.R.U64 R5, R5, 0x3, RZ ;  /* 0x0000000305057819 */ /* 0x000fe400000012ff */
[----:B------:R-:W-:Y:S02]  /*16c60*/  IADD3 R41, P5, R6, 0x5000, RZ ;  /* 0x0000500006297810 */ /* 0x000fe40007fbe0ff */
[----:B------:R-:W-:-:S02]  /*16c70*/  LOP3.LUT R32, R5, R14, RZ, 0x3c, !PT ;  /* 0x0000000e05207212 */ /* 0x000fc400078e3cff */
[----:B------:R-:W2:Y:S01]  /*16c80*/  @P1 LDC R5, c[0x0][0xbf0] ;  /* 0x0002fc00ff051b82 */ /* 0x000ea20000000800 */
[----:B------:R-:W-:Y:S02]  /*16c90*/  IADD3 R37, P4, R6, 0x6000, RZ ;  /* 0x0000600006257810 */ /* 0x000fe40007f9e0ff */
[----:B------:R-:W-:Y:S01]  /*16ca0*/  LOP3.LUT R8, R8, R11, RZ, 0x3c, !PT ;  /* 0x0000000b08087212 */ /* 0x000fe200078e3cff */
[----:B0-----:R0:W-:Y:S01]  /*16cb0*/  @!P2 ST.E desc[UR50][R20.64], R3 ;  /* 0x000000031400a985 */ /* 0x0011e2000c101932 */
[----:B------:R-:W-:Y:S01]  /*16cc0*/  UIMAD.WIDE.U32 UR6, UR4, UR10, URZ ;  /* 0x0000000a040672a5 */ /* 0x000fe2000f8e003f */
[----:B------:R-:W-:Y:S01]  /*16cd0*/  LOP3.LUT R11, R6, 0x380, RZ, 0xc0, !PT ;  /* 0x00000380060b7812 */ /* 0x000fe200078ec0ff */
[----:B------:R-:W-:Y:S01]  /*16ce0*/  UIMAD UR8, UR4, UR11, UR8 ;  /* 0x0000000b040872a4 */ /* 0x000fe2000f8e0208 */
[----:B------:R-:W-:Y:S02]  /*16cf0*/  LOP3.LUT R44, R45, 0x380, RZ, 0xc0, !PT ;  /* 0x000003802d2c7812 */ /* 0x000fe400078ec0ff */
[----:B------:R-:W-:Y:S01]  /*16d00*/  ULDC.64 UR10, c[0x0][0xae8] ;  /* 0x0002ba00000a7ab9 */ /* 0x000fe20000000a00 */
[----:B------:R-:W-:Y:S01]  /*16d10*/  LOP3.LUT R40, R41, 0x380, RZ, 0xc0, !PT ;  /* 0x0000038029287812 */ /* 0x000fe200078ec0ff */
[----:B-1----:R1:W-:Y:S01]  /*16d20*/  @!P0 ST.E desc[UR50][R48.64], R0 ;  /* 0x0000000030008985 */ /* 0x0023e2000c101932 */
[----:B------:R-:W-:Y:S01]  /*16d30*/  LOP3.LUT R36, R37, 0x380, RZ, 0xc0, !PT ;  /* 0x0000038025247812 */ /* 0x000fe200078ec0ff */
[----:B0-----:R-:W0:Y:S01]  /*16d40*/  @P1 LDC R20, c[0x0][0xbec] ;  /* 0x0002fb00ff141b82 */ /* 0x001e220000000800 */
[----:B------:R-:W-:Y:S01]  /*16d50*/  UIADD3 UR7, UR7, UR8, URZ ;  /* 0x0000000807077290 */ /* 0x000fe2000fffe03f */
[----:B------:R-:W-:Y:S01]  /*16d60*/  SHF.R.U64 R11, R11, 0x3, RZ ;  /* 0x000000030b0b7819 */ /* 0x000fe200000012ff */
[----:B------:R-:W-:Y:S01]  /*16d70*/  UIMAD UR4, UR16, UR10, URZ ;  /* 0x0000000a100472a4 */ /* 0x000fe2000f8e023f */
[----:B------:R-:W-:-:S02]  /*16d80*/  SHF.R.U64 R44, R44, 0x3, RZ ;  /* 0x000000032c2c7819 */ /* 0x000fc400000012ff */
[----:B------:R-:W-:Y:S01]  /*16d90*/  SHF.R.U64 R40, R40, 0x3, RZ ;  /* 0x0000000328287819 */ /* 0x000fe200000012ff */
[----:B-1----:R-:W-:Y:S01]  /*16da0*/  IMAD R0, R209, 0x20, R210 ;  /* 0x00000020d1007824 */ /* 0x002fe200078e02d2 */
[----:B------:R-:W-:Y:S01]  /*16db0*/  UIMAD UR4, UR39, UR11, UR4 ;  /* 0x0000000b270472a4 */ /* 0x000fe2000f8e0204 */
[----:B------:R-:W-:Y:S01]  /*16dc0*/  SHF.R.U64 R36, R36, 0x3, RZ ;  /* 0x0000000324247819 */ /* 0x000fe200000012ff */
[----:B------:R-:W-:Y:S01]  /*16dd0*/  UIMAD.WIDE.U32 UR6, UR39, UR10, UR6 ;  /* 0x0000000a270672a5 */ /* 0x000fe2000f8e0006 */
[----:B------:R-:W-:Y:S01]  /*16de0*/  VIADD R17, R0, UR41 ;  /* 0x0000002900117c36 */ /* 0x000fe20008000000 */
[----:B------:R-:W-:Y:S01]  /*16df0*/  ULDC.64 UR8, c[0x0][0xaf0] ;  /* 0x0002bc0000087ab9 */ /* 0x000fe20000000a00 */
[----:B------:R-:W-:Y:S01]  /*16e00*/  LOP3.LUT R6, R11, R6, RZ, 0x3c, !PT ;  /* 0x000000060b067212 */ /* 0x000fe200078e3cff */
[----:B------:R-:W-:Y:S01]  /*16e10*/  UIADD3 UR7, UR7, UR4, URZ ;  /* 0x0000000407077290 */ /* 0x000fe2000fffe03f */
[----:B------:R-:W-:Y:S01]  /*16e20*/  IMAD.MOV.U32 R3, RZ, RZ, R17 ;  /* 0x000000ffff037224 */ /* 0x000fe200078e0011 */
[----:B------:R-:W-:Y:S01]  /*16e30*/  UIMAD UR4, UR15, UR8, URZ ;  /* 0x000000080f0472a4 */ /* 0x000fe2000f8e023f */
[----:B------:R-:W-:Y:S01]  /*16e40*/  LOP3.LUT R44, R44, R45, RZ, 0x3c, !PT ;  /* 0x0000002d2c2c7212 */ /* 0x000fe200078e3cff */
[----:B------:R-:W5:Y:S01]  /*16e50*/  LD.E.128 R24, desc[UR50][R24.64] ;  /* 0x0000003218187980 */ /* 0x000f62000c101d00 */
[----:B------:R-:W-:-:S02]  /*16e60*/  LOP3.LUT R40, R40, R41, RZ, 0x3c, !PT ;  /* 0x0000002928287212 */ /* 0x000fc400078e3cff */
[----:B------:R-:W-:Y:S01]  /*16e70*/  LOP3.LUT R36, R36, R37, RZ, 0x3c, !PT ;  /* 0x0000002524247212 */ /* 0x000fe200078e3cff */
[----:B------:R-:W5:Y:S01]  /*16e80*/  LD.E.128 R12, desc[UR50][R12.64] ;  /* 0x000000320c0c7980 */ /* 0x000f62000c101d00 */
[----:B0-----:R-:W-:Y:S01]  /*16e90*/  @P1 IMAD.HI.U32 R0, R17, R20, RZ ;  /* 0x0000001411001227 */ /* 0x001fe200078e00ff */
[----:B------:R-:W-:Y:S02]  /*16ea0*/  UIMAD UR4, UR14, UR9, UR4 ;  /* 0x000000090e0472a4 */ /* 0x000fe4000f8e0204 */
[----:B------:R-:W-:Y:S01]  /*16eb0*/  UIMAD.WIDE.U32 UR6, UR14, UR8, UR6 ;  /* 0x000000080e0672a5 */ /* 0x000fe2000f8e0006 */
[--C-:B------:R-:W-:Y:S01]  /*16ec0*/  IMAD.X R45, RZ, RZ, R7.reuse, P6 ;  /* 0x000000ffff2d7224 */ /* 0x100fe200030e0607 */
[----:B--2---:R-:W-:Y:S01]  /*16ed0*/  @P1 SHF.R.U32.HI R3, RZ, R5, R0 ;  /* 0x00000005ff031219 */ /* 0x004fe20000011600 */
[--C-:B------:R-:W-:Y:S01]  /*16ee0*/  IMAD.X R41, RZ, RZ, R7.reuse, P5 ;  /* 0x000000ffff297224 */ /* 0x100fe200028e0607 */
[----:B------:R-:W-:Y:S01]  /*16ef0*/  UIADD3 UR4, UR7, UR4, URZ ;  /* 0x0000000407047290 */ /* 0x000fe2000fffe03f */
[----:B------:R-:W-:Y:S01]  /*16f00*/  IMAD.X R37, RZ, RZ, R7, P4 ;  /* 0x000000ffff257224 */ /* 0x000fe200020e0607 */
[--C-:B------:R-:W-:Y:S01]  /*16f10*/  SHF.R.S32.HI R0, RZ, 0x1f, R3.reuse ;  /* 0x0000001fff007819 */ /* 0x100fe20000011403 */
[----:B------:R-:W-:Y:S01]  /*16f20*/  IMAD.MOV R5, RZ, RZ, -R3 ;  /* 0x000000ffff057224 */ /* 0x000fe200078e0a03 */
[----:B------:R-:W-:Y:S01]  /*16f30*/  ULDC.64 UR8, c[0x0][0xae0] ;  /* 0x0002b80000087ab9 */ /* 0x000fe20000000a00 */
[----:B------:R0:W5:Y:S02]  /*16f40*/  LD.E.128 R28, desc[UR50][R6.64] ;  /* 0x00000032061c7980 */ /* 0x000164000c101d00 */
[----:B------:R-:W-:-:S02]  /*16f50*/  IMAD R0, R0, UR8, RZ ;  /* 0x0000000800007c24 */ /* 0x000fc4000f8e02ff */
[----:B------:R-:W-:Y:S01]  /*16f60*/  IMAD R5, R18, R5, R17 ;  /* 0x0000000512057224 */ /* 0x000fe200078e0211 */
[----:B------:R-:W5:Y:S01]  /*16f70*/  LD.E.128 R8, desc[UR50][R8.64] ;  /* 0x0000003208087980 */ /* 0x000f62000c101d00 */
[----:B------:R-:W-:-:S03]  /*16f80*/  IMAD R17, R3, UR9, R0 ;  /* 0x0000000903117c24 */ /* 0x000fc6000f8e0200 */
[----:B------:R-:W5:Y:S01]  /*16f90*/  LD.E.128 R44, desc[UR50][R44.64] ;  /* 0x000000322c2c7980 */ /* 0x000f62000c101d00 */
[----:B0-----:R-:W-:Y:S02]  /*16fa0*/  IMAD.U32 R7, RZ, RZ, UR7 ;  /* 0x00000007ff077e24 */ /* 0x001fe4000f8e00ff */
[----:B------:R-:W-:Y:S01]  /*16fb0*/  IMAD.U32 R6, RZ, RZ, UR6 ;  /* 0x00000006ff067e24 */ /* 0x000fe2000f8e00ff */
[----:B------:R-:W5:Y:S01]  /*16fc0*/  LD.E.128 R40, desc[UR50][R40.64] ;  /* 0x0000003228287980 */ /* 0x000f62000c101d00 */
[----:B------:R-:W-:Y:S01]  /*16fd0*/  IMAD.U32 R7, RZ, RZ, UR4 ;  /* 0x00000004ff077e24 */ /* 0x000fe2000f8e00ff */
[----:B------:R-:W-:Y:S01]  /*16fe0*/  SHF.R.S32.HI R0, RZ, 0x1f, R5 ;  /* 0x0000001fff007819 */ /* 0x000fe20000011405 */
[----:B------:R-:W-:Y:S01]  /*16ff0*/  ULDC.64 UR6, c[0x0][0xad8] ;  /* 0x0002b60000067ab9 */ /* 0x000fe20000000a00 */
[----:B------:R-:W5:Y:S01]  /*17000*/  LD.E.128 R36, desc[UR50][R36.64] ;  /* 0x0000003224247980 */ /* 0x000f62000c101d00 */
[----:B------:R-:W-:-:S03]  /*17010*/  IMAD.WIDE.U32 R6, R3, UR8, R6 ;  /* 0x0000000803067c25 */ /* 0x000fc6000f8e0006 */
[----:B------:R-:W5:Y:S01]  /*17020*/  LD.E.128 R32, desc[UR50][R32.64] ;  /* 0x0000003220207980 */ /* 0x000f62000c101d00 */
[----:B------:R-:W-:Y:S01]  /*17030*/  @!PT LDS RZ, [RZ] ;  /* 0x00000000fffff984 */ /* 0x000fe20000000800 */
[----:B------:R-:W-:Y:S01]  /*17040*/  @!PT LDS RZ, [RZ] ;  /* 0x00000000fffff984 */ /* 0x000fe20000000800 */
[----:B------:R-:W-:Y:S01]  /*17050*/  @!PT LDS RZ, [RZ] ;  /* 0x00000000fffff984 */ /* 0x000fe20000000800 */
[----:B------:R-:W-:Y:S01]  /*17060*/  @!PT LDS RZ, [RZ] ;  /* 0x00000000fffff984 */ /* 0x000fe20000000800 */
[----:B------:R0:W-:Y:S06]  /*17070*/  MEMBAR.ALL.CTA ;  /* 0x0000000000007992 */ /* 0x0001ec0000008000 */
[----:B0-----:R-:W0:Y:S01]  /*17080*/  FENCE.VIEW.ASYNC.S ;  /* 0x00000000000073c6 */ /* 0x001e220000000000 */
[----:B------:R-:W-:Y:S02]  /*17090*/  IMAD.IADD R7, R7, 0x1, R17 ;  /* 0x0000000107077824 */ /* 0x000fe400078e0211 */
[----:B------:R-:W-:-:S02]  /*170a0*/  IMAD R18, R0, UR6, RZ ;  /* 0x0000000600127c24 */ /* 0x000fc4000f8e02ff */
[----:B------:R-:W-:Y:S02]  /*170b0*/  VIADD R20, R210, UR41 ;  /* 0x00000029d2147c36 */ /* 0x000fe40008000000 */
        /* <DEDUP_REMOVED lines=27> */
.L_x_1113:
[----:B------:R-:W-:Y:S05]  /*17270*/  BSYNC B1 ;  /* 0x0000000000017941 */ /* 0x000fea0003800000 */
.L_x_1112:
        /* <DEDUP_REMOVED lines=13> */
.L_x_1115:
[----:B------:R-:W-:Y:S05]  /*17350*/  BSYNC B1 ;  /* 0x0000000000017941 */ /* 0x000fea0003800000 */
.L_x_1114:
        /* <DEDUP_REMOVED lines=13> */
.L_x_1117:
[----:B------:R-:W-:Y:S05]  /*17430*/  BSYNC B1 ;  /* 0x0000000000017941 */ /* 0x000fea0003800000 */
.L_x_1116:
        /* <DEDUP_REMOVED lines=12> */
[----:B----4-:R-:W-:-:S04]  /*17500*/  LEA R4, P0, R208, R17, 0x1 ;  /* 0x00000011d0047211 */ /* 0x010fc800078008ff */
[----:B------:R-:W-:-:S05]  /*17510*/  LEA.HI.X R5, R208, R3, R215, 0x1, P0 ;  /* 0x00000003d0057211 */ /* 0x000fca00000f0cd7 */
[----:B------:R0:W-:Y:S01]  /*17520*/  ST.E.128 desc[UR50][R4.64], R32 ;  /* 0x0000002004007985 */ /* 0x0001e2000c101d32 */
[----:B------:R-:W-:Y:S05]  /*17530*/  BRA `(.L_x_1118) ;  /* 0x0000000800e07947 */ /* 0x000fea0003800000 */
.L_x_1110:
        /* <DEDUP_REMOVED lines=11> */
[----:B------:R-:W-:Y:S01]  /*175f0*/  UISETP.NE.U32.AND UP1, UPT, UR6, URZ, UPT ;  /* 0x0000003f0600728c */ /* 0x000fe2000bf25070 */
[----:B------:R-:W-:Y:S02]  /*17600*/  IMAD.U32 R0, RZ, RZ, UR4 ;  /* 0x00000004ff007e24 */ /* 0x000fe4000f8e00ff */
[----:B------:R-:W2:Y:S01]  /*17610*/  @P2 LDG.E R3, desc[UR50][R4.64] ;  /* 0x0000003204032981 */ /* 0x000ea2000c1e1900 */
[----:B------:R-:W-:-:S06]  /*17620*/  UISETP.NE.AND.EX UP1, UPT, UR7, URZ, UPT, UP1 ;  /* 0x0000003f0700728c */ /* 0x000fcc000bf25310 */
        /* <DEDUP_REMOVED lines=11> */
[----:B--2---:R-:W-:Y:S01]  /*176e0*/  @P2 R2UR UR4, R3 ;  /* 0x00000000030422ca */ /* 0x004fe200000e0000 */
[----:B01----:R-:W-:-:S14]  /*176f0*/  @P3 BRA `(.L_x_1119) ;  /* 0x0000000000103947 */ /* 0x003fdc0003800000 */
[----:B------:R-:W-:Y:S05]  /*17700*/  @!P2 BRA `(.L_x_1119) ;  /* 0x00000000000ca947 */ /* 0x000fea0003800000 */
[----:B------:R-:W2:Y:S04]  /*17710*/  LDG.E R3, desc[UR50][R4.64] ;  /* 0x0000003204037981 */ /* 0x000ea8000c1e1900 */
[----:B-----5:R-:W2:Y:S02]  /*17720*/  LDG.E R0, desc[UR50][R4.64+0x4] ;  /* 0x0000043204007981 */ /* 0x020ea4000c1e1900 */
[----:B--2---:R-:W-:-:S07]  /*17730*/  IMAD.IADD R0, R0, 0x1, -R3 ;  /* 0x0000000100007824 */ /* 0x004fce00078e0a03 */
.L_x_1119:
[----:B------:R-:W-:Y:S01]  /*17740*/  USHF.R.S32.HI UR6, URZ, 0x1f, UR40 ;  /* 0x0000001f3f067899 */ /* 0x000fe20008011428 */
[----:B------:R-:W-:Y:S01]  /*17750*/  BSSY B1, `(.L_x_1120) ;  /* 0x000002e000017945 */ /* 0x000fe20003800000 */
[----:B------:R-:W-:Y:S02]  /*17760*/  USHF.R.S32.HI UR9, URZ, 0x1f, UR4 ;  /* 0x0000001f3f097899 */ /* 0x000fe40008011404 */
[----:B------:R-:W-:Y:S02]  /*17770*/  USEL UR11, UR40, URZ, !UP0 ;  /* 0x0000003f280b7287 */ /* 0x000fe4000c000000 */
[----:B------:R-:W-:Y:S01]  /*17780*/  USEL UR12, UR6, URZ, !UP0 ;  /* 0x0000003f060c7287 */ /* 0x000fe2000c000000 */
[----:B------:R-:W-:Y:S11]  /*17790*/  @P1 BRA `(.L_x_1121) ;  /* 0x0000000000a41947 */ /* 0x000ff60003800000 */
[----:B------:R-:W0:Y:S01]  /*177a0*/  S2R R4, SR_TID.X ;  /* 0x0000000000047919 */ /* 0x000e220000002100 */
[----:B------:R-:W1:Y:S01]  /*177b0*/  LDC R5, c[0x0][0xbe8] ;  /* 0x0002fa00ff057b82 */ /* 0x000e620000000800 */
[----:B------:R-:W-:Y:S02]  /*177c0*/  IMAD.U32 R6, RZ, RZ, UR41 ;  /* 0x00000029ff067e24 */ /* 0x000fe4000f8e00ff */
[----:B-1---5:R-:W-:-:S03]  /*177d0*/  IMAD R3, R0, R5, RZ ;  /* 0x0000000500037224 */ /* 0x022fc600078e02ff */
[----:B0-----:R-:W-:-:S04]  /*177e0*/  IADD3 R6, R6, -0x80, R4 ;  /* 0xffffff8006067810 */ /* 0x001fc80007ffe004 */
        /* <DEDUP_REMOVED lines=20> */
[----:B------:R-:W-:-:S04]  /*17930*/  IMAD.U32 R8, RZ, RZ, UR8 ;  /* 0x00000008ff087e24 */ /* 0x000fc8000f8e00ff */
[----:B------:R-:W-:-:S04]  /*17940*/  IMAD.MOV R3, RZ, RZ, -R4 ;  /* 0x000000ffff037224 */ /* 0x000fc800078e0a04 */
[----:B------:R-:W-:Y:S01]  /*17950*/  IMAD R3, R5, R3, R6 ;  /* 0x0000000305037224 */ /* 0x000fe200078e0206 */
[----:B------:R-:W-:Y:S02]  /*17960*/  SHF.R.S32.HI R5, RZ, 0x1f, R4 ;  /* 0x0000001fff057819 */ /* 0x000fe40000011404 */
        /* <DEDUP_REMOVED lines=12> */
.L_x_1121:
[----:B------:R-:W-:Y:S05]  /*17a30*/  BSYNC B1 ;  /* 0x0000000000017941 */ /* 0x000fea0003800000 */
.L_x_1120:
[----:B------:R-:W1:Y:S01]  /*17a40*/  @P0 LDC R5, c[0x0][0xbf0] ;  /* 0x0002fc00ff050b82 */ /* 0x000e620000000800 */
[----:B------:R-:W-:Y:S01]  /*17a50*/  ULDC.64 UR14, c[0x0][0xaa0] ;  /* 0x0002a800000e7ab9 */ /* 0x000fe20000000a00 */
[----:B0-----:R-:W-:Y:S01]  /*17a60*/  IMAD R3, R209, 0x20, R210 ;  /* 0x00000020d1037824 */ /* 0x001fe200078e02d2 */
[----:B------:R-:W-:Y:S01]  /*17a70*/  UIMAD UR8, UR9, UR14, URZ ;  /* 0x0000000e090872a4 */ /* 0x000fe2000f8e023f */
[----:B------:R-:W-:Y:S01]  /*17a80*/  BSSY B1, `(.L_x_1122) ;  /* 0x0000039000017945 */ /* 0x000fe20003800000 */
[----:B------:R-:W-:Y:S01]  /*17a90*/  UIMAD.WIDE.U32 UR6, UR4, UR14, URZ ;  /* 0x0000000e040672a5 */ /* 0x000fe2000f8e003f */
[----:B------:R-:W-:Y:S01]  /*17aa0*/  VIADD R8, R3, UR41 ;  /* 0x0000002903087c36 */ /* 0x000fe20008000000 */
[----:B------:R-:W-:-:S03]  /*17ab0*/  UIMAD UR8, UR4, UR15, UR8 ;  /* 0x0000000f040872a4 */ /* 0x000fc6000f8e0208 */
[----:B------:R-:W-:Y:S01]  /*17ac0*/  ULDC.64 UR14, c[0x0][0xae8] ;  /* 0x0002ba00000e7ab9 */ /* 0x000fe20000000a00 */
[----:B------:R-:W-:Y:S01]  /*17ad0*/  UIADD3 UR7, UR7, UR8, URZ ;  /* 0x0000000807077290 */ /* 0x000fe2000fffe03f */
[----:B------:R-:W-:Y:S01]  /*17ae0*/  @P0 IMAD.HI.U32 R4, R8, R9, RZ ;  /* 0x0000000908040227 */ /* 0x000fe200078e00ff */
[----:B------:R-:W-:Y:S02]  /*17af0*/  UIMAD UR4, UR10, UR14, URZ ;  /* 0x0000000e0a0472a4 */ /* 0x000fe4000f8e023f */
[----:B------:R-:W-:Y:S01]  /*17b00*/  UIMAD.WIDE.U32 UR6, UR39, UR14, UR6 ;  /* 0x0000000e270672a5 */ /* 0x000fe2000f8e0006 */
[----:B------:R-:W-:Y:S01]  /*17b10*/  IMAD.MOV.U32 R3, RZ, RZ, R8 ;  /* 0x000000ffff037224 */ /* 0x000fe200078e0008 */
[----:B------:R-:W-:Y:S01]  /*17b20*/  UIMAD UR4, UR39, UR15, UR4 ;  /* 0x0000000f270472a4 */ /* 0x000fe2000f8e0204 */
[----:B------:R-:W-:-:S03]  /*17b30*/  ULDC.64 UR8, c[0x0][0xaf0] ;  /* 0x0002bc0000087ab9 */ /* 0x000fc60000000a00 */
[----:B------:R-:W-:Y:S02]  /*17b40*/  UIADD3 UR7, UR7, UR4, URZ ;  /* 0x0000000407077290 */ /* 0x000fe4000fffe03f */
[----:B------:R-:W-:Y:S01]  /*17b50*/  UIMAD UR4, UR12, UR8, URZ ;  /* 0x000000080c0472a4 */ /* 0x000fe2000f8e023f */
[----:B-1----:R-:W-:Y:S01]  /*17b60*/  @P0 SHF.R.U32.HI R3, RZ, R5, R4 ;  /* 0x00000005ff030219 */ /* 0x002fe20000011604 */
        /* <DEDUP_REMOVED lines=8> */
[----:B------:R-:W-:Y:S01]  /*17bf0*/  IMAD.U32 R4, RZ, RZ, UR6 ;  /* 0x00000006ff047e24 */ /* 0x000fe2000f8e00ff */
[----:B------:R-:W-:Y:S01]  /*17c00*/  ULDC.64 UR6, c[0x0][0xad8] ;  /* 0x0002b60000067ab9 */ /* 0x000fe20000000a00 */
[----:B------:R-:W-:Y:S02]  /*17c10*/  IMAD.U32 R5, RZ, RZ, UR4 ;  /* 0x00000004ff057e24 */ /* 0x000fe4000f8e00ff */
[----:B------:R-:W-:Y:S02]  /*17c20*/  IMAD R7, R11, R7, R8 ;  /* 0x000000070b077224 */ /* 0x000fe400078e0208 */
[----:B------:R-:W-:-:S02]  /*17c30*/  IMAD R9, R3, UR9, R6 ;  /* 0x0000000903097c24 */ /* 0x000fc4000f8e0206 */
[----:B------:R-:W-:Y:S01]  /*17c40*/  IMAD.WIDE.U32 R4, R3, UR8, R4 ;  /* 0x0000000803047c25 */ /* 0x000fe2000f8e0004 */
[----:B------:R-:W-:-:S03]  /*17c50*/  SHF.R.S32.HI R3, RZ, 0x1f, R7 ;  /* 0x0000001fff037819 */ /* 0x000fc60000011407 */
[----:B------:R-:W-:Y:S02]  /*17c60*/  IMAD.IADD R5, R5, 0x1, R9 ;  /* 0x0000000105057824 */ /* 0x000fe400078e0209 */
[----:B------:R-:W-:Y:S02]  /*17c70*/  IMAD R6, R3, UR6, RZ ;  /* 0x0000000603067c24 */ /* 0x000fe4000f8e02ff */
[----:B------:R-:W-:Y:S02]  /*17c80*/  VIADD R8, R210, UR41 ;  /* 0x00000029d2087c36 */ /* 0x000fe40008000000 */
[----:B-----5:R-:W-:Y:S02]  /*17c90*/  IMAD R11, R0, R11, RZ ;  /* 0x0000000b000b7224 */ /* 0x020fe400078e02ff */
        /* <DEDUP_REMOVED lines=23> */
.L_x_1123:
[----:B------:R-:W-:Y:S05]  /*17e10*/  BSYNC B1 ;  /* 0x0000000000017941 */ /* 0x000fea0003800000 */
.L_x_1122:
        /* <DEDUP_REMOVED lines=13> */
.L_x_1125:
[----:B------:R-:W-:Y:S05]  /*17ef0*/  BSYNC B1 ;  /* 0x0000000000017941 */ /* 0x000fea0003800000 */
.L_x_1124:
        /* <DEDUP_REMOVED lines=13> */
.L_x_1127:
[----:B------:R-:W-:Y:S05]  /*17fd0*/  BSYNC B1 ;  /* 0x0000000000017941 */ /* 0x000fea0003800000 */
.L_x_1126:
        /* <DEDUP_REMOVED lines=14> */
.L_x_1118:
[----:B------:R-:W-:Y:S05]  /*180c0*/  BSYNC B0 ;  /* 0x0000000000007941 */ /* 0x000fea0003800000 */
.L_x_1109:
[----:B------:R-:W-:Y:S02]  /*180d0*/  ULDC UR4, c[0x0][0xc3c] ;  /* 0x00030f0000047ab9 */ /* 0x000fe40000000800 */
[----:B------:R-:W-:-:S06]  /*180e0*/  UISETP.GE.AND UP0, UPT, UR47, UR4, UPT ;  /* 0x000000042f00728c */ /* 0x000fcc000bf06270 */
[----:B------:R-:W-:-:S13]  /*180f0*/  PLOP3.LUT P0, PT, PT, PT, UP0, 0x80, 0x0 ;  /* 0x000000000000781c */ /* 0x000fda0003f0f008 */
[----:B------:R-:W-:Y:S05]  /*18100*/  @!P0 BRA `(.L_x_1128) ;  /* 0xfffffe8c00408947 */ /* 0x000fea000383ffff */
[----:B------:R-:W-:Y:S05]  /*18110*/  EXIT ;  /* 0x000000000000794d */ /* 0x000fea0003800000 */
.L_x_1023:
[----:B------:R-:W-:-:S08]  /*18120*/  NOP ;  /* 0x0000000000007918 */ /* 0x000fd00000000000 */
[----:B------:R-:W0:-:S00]  /*18130*/  USETMAXREG.DEALLOC.CTAPOOL 0x18 ;  /* 0x00000018000079c8 */ /* 0x000e0000080e0500 */
[----:B0-----:R-:W-:Y:S01]  /*18140*/  LOP3.LUT R0, R0, 0x3, RZ, 0xc0, !PT ;  /* 0x0000000300007812 */ /* 0x001fe200078ec0ff */
[----:B------:R-:W-:Y:S01]  /*18150*/  IMAD.MOV.U32 R6, RZ, RZ, RZ ;  /* 0x000000ffff067224 */ /* 0x000fe200078e00ff */
[----:B------:R-:W-:-:S04]  /*18160*/  LOP3.LUT R16, R16, 0xfffffffd, RZ, 0xc0, !PT ;  /* 0xfffffffd10107812 */ /* 0x000fc800078ec0ff */
[----:B------:R-:W0:Y:S02]  /*18170*/  SHFL.IDX PT, R0, R0, RZ, 0x1f ;  /* 0x00001fff00007589 */ /* 0x000e2400000e0000 */
[----:B0-----:R-:W-:-:S13]  /*18180*/  ISETP.NE.AND P0, PT, R0, RZ, PT ;  /* 0x000000ff0000720c */ /* 0x001fda0003f05270 */
[----:B------:R-:W-:Y:S01]  /*18190*/  @P0 LOP3.LUT R16, R16, 0x2, RZ, 0xfc, !PT ;  /* 0x0000000210100812 */ /* 0x000fe200078efcff */
[----:B------:R-:W-:Y:S06]  /*181a0*/  @!P0 BRA `(.L_x_1129) ;  /* 0x00000000002c8947 */ /* 0x000fec0003800000 */
[----:B------:R-:W0:Y:S08]  /*181b0*/  S2UR UR5, SR_CgaCtaId ;  /* 0x00000000000579c3 */ /* 0x000e300000008800 */
[----:B------:R-:W-:Y:S06]  /*181c0*/  BAR.SYNC.DEFER_BLOCKING 0x5, 0x180 ;  /* 0x0146000000007b1d */ /* 0x000fec0000010000 */
[----:B------:R-:W-:-:S02]  /*181d0*/  UMOV UR4, 0x400 ;  /* 0x0000040000047882 */ /* 0x000fc40000000000 */
[----:B0-----:R-:W-:-:S09]  /*181e0*/  ULEA UR4, UR5, UR4, 0x18 ;  /* 0x0000000405047291 */ /* 0x001fd2000f8ec03f */
[----:B------:R-:W0:Y:S04]  /*181f0*/  LDS.128 R4, [UR4+0x288d0] ;  /* 0x0288d004ff047984 */ /* 0x000e280008000c00 */
[----:B0-----:R1:W-:Y:S01]  /*18200*/  STL [R1+0x14], R5 ;  /* 0x0000140501007387 */ /* 0x0013e20000100800 */
[----:B------:R-:W-:Y:S02]  /*18210*/  R2UR UR44, R7 ;  /* 0x00000000072c72ca */ /* 0x000fe400000e0000 */
[----:B------:R-:W-:Y:S01]  /*18220*/  R2UR UR36, R6 ;  /* 0x00000000062472ca */ /* 0x000fe200000e0000 */
[----:B------:R1:W-:Y:S01]  /*18230*/  STL [R1+0x10], R4 ;  /* 0x0000100401007387 */ /* 0x0003e20000100800 */
[----:B------:R-:W-:Y:S06]  /*18240*/  BAR.ARV 0x4, 0x180 ;  /* 0x0106000000007b1d */ /* 0x000fec0000002000 */
[----:B------:R-:W-:Y:S07]  /*18250*/  BRA `(.L_x_1130) ;  /* 0x0000000800bc7947 */ /* 0x000fee0003800000 */
.L_x_1129:
[----:B------:R-:W0:Y:S01]  /*18260*/  S2R R0, SR_TID.X ;  /* 0x0000000000007919 */ /* 0x000e220000002100 */
        /* <DEDUP_REMOVED lines=23> */
[----:B------:R-:W1:Y:S02]  /*183e0*/  SHFL.UP PT, R2, R3, 0x8, RZ ;  /* 0x0500000003027989 */ /* 0x000e6400000e00ff */
[----:B-1----:R-:W-:-:S05]  /*183f0*/  SEL R2, R2, RZ, P4 ;  /* 0x000000ff02027207 */ /* 0x002fca0002000000 */
[----:B------:R-:W-:-:S05]  /*18400*/  IMAD.IADD R2, R3, 0x1, R2 ;  /* 0x0000000103027824 */ /* 0x000fca00078e0202 */
[----:B------:R-:W1:Y:S02]  /*18410*/  SHFL.UP PT, R4, R2, 0x10, RZ ;  /* 0x0600000002047989 */ /* 0x000e6400000e00ff */
[----:B-1----:R-:W-:-:S05]  /*18420*/  SEL R7, R4, RZ, P5 ;  /* 0x000000ff04077207 */ /* 0x002fca0002800000 */
[----:B------:R-:W-:Y:S02]  /*18430*/  IMAD.IADD R10, R2, 0x1, R7 ;  /* 0x00000001020a7824 */ /* 0x000fe400078e0207 */
[----:B------:R-:W1:Y:S03]  /*18440*/  LDC R7, c[0x0][0xc38] ;  /* 0x00030e00ff077b82 */ /* 0x000e660000000800 */
        /* <DEDUP_REMOVED lines=10> */
.L_x_1135:
        /* <DEDUP_REMOVED lines=14> */
.L_x_1134:
[----:B------:R-:W-:Y:S05]  /*185d0*/  BSYNC B0 ;  /* 0x0000000000007941 */ /* 0x000fea0003800000 */
.L_x_1133:
        /* <DEDUP_REMOVED lines=22> */
.L_x_1131:
[----:B------:R-:W-:Y:S01]  /*18740*/  IMAD.IADD R11, R9, 0x1, -R8 ;  /* 0x00000001090b7824 */ /* 0x000fe200078e0a08 */
[----:B------:R-:W-:-:S03]  /*18750*/  ULDC.64 UR4, c[0x0][0xc90] ;  /* 0x0003240000047ab9 */ /* 0x000fc60000000a00 */
[----:B------:R-:W-:-:S05]  /*18760*/  IMAD R3, R10, R7, R11 ;  /* 0x000000070a037224 */ /* 0x000fca00078e020b */
[----:B------:R-:W-:-:S13]  /*18770*/  ISETP.GT.AND P0, PT, R3, R0, PT ;  /* 0x000000000300720c */ /* 0x000fda0003f04270 */
[----:B------:R-:W-:Y:S02]  /*18780*/  VOTEU.ANY UR7, UPT, !P0 ;  /* 0x0000000000077886 */ /* 0x000fe400040e0100 */
[----:B------:R-:W-:-:S04]  /*18790*/  UPOPC UR6, UR7 ;  /* 0x00000007000672bf */ /* 0x000fc80008000000 */
[----:B------:R-:W-:-:S04]  /*187a0*/  UIADD3 UR44, UR6, UR44, URZ ;  /* 0x0000002c062c7290 */ /* 0x000fc8000fffe03f */
[----:B------:R-:W-:-:S06]  /*187b0*/  UIMAD.WIDE UR4, UR44, 0x4, UR4 ;  /* 0x000000042c0478a5 */ /* 0x000fcc000f8e0204 */
[----:B------:R-:W-:Y:S02]  /*187c0*/  IMAD.U32 R2, RZ, RZ, UR4 ;  /* 0x00000004ff027e24 */ /* 0x000fe4000f8e00ff */
[----:B------:R-:W-:-:S05]  /*187d0*/  IMAD.U32 R3, RZ, RZ, UR5 ;  /* 0x00000005ff037e24 */ /* 0x000fca000f8e00ff */
[----:B------:R-:W2:Y:S01]  /*187e0*/  LDG.E R9, desc[UR50][R2.64] ;  /* 0x0000003202097981 */ /* 0x000ea2000c1e1900 */
[----:B------:R-:W-:Y:S01]  /*187f0*/  IMAD.U32 R15, RZ, RZ, UR6 ;  /* 0x00000006ff0f7e24 */ /* 0x000fe2000f8e00ff */
[----:B------:R-:W-:-:S04]  /*18800*/  ISETP.NE.AND P0, PT, RZ, UR7, PT ;  /* 0x00000007ff007c0c */ /* 0x000fc8000bf05270 */
[----:B------:R-:W2:Y:S02]  /*18810*/  SHFL.IDX PT, R6, R6, R15, 0x1f ;  /* 0x00001f0f06067589 */ /* 0x000ea400000e0000 */
[----:B--2---:R-:W-:-:S05]  /*18820*/  IMAD R8, R6, R9, RZ ;  /* 0x0000000906087224 */ /* 0x004fca00078e02ff */
[----:B------:R-:W-:-:S04]  /*18830*/  IABS R12, R8 ;  /* 0x00000008000c7213 */ /* 0x000fc80000000000 */
[----:B------:R-:W0:Y:S08]  /*18840*/  I2F.RP R13, R12 ;  /* 0x0000000c000d7306 */ /* 0x000e300000209400 */
[----:B0-----:R-:W0:Y:S02]  /*18850*/  MUFU.RCP R13, R13 ;  /* 0x0000000d000d7308 */ /* 0x001e240000001000 */
[----:B0-----:R-:W-:-:S06]  /*18860*/  VIADD R14, R13, 0xffffffe ;  /* 0x0ffffffe0d0e7836 */ /* 0x001fcc0000000000 */
[----:B------:R-:W0:Y:S02]  /*18870*/  F2I.FTZ.U32.TRUNC.NTZ R3, R14 ;  /* 0x0000000e00037305 */ /* 0x000e24000021f000 */
[----:B0-----:R-:W-:Y:S01]  /*18880*/  IMAD.MOV R17, RZ, RZ, -R3 ;  /* 0x000000ffff117224 */ /* 0x001fe200078e0a03 */
[----:B------:R-:W-:Y:S06]  /*18890*/  @!P0 BRA `(.L_x_1136) ;  /* 0x00000000000c8947 */ /* 0x000fec0003800000 */
[----:B------:R-:W-:-:S06]  /*188a0*/  UIADD3 UR4, UR6, -0x1, URZ ;  /* 0xffffffff06047890 */ /* 0x000fcc000fffe03f */
[----:B------:R-:W-:-:S05]  /*188b0*/  IMAD.U32 R13, RZ, RZ, UR4 ;  /* 0x00000004ff0d7e24 */ /* 0x000fca000f8e00ff */
[----:B------:R0:W1:Y:S02]  /*188c0*/  SHFL.IDX PT, R4, R10, R13, 0x1f ;  /* 0x00001f0d0a047589 */ /* 0x00006400000e0000 */
.L_x_1136:
[----:B-1----:R-:W-:Y:S02]  /*188d0*/  IMAD R4, R4, R7, R11 ;  /* 0x0000000704047224 */ /* 0x002fe400078e020b */
        /* <DEDUP_REMOVED lines=19> */
[----:B------:R-:W-:-:S05]  /*18a10*/  @!P1 LOP3.LUT R2, RZ, R8, RZ, 0x33, !PT ;  /* 0x00000008ff029212 */ /* 0x000fca00078e33ff */
[----:B------:R-:W-:Y:S02]  /*18a20*/  IMAD R0, R9, R2, RZ ;  /* 0x0000000209007224 */ /* 0x000fe400078e02ff */
[----:B------:R-:W-:Y:S02]  /*18a30*/  IMAD.MOV R2, RZ, RZ, -R2 ;  /* 0x000000ffff027224 */ /* 0x000fe400078e0a02 */
[----:B-1----:R-:W-:Y:S02]  /*18a40*/  IMAD.MOV R4, RZ, RZ, -R0 ;  /* 0x000000ffff047224 */ /* 0x002fe400078e0a00 */
[----:B------:R-:W-:Y:S02]  /*18a50*/  IMAD R8, R8, R2, R11 ;  /* 0x0000000208087224 */ /* 0x000fe400078e020b */
[----:B------:R-:W-:Y:S01]  /*18a60*/  IMAD.MOV.U32 R2, RZ, RZ, RZ ;  /* 0x000000ffff027224 */ /* 0x000fe200078e00ff */
[----:B------:R-:W-:-:S04]  /*18a70*/  VIADDMNMX R7, R4, R7, R9, PT ;  /* 0x0000000704077246 */ /* 0x000fc80003800109 */
[-C--:B------:R-:W-:Y:S02]  /*18a80*/  IABS R4, R7.reuse ;  /* 0x0000000700047213 */ /* 0x080fe40000000000 */
[----:B0-----:R-:W-:Y:S02]  /*18a90*/  IABS R10, R7 ;  /* 0x00000007000a7213 */ /* 0x001fe40000000000 */
[----:B------:R-:W0:Y:S08]  /*18aa0*/  I2F.RP R9, R4 ;  /* 0x0000000400097306 */ /* 0x000e300000209400 */
[----:B0-----:R-:W0:Y:S02]  /*18ab0*/  MUFU.RCP R9, R9 ;  /* 0x0000000900097308 */ /* 0x001e240000001000 */
[----:B0-----:R-:W-:Y:S01]  /*18ac0*/  VIADD R3, R9, 0xffffffe ;  /* 0x0ffffffe09037836 */ /* 0x001fe20000000000 */
[----:B------:R-:W-:-:S05]  /*18ad0*/  IABS R9, R8 ;  /* 0x0000000800097213 */ /* 0x000fca0000000000 */
[----:B------:R-:W0:Y:S02]  /*18ae0*/  F2I.FTZ.U32.TRUNC.NTZ R3, R3 ;  /* 0x0000000300037305 */ /* 0x000e24000021f000 */
[----:B0-----:R-:W-:-:S04]  /*18af0*/  IMAD.MOV R11, RZ, RZ, -R3 ;  /* 0x000000ffff0b7224 */ /* 0x001fc800078e0a03 */
[----:B------:R-:W-:-:S04]  /*18b00*/  IMAD R11, R11, R4, RZ ;  /* 0x000000040b0b7224 */ /* 0x000fc800078e02ff */
[----:B------:R-:W-:-:S04]  /*18b10*/  IMAD.HI.U32 R2, R3, R11, R2 ;  /* 0x0000000b03027227 */ /* 0x000fc800078e0002 */
[----:B------:R-:W-:Y:S02]  /*18b20*/  IMAD.MOV R3, RZ, RZ, -R10 ;  /* 0x000000ffff037224 */ /* 0x000fe400078e0a0a */
[----:B------:R-:W-:-:S04]  /*18b30*/  IMAD.HI.U32 R2, R2, R9, RZ ;  /* 0x0000000902027227 */ /* 0x000fc800078e00ff */
[----:B------:R-:W-:-:S05]  /*18b40*/  IMAD R3, R2, R3, R9 ;  /* 0x0000000302037224 */ /* 0x000fca00078e0209 */
[----:B------:R-:W-:-:S13]  /*18b50*/  ISETP.GT.U32.AND P1, PT, R4, R3, PT ;  /* 0x000000030400720c */ /* 0x000fda0003f24070 */
[----:B------:R-:W-:Y:S02]  /*18b60*/  @!P1 IMAD.IADD R3, R3, 0x1, -R4 ;  /* 0x0000000103039824 */ /* 0x000fe400078e0a04 */
[----:B------:R-:W-:Y:S01]  /*18b70*/  @!P1 VIADD R2, R2, 0x1 ;  /* 0x0000000102029836 */ /* 0x000fe20000000000 */
[----:B------:R-:W-:Y:S02]  /*18b80*/  ISETP.NE.AND P1, PT, R7, RZ, PT ;  /* 0x000000ff0700720c */ /* 0x000fe40003f25270 */
[----:B------:R-:W-:Y:S02]  /*18b90*/  ISETP.GE.U32.AND P0, PT, R3, R4, PT ;  /* 0x000000040300720c */ /* 0x000fe40003f06070 */
[----:B------:R-:W-:-:S04]  /*18ba0*/  LOP3.LUT R3, R8, R7, RZ, 0x3c, !PT ;  /* 0x0000000708037212 */ /* 0x000fc800078e3cff */
[----:B------:R-:W-:Y:S01]  /*18bb0*/  ISETP.GE.AND P2, PT, R3, RZ, PT ;  /* 0x000000ff0300720c */ /* 0x000fe20003f46270 */
[----:B------:R-:W-:-:S06]  /*18bc0*/  IMAD.IADD R3, R8, 0x1, R0 ;  /* 0x0000000108037824 */ /* 0x000fcc00078e0200 */
[----:B------:R-:W-:-:S06]  /*18bd0*/  @P0 VIADD R2, R2, 0x1 ;  /* 0x0000000102020836 */ /* 0x000fcc0000000000 */
[----:B------:R-:W-:Y:S01]  /*18be0*/  @!P2 IMAD.MOV R2, RZ, RZ, -R2 ;  /* 0x000000ffff02a224 */ /* 0x000fe200078e0a02 */
[----:B------:R-:W-:Y:S01]  /*18bf0*/  @!P1 LOP3.LUT R2, RZ, R7, RZ, 0x33, !PT ;  /* 0x00000007ff029212 */ /* 0x000fe200078e33ff */
[----:B------:R-:W-:-:S04]  /*18c00*/  IMAD.MOV R7, RZ, RZ, -R7 ;  /* 0x000000ffff077224 */ /* 0x000fc800078e0a07 */
[----:B------:R-:W-:-:S05]  /*18c10*/  IMAD R3, R2, R7, R3 ;  /* 0x0000000702037224 */ /* 0x000fca00078e0203 */
[----:B------:R-:W-:Y:S02]  /*18c20*/  R2UR UR36, R3 ;  /* 0x00000000032472ca */ /* 0x000fe400000e0000 */
[----:B------:R-:W-:-:S05]  /*18c30*/  LOP3.LUT R3, RZ, R2, RZ, 0x33, !PT ;  /* 0x00000002ff037212 */ /* 0x000fca00078e33ff */
[----:B------:R-:W-:-:S05]  /*18c40*/  IMAD.IADD R0, R6, 0x1, R3 ;  /* 0x0000000106007824 */ /* 0x000fca00078e0203 */
[----:B------:R1:W-:Y:S01]  /*18c50*/  STL [R1+0x14], R0 ;  /* 0x0000140001007387 */ /* 0x0003e20000100800 */
[----:B------:R-:W-:Y:S05]  /*18c60*/  BRA `(.L_x_1137) ;  /* 0x00000000000c7947 */ /* 0x000fea0003800000 */
.L_x_1132:
[----:B------:R0:W-:Y:S01]  /*18c70*/  STL [R1+0x10], R0 ;  /* 0x0000100001007387 */ /* 0x0001e20000100800 */
[----:B------:R-:W-:-:S03]  /*18c80*/  UMOV UR36, URZ ;  /* 0x0000003f00247c82 */ /* 0x000fc60008000000 */
[----:B------:R0:W-:Y:S02]  /*18c90*/  STL [R1+0x14], RZ ;  /* 0x000014ff01007387 */ /* 0x0001e40000100800 */
.L_x_1137:
[----:B------:R-:W2:Y:S04]  /*18ca0*/  LDL R2, [R1+0x14] ;  /* 0x0000140001027983 */ /* 0x000ea80000100800 */
[----:B------:R-:W3:Y:S01]  /*18cb0*/  LDL R4, [R1+0x10] ;  /* 0x0000100001047983 */ /* 0x000ee20000100800 */
[----:B------:R-:W-:-:S13]  /*18cc0*/  ISETP.NE.AND P0, PT, R5, RZ, PT ;  /* 0x000000ff0500720c */ /* 0x000fda0003f05270 */
[----:B------:R-:W4:Y:S01]  /*18cd0*/  @!P0 S2R R3, SR_CgaCtaId ;  /* 0x0000000000038919 */ /* 0x000f220000008800 */
[----:B01----:R-:W-:Y:S01]  /*18ce0*/  @!P0 MOV R0, 0x400 ;  /* 0x0000040000008802 */ /* 0x003fe20000000f00 */
[----:B------:R-:W-:Y:S02]  /*18cf0*/  IMAD.U32 R6, RZ, RZ, UR36 ;  /* 0x00000024ff067e24 */ /* 0x000fe4000f8e00ff */
[----:B------:R-:W-:Y:S01]  /*18d00*/  IMAD.U32 R7, RZ, RZ, UR44 ;  /* 0x0000002cff077e24 */ /* 0x000fe2000f8e00ff */
[----:B----4-:R-:W-:Y:S01]  /*18d10*/  @!P0 LEA R0, R3, R0, 0x18 ;  /* 0x0000000003008211 */ /* 0x010fe200078ec0ff */
[----:B--2---:R-:W-:-:S05]  /*18d20*/  IMAD.MOV.U32 R5, RZ, RZ, R2 ;  /* 0x000000ffff057224 */ /* 0x004fca00078e0002 */
[----:B---3--:R0:W-:Y:S01]  /*18d30*/  @!P0 STS.128 [R0+0x288d0], R4 ;  /* 0x0288d00400008388 */ /* 0x0081e20000000c00 */
[----:B------:R-:W-:Y:S06]  /*18d40*/  BAR.ARV 0x5, 0x180 ;  /* 0x0146000000007b1d */ /* 0x000fec0000002000 */
.L_x_1130:
[----:B0-----:R-:W-:Y:S01]  /*18d50*/  IMAD.MOV.U32 R0, RZ, RZ, 0x1 ;  /* 0x00000001ff007424 */ /* 0x001fe200078e00ff */
[----:B------:R-:W-:Y:S01]  /*18d60*/  ULDC UR4, c[0x0][0xc3c] ;  /* 0x00030f0000047ab9 */ /* 0x000fe20000000800 */
[----:B------:R0:W-:Y:S01]  /*18d70*/  STL [R1+0x4], RZ ;  /* 0x000004ff01007387 */ /* 0x0001e20000100800 */
[----:B------:R-:W-:-:S03]  /*18d80*/  UISETP.GE.AND UP0, UPT, UR44, UR4, UPT ;  /* 0x000000042c00728c */ /* 0x000fc6000bf06270 */
[----:B------:R0:W-:Y:S03]  /*18d90*/  STL [R1+0x8], R0 ;  /* 0x0000080001007387 */ /* 0x0001e60000100800 */
[----:B------:R-:W-:Y:S01]  /*18da0*/  PLOP3.LUT P0, PT, PT, PT, UP0, 0x80, 0x0 ;  /* 0x000000000000781c */ /* 0x000fe20003f0f008 */
[----:B------:R0:W-:-:S12]  /*18db0*/  STL [R1+0x2c], RZ ;  /* 0x00002cff01007387 */ /* 0x0001d80000100800 */
[----:B0-----:R-:W-:Y:S05]  /*18dc0*/  @P0 BRA `(.L_x_1138) ;  /* 0x0000004c001c0947 */ /* 0x001fea0003800000 */
[----:B-1----:R-:W0:Y:S01]  /*18dd0*/  S2R R4, SR_TID.X ;  /* 0x0000000000047919 */ /* 0x002e220000002100 */
[----:B------:R-:W1:Y:S01]  /*18de0*/  S2UR UR5, SR_CgaCtaId ;  /* 0x00000000000579c3 */ /* 0x000e620000008800 */
[----:B------:R-:W-:Y:S01]  /*18df0*/  UMOV UR4, 0x400 ;  /* 0x0000040000047882 */ /* 0x000fe20000000000 */
[----:B------:R-:W-:Y:S01]  /*18e00*/  ULDC UR41, c[0x0][0xc] ;  /* 0x0000030000297ab9 */ /* 0x000fe20000000800 */
[----:B------:R-:W-:Y:S02]  /*18e10*/  ULOP3.LUT UR39, UR38, 0x1, URZ, 0xfc, !UPT ;  /* 0x0000000126277892 */ /* 0x000fe4000f8efc3f */
[----:B------:R-:W-:Y:S01]  /*18e20*/  ULOP3.LUT UR43, UR38, 0x2, URZ, 0xfc, !UPT ;  /* 0x00000002262b7892 */ /* 0x000fe2000f8efc3f */
[----:B------:R-:W-:Y:S01]  /*18e30*/  ULDC.64 UR46, c[0x0][0x198] ;  /* 0x00006600002e7ab9 */ /* 0x000fe20000000a00 */
[----:B-1----:R-:W-:Y:S01]  /*18e40*/  ULEA UR4, UR5, UR4, 0x18 ;  /* 0x0000000405047291 */ /* 0x002fe2000f8ec03f */
[C---:B0-----:R-:W-:Y:S01]  /*18e50*/  IMAD.SHL.U32 R0, R4.reuse, 0x40, RZ ;  /* 0x0000004004007824 */ /* 0x041fe200078e00ff */
        /* <DEDUP_REMOVED lines=31> */
[----:B------:R-:W-:Y:S02]  /*19050*/  IMAD.MOV.U32 R0, RZ, RZ, 0x1 ;  /* 0x00000001ff007424 */ /* 0x000fe400078e00ff */
[----:B------:R-:W-:Y:S01]  /*19060*/  IMAD.IADD R2, R3, 0x1, R2 ;  /* 0x0000000103027824 */ /* 0x000fe200078e0202 */
[----:B------:R0:W-:Y:S04]  /*19070*/  STL [R1], R3 ;  /* 0x0000000301007387 */ /* 0x0001e80000100800 */
[----:B------:R0:W-:Y:S04]  /*19080*/  STL [R1+0x28], R2 ;  /* 0x0000280201007387 */ /* 0x0001e80000100800 */
[----:B------:R0:W-:Y:S04]  /*19090*/  STL [R1+0x2c], RZ ;  /* 0x00002cff01007387 */ /* 0x0001e80000100800 */
[----:B------:R0:W-:Y:S04]  /*190a0*/  STL [R1+0x8], R0 ;  /* 0x0000080001007387 */ /* 0x0001e80000100800 */
[----:B------:R0:W-:Y:S02]  /*190b0*/  STL [R1+0x4], RZ ;  /* 0x000004ff01007387 */ /* 0x0001e40000100800 */
.L_x_1211:
[----:B------:R-:W-:Y:S01]  /*190c0*/  ULDC.64 UR4, c[0x0][0xa28] ;  /* 0x00028a0000047ab9 */ /* 0x000fe20000000a00 */
[----:B0-----:R-:W-:Y:S01]  /*190d0*/  IMAD.MOV.U32 R0, RZ, RZ, RZ ;  /* 0x000000ffff007224 */ /* 0x001fe200078e00ff */
[----:B------:R-:W-:Y:S01]  /*190e0*/  UISETP.NE.U32.AND UP0, UPT, UR4, URZ, UPT ;  /* 0x0000003f0400728c */ /* 0x000fe2000bf05070 */
[----:B------:R-:W-:Y:S01]  /*190f0*/  ULDC.64 UR8, c[0x0][0xa18] ;  /* 0x0002860000087ab9 */ /* 0x000fe20000000a00 */
[----:B------:R-:W-:Y:S02]  /*19100*/  ULDC.64 UR6, c[0x0][0xa00] ;  /* 0x0002800000067ab9 */ /* 0x000fe40000000a00 */
[----:B------:R-:W-:Y:S01]  /*19110*/  UISETP.NE.AND.EX UP0, UPT, UR5, URZ, UPT, UP0 ;  /* 0x0000003f0500728c */ /* 0x000fe2000bf05300 */
[----:B-1----:R-:W-:Y:S01]  /*19120*/  IMAD.MOV.U32 R4, RZ, RZ, RZ ;  /* 0x000000ffff047224 */ /* 0x002fe200078e00ff */
[----:B------:R-:W-:-:S04]  /*19130*/  ULDC.64 UR10, c[0x0][0xa20] ;  /* 0x00028800000a7ab9 */ /* 0x000fc80000000a00 */
[----:B------:R-:W-:-:S05]  /*19140*/  PLOP3.LUT P0, PT, PT, PT, UP0, 0x80, 0x0 ;  /* 0x000000000000781c */ /* 0x000fca0003f0f008 */
[----:B------:R-:W-:Y:S02]  /*19150*/  @UP0 ULDC.64 UR4, c[0x0][0xa28] ;  /* 0x00028a0000040ab9 */ /* 0x000fe40000000a00 */
[----:B------:R-:W-:-:S06]  /*19160*/  @UP0 UIMAD.WIDE UR4, UR44, 0x4, UR4 ;  /* 0x000000042c0408a5 */ /* 0x000fcc000f8e0204 */
[----:B------:R-:W-:Y:S02]  /*19170*/  IMAD.U32 R2, RZ, RZ, UR4 ;  /* 0x00000004ff027e24 */ /* 0x000fe4000f8e00ff */
[----:B------:R-:W-:Y:S01]  /*19180*/  IMAD.U32 R3, RZ, RZ, UR5 ;  /* 0x00000005ff037e24 */ /* 0x000fe2000f8e00ff */
[----:B------:R-:W-:Y:S01]  /*19190*/  ULDC.64 UR4, c[0x0][0xa00] ;  /* 0x0002800000047ab9 */ /* 0x000fe20000000a00 */
[----:B------:R-:W-:-:S03]  /*191a0*/  UISETP.NE.U32.AND UP0, UPT, UR8, URZ, UPT ;  /* 0x0000003f0800728c */ /* 0x000fc6000bf05070 */
[----:B------:R0:W5:Y:S01]  /*191b0*/  @P0 LDG.E R0, desc[UR50][R2.64] ;  /* 0x0000003202000981 */ /* 0x000162000c1e1900 */
[----:B------:R-:W-:Y:S01]  /*191c0*/  ISETP.NE.U32.AND P0, PT, RZ, UR4, PT ;  /* 0x00000004ff007c0c */ /* 0x000fe2000bf05070 */
[----:B------:R-:W-:Y:S02]  /*191d0*/  UISETP.NE.AND.EX UP0, UPT, UR9, URZ, UPT, UP0 ;  /* 0x0000003f0900728c */ /* 0x000fe4000bf05300 */
[----:B------:R-:W-:Y:S01]  /*191e0*/  UIMAD.WIDE UR6, UR44, 0x4, UR6 ;  /* 0x000000042c0678a5 */ /* 0x000fe2000f8e0206 */
[----:B------:R-:W-:Y:S01]  /*191f0*/  ISETP.NE.AND.EX P0, PT, RZ, UR5, PT, P0 ;  /* 0x00000005ff007c0c */ /* 0x000fe2000bf05300 */
[----:B------:R-:W-:Y:S01]  /*19200*/  ULDC.64 UR4, c[0x0][0xa08] ;  /* 0x0002820000047ab9 */ /* 0x000fe20000000a00 */
[----:B------:R-:W-:Y:S01]  /*19210*/  ULDC.64 UR8, c[0x0][0xa08] ;  /* 0x0002820000087ab9 */ /* 0x000fe20000000a00 */
[----:B------:R-:W-:Y:S01]  /*19220*/  ISETP.NE.U32.AND P1, PT, RZ, UR4, PT ;  /* 0x00000004ff007c0c */ /* 0x000fe2000bf25070 */
[----:B------:R-:W-:Y:S01]  /*19230*/  UIMAD.WIDE UR8, UR44, 0x4, UR8 ;  /* 0x000000042c0878a5 */ /* 0x000fe2000f8e0208 */
[----:B0-----:R-:W-:-:S02]  /*19240*/  IMAD.U32 R2, RZ, RZ, UR6 ;  /* 0x00000006ff027e24 */ /* 0x001fc4000f8e00ff */
[----:B------:R-:W-:Y:S01]  /*19250*/  ISETP.NE.AND.EX P1, PT, RZ, UR5, PT, P1 ;  /* 0x00000005ff007c0c */ /* 0x000fe2000bf25310 */
[----:B------:R-:W-:Y:S01]  /*19260*/  IMAD.U32 R3, RZ, RZ, UR7 ;  /* 0x00000007ff037e24 */ /* 0x000fe2000f8e00ff */
[----:B------:R-:W-:Y:S01]  /*19270*/  @UP0 ULDC.64 UR4, c[0x0][0xa18] ;  /* 0x0002860000040ab9 */ /* 0x000fe20000000a00 */
[----:B------:R-:W-:Y:S01]  /*19280*/  PLOP3.LUT P3, PT, PT, PT, UP0, 0x80, 0x0 ;  /* 0x000000000000781c */ /* 0x000fe20003f6f008 */
[----:B------:R-:W-:Y:S02]  /*19290*/  @UP0 UIMAD.WIDE UR4, UR44, 0x4, UR4 ;  /* 0x000000042c0408a5 */ /* 0x000fe4000f8e0204 */
[----:B------:R0:W2:Y:S02]  /*192a0*/  @P0 LDG.E R5, desc[UR50][R2.64] ;  /* 0x0000003202050981 */ /* 0x0000a4000c1e1900 */
[----:B0-----:R-:W-:Y:S02]  /*192b0*/  IMAD.U32 R2, RZ, RZ, UR8 ;  /* 0x00000008ff027e24 */ /* 0x001fe4000f8e00ff */
[----:B------:R-:W-:-:S05]  /*192c0*/  IMAD.U32 R3, RZ, RZ, UR9 ;  /* 0x00000009ff037e24 */ /* 0x000fca000f8e00ff */
[----:B------:R0:W5:Y:S02]  /*192d0*/  @P1 LDG.E R4, desc[UR50][R2.64] ;  /* 0x0000003202041981 */ /* 0x000164000c1e1900 */
[----:B0-----:R-:W-:Y:S02]  /*192e0*/  IMAD.U32 R2, RZ, RZ, UR4 ;  /* 0x00000004ff027e24 */ /* 0x001fe4000f8e00ff */
[----:B------:R-:W-:Y:S01]  /*192f0*/  IMAD.U32 R3, RZ, RZ, UR5 ;  /* 0x00000005ff037e24 */ /* 0x000fe2000f8e00ff */
[----:B------:R-:W-:-:S04]  /*19300*/  ULDC.64 UR4, c[0x0][0x418] ;  /* 0x0001060000047ab9 */ /* 0x000fc80000000a00 */
[----:B------:R-:W3:Y:S01]  /*19310*/  @P3 LDG.E R2, desc[UR50][R2.64] ;  /* 0x0000003202023981 */ /* 0x000ee2000c1e1900 */
[----:B------:R-:W-:Y:S01]  /*19320*/  UISETP.NE.U32.AND UP0, UPT, UR4, URZ, UPT ;  /* 0x0000003f0400728c */ /* 0x000fe2000bf05070 */
[----:B------:R-:W-:Y:S01]  /*19330*/  ISETP.NE.U32.AND P2, PT, RZ, UR10, PT ;  /* 0x0000000aff007c0c */ /* 0x000fe2000bf45070 */
[----:B------:R-:W-:Y:S01]  /*19340*/  UMOV UR45, URZ ;  /* 0x0000003f002d7c82 */ /* 0x000fe20008000000 */
[----:B------:R-:W-:Y:S01]  /*19350*/  ULDC UR4, c[0x0][0x424] ;  /* 0x0001090000047ab9 */ /* 0x000fe20000000800 */
[----:B------:R-:W-:Y:S01]  /*19360*/  UISETP.NE.AND.EX UP0, UPT, UR5, URZ, UPT, UP0 ;  /* 0x0000003f0500728c */ /* 0x000fe2000bf05300 */
[----:B------:R-:W-:Y:S01]  /*19370*/  ISETP.NE.AND.EX P2, PT, RZ, UR11, PT, P2 ;  /* 0x0000000bff007c0c */ /* 0x000fe2000bf45320 */
[----:B------:R-:W-:Y:S01]  /*19380*/  ULDC UR42, c[0x0][0x288] ;  /* 0x0000a200002a7ab9 */ /* 0x000fe20000000800 */
[----:B------:R-:W-:Y:S01]  /*19390*/  ULDC UR5, c[0x0][0x2f0] ;  /* 0x0000bc0000057ab9 */ /* 0x000fe20000000800 */
[----:B------:R-:W-:-:S04]  /*193a0*/  USEL UR4, UR4, 0x1, UP0 ;  /* 0x0000000104047887 */ /* 0x000fc80008000000 */
[----:B------:R-:W-:Y:S01]  /*193b0*/  UIMAD UR4, UR4, UR5, URZ ;  /* 0x00000005040472a4 */ /* 0x000fe2000f8e023f */
[----:B--2---:R-:W-:Y:S02]  /*193c0*/  @P0 R2UR UR45, R5 ;  /* 0x00000000052d02ca */ /* 0x004fe400000e0000 */
[----:B---3--:R-:W-:Y:S01]  /*193d0*/  @P3 R2UR UR42, R2 ;  /* 0x00000000022a32ca */ /* 0x008fe200000e0000 */
[----:B------:R-:W-:-:S14]  /*193e0*/  @P3 BRA `(.L_x_1139) ;  /* 0x0000000000243947 */ /* 0x000fdc0003800000 */
[----:B------:R-:W-:Y:S05]  /*193f0*/  @!P0 BRA `(.L_x_1139) ;  /* 0x0000000000208947 */ /* 0x000fea0003800000 */
[----:B------:R-:W-:Y:S02]  /*19400*/  IMAD.U32 R2, RZ, RZ, UR6 ;  /* 0x00000006ff027e24 */ /* 0x000fe4000f8e00ff */
[----:B------:R-:W-:-:S05]  /*19410*/  IMAD.U32 R3, RZ, RZ, UR7 ;  /* 0x00000007ff037e24 */ /* 0x000fca000f8e00ff */
[----:B------:R-:W2:Y:S02]  /*19420*/  LDG.E R2, desc[UR50][R2.64] ;  /* 0x0000003202027981 */ /* 0x000ea4000c1e1900 */
[----:B--2---:R-:W-:Y:S01]  /*19430*/  R2UR UR5, R2 ;  /* 0x00000000020572ca */ /* 0x004fe200000e0000 */
[----:B------:R-:W-:-:S05]  /*19440*/  IMAD.U32 R2, RZ, RZ, UR6 ;  /* 0x00000006ff027e24 */ /* 0x000fca000f8e00ff */
[----:B------:R-:W2:Y:S02]  /*19450*/  LDG.E R5, desc[UR50][R2.64+0x4] ;  /* 0x0000043202057981 */ /* 0x000ea4000c1e1900 */
[----:B--2---:R-:W-:-:S13]  /*19460*/  R2UR UR42, R5 ;  /* 0x00000000052a72ca */ /* 0x004fda00000e0000 */
[----:B------:R-:W-:-:S12]  /*19470*/  UIADD3 UR42, -UR5, UR42, URZ ;  /* 0x0000002a052a7290 */ /* 0x000fd8000fffe13f */
.L_x_1139:
[----:B-----5:R-:W-:-:S05]  /*19480*/  IMAD.IADD R2, R4, 0x1, R0 ;  /* 0x0000000104027824 */ /* 0x020fca00078e0200 */
[----:B------:R0:W-:Y:S01]  /*19490*/  STL [R1+0x1c], R2 ;  /* 0x00001c0201007387 */ /* 0x0001e20000100800 */
[----:B------:R-:W-:Y:S05]  /*194a0*/  @!P2 BRA `(.L_x_1140) ;  /* 0x00000000001ca947 */ /* 0x000fea0003800000 */
[----:B------:R-:W-:Y:S02]  /*194b0*/  ULDC.64 UR4, c[0x0][0xa20] ;  /* 0x0002880000047ab9 */ /* 0x000fe40000000a00 */
[----:B------:R-:W-:-:S06]  /*194c0*/  UIMAD.WIDE UR4, UR44, 0x4, UR4 ;  /* 0x000000042c0478a5 */ /* 0x000fcc000f8e0204 */
[----:B0-----:R-:W-:Y:S02]  /*194d0*/  IMAD.U32 R2, RZ, RZ, UR4 ;  /* 0x00000004ff027e24 */ /* 0x001fe4000f8e00ff */
[----:B------:R-:W-:-:S05]  /*194e0*/  IMAD.U32 R3, RZ, RZ, UR5 ;  /* 0x00000005ff037e24 */ /* 0x000fca000f8e00ff */
[----:B------:R-:W2:Y:S02]  /*194f0*/  LDG.E R2, desc[UR50][R2.64] ;  /* 0x0000003202027981 */ /* 0x000ea4000c1e1900 */
[----:B--2---:R-:W-:Y:S01]  /*19500*/  R2UR UR4, R2 ;  /* 0x00000000020472ca */ /* 0x004fe200000e0000 */
[----:B------:R-:W-:-:S14]  /*19510*/  BRA `(.L_x_1141) ;  /* 0x0000000000247947 */ /* 0x000fdc0003800000 */
.L_x_1140:
[----:B------:R-:W-:Y:S05]  /*19520*/  @!P1 BRA `(.L_x_1141) ;  /* 0x0000000000209947 */ /* 0x000fea0003800000 */
[----:B0-----:R-:W-:Y:S02]  /*19530*/  IMAD.U32 R2, RZ, RZ, UR8 ;  /* 0x00000008ff027e24 */ /* 0x001fe4000f8e00ff */
[----:B------:R-:W-:-:S05]  /*19540*/  IMAD.U32 R3, RZ, RZ, UR9 ;  /* 0x00000009ff037e24 */ /* 0x000fca000f8e00ff */
[----:B------:R-:W2:Y:S02]  /*19550*/  LDG.E R2, desc[UR50][R2.64] ;  /* 0x0000003202027981 */ /* 0x000ea4000c1e1900 */
[----:B--2---:R-:W-:Y:S01]  /*19560*/  R2UR UR5, R2 ;  /* 0x00000000020572ca */ /* 0x004fe200000e0000 */
[----:B------:R-:W-:-:S05]  /*19570*/  IMAD.U32 R2, RZ, RZ, UR8 ;  /* 0x00000008ff027e24 */ /* 0x000fca000f8e00ff */
[----:B------:R-:W2:Y:S02]  /*19580*/  LDG.E R4, desc[UR50][R2.64+0x4] ;  /* 0x0000043202047981 */ /* 0x000ea4000c1e1900 */
[----:B--2---:R-:W-:-:S13]  /*19590*/  R2UR UR4, R4 ;  /* 0x00000000040472ca */ /* 0x004fda00000e0000 */
[----:B------:R-:W-:-:S12]  /*195a0*/  UIADD3 UR4, -UR5, UR4, URZ ;  /* 0x0000000405047290 */ /* 0x000fd8000fffe13f */
.L_x_1141:
[----:B0-----:R-:W2:Y:S01]  /*195b0*/  LDL.LU R2, [R1+0x14] ;  /* 0x0000140001027983 */ /* 0x001ea20000300800 */
[----:B------:R-:W-:Y:S01]  /*195c0*/  ULDC UR5, c[0x0][0x448] ;  /* 0x0001120000057ab9 */ /* 0x000fe20000000800 */
[----:B------:R-:W-:Y:S01]  /*195d0*/  R2UR UR13, R0 ;  /* 0x00000000000d72ca */ /* 0x000fe200000e0000 */
[----:B------:R-:W-:-:S06]  /*195e0*/  UISETP.NE.AND UP0, UPT, UR5, 0x1, UPT ;  /* 0x000000010500788c */ /* 0x000fcc000bf05270 */
[----:B------:R-:W-:Y:S02]  /*195f0*/  PLOP3.LUT P0, PT, PT, PT, UP0, 0x80, 0x0 ;  /* 0x000000000000781c */ /* 0x000fe40003f0f008 */
[----:B------:R-:W-:-:S03]  /*19600*/  PLOP3.LUT P1, PT, PT, PT, UP0, 0x80, 0x0 ;  /* 0x000000000000781c */ /* 0x000fc60003f2f008 */
[----:B------:R-:W-:Y:S01]  /*19610*/  @UP0 ULDC UR5, c[0x0][0x44c] ;  /* 0x0001130000050ab9 */ /* 0x000fe20000000800 */
[----:B------:R-:W-:-:S04]  /*19620*/  UIADD3 UR13, -UR13, UR4, URZ ;  /* 0x000000040d0d7290 */ /* 0x000fc8000fffe13f */
[----:B------:R-:W-:Y:S01]  /*19630*/  UIADD3 UR7, UR13, 0x1, -UR42 ;  /* 0x000000010d077890 */ /* 0x000fe2000fffe82a */
[----:B--2---:R-:W-:-:S04]  /*19640*/  IMAD.SHL.U32 R18, R2, 0x80, RZ ;  /* 0x0000008002127824 */ /* 0x004fc800078e00ff */
[----:B------:R-:W-:-:S05]  /*19650*/  VIADD R0, R18, 0x7f ;  /* 0x0000007f12007836 */ /* 0x000fca0000000000 */
[C---:B------:R-:W-:Y:S01]  /*19660*/  R2UR UR6, R0.reuse ;  /* 0x00000000000672ca */ /* 0x040fe200000e0000 */
[----:B------:R-:W-:Y:S01]  /*19670*/  @P0 IMAD.HI.U32 R0, R0, UR5, RZ ;  /* 0x0000000500000c27 */ /* 0x000fe2000f8e00ff */
[----:B------:R-:W-:-:S04]  /*19680*/  @UP0 ULDC UR5, c[0x0][0x450] ;  /* 0x0001140000050ab9 */ /* 0x000fc80000000800 */
[----:B------:R-:W-:Y:S01]  /*19690*/  @P0 SHF.R.U32.HI R0, RZ, UR5, R0 ;  /* 0x00000005ff000c19 */ /* 0x000fe20008011600 */
[----:B------:R-:W-:Y:S02]  /*196a0*/  ULDC.64 UR4, c[0x0][0x9e0] ;  /* 0x0002780000047ab9 */ /* 0x000fe40000000a00 */
[----:B------:R-:W-:Y:S01]  /*196b0*/  UISETP.GE.AND UP1, UPT, UR5, 0x1, UPT ;  /* 0x000000010500788c */ /* 0x000fe2000bf26270 */
[----:B------:R-:W-:-:S05]  /*196c0*/  @P1 R2UR UR6, R0 ;  /* 0x00000000000612ca */ /* 0x000fca00000e0000 */
[----:B------:R-:W-:-:S08]  /*196d0*/  PLOP3.LUT P1, PT, PT, PT, UP1, 0x80, 0x0 ;  /* 0x000000000000781c */ /* 0x000fd00003f2f018 */
[----:B------:R-:W-:-:S04]  /*196e0*/  UIADD3 UR6, UR7, UR6, URZ ;  /* 0x0000000607067290 */ /* 0x000fc8000fffe03f */
        /* <DEDUP_REMOVED lines=12> */
.L_x_1143:
[----:B------:R-:W-:-:S11]  /*197b0*/  UISETP.NE.AND UP1, UPT, UR5, 0x1, UPT ;  /* 0x000000010500788c */ /* 0x000fd6000bf25270 */
[----:B------:R-:W-:Y:S02]  /*197c0*/  @UP1 ULDC.64 UR10, c[0x0][0x9e8] ;  /* 0x00027a00000a1ab9 */ /* 0x000fe40000000a00 */
[----:B------:R-:W-:-:S04]  /*197d0*/  UIMAD.WIDE.U32 UR6, UR8, UR10, URZ ;  /* 0x0000000a080672a5 */ /* 0x000fc8000f8e003f */
[----:B------:R-:W-:-:S12]  /*197e0*/  @UP1 USHF.R.U32.HI UR8, URZ, UR11, UR7 ;  /* 0x0000000b3f081299 */ /* 0x000fd80008011607 */
.L_x_1144:
[----:B------:R-:W-:-:S04]  /*197f0*/  UIMAD UR8, UR8, UR5, UR5 ;  /* 0x00000005080872a4 */ /* 0x000fc8000f8e0205 */
[----:B------:R-:W-:-:S04]  /*19800*/  UISETP.LT.AND UP1, UPT, UR4, UR8, UPT ;  /* 0x000000080400728c */ /* 0x000fc8000bf21270 */
[----:B------:R-:W-:-:S12]  /*19810*/  USEL UR4, UR4, UR8, UP1 ;  /* 0x0000000804047287 */ /* 0x000fd80008800000 */
.L_x_1142:
[----:B------:R-:W-:Y:S01]  /*19820*/  R2UR UR12, R18 ;  /* 0x00000000120c72ca */ /* 0x000fe200000e0000 */
[----:B------:R-:W-:Y:S02]  /*19830*/  UIADD3 UR6, UR13, 0xbf, URZ ;  /* 0x000000bf0d067890 */ /* 0x000fe4000fffe03f */
[----:B------:R-:W-:Y:S01]  /*19840*/  UIADD3 UR8, UR4, 0xbf, URZ ;  /* 0x000000bf04087890 */ /* 0x000fe2000fffe03f */
[----:B------:R-:W-:Y:S01]  /*19850*/  @UP0 ULDC UR10, c[0x0][0x44c] ;  /* 0x00011300000a0ab9 */ /* 0x000fe20000000800 */
[----:B------:R-:W-:Y:S01]  /*19860*/  UIMAD.WIDE UR6, UR6, 0x2aaaaaab, URZ ;  /* 0x2aaaaaab060678a5 */ /* 0x000fe2000f8e023f */
[----:B------:R-:W-:Y:S01]  /*19870*/  @UP0 ULDC UR14, c[0x0][0x450] ;  /* 0x00011400000e0ab9 */ /* 0x000fe20000000800 */
[----:B------:R-:W-:Y:S02]  /*19880*/  UIMAD.WIDE UR8, UR8, 0x2aaaaaab, URZ ;  /* 0x2aaaaaab080878a5 */ /* 0x000fe4000f8e023f */
[----:B------:R-:W-:-:S04]  /*19890*/  USHF.R.U32.HI UR4, URZ, 0x1f, UR7 ;  /* 0x0000001f3f047899 */ /* 0x000fc80008011607 */
[----:B------:R-:W-:Y:S02]  /*198a0*/  UIMAD.WIDE.U32 UR10, UR12, UR10, URZ ;  /* 0x0000000a0c0a72a5 */ /* 0x000fe4000f8e003f */
[----:B------:R-:W-:Y:S02]  /*198b0*/  USHF.R.U32.HI UR6, URZ, 0x1f, UR9 ;  /* 0x0000001f3f067899 */ /* 0x000fe40008011609 */
[----:B------:R-:W-:Y:S02]  /*198c0*/  @UP0 USHF.R.U32.HI UR12, URZ, UR14, UR11 ;  /* 0x0000000e3f0c0299 */ /* 0x000fe4000801160b */
[----:B------:R-:W-:Y:S02]  /*198d0*/  ULEA.HI.SX32 UR4, UR7, UR4, 0x1b ;  /* 0x0000000407047291 */ /* 0x000fe4000f8fda3f */
[----:B------:R-:W-:Y:S02]  /*198e0*/  UIADD3 UR12, UR12, UR13, -UR42 ;  /* 0x0000000d0c0c7290 */ /* 0x000fe4000fffe82a */
[----:B------:R-:W-:Y:S01]  /*198f0*/  ULEA.HI.SX32 UR6, UR9, UR6, 0x1b ;  /* 0x0000000609067291 */ /* 0x000fe2000f8fda3f */
[----:B------:R-:W-:-:S02]  /*19900*/  ULDC UR7, c[0x0][0x9dc] ;  /* 0x0002770000077ab9 */ /* 0x000fc40000000800 */
[----:B------:R-:W-:Y:S02]  /*19910*/  UIADD3 UR7, UR12, -UR7, URZ ;  /* 0x800000070c077290 */ /* 0x000fe4000fffe03f */
[----:B------:R-:W-:-:S04]  /*19920*/  UISETP.LT.AND UP0, UPT, UR4, UR6, UPT ;  /* 0x000000060400728c */ /* 0x000fc8000bf01270 */
[----:B------:R-:W-:Y:S01]  /*19930*/  USEL UR40, UR4, UR6, UP0 ;  /* 0x0000000604287287 */ /* 0x000fe20008000000 */
[----:B------:R-:W-:Y:S01]  /*19940*/  IMAD.U32 R0, RZ, RZ, UR7 ;  /* 0x00000007ff007e24 */ /* 0x000fe2000f8e00ff */
[----:B------:R-:W-:Y:S10]  /*19950*/  @!P1 BRA `(.L_x_1145) ;  /* 0x0000000000409947 */ /* 0x000ff40003800000 */
        /* <DEDUP_REMOVED lines=10> */
.L_x_1146:
[----:B------:R-:W-:-:S11]  /*19a00*/  UISETP.NE.AND UP0, UPT, UR5, 0x1, UPT ;  /* 0x000000010500788c */ /* 0x000fd6000bf05270 */
[----:B------:R-:W-:Y:S02]  /*19a10*/  @UP0 ULDC.64 UR8, c[0x0][0x9e8] ;  /* 0x00027a0000080ab9 */ /* 0x000fe40000000a00 */
[----:B------:R-:W-:-:S04]  /*19a20*/  UIMAD.WIDE.U32 UR6, UR12, UR8, URZ ;  /* 0x000000080c0672a5 */ /* 0x000fc8000f8e003f */
[----:B------:R-:W-:-:S12]  /*19a30*/  @UP0 USHF.R.U32.HI UR12, URZ, UR9, UR7 ;  /* 0x000000093f0c0299 */ /* 0x000fd80008011607 */
.L_x_1147:
[----:B------:R-:W-:-:S06]  /*19a40*/  UIMAD UR5, UR12, UR5, URZ ;  /* 0x000000050c0572a4 */ /* 0x000fcc000f8e023f */
[----:B------:R-:W-:-:S07]  /*19a50*/  VIMNMX R0, R0, UR5, !PT ;  /* 0x0000000500007c48 */ /* 0x000fce000ffe0100 */
.L_x_1145:
[----:B------:R-:W-:Y:S01]  /*19a60*/  IMAD.HI R0, R0, 0x2aaaaaab, RZ ;  /* 0x2aaaaaab00007827 */ /* 0x000fe200078e02ff */
[----:B------:R-:W-:Y:S04]  /*19a70*/  BSSY B7, `(.L_x_1148) ;  /* 0x0000332000077945 */ /* 0x000fe80003800000 */
[----:B------:R-:W-:-:S04]  /*19a80*/  SHF.R.U32.HI R3, RZ, 0x1f, R0 ;  /* 0x0000001fff037819 */ /* 0x000fc80000011600 */
[----:B------:R-:W-:-:S04]  /*19a90*/  LEA.HI.SX32 R3, R0, R3, 0x1b ;  /* 0x0000000300037211 */ /* 0x000fc800078fdaff */
[----:B------:R-:W-:-:S04]  /*19aa0*/  VIMNMX R2, RZ, R3, !PT ;  /* 0x00000003ff027248 */ /* 0x000fc80007fe0100 */
[----:B------:R-:W-:Y:S01]  /*19ab0*/  ISETP.LT.AND P0, PT, R2, UR40, PT ;  /* 0x0000002802007c0c */ /* 0x000fe2000bf01270 */
[----:B------:R0:W-:-:S12]  /*19ac0*/  STL [R1+0x18], R2 ;  /* 0x0000180201007387 */ /* 0x0001d80000100800 */
[----:B0-----:R-:W-:Y:S05]  /*19ad0*/  @P0 BRA `(.L_x_1149) ;  /* 0x0000000000480947 */ /* 0x001fea0003800000 */
        /* <DEDUP_REMOVED lines=18> */
.L_x_1149:
        /* <DEDUP_REMOVED lines=21> */
.L_x_1152:
[----:B------:R-:W-:Y:S05]  /*19d50*/  BSYNC B6 ;  /* 0x0000000000067941 */ /* 0x000fea0003800000 */
.L_x_1151:
        /* <DEDUP_REMOVED lines=22> */
.L_x_1154:
[----:B------:R-:W-:Y:S05]  /*19ec0*/  BSYNC B6 ;  /* 0x0000000000067941 */ /* 0x000fea0003800000 */
.L_x_1153:
        /* <DEDUP_REMOVED lines=20> */
.L_x_1156:
[----:B------:R-:W-:Y:S05]  /*1a010*/  BSYNC B6 ;  /* 0x0000000000067941 */ /* 0x000fea0003800000 */
.L_x_1155:
        /* <DEDUP_REMOVED lines=19> */
.L_x_1158:
[----:B------:R-:W-:Y:S05]  /*1a150*/  BSYNC B6 ;  /* 0x0000000000067941 */ /* 0x000fea0003800000 */
.L_x_1157:
        /* <DEDUP_REMOVED lines=8> */
[----:B------:R-:W-:Y:S01]  /*1a1e0*/  IMAD.U32 R3, RZ, RZ, UR5 ;  /* 0x00000005ff037e24 */ /* 0x000fe2000f8e00ff */
[----:B------:R-:W0:Y:S01]  /*1a1f0*/  S2R R0, SR_TID.X ;  /* 0x0000000000007919 */ /* 0x000e220000002100 */
[----:B------:R-:W-:-:S03]  /*1a200*/  ULDC.64 UR4, c[0x0][0xa08] ;  /* 0x0002820000047ab9 */ /* 0x000fc60000000a00 */
[----:B------:R1:W2:Y:S02]  /*1a210*/  @P0 LDG.E R8, desc[UR50][R2.64] ;  /* 0x0000003202080981 */ /* 0x0002a4000c1e1900 */
[----:B-1----:R-:W1:Y:S01]  /*1a220*/  LDC.64 R2, c[0x0][0x418] ;  /* 0x00010600ff027b82 */ /* 0x002e620000000a00 */
[----:B0-----:R-:W-:-:S04]  /*1a230*/  SHF.R.U32.HI R0, RZ, 0x5, R0 ;  /* 0x00000005ff007819 */ /* 0x001fc80000011600 */
[----:B------:R-:W-:Y:S02]  /*1a240*/  LOP3.LUT R0, R0, 0x3, RZ, 0xc0, !PT ;  /* 0x0000000300007812 */ /* 0x000fe400078ec0ff */
[----:B-1----:R-:W-:Y:S01]  /*1a250*/  LOP3.LUT P0, RZ, R2, UR4, RZ, 0xfc, !PT ;  /* 0x0000000402ff7c12 */ /* 0x002fe2000f80fcff */
[----:B------:R-:W-:-:S03]  /*1a260*/  UMOV UR4, 0xffffffff ;  /* 0xffffffff00047882 */ /* 0x000fc60000000000 */
[----:B------:R-:W-:Y:S02]  /*1a270*/  LOP3.LUT P0, RZ, R3, UR5, RZ, 0xfc, P0 ;  /* 0x0000000503ff7c12 */ /* 0x000fe4000800fcff */
[----:B--2---:R-:W-:Y:S01]  /*1a280*/  SHF.R.S32.HI R9, RZ, 0x1f, R8 ;  /* 0x0000001fff097819 */ /* 0x004fe20000011408 */
[----:B------:R0:W-:Y:S01]  /*1a290*/  STL [R1+0xc], R8 ;  /* 0x00000c0801007387 */ /* 0x0001e20000100800 */
[----:B------:R-:W-:-:S03]  /*1a2a0*/  SEL R17, R8, RZ, !P0 ;  /* 0x000000ff08117207 */ /* 0x000fc60004000000 */
[----:B------:R0:W-:Y:S01]  /*1a2b0*/  STL [R1+0x14], R9 ;  /* 0x0000140901007387 */ /* 0x0001e20000100800 */
[----:B------:R-:W-:Y:S05]  /*1a2c0*/  BRA.DIV UR4, `(.L_x_1159) ;  /* 0x0000003e04c07947 */ /* 0x000fea000b800000 */
[----:B------:R1:W2:Y:S02]  /*1a2d0*/  SHFL.IDX PT, R14, R0, RZ, 0x1f ;  /* 0x00001fff000e7589 */ /* 0x0002a400000e0000 */
.L_x_1230:
[----:B--2---:R-:W-:Y:S02]  /*1a2e0*/  ISETP.NE.AND P0, PT, R14, RZ, PT ;  /* 0x000000ff0e00720c */ /* 0x004fe40003f05270 */
[----:B------:R-:W-:Y:S02]  /*1a2f0*/  PLOP3.LUT P1, PT, PT, PT, PT, 0x8, 0x0 ;  /* 0x000000000000781c */ /* 0x000fe40003f2e170 */
[----:B------:R-:W-:-:S11]  /*1a300*/  LOP3.LUT R16, R16, 0xfffffffe, RZ, 0xc0, !PT ;  /* 0xfffffffe10107812 */ /* 0x000fd600078ec0ff */
[----:B------:R-:W-:Y:S01]  /*1a310*/  @P1 LOP3.LUT R16, R16, 0x1, RZ, 0xfc, !PT ;  /* 0x0000000110101812 */ /* 0x000fe200078efcff */
[----:B------:R-:W-:Y:S06]  /*1a320*/  @P0 BRA `(.L_x_1160) ;  /* 0x00000004005c0947 */ /* 0x000fec0003800000 */
[----:B------:R-:W-:-:S06]  /*1a330*/  UIADD3 UR4, UR40, -0x1, URZ ;  /* 0xffffffff28047890 */ /* 0x000fcc000fffe03f */
[----:B-1----:R-:W-:Y:S01]  /*1a340*/  IMAD.U32 R0, RZ, RZ, UR4 ;  /* 0x00000004ff007e24 */ /* 0x002fe2000f8e00ff */
[----:B------:R-:W-:-:S03]  /*1a350*/  UMOV UR4, 0xffffffff ;  /* 0xffffffff00047882 */ /* 0x000fc60000000000 */
[----:B------:R-:W-:Y:S05]  /*1a360*/  BRA.DIV UR4, `(.L_x_1161) ;  /* 0x0000003e04b87947 */ /* 0x000fea000b800000 */
[----:B------:R-:W-:-:S13]  /*1a370*/  ELECT P6, URZ, PT ;  /* 0x00000000003f782f */ /* 0x000fda00038c0000 */
.L_x_1233:
[----:B------:R-:W-:Y:S05]  /*1a380*/  @!P6 BRA `(.L_x_1160) ;  /* 0x000000040044e947 */ /* 0x000fea0003800000 */
[----:B------:R-:W-:-:S04]  /*1a390*/  ISETP.NE.U32.AND P0, PT, R2, RZ, PT ;  /* 0x000000ff0200720c */ /* 0x000fc80003f05070 */
[----:B------:R-:W-:-:S13]  /*1a3a0*/  ISETP.NE.AND.EX P0, PT, R3, RZ, PT, P0 ;  /* 0x000000ff0300720c */ /* 0x000fda0003f05300 */
[----:B------:R-:W-:Y:S05]  /*1a3b0*/  @!P0 BRA `(.L_x_1162) ;  /* 0x0000000000448947 */ /* 0x000fea0003800000 */
[----:B------:R-:W1:Y:S01]  /*1a3c0*/  LDC R7, c[0x0][0x43c] ;  /* 0x00010f00ff077b82 */ /* 0x000e620000000800 */
[----:B------:R-:W-:Y:S01]  /*1a3d0*/  ULDC.64 UR4, c[0x0][0x428] ;  /* 0x00010a0000047ab9 */ /* 0x000fe20000000a00 */
[----:B-1----:R-:W-:-:S13]  /*1a3e0*/  ISETP.NE.AND P0, PT, R7, 0x1, PT ;  /* 0x000000010700780c */ /* 0x002fda0003f05270 */
[----:B------:R-:W1:Y:S02]  /*1a3f0*/  @P0 LDC.64 R4, c[0x0][0x440] ;  /* 0x00011000ff040b82 */ /* 0x000e640000000a00 */
[----:B-1----:R-:W-:-:S04]  /*1a400*/  @P0 IMAD.HI.U32 R6, R0, R4, RZ ;  /* 0x0000000400060227 */ /* 0x002fc800078e00ff */
        /* <DEDUP_REMOVED lines=12> */
.L_x_1162:
[----:B------:R-:W2:Y:S04]  /*1a4d0*/  LDL R4, [R1+0x4] ;  /* 0x0000040001047983 */ /* 0x000ea80000100800 */
[----:B-1----:R-:W3:Y:S01]  /*1a4e0*/  LDL R3, [R1+0x8] ;  /* 0x0000080001037983 */ /* 0x002ee20000100800 */
[----:B0-----:R-:W0:Y:S02]  /*1a4f0*/  S2R R8, SR_TID.X ;  /* 0x0000000000087919 */ /* 0x001e240000002100 */
[----:B0-----:R-:W-:-:S04]  /*1a500*/  LOP3.LUT R2, R8, 0x7f, RZ, 0xc0, !PT ;  /* 0x0000007f08027812 */ /* 0x001fc800078ec0ff */
[----:B------:R-:W-:Y:S01]  /*1a510*/  ISETP.NE.AND P1, PT, R2, RZ, PT ;  /* 0x000000ff0200720c */ /* 0x000fe20003f25270 */
[----:B--2---:R-:W-:Y:S01]  /*1a520*/  IMAD R4, R4, 0x8, R19 ;  /* 0x0000000804047824 */ /* 0x004fe200078e0213 */
[----:B---3--:R-:W-:-:S04]  /*1a530*/  SHF.L.U32 R3, R3, 0x1f, RZ ;  /* 0x0000001f03037819 */ /* 0x008fc800000006ff */
[----:B------:R-:W0:Y:S02]  /*1a540*/  SYNCS.PHASECHK.TRANS64.TRYWAIT P0, [R4+URZ+0x28880], R3 ;  /* 0x02888003040075a7 */ /* 0x000e24000800017f */
[----:B0-----:R-:W-:Y:S05]  /*1a550*/  @!P0 BRA `(.L_x_1163) ;  /* 0x0000003c005c8947 */ /* 0x001fea0003800000 */
.L_x_1234:
        /* <DEDUP_REMOVED lines=8> */
.L_x_1164:
[----:B------:R-:W2:Y:S04]  /*1a5e0*/  LDL R6, [R1] ;  /* 0x0000000001067983 */ /* 0x000ea80000100800 */
[----:B------:R-:W2:Y:S04]  /*1a5f0*/  LDL R2, [R1+0x4] ;  /* 0x0000040001027983 */ /* 0x000ea80000100800 */
[----:B------:R-:W3:Y:S01]  /*1a600*/  LDL R5, [R1+0x1c] ;  /* 0x00001c0001057983 */ /* 0x000ee20000100800 */
[----:B------:R-:W-:Y:S01]  /*1a610*/  R2UR UR33, R4 ;  /* 0x00000000042172ca */ /* 0x000fe200000e0000 */
[----:B------:R-:W-:Y:S01]  /*1a620*/  UIADD3 UR4, UP0, UR46, 0x470, URZ ;  /* 0x000004702e047890 */ /* 0x000fe2000ff1e03f */
[----:B-----5:R-:W-:Y:S01]  /*1a630*/  R2UR UR37, R17 ;  /* 0x00000000112572ca */ /* 0x020fe200000e0000 */
        /* <DEDUP_REMOVED lines=8> */
[----:B------:R-:W-:-:S11]  /*1a6c0*/  R2UR UR35, R0 ;  /* 0x00000000002372ca */ /* 0x000fd600000e0000 */
[----:B------:R-:W-:-:S09]  /*1a6d0*/  UIADD3 UR32, UR32, 0xc400, URZ ;  /* 0x0000c40020207890 */ /* 0x000fd2000fffe03f */
[----:B------:R1:W-:Y:S01]  /*1a6e0*/  UTMALDG.4D [UR32], [UR4], desc[UR6] ;  /* 0x00000620040075b4 */ /* 0x0003e20008019000 */
[----:B------:R-:W2:Y:S02]  /*1a6f0*/  SYNCS.PHASECHK.TRANS64.TRYWAIT P0, [R4+URZ+0x28840], R3 ;  /* 0x02884003040075a7 */ /* 0x000ea4000800017f */
[----:B-12---:R-:W-:Y:S05]  /*1a700*/  @!P0 BRA `(.L_x_1165) ;  /* 0x0000003c00048947 */ /* 0x006fea0003800000 */
.L_x_1235:
        /* <DEDUP_REMOVED lines=8> */
.L_x_1166:
        /* <DEDUP_REMOVED lines=16> */
[----:B--2---:R-:W-:-:S04]  /*1a890*/  NOP ;  /* 0x0000000000007918 */ /* 0x004fc80000000000 */
.L_x_1160:
[----:B------:R-:W-:Y:S05]  /*1a8a0*/  WARPSYNC.ALL ;  /* 0x0000000000007948 */ /* 0x000fea0003800000 */
[----:B------:R-:W1:Y:S01]  /*1a8b0*/  LDL R19, [R1] ;  /* 0x0000000001137983 */ /* 0x000e620000100800 */
[----:B------:R-:W-:Y:S01]  /*1a8c0*/  USHF.R.S32.HI UR4, URZ, 0x1f, UR45 ;  /* 0x0000001f3f047899 */ /* 0x000fe2000801142d */
[----:B------:R-:W-:Y:S01]  /*1a8d0*/  BSSY B6, `(.L_x_1167) ;  /* 0x000001a000067945 */ /* 0x000fe20003800000 */
[----:B------:R-:W-:Y:S02]  /*1a8e0*/  ULDC.64 UR6, c[0x0][0x298] ;  /* 0x0000a60000067ab9 */ /* 0x000fe40000000a00 */
[----:B------:R-:W-:-:S02]  /*1a8f0*/  UIMAD UR4, UR4, UR6, URZ ;  /* 0x00000006040472a4 */ /* 0x000fc4000f8e023f */
[----:B------:R-:W-:Y:S02]  /*1a900*/  UIMAD.WIDE.U32 UR48, UR45, UR6, URZ ;  /* 0x000000062d3072a5 */ /* 0x000fe4000f8e003f */
[----:B------:R-:W-:-:S04]  /*1a910*/  UIMAD UR4, UR45, UR7, UR4 ;  /* 0x000000072d0472a4 */ /* 0x000fc8000f8e0204 */
[----:B------:R-:W-:Y:S01]  /*1a920*/  UIADD3 UR37, UR49, UR4, URZ ;  /* 0x0000000431257290 */ /* 0x000fe2000fffe03f */
[----:B------:R-:W-:Y:S01]  /*1a930*/  BAR.SYNC.DEFER_BLOCKING 0x8, 0x180 ;  /* 0x0206000000007b1d */ /* 0x000fe20000010000 */
[----:B-1----:R-:W-:-:S05]  /*1a940*/  VIADD R0, R19, 0x18400 ;  /* 0x0001840013007836 */ /* 0x002fca0000000000 */
[----:B------:R-:W-:-:S13]  /*1a950*/  LOP3.LUT P0, RZ, R0, 0x3ff, RZ, 0xc0, !PT ;  /* 0x000003ff00ff7812 */ /* 0x000fda000780c0ff */
[----:B------:R-:W-:Y:S05]  /*1a960*/  @!P0 BRA `(.L_x_1168) ;  /* 0x0000000000408947 */ /* 0x000fea0003800000 */
[----:B------:R-:W-:Y:S01]  /*1a970*/  MOV R2, 0x0 ;  /* 0x0000000000027802 */ /* 0x000fe20000000f00 */
[----:B------:R-:W-:Y:S01]  /*1a980*/  ULDC.64 UR6, c[0x4][0xc0] ;  /* 0x0100300000067ab9 */ /* 0x000fe20000000a00 */
[----:B------:R-:W-:Y:S01]  /*1a990*/  ULDC.64 UR8, c[0x4][0xc8] ;  /* 0x0100320000087ab9 */ /* 0x000fe20000000a00 */
[----:B------:R-:W-:Y:S01]  /*1a9a0*/  ULDC.64 UR4, c[0x4][0x28] ;  /* 0x01000a0000047ab9 */ /* 0x000fe20000000a00 */
[----:B0-----:R-:W-:Y:S02]  /*1a9b0*/  IMAD.U32 R4, RZ, RZ, UR6 ;  /* 0x00000006ff047e24 */ /* 0x001fe4000f8e00ff */
        /* <DEDUP_REMOVED lines=11> */
.L_x_1168:
[----:B------:R-:W-:Y:S05]  /*1aa70*/  BSYNC B6 ;  /* 0x0000000000067941 */ /* 0x000fea0003800000 */
.L_x_1167:
[----:B0-----:R0:W5:Y:S01]  /*1aa80*/  LDL R9, [R1+0x28] ;  /* 0x0000280001097983 */ /* 0x0011620000100800 */
[----:B------:R-:W1:Y:S01]  /*1aa90*/  LDC R8, c[0x0][0x448] ;  /* 0x00011200ff087b82 */ /* 0x000e620000000800 */
[----:B------:R-:W2:Y:S01]  /*1aaa0*/  S2R R2, SR_TID.X ;  /* 0x0000000000027919 */ /* 0x000ea20000002100 */
[----:B------:R-:W3:Y:S01]  /*1aab0*/  S2R R0, SR_TID.X ;  /* 0x0000000000007919 */ /* 0x000ee20000002100 */
[----:B------:R-:W-:Y:S01]  /*1aac0*/  USHF.R.S32.HI UR4, URZ, 0x1f, UR36 ;  /* 0x0000001f3f047899 */ /* 0x000fe20008011424 */
[----:B------:R-:W-:Y:S01]  /*1aad0*/  ULDC.64 UR8, c[0x0][0x2d8] ;  /* 0x0000b60000087ab9 */ /* 0x000fe20000000a00 */
[----:B------:R-:W-:Y:S02]  /*1aae0*/  ULDC.64 UR10, c[0x0][0xa00] ;  /* 0x00028000000a7ab9 */ /* 0x000fe40000000a00 */
[----:B------:R-:W-:Y:S02]  /*1aaf0*/  UIMAD UR7, UR4, UR8, URZ ;  /* 0x00000008040772a4 */ /* 0x000fe4000f8e023f */
[----:B------:R-:W-:Y:S01]  /*1ab00*/  UISETP.NE.U32.AND UP0, UPT, UR10, URZ, UPT ;  /* 0x0000003f0a00728c */ /* 0x000fe2000bf05070 */
[----:B-1----:R-:W-:Y:S01]  /*1ab10*/  ISETP.NE.AND P0, PT, R8, 0x1, PT ;  /* 0x000000010800780c */ /* 0x002fe20003f05270 */
[----:B------:R-:W-:Y:S01]  /*1ab20*/  UMOV UR4, UR48 ;  /* 0x0000003000047c82 */ /* 0x000fe20008000000 */
[----:B------:R-:W-:Y:S01]  /*1ab30*/  UMOV UR5, UR37 ;  /* 0x0000002500057c82 */ /* 0x000fe20008000000 */
[----:B--2---:R-:W-:Y:S01]  /*1ab40*/  LOP3.LUT R2, R2, 0x7f, RZ, 0xc0, !PT ;  /* 0x0000007f02027812 */ /* 0x004fe200078ec0ff */
[----:B---3--:R-:W-:-:S03]  /*1ab50*/  IMAD.SHL.U32 R0, R0, 0x10, RZ ;  /* 0x0000001000007824 */ /* 0x008fc600078e00ff */
[----:B------:R-:W-:Y:S01]  /*1ab60*/  SHF.R.U32.HI R2, RZ, 0x3, R2 ;  /* 0x00000003ff027819 */ /* 0x000fe20000011602 */
[----:B------:R-:W-:-:S05]  /*1ab70*/  UIMAD.WIDE.U32 UR4, UR36, UR8, UR4 ;  /* 0x00000008240472a5 */ /* 0x000fca000f8e0004 */
[----:B------:R-:W1:Y:S01]  /*1ab80*/  @P0 LDC R3, c[0x0][0x450] ;  /* 0x00011400ff030b82 */ /* 0x000e620000000800 */
[----:B------:R-:W-:Y:S01]  /*1ab90*/  UIMAD UR7, UR36, UR9, UR7 ;  /* 0x00000009240772a4 */ /* 0x000fe2000f8e0207 */
[----:B------:R-:W-:Y:S01]  /*1aba0*/  LOP3.LUT R0, R2, 0x70, R0, 0xf8, !PT ;  /* 0x0000007002007812 */ /* 0x000fe200078ef800 */
[----:B------:R-:W-:Y:S02]  /*1abb0*/  UISETP.NE.AND.EX UP0, UPT, UR11, URZ, UPT, UP0 ;  /* 0x0000003f0b00728c */ /* 0x000fe4000bf05300 */
[----:B------:R-:W-:Y:S01]  /*1abc0*/  UIADD3 UR5, UR5, UR7, URZ ;  /* 0x0000000705057290 */ /* 0x000fe2000fffe03f */
[----:B------:R-:W-:Y:S02]  /*1abd0*/  ULDC.64 UR8, c[0x0][0x2e0] ;  /* 0x0000b80000087ab9 */ /* 0x000fe40000000a00 */
[----:B------:R-:W2:Y:S01]  /*1abe0*/  @P0 LDC R2, c[0x0][0x44c] ;  /* 0x00011300ff020b82 */ /* 0x000ea20000000800 */
[----:B------:R-:W-:Y:S01]  /*1abf0*/  USEL UR7, UR44, URZ, !UP0 ;  /* 0x0000003f2c077287 */ /* 0x000fe2000c000000 */
[----:B------:R-:W-:-:S03]  /*1ac00*/  IMAD.IADD R0, R0, 0x1, R18 ;  /* 0x0000000100007824 */ /* 0x000fc600078e0212 */
[----:B------:R-:W-:Y:S02]  /*1ac10*/  UIMAD.WIDE.U32 UR4, UR7, UR8, UR4 ;  /* 0x00000008070472a5 */ /* 0x000fe4000f8e0004 */
[----:B------:R-:W-:-:S04]  /*1ac20*/  USHF.R.S32.HI UR6, URZ, 0x1f, UR44 ;  /* 0x0000001f3f067899 */ /* 0x000fc8000801142c */
[----:B------:R-:W-:Y:S01]  /*1ac30*/  IMAD.U32 R7, RZ, RZ, UR5 ;  /* 0x00000005ff077e24 */ /* 0x000fe2000f8e00ff */
[----:B------:R-:W-:-:S05]  /*1ac40*/  USEL UR6, UR6, URZ, !UP0 ;  /* 0x0000003f06067287 */ /* 0x000fca000c000000 */
[----:B------:R-:W3:Y:S01]  /*1ac50*/  S2R R7, SR_TID.X ;  /* 0x0000000000077919 */ /* 0x000ee20000002100 */
[----:B------:R-:W-:Y:S01]  /*1ac60*/  UIMAD UR6, UR6, UR8, URZ ;  /* 0x00000008060672a4 */ /* 0x000fe2000f8e023f */
[----:B------:R-:W-:Y:S02]  /*1ac70*/  IMAD.MOV.U32 R4, RZ, RZ, R0 ;  /* 0x000000ffff047224 */ /* 0x000fe400078e0000 */
[----:B--2---:R-:W-:Y:S01]  /*1ac80*/  @P0 IMAD.HI.U32 R2, R0, R2, RZ ;  /* 0x0000000200020227 */ /* 0x004fe200078e00ff */
[----:B------:R-:W-:-:S04]  /*1ac90*/  UIMAD UR6, UR7, UR9, UR6 ;  /* 0x00000009070672a4 */ /* 0x000fc8000f8e0206 */
[----:B-1----:R-:W-:Y:S01]  /*1aca0*/  @P0 SHF.R.U32.HI R4, RZ, R3, R2 ;  /* 0x00000003ff040219 */ /* 0x002fe20000011602 */
[----:B------:R-:W-:Y:S01]  /*1acb0*/  UIADD3 UR6, UR5, UR6, URZ ;  /* 0x0000000605067290 */ /* 0x000fe2000fffe03f */
[----:B------:R-:W-:Y:S02]  /*1acc0*/  IMAD.U32 R6, RZ, RZ, UR4 ;  /* 0x00000004ff067e24 */ /* 0x000fe4000f8e00ff */
[--C-:B------:R-:W-:Y:S01]  /*1acd0*/  SHF.R.S32.HI R5, RZ, 0x1f, R4.reuse ;  /* 0x0000001fff057819 */ /* 0x100fe20000011404 */
[----:B------:R-:W-:Y:S01]  /*1ace0*/  IMAD.MOV R2, RZ, RZ, -R4 ;  /* 0x000000ffff027224 */ /* 0x000fe200078e0a04 */
[----:B------:R-:W-:Y:S01]  /*1acf0*/  ULDC.64 UR4, c[0x0][0x2d0] ;  /* 0x0000b40000047ab9 */ /* 0x000fe20000000a00 */
[----:B------:R-:W-:Y:S02]  /*1ad00*/  IMAD.U32 R3, RZ, RZ, UR6 ;  /* 0x00000006ff037e24 */ /* 0x000fe4000f8e00ff */
[----:B------:R-:W-:Y:S02]  /*1ad10*/  IMAD R0, R8, R2, R0 ;  /* 0x0000000208007224 */ /* 0x000fe400078e0200 */
[----:B------:R-:W-:-:S02]  /*1ad20*/  IMAD.MOV.U32 R2, RZ, RZ, R6 ;  /* 0x000000ffff027224 */ /* 0x000fc400078e0006 */
[----:B------:R-:W-:Y:S02]  /*1ad30*/  IMAD R5, R5, UR4, RZ ;  /* 0x0000000405057c24 */ /* 0x000fe4000f8e02ff */
[----:B------:R-:W-:-:S04]  /*1ad40*/  IMAD.WIDE.U32 R2, R4, UR4, R2 ;  /* 0x0000000404027c25 */ /* 0x000fc8000f8e0002 */
[----:B------:R-:W-:Y:S01]  /*1ad50*/  IMAD R5, R4, UR5, R5 ;  /* 0x0000000504057c24 */ /* 0x000fe2000f8e0205 */
[----:B------:R-:W-:Y:S01]  /*1ad60*/  SHF.R.S32.HI R4, RZ, 0x1f, R0 ;  /* 0x0000001fff047819 */ /* 0x000fe20000011400 */
[----:B------:R-:W-:Y:S02]  /*1ad70*/  ULDC.64 UR4, c[0x0][0x2c8] ;  /* 0x0000b20000047ab9 */ /* 0x000fe40000000a00 */
[----:B------:R-:W-:Y:S02]  /*1ad80*/  IMAD.IADD R3, R3, 0x1, R5 ;  /* 0x0000000103037824 */ /* 0x000fe400078e0205 */
[----:B------:R-:W-:Y:S02]  /*1ad90*/  IMAD R4, R4, UR4, RZ ;  /* 0x0000000404047c24 */ /* 0x000fe4000f8e02ff */
[----:B------:R-:W-:-:S04]  /*1ada0*/  IMAD.WIDE.U32 R2, R0, UR4, R2 ;  /* 0x0000000400027c25 */ /* 0x000fc8000f8e0002 */
[----:B---3--:R-:W-:Y:S02]  /*1adb0*/  IMAD.SHL.U32 R10, R7, 0x10, RZ ;  /* 0x00000010070a7824 */ /* 0x008fe400078e00ff */
[----:B------:R-:W-:Y:S01]  /*1adc0*/  IMAD R4, R0, UR5, R4 ;  /* 0x0000000500047c24 */ /* 0x000fe2000f8e0204 */
[----:B------:R-:W-:Y:S02]  /*1add0*/  ULDC.64 UR4, c[0x0][0x280] ;  /* 0x0000a00000047ab9 */ /* 0x000fe40000000a00 */
[----:B------:R-:W-:Y:S01]  /*1ade0*/  IADD3 R0, P0, R2, UR4, RZ ;  /* 0x0000000402007c10 */ /* 0x000fe2000ff1e0ff */
[----:B------:R-:W-:Y:S01]  /*1adf0*/  ULDC UR4, c[0x0][0x2b8] ;  /* 0x0000ae0000047ab9 */ /* 0x000fe20000000800 */
[----:B------:R-:W-:Y:S02]  /*1ae00*/  LOP3.LUT R10, R10, 0x70, RZ, 0xc0, !PT ;  /* 0x000000700a0a7812 */ /* 0x000fe400078ec0ff */
[----:B------:R-:W-:Y:S02]  /*1ae10*/  IADD3.X R2, R3, UR5, R4, P0, !PT ;  /* 0x0000000503027c10 */ /* 0x000fe400087fe404 */
[----:B------:R-:W-:Y:S01]  /*1ae20*/  ISETP.GE.AND P0, PT, R10, UR4, PT ;  /* 0x000000040a007c0c */ /* 0x000fe2000bf06270 */
[----:B------:R-:W-:-:S03]  /*1ae30*/  UMOV UR4, 0xffffffff ;  /* 0xffffffff00047882 */ /* 0x000fc60000000000 */
[----:B0-----:R-:W-:Y:S09]  /*1ae40*/  BRA.DIV UR4, `(.L_x_1169) ;  /* 0x0000003604487947 */ /* 0x001ff2000b800000 */
[----:B------:R-:W0:Y:S01]  /*1ae50*/  S2R R6, SR_TID.X ;  /* 0x0000000000067919 */ /* 0x000e220000002100 */
[----:B------:R-:W-:Y:S01]  /*1ae60*/  IMAD R3, R8, UR42, RZ ;  /* 0x0000002a08037c24 */ /* 0x000fe2000f8e02ff */
[----:B------:R-:W1:Y:S04]  /*1ae70*/  SHFL.IDX PT, R7, R0, RZ, 0x181f ;  /* 0x00181fff00077589 */ /* 0x000e6800000e0000 */
[----:B------:R-:W-:Y:S01]  /*1ae80*/  SHFL.IDX PT, R8, R2, 0x1, 0x181f ;  /* 0x00381f0002087f89 */ /* 0x000fe200000e0000 */
[----:B0-----:R-:W-:-:S04]  /*1ae90*/  LOP3.LUT R6, R6, 0x7f, RZ, 0xc0, !PT ;  /* 0x0000007f06067812 */ /* 0x001fc800078ec0ff */
[----:B------:R-:W-:-:S05]  /*1aea0*/  SHF.R.U32.HI R6, RZ, 0x3, R6 ;  /* 0x00000003ff067819 */ /* 0x000fca0000011606 */
[----:B------:R-:W-:Y:S02]  /*1aeb0*/  IMAD.IADD R4, R6, 0x1, R18 ;  /* 0x0000000106047824 */ /* 0x000fe400078e0212 */
[----:B------:R-:W0:Y:S02]  /*1aec0*/  SHFL.IDX PT, R6, R2, RZ, 0x181f ;  /* 0x00181fff02067589 */ /* 0x000e2400000e0000 */
[C---:B------:R-:W-:Y:S01]  /*1aed0*/  VIADD R5, R4.reuse, 0x10 ;  /* 0x0000001004057836 */ /* 0x040fe20000000000 */
[----:B------:R-:W-:-:S04]  /*1aee0*/  ISETP.GE.AND P1, PT, R4, R3, PT ;  /* 0x000000030400720c */ /* 0x000fc80003f26270 */
[----:B------:R-:W-:Y:S02]  /*1aef0*/  ISETP.GE.AND P2, PT, R5, R3, PT ;  /* 0x000000030500720c */ /* 0x000fe40003f46270 */
[----:B------:R-:W2:Y:S07]  /*1af00*/  SHFL.IDX PT, R5, R0, 0x1, 0x181f ;  /* 0x00381f0000057f89 */ /* 0x000eae00000e0000 */
[----:B-1----:R-:W-:-:S05]  /*1af10*/  @!P1 IADD3 R7, P3, R10, R7, RZ ;  /* 0x000000070a079210 */ /* 0x002fca0007f7e0ff */
[----:B0-----:R-:W-:-:S05]  /*1af20*/  @!P1 IMAD.X R6, RZ, RZ, R6, P3 ;  /* 0x000000ffff069224 */ /* 0x001fca00018e0606 */
[----:B------:R-:W-:-:S04]  /*1af30*/  @!P1 LOP3.LUT R7, R7, R6, RZ, 0x3c, !PT ;  /* 0x0000000607079212 */ /* 0x000fc800078e3cff */
[----:B------:R-:W-:-:S04]  /*1af40*/  @!P1 LOP3.LUT R6, R7, R6, RZ, 0x3c, !PT ;  /* 0x0000000607069212 */ /* 0x000fc800078e3cff */
[----:B------:R-:W-:-:S05]  /*1af50*/  @!P1 LOP3.LUT R7, R7, R6, RZ, 0x3c, !PT ;  /* 0x0000000607079212 */ /* 0x000fca00078e3cff */
[----:B-----5:R0:W-:Y:S01]  /*1af60*/  @!P1 LDGSTS.E.BYPASS.LTC128B.128 [R9+0x18400], desc[UR50][R6.64], !P0 ;  /* 0x1840000006099fae */ /* 0x0201e2000c101d72 */
[----:B--2---:R-:W-:-:S05]  /*1af70*/  @!P2 IADD3 R5, P1, R10, R5, RZ ;  /* 0x000000050a05a210 */ /* 0x004fca0007f3e0ff */
[----:B0-----:R-:W-:-:S04]  /*1af80*/  @!P2 IMAD.X R6, RZ, RZ, R8, P1 ;  /* 0x000000ffff06a224 */ /* 0x001fc800008e0608 */
[----:B------:R-:W-:Y:S02]  /*1af90*/  @!P2 IMAD.MOV.U32 R7, RZ, RZ, R6 ;  /* 0x000000ffff07a224 */ /* 0x000fe400078e0006 */
        /* <DEDUP_REMOVED lines=44> */
.L_x_1252:
        /* <DEDUP_REMOVED lines=10> */
.L_x_1170:
        /* <DEDUP_REMOVED lines=19> */
.L_x_1253:
[----:B------:R-:W-:Y:S05]  /*1b430*/  BSYNC B0 ;  /* 0x0000000000007941 */ /* 0x000fea0003800000 */
.L_x_1171:
[----:B0-----:R-:W2:Y:S01]  /*1b440*/  LDL R2, [R1+0x18] ;  /* 0x0000180001027983 */ /* 0x001ea20000100800 */
[----:B------:R-:W-:-:S06]  /*1b450*/  UIADD3 UR4, UR40, -0x2, URZ ;  /* 0xfffffffe28047890 */ /* 0x000fcc000fffe03f */
[----:B--2---:R-:W-:-:S13]  /*1b460*/  ISETP.LE.AND P0, PT, R2, UR4, PT ;  /* 0x0000000402007c0c */ /* 0x004fda000bf03270 */
[----:B------:R-:W-:Y:S05]  /*1b470*/  @!P0 BRA `(.L_x_1173) ;  /* 0x0000000c00e08947 */ /* 0x000fea0003800000 */
[----:B------:R0:W5:Y:S04]  /*1b480*/  LDL.LU R0, [R1+0x4] ;  /* 0x0000040001007983 */ /* 0x0001680000300800 */
[----:B------:R0:W5:Y:S01]  /*1b490*/  LDL.LU R6, [R1+0x8] ;  /* 0x0000080001067983 */ /* 0x0001620000300800 */
[----:B------:R-:W-:-:S07]  /*1b4a0*/  IMAD.U32 R19, RZ, RZ, UR4 ;  /* 0x00000004ff137e24 */ /* 0x000fce000f8e00ff */
.L_x_1193:
        /* <DEDUP_REMOVED lines=34> */
[----:B------:R2:W5:Y:S04]  /*1b6d0*/  LDG.E R17, desc[UR50][R4.64] ;  /* 0x0000003204117981 */ /* 0x000568000c1e1900 */
.L_x_1176:
        /* <DEDUP_REMOVED lines=9> */
.L_x_1254:
[----:B------:R-:W-:Y:S05]  /*1b770*/  BSYNC B1 ;  /* 0x0000000000017941 */ /* 0x000fea0003800000 */
.L_x_1177:
        /* <DEDUP_REMOVED lines=9> */
.L_x_1180:
[----:B------:R-:W-:Y:S05]  /*1b810*/  BSYNC B1 ;  /* 0x0000000000017941 */ /* 0x000fea0003800000 */
.L_x_1179:
[----:B-1----:R-:W3:Y:S04]  /*1b820*/  LDL R8, [R1] ;  /* 0x0000000001087983 */ /* 0x002ee80000100800 */
        /* <DEDUP_REMOVED lines=13> */
.L_x_1181:
        /* <DEDUP_REMOVED lines=13> */
.L_x_1255:
[----:B------:R-:W-:Y:S05]  /*1b9d0*/  BSYNC B1 ;  /* 0x0000000000017941 */ /* 0x000fea0003800000 */
.L_x_1182:
        /* <DEDUP_REMOVED lines=11> */
.L_x_1185:
[----:B------:R-:W-:Y:S05]  /*1ba90*/  BSYNC B1 ;  /* 0x0000000000017941 */ /* 0x000fea0003800000 */
.L_x_1184:
        /* <DEDUP_REMOVED lines=8> */
.L_x_1186:
        /* <DEDUP_REMOVED lines=10> */
.L_x_1175:
[----:B------:R-:W-:Y:S05]  /*1bbc0*/  BSYNC B0 ;  /* 0x0000000000007941 */ /* 0x000fea0003800000 */
.L_x_1174:
[----:B------:R-:W-:-:S06]  /*1bbd0*/  UISETP.NE.AND UP0, UPT, UR39, 0x3, UPT ;  /* 0x000000032700788c */ /* 0x000fcc000bf05270 */
[----:B------:R-:W-:-:S13]  /*1bbe0*/  PLOP3.LUT P0, PT, PT, PT, UP0, 0x80, 0x0 ;  /* 0x000000000000781c */ /* 0x000fda0003f0f008 */
[----:B------:R-:W-:Y:S05]  /*1bbf0*/  @!P0 BRA `(.L_x_1187) ;  /* 0x0000000000048947 */ /* 0x000fea0003800000 */
[----:B------:R-:W-:Y:S01]  /*1bc00*/  BPT.TRAP 0x1 ;  /* 0x000000040000795c */ /* 0x000fe20000300000 */
.L_x_1187:
        /* <DEDUP_REMOVED lines=9> */
.L_x_1256:
[----:B------:R-:W-:Y:S05]  /*1bca0*/  BSYNC B0 ;  /* 0x0000000000007941 */ /* 0x000fea0003800000 */
.L_x_1188:
[----:B------:R-:W-:Y:S05]  /*1bcb0*/  @!P1 BRA `(.L_x_1190) ;  /* 0x0000000000049947 */ /* 0x000fea0003800000 */
[----:B------:R-:W-:Y:S01]  /*1bcc0*/  BPT.TRAP 0x1 ;  /* 0x000000040000795c */ /* 0x000fe20000300000 */
.L_x_1190:
[----:B--2---:R-:W-:Y:S01]  /*1bcd0*/  SHF.L.U32 R2, R6, 0x1f, RZ ;  /* 0x0000001f06027819 */ /* 0x004fe200000006ff */
[----:B------:R-:W-:-:S03]  /*1bce0*/  IMAD R0, R0, 0x6000, RZ ;  /* 0x0000600000007824 */ /* 0x000fc600078e02ff */
[----:B------:R-:W2:Y:S02]  /*1bcf0*/  SYNCS.PHASECHK.TRANS64.TRYWAIT P0, [R20+URZ+0x28860], R2 ;  /* 0x02886002140075a7 */ /* 0x000ea4000800017f */
[----:B--2---:R-:W-:Y:S05]  /*1bd00*/  @!P0 BRA `(.L_x_1191) ;  /* 0x00000030006c8947 */ /* 0x004fea0003800000 */
.L_x_1257:
        /* <DEDUP_REMOVED lines=97> */
.L_x_1192:
[----:B------:R-:W3:Y:S01]  /*1c320*/  S2R R0, SR_TID.X ;  /* 0x0000000000007919 */ /* 0x000ee20000002100 */
[----:B-1----:R1:W-:Y:S01]  /*1c330*/  SYNCS.ARRIVE.TRANS64.A1T0 RZ, [R20+URZ+0x28850], RZ ;  /* 0x028850ff14ff79a7 */ /* 0x0023e2000810003f */
[----:B------:R4:W5:Y:S01]  /*1c340*/  LDL R6, [R1+0x8] ;  /* 0x0000080001067983 */ /* 0x0009620000100800 */
[----:B---3--:R-:W-:-:S03]  /*1c350*/  LOP3.LUT R2, R0, 0x7f, RZ, 0xc0, !PT ;  /* 0x0000007f00027812 */ /* 0x008fc600078ec0ff */
[----:B------:R-:W3:Y:S01]  /*1c360*/  LDL R0, [R1+0x18] ;  /* 0x0000180001007983 */ /* 0x000ee20000100800 */
[----:B------:R-:W-:Y:S01]  /*1c370*/  BAR.SYNC.DEFER_BLOCKING 0x2, 0x80 ;  /* 0x0082000000007b1d */ /* 0x000fe20000010000 */
[----:B------:R-:W-:-:S13]  /*1c380*/  ISETP.NE.AND P0, PT, R2, RZ, PT ;  /* 0x000000ff0200720c */ /* 0x000fda0003f05270 */
[----:B-1----:R-:W-:-:S05]  /*1c390*/  @!P0 VIADD R20, R20, 0x28880 ;  /* 0x0002888014148836 */ /* 0x002fca0000000000 */
[----:B------:R-:W-:-:S04]  /*1c3a0*/  @!P0 PRMT R20, RZ, 0x654, R20 ;  /* 0x00000654ff148816 */ /* 0x000fc80000000014 */
[----:B------:R4:W-:Y:S01]  /*1c3b0*/  @!P0 SYNCS.ARRIVE.TRANS64.RED.A1T0 RZ, [R20+URZ], RZ ;  /* 0x000000ff14ff89a7 */ /* 0x0009e2000810043f */
[C---:B---3--:R-:W-:Y:S01]  /*1c3c0*/  ISETP.GT.AND P0, PT, R19.reuse, R0, PT ;  /* 0x000000001300720c */ /* 0x048fe20003f04270 */
[----:B------:R-:W-:Y:S01]  /*1c3d0*/  VIADD R19, R19, 0xffffffff ;  /* 0xffffffff13137836 */ /* 0x000fe20000000000 */
[----:B------:R4:W5:Y:S11]  /*1c3e0*/  LDL R0, [R1+0x4] ;  /* 0x0000040001007983 */ /* 0x0009760000100800 */
[----:B----4-:R-:W-:Y:S05]  /*1c3f0*/  @P0 BRA `(.L_x_1193) ;  /* 0xfffffff0002c0947 */ /* 0x010fea000383ffff */
.L_x_1173:
[----:B------:R-:W1:Y:S01]  /*1c400*/  S2R R2, SR_TID.X ;  /* 0x0000000000027919 */ /* 0x000e620000002100 */
[----:B------:R-:W-:Y:S01]  /*1c410*/  BSSY B0, `(.L_x_1194) ;  /* 0x0000011000007945 */ /* 0x000fe20003800000 */
[----:B-1----:R-:W-:-:S04]  /*1c420*/  LOP3.LUT R2, R2, 0x7f, RZ, 0xc0, !PT ;  /* 0x0000007f02027812 */ /* 0x002fc800078ec0ff */
[----:B------:R-:W-:-:S13]  /*1c430*/  ISETP.NE.AND P0, PT, R2, RZ, PT ;  /* 0x000000ff0200720c */ /* 0x000fda0003f05270 */
[----:B------:R-:W-:Y:S05]  /*1c440*/  @P0 BRA `(.L_x_1195) ;  /* 0x0000000000340947 */ /* 0x000fea0003800000 */
[----:B--2---:R-:W1:Y:S01]  /*1c450*/  S2R R3, SR_LANEID ;  /* 0x0000000000037919 */ /* 0x004e620000000000 */
[----:B------:R-:W-:Y:S02]  /*1c460*/  VOTEU.ANY UR4, UPT, PT ;  /* 0x0000000000047886 */ /* 0x000fe400038e0100 */
[----:B-----5:R-:W1:Y:S08]  /*1c470*/  FLO.U32 R0, UR4 ;  /* 0x0000000400007d00 */ /* 0x020e7000080e0000 */
[----:B------:R-:W2:Y:S01]  /*1c480*/  POPC R5, UR4 ;  /* 0x0000000400057d09 */ /* 0x000ea20008000000 */
[----:B-1----:R-:W-:-:S02]  /*1c490*/  ISETP.EQ.U32.AND P1, PT, R0, R3, PT ;  /* 0x000000030000720c */ /* 0x002fc40003f22070 */
[----:B------:R-:W2:Y:S11]  /*1c4a0*/  LDC.64 R2, c[0x0][0xc60] ;  /* 0x00031800ff027b82 */ /* 0x000eb60000000a00 */
[----:B--2---:R-:W2:Y:S01]  /*1c4b0*/  @P1 ATOMG.E.ADD.STRONG.GPU PT, R3, desc[UR50][R2.64], R5 ;  /* 0x00000005020319a8 */ /* 0x004ea200081ee1f2 */
[----:B------:R-:W1:Y:S02]  /*1c4c0*/  S2R R4, SR_LTMASK ;  /* 0x0000000000047919 */ /* 0x000e640000003900 */
[----:B-1----:R-:W-:-:S04]  /*1c4d0*/  LOP3.LUT R4, R4, UR4, RZ, 0xc0, !PT ;  /* 0x0000000404047c12 */ /* 0x002fc8000f8ec0ff */
[----:B------:R-:W1:Y:S01]  /*1c4e0*/  POPC R7, R4 ;  /* 0x0000000400077309 */ /* 0x000e620000000000 */
[----:B--2---:R-:W1:Y:S02]  /*1c4f0*/  SHFL.IDX PT, R0, R3, R0, 0x1f ;  /* 0x00001f0003007589 */ /* 0x004e6400000e0000 */
[----:B-1----:R-:W-:-:S05]  /*1c500*/  IADD3 R0, R0, UR41, R7 ;  /* 0x0000002900007c10 */ /* 0x002fca000fffe007 */
[----:B------:R1:W-:Y:S02]  /*1c510*/  STL [R1+0x10], R0 ;  /* 0x0000100001007387 */ /* 0x0003e40000100800 */
.L_x_1195:
[----:B------:R-:W-:Y:S05]  /*1c520*/  BSYNC B0 ;  /* 0x0000000000007941 */ /* 0x000fea0003800000 */
.L_x_1194:
[----:B------:R-:W-:-:S06]  /*1c530*/  UISETP.NE.AND UP0, UPT, UR39, 0x3, UPT ;  /* 0x000000032700788c */ /* 0x000fcc000bf05270 */
[----:B------:R-:W-:-:S13]  /*1c540*/  PLOP3.LUT P1, PT, PT, PT, UP0, 0x80, 0x0 ;  /* 0x000000000000781c */ /* 0x000fda0003f2f008 */
[----:B------:R-:W-:Y:S05]  /*1c550*/  @!P1 BRA `(.L_x_1196) ;  /* 0x0000000000049947 */ /* 0x000fea0003800000 */
[----:B------:R-:W-:Y:S01]  /*1c560*/  BPT.TRAP 0x1 ;  /* 0x000000040000795c */ /* 0x000fe20000300000 */
.L_x_1196:
[----:B--2---:R-:W2:Y:S04]  /*1c570*/  LDL R3, [R1+0x8] ;  /* 0x0000080001037983 */ /* 0x004ea80000100800 */
[----:B------:R-:W3:Y:S04]  /*1c580*/  LDL R4, [R1] ;  /* 0x0000000001047983 */ /* 0x000ee80000100800 */
[----:B------:R-:W3:Y:S01]  /*1c590*/  LDL R2, [R1+0x4] ;  /* 0x0000040001027983 */ /* 0x000ee20000100800 */
[----:B-1---5:R-:W-:Y:S01]  /*1c5a0*/  IMAD.U32 R0, RZ, RZ, UR43 ;  /* 0x0000002bff007e24 */ /* 0x022fe2000f8e00ff */
[----:B------:R-:W-:Y:S04]  /*1c5b0*/  BSSY B0, `(.L_x_1197) ;  /* 0x0000007000007945 */ /* 0x000fe80003800000 */
[----:B------:R-:W-:-:S02]  /*1c5c0*/  ISETP.NE.AND P2, PT, R0, 0x3, PT ;  /* 0x000000030000780c */ /* 0x000fc40003f45270 */
[----:B--2---:R-:W-:-:S04]  /*1c5d0*/  LOP3.LUT R3, R3, 0x1, RZ, 0x3c, !PT ;  /* 0x0000000103037812 */ /* 0x004fc800078e3cff */
[----:B------:R-:W-:Y:S01]  /*1c5e0*/  SHF.L.U32 R3, R3, 0x1f, RZ ;  /* 0x0000001f03037819 */ /* 0x000fe200000006ff */
[----:B---3--:R-:W-:-:S04]  /*1c5f0*/  IMAD R18, R2, 0x8, R4 ;  /* 0x0000000802127824 */ /* 0x008fc800078e0204 */
[----:B------:R-:W1:Y:S02]  /*1c600*/  SYNCS.PHASECHK.TRANS64.TRYWAIT P1, [R18+URZ+0x28870], R3 ;  /* 0x02887003120075a7 */ /* 0x000e64000802017f */
[----:B-1----:R-:W-:Y:S05]  /*1c610*/  @!P1 BRA `(.L_x_1198) ;  /* 0x00000028003c9947 */ /* 0x002fea0003800000 */
.L_x_1258:
[----:B------:R-:W-:Y:S05]  /*1c620*/  BSYNC B0 ;  /* 0x0000000000007941 */ /* 0x000fea0003800000 */
.L_x_1197:
[----:B------:R-:W-:Y:S05]  /*1c630*/  @!P2 BRA `(.L_x_1199) ;  /* 0x000000000004a947 */ /* 0x000fea0003800000 */
[----:B------:R-:W-:Y:S01]  /*1c640*/  BPT.TRAP 0x1 ;  /* 0x000000040000795c */ /* 0x000fe20000300000 */
.L_x_1199:
[----:B------:R-:W1:Y:S02]  /*1c650*/  LDL R0, [R1+0x8] ;  /* 0x0000080001007983 */ /* 0x000e640000100800 */
[----:B-1----:R-:W-:-:S04]  /*1c660*/  SHF.L.U32 R3, R0, 0x1f, RZ ;  /* 0x0000001f00037819 */ /* 0x002fc800000006ff */
[----:B------:R-:W1:Y:S02]  /*1c670*/  SYNCS.PHASECHK.TRANS64.TRYWAIT P1, [R18+URZ+0x28860], R3 ;  /* 0x02886003120075a7 */ /* 0x000e64000802017f */
[----:B-1----:R-:W-:Y:S05]  /*1c680*/  @!P1 BRA `(.L_x_1200) ;  /* 0x0000002800349947 */ /* 0x002fea0003800000 */
.L_x_1259:
[----:B------:R-:W2:Y:S04]  /*1c690*/  LDL R19, [R1+0x4] ;  /* 0x0000040001137983 */ /* 0x000ea80000100800 */
[----:B------:R-:W3:Y:S04]  /*1c6a0*/  LDL R2, [R1+0x24] ;  /* 0x0000240001027983 */ /* 0x000ee80000100800 */
[----:B------:R-:W4:Y:S04]  /*1c6b0*/  LDL R12, [R1] ;  /* 0x00000000010c7983 */ /* 0x000f280000100800 */
[----:B------:R-:W5:Y:S01]  /*1c6c0*/  LDL R13, [R1+0x20] ;  /* 0x00002000010d7983 */ /* 0x000f620000100800 */
[----:B------:R-:W0:Y:S01]  /*1c6d0*/  S2R R9, SR_TID.X ;  /* 0x0000000000097919 */ /* 0x000e220000002100 */
[----:B------:R-:W-:Y:S05]  /*1c6e0*/  WARPSYNC.ALL ;  /* 0x0000000000007948 */ /* 0x000fea0003800000 */
[----:B------:R-:W-:Y:S01]  /*1c6f0*/  IMAD.MOV.U32 R14, RZ, RZ, 0x40 ;  /* 0x00000040ff0e7424 */ /* 0x000fe200078e00ff */
[----:B0-----:R-:W-:-:S04]  /*1c700*/  LOP3.LUT P1, RZ, R9, 0x4, RZ, 0xc0, !PT ;  /* 0x0000000409ff7812 */ /* 0x001fc8000782c0ff */
[----:B------:R-:W-:Y:S01]  /*1c710*/  SEL R14, R14, 0xffffffc0, !P1 ;  /* 0xffffffc00e0e7807 */ /* 0x000fe20004800000 */
[----:B-1----:R-:W-:Y:S02]  /*1c720*/  IMAD.MOV.U32 R3, RZ, RZ, 0x20 ;  /* 0x00000020ff037424 */ /* 0x002fe400078e00ff */
        /* <DEDUP_REMOVED lines=89> */
.L_x_1201:
        /* <DEDUP_REMOVED lines=13> */
.L_x_1150:
[----:B------:R-:W-:Y:S05]  /*1cd90*/  BSYNC B7 ;  /* 0x0000000000077941 */ /* 0x000fea0003800000 */
.L_x_1148:
[----:B------:R-:W-:-:S13]  /*1cda0*/  LOP3.LUT P0, RZ, R16, 0x2, RZ, 0xc0, !PT ;  /* 0x0000000210ff7812 */ /* 0x000fda000780c0ff */
[----:B------:R-:W-:Y:S05]  /*1cdb0*/  @!P0 BRA `(.L_x_1202) ;  /* 0x0000000000388947 */ /* 0x000fea0003800000 */
[----:B------:R-:W2:Y:S08]  /*1cdc0*/  S2UR UR5, SR_CgaCtaId ;  /* 0x00000000000579c3 */ /* 0x000eb00000008800 */
[----:B------:R-:W-:Y:S06]  /*1cdd0*/  BAR.SYNC.DEFER_BLOCKING 0x5, 0x180 ;  /* 0x0146000000007b1d */ /* 0x000fec0000010000 */
[----:B------:R-:W-:-:S02]  /*1cde0*/  UMOV UR4, 0x400 ;  /* 0x0000040000047882 */ /* 0x000fc40000000000 */
[----:B--2---:R-:W-:-:S06]  /*1cdf0*/  ULEA UR4, UR5, UR4, 0x18 ;  /* 0x0000000405047291 */ /* 0x004fcc000f8ec03f */
[----:B01----:R-:W-:-:S05]  /*1ce00*/  IMAD.U32 R0, RZ, RZ, UR4 ;  /* 0x00000004ff007e24 */ /* 0x003fca000f8e00ff */
[----:B------:R-:W0:Y:S04]  /*1ce10*/  LDS.128 R4, [R0+0x288d0] ;  /* 0x0288d00000047984 */ /* 0x000e280000000c00 */
[----:B------:R1:W-:Y:S04]  /*1ce20*/  STL [R1], R0 ;  /* 0x0000000001007387 */ /* 0x0003e80000100800 */
[----:B0-----:R0:W-:Y:S01]  /*1ce30*/  STL.64 [R1+0x10], R4 ;  /* 0x0000100401007387 */ /* 0x0011e20000100a00 */
[----:B------:R-:W-:Y:S02]  /*1ce40*/  IMAD.MOV.U32 R2, RZ, RZ, R7 ;  /* 0x000000ffff027224 */ /* 0x000fe400078e0007 */
[----:B-1----:R-:W-:-:S03]  /*1ce50*/  IMAD.MOV.U32 R0, RZ, RZ, R6 ;  /* 0x000000ffff007224 */ /* 0x002fc600078e0006 */
[----:B------:R-:W-:Y:S02]  /*1ce60*/  R2UR UR44, R2 ;  /* 0x00000000022c72ca */ /* 0x000fe400000e0000 */
[----:B------:R-:W-:Y:S01]  /*1ce70*/  R2UR UR36, R0 ;  /* 0x00000000002472ca */ /* 0x000fe200000e0000 */
[----:B------:R-:W-:Y:S06]  /*1ce80*/  BAR.ARV 0x4, 0x180 ;  /* 0x0106000000007b1d */ /* 0x000fec0000002000 */
[----:B------:R-:W-:Y:S08]  /*1ce90*/  BRA `(.L_x_1203) ;  /* 0x0000000800d87947 */ /* 0x000ff00003800000 */
.L_x_1202:
[----:B------:R-:W2:Y:S01]  /*1cea0*/  S2R R2, SR_TID.X ;  /* 0x0000000000027919 */ /* 0x000ea20000002100 */
[----:B------:R-:W-:Y:S01]  /*1ceb0*/  ULDC UR4, c[0x0][0xc3c] ;  /* 0x00030f0000047ab9 */ /* 0x000fe20000000800 */
[----:B------:R-:W3:Y:S01]  /*1cec0*/  LDC R10, c[0x0][0xc38] ;  /* 0x00030e00ff0a7b82 */ /* 0x000ee20000000800 */
[----:B01----:R-:W4:Y:S01]  /*1ced0*/  LDL.LU R0, [R1+0x10] ;  /* 0x0000100001007983 */ /* 0x003f220000300800 */
[----:B--2---:R-:W-:-:S04]  /*1cee0*/  LOP3.LUT R6, R2, 0x1f, RZ, 0xc0, !PT ;  /* 0x0000001f02067812 */ /* 0x004fc800078ec0ff */
[C---:B------:R-:W-:Y:S01]  /*1cef0*/  ISETP.NE.AND P0, PT, R6.reuse, 0x1f, PT ;  /* 0x0000001f0600780c */ /* 0x040fe20003f05270 */
[----:B------:R-:W-:-:S05]  /*1cf00*/  VIADD R5, R6, UR44 ;  /* 0x0000002c06057c36 */ /* 0x000fca0008000000 */
[----:B------:R-:W-:Y:S01]  /*1cf10*/  ISETP.GE.OR P1, PT, R5, UR4, !P0 ;  /* 0x0000000405007c0c */ /* 0x000fe2000c726670 */
[----:B------:R-:W-:-:S12]  /*1cf20*/  ULDC UR4, c[0x0][0xc3c] ;  /* 0x00030f0000047ab9 */ /* 0x000fd80000000800 */
[----:B------:R-:W0:Y:S02]  /*1cf30*/  @!P1 LDC.64 R2, c[0x0][0xc80] ;  /* 0x00032000ff029b82 */ /* 0x000e240000000a00 */
[----:B0-----:R-:W-:-:S04]  /*1cf40*/  @!P1 IMAD.WIDE R2, R5, 0x4, R2 ;  /* 0x0000000405029825 */ /* 0x001fc800078e0202 */
[----:B------:R-:W-:-:S06]  /*1cf50*/  IMAD.MOV.U32 R5, RZ, RZ, RZ ;  /* 0x000000ffff057224 */ /* 0x000fcc00078e00ff */
[----:B------:R-:W2:Y:S01]  /*1cf60*/  @!P1 LDG.E R5, desc[UR50][R2.64] ;  /* 0x0000003202059981 */ /* 0x000ea2000c1e1900 */
[C---:B------:R-:W-:Y:S02]  /*1cf70*/  ISETP.NE.AND P1, PT, R6.reuse, RZ, PT ;  /* 0x000000ff0600720c */ /* 0x040fe40003f25270 */
[C---:B------:R-:W-:Y:S02]  /*1cf80*/  ISETP.GE.U32.AND P2, PT, R6.reuse, 0x2, PT ;  /* 0x000000020600780c */ /* 0x040fe40003f46070 */
[C---:B------:R-:W-:Y:S02]  /*1cf90*/  ISETP.GE.U32.AND P3, PT, R6.reuse, 0x4, PT ;  /* 0x000000040600780c */ /* 0x040fe40003f66070 */
[C---:B------:R-:W-:Y:S02]  /*1cfa0*/  ISETP.GE.U32.AND P4, PT, R6.reuse, 0x8, PT ;  /* 0x000000080600780c */ /* 0x040fe40003f86070 */
[----:B------:R-:W-:Y:S01]  /*1cfb0*/  ISETP.GE.U32.AND P5, PT, R6, 0x10, PT ;  /* 0x000000100600780c */ /* 0x000fe20003fa6070 */
[----:B----4-:R-:W-:-:S02]  /*1cfc0*/  IMAD.MOV.U32 R8, RZ, RZ, R0 ;  /* 0x000000ffff087224 */ /* 0x010fc400078e0000 */
        /* <DEDUP_REMOVED lines=12> */
[----:B------:R-:W0:Y:S04]  /*1d090*/  SHFL.UP PT, R0, R3, 0x10, RZ ;  /* 0x0600000003007989 */ /* 0x000e2800000e00ff */
[----:B------:R-:W-:Y:S01]  /*1d0a0*/  SHFL.IDX PT, R6, R8, 0x1, 0x1f ;  /* 0x00201f0008067f89 */ /* 0x000fe200000e0000 */
[----:B0-----:R-:W-:-:S05]  /*1d0b0*/  SEL R0, R0, RZ, P5 ;  /* 0x000000ff00007207 */ /* 0x001fca0002800000 */
[----:B------:R-:W-:-:S05]  /*1d0c0*/  IMAD.IADD R9, R3, 0x1, R0 ;  /* 0x0000000103097824 */ /* 0x000fca00078e0200 */
[----:B------:R-:W3:Y:S04]  /*1d0d0*/  SHFL.IDX PT, R2, R9, 0x1f, 0x1f ;  /* 0x03e01f0009027f89 */ /* 0x000ee800000e0000 */
[----:B------:R-:W0:Y:S01]  /*1d0e0*/  SHFL.IDX PT, R0, R8, RZ, 0x1f ;  /* 0x00001fff08007589 */ /* 0x000e2200000e0000 */
[----:B---3--:R-:W-:-:S04]  /*1d0f0*/  IMAD R2, R2, R10, RZ ;  /* 0x0000000a02027224 */ /* 0x008fc800078e02ff */
[----:B------:R-:W-:-:S05]  /*1d100*/  IMAD.IADD R6, R6, 0x1, R2 ;  /* 0x0000000106067824 */ /* 0x000fca00078e0202 */
[----:B0-----:R-:W-:-:S13]  /*1d110*/  ISETP.GT.AND P6, PT, R6, R0, PT ;  /* 0x000000000600720c */ /* 0x001fda0003fc4270 */
[----:B------:R-:W-:Y:S05]  /*1d120*/  @P6 BRA `(.L_x_1204) ;  /* 0x0000000000906947 */ /* 0x000fea0003800000 */
.L_x_1208:
        /* <DEDUP_REMOVED lines=14> */
.L_x_1207:
[----:B------:R-:W-:Y:S05]  /*1d210*/  BSYNC B0 ;  /* 0x0000000000007941 */ /* 0x000fea0003800000 */
.L_x_1206:
[----:B0----5:R-:W0:Y:S01]  /*1d220*/  SHFL.UP PT, R2, R5, 0x1, RZ ;  /* 0x0420000005027989 */ /* 0x021e2200000e00ff */
[----:B------:R-:W1:Y:S01]  /*1d230*/  LDC R10, c[0x0][0xc38] ;  /* 0x00030e00ff0a7b82 */ /* 0x000e620000000800 */
        /* <DEDUP_REMOVED lines=14> */
[----:B------:R-:W1:Y:S02]  /*1d320*/  SHFL.IDX PT, R2, R9, 0x1f, 0x1f ;  /* 0x03e01f0009027f89 */ /* 0x000e6400000e0000 */
[----:B-1----:R-:W-:-:S04]  /*1d330*/  IMAD R2, R2, R10, RZ ;  /* 0x0000000a02027224 */ /* 0x002fc800078e02ff */
[----:B------:R-:W-:-:S05]  /*1d340*/  IMAD.IADD R6, R2, 0x1, R6 ;  /* 0x0000000102067824 */ /* 0x000fca00078e0206 */
[----:B------:R-:W-:-:S13]  /*1d350*/  ISETP.GT.AND P6, PT, R6, R0, PT ;  /* 0x000000000600720c */ /* 0x000fda0003fc4270 */
[----:B------:R-:W-:Y:S05]  /*1d360*/  @!P6 BRA `(.L_x_1208) ;  /* 0xfffffffc0070e947 */ /* 0x000fea000383ffff */
.L_x_1204:
        /* <DEDUP_REMOVED lines=10> */
[----:B------:R0:W2:Y:S01]  /*1d410*/  LDG.E R7, desc[UR50][R2.64] ;  /* 0x0000003202077981 */ /* 0x0000a2000c1e1900 */
[----:B------:R-:W-:Y:S01]  /*1d420*/  ISETP.NE.AND P0, PT, RZ, UR7, PT ;  /* 0x00000007ff007c0c */ /* 0x000fe2000bf05270 */
[----:B0-----:R-:W-:-:S05]  /*1d430*/  IMAD.U32 R2, RZ, RZ, UR6 ;  /* 0x00000006ff027e24 */ /* 0x001fca000f8e00ff */
[----:B------:R0:W2:Y:S02]  /*1d440*/  SHFL.IDX PT, R5, R5, R2, 0x1f ;  /* 0x00001f0205057589 */ /* 0x0000a400000e0000 */
[----:B0-----:R-:W-:Y:S02]  /*1d450*/  IMAD.MOV.U32 R2, RZ, RZ, RZ ;  /* 0x000000ffff027224 */ /* 0x001fe400078e00ff */
[----:B--2---:R-:W-:-:S05]  /*1d460*/  IMAD R4, R5, R7, RZ ;  /* 0x0000000705047224 */ /* 0x004fca00078e02ff */
[----:B------:R-:W-:Y:S01]  /*1d470*/  IABS R8, R4 ;  /* 0x0000000400087213 */ /* 0x000fe20000000000 */
[----:B------:R-:W-:Y:S06]  /*1d480*/  @!P0 BRA `(.L_x_1209) ;  /* 0x00000000000c8947 */ /* 0x000fec0003800000 */
[----:B------:R-:W-:-:S06]  /*1d490*/  UIADD3 UR4, UR6, -0x1, URZ ;  /* 0xffffffff06047890 */ /* 0x000fcc000fffe03f */
[----:B------:R-:W-:-:S06]  /*1d4a0*/  IMAD.U32 R2, RZ, RZ, UR4 ;  /* 0x00000004ff027e24 */ /* 0x000fcc000f8e00ff */
[----:B------:R0:W1:Y:S02]  /*1d4b0*/  SHFL.IDX PT, R2, R9, R2, 0x1f ;  /* 0x00001f0209027589 */ /* 0x00006400000e0000 */
.L_x_1209:
[----:B------:R-:W2:Y:S01]  /*1d4c0*/  I2F.RP R3, R8 ;  /* 0x0000000800037306 */ /* 0x000ea20000209400 */
[----:B01----:R-:W-:-:S04]  /*1d4d0*/  IMAD R9, R2, R10, R6 ;  /* 0x0000000a02097224 */ /* 0x003fc800078e0206 */
[----:B------:R-:W-:Y:S01]  /*1d4e0*/  IMAD.IADD R0, R0, 0x1, -R9 ;  /* 0x0000000100007824 */ /* 0x000fe200078e0a09 */
[----:B------:R1:W-:Y:S02]  /*1d4f0*/  STL [R1+0x10], R9 ;  /* 0x0000100901007387 */ /* 0x0003e40000100800 */
[----:B--2---:R-:W0:Y:S02]  /*1d500*/  MUFU.RCP R3, R3 ;  /* 0x0000000300037308 */ /* 0x004e240000001000 */
[----:B0-----:R-:W-:-:S06]  /*1d510*/  VIADD R3, R3, 0xffffffe ;  /* 0x0ffffffe03037836 */ /* 0x001fcc0000000000 */
[----:B------:R-:W0:Y:S02]  /*1d520*/  F2I.FTZ.U32.TRUNC.NTZ R3, R3 ;  /* 0x0000000300037305 */ /* 0x000e24000021f000 */
[----:B0-----:R-:W-:-:S04]  /*1d530*/  IMAD.MOV R2, RZ, RZ, -R3 ;  /* 0x000000ffff027224 */ /* 0x001fc800078e0a03 */
        /* <DEDUP_REMOVED lines=14> */
[----:B------:R-:W-:-:S07]  /*1d620*/  ISETP.GE.AND P2, PT, R3, RZ, PT ;  /* 0x000000ff0300720c */ /* 0x000fce0003f46270 */
[----:B------:R-:W-:-:S06]  /*1d630*/  @P0 VIADD R2, R2, 0x1 ;  /* 0x0000000102020836 */ /* 0x000fcc0000000000 */
[----:B------:R-:W-:Y:S01]  /*1d640*/  @!P2 IMAD.MOV R2, RZ, RZ, -R2 ;  /* 0x000000ffff02a224 */ /* 0x000fe200078e0a02 */
[----:B------:R-:W-:-:S05]  /*1d650*/  @!P1 LOP3.LUT R2, RZ, R4, RZ, 0x33, !PT ;  /* 0x00000004ff029212 */ /* 0x000fca00078e33ff */
[----:B------:R-:W-:Y:S02]  /*1d660*/  IMAD R6, R7, R2, RZ ;  /* 0x0000000207067224 */ /* 0x000fe400078e02ff */
[----:B------:R-:W-:Y:S02]  /*1d670*/  IMAD.MOV R2, RZ, RZ, -R2 ;  /* 0x000000ffff027224 */ /* 0x000fe400078e0a02 */
[----:B------:R-:W-:Y:S02]  /*1d680*/  IMAD.MOV R3, RZ, RZ, -R6 ;  /* 0x000000ffff037224 */ /* 0x000fe400078e0a06 */
[----:B------:R-:W-:-:S03]  /*1d690*/  IMAD R0, R4, R2, R0 ;  /* 0x0000000204007224 */ /* 0x000fc600078e0200 */
[----:B------:R-:W-:-:S04]  /*1d6a0*/  VIADDMNMX R7, R3, R10, R7, PT ;  /* 0x0000000a03077246 */ /* 0x000fc80003800107 */
[----:B------:R-:W-:-:S04]  /*1d6b0*/  IABS R8, R7 ;  /* 0x0000000700087213 */ /* 0x000fc80000000000 */
[----:B------:R-:W0:Y:S08]  /*1d6c0*/  I2F.RP R3, R8 ;  /* 0x0000000800037306 */ /* 0x000e300000209400 */
[----:B0-----:R-:W0:Y:S02]  /*1d6d0*/  MUFU.RCP R3, R3 ;  /* 0x0000000300037308 */ /* 0x001e240000001000 */
        /* <DEDUP_REMOVED lines=8> */
[----:B------:R-:W-:-:S04]  /*1d760*/  IMAD.HI.U32 R2, R2, R3, RZ ;  /* 0x0000000302027227 */ /* 0x000fc800078e00ff */
[----:B------:R-:W-:-:S04]  /*1d770*/  IMAD.MOV R4, RZ, RZ, -R4 ;  /* 0x000000ffff047224 */ /* 0x000fc800078e0a04 */
        /* <DEDUP_REMOVED lines=13> */
[----:B------:R-:W-:Y:S01]  /*1d850*/  IMAD R3, R2, R7, R3 ;  /* 0x0000000702037224 */ /* 0x000fe200078e0203 */
[----:B------:R-:W-:-:S04]  /*1d860*/  LOP3.LUT R2, RZ, R2, RZ, 0x33, !PT ;  /* 0x00000002ff027212 */ /* 0x000fc800078e33ff */
[----:B------:R-:W-:Y:S01]  /*1d870*/  R2UR UR36, R3 ;  /* 0x00000000032472ca */ /* 0x000fe200000e0000 */
[----:B------:R-:W-:-:S05]  /*1d880*/  IMAD.IADD R0, R5, 0x1, R2 ;  /* 0x0000000105007824 */ /* 0x000fca00078e0202 */
[----:B------:R1:W-:Y:S01]  /*1d890*/  STL [R1+0x14], R0 ;  /* 0x0000140001007387 */ /* 0x0003e20000100800 */
[----:B------:R-:W-:Y:S08]  /*1d8a0*/  BRA `(.L_x_1210) ;  /* 0x0000000000107947 */ /* 0x000ff00003800000 */
.L_x_1205:
[----:B------:R0:W-:Y:S01]  /*1d8b0*/  STL [R1+0x10], R0 ;  /* 0x0000100001007387 */ /* 0x0001e20000100800 */
[----:B------:R-:W-:Y:S01]  /*1d8c0*/  ULDC UR44, c[0x0][0xc3c] ;  /* 0x00030f00002c7ab9 */ /* 0x000fe20000000800 */
[----:B------:R-:W-:Y:S02]  /*1d8d0*/  UMOV UR36, URZ ;  /* 0x0000003f00247c82 */ /* 0x000fe40008000000 */
[----:B------:R0:W-:Y:S03]  /*1d8e0*/  STL [R1+0x14], RZ ;  /* 0x000014ff01007387 */ /* 0x0001e60000100800 */
.L_x_1210:
[----:B------:R-:W2:Y:S04]  /*1d8f0*/  LDL R2, [R1+0x14] ;  /* 0x0000140001027983 */ /* 0x000ea80000100800 */
[----:B------:R-:W3:Y:S01]  /*1d900*/  LDL R3, [R1+0x10] ;  /* 0x0000100001037983 */ /* 0x000ee20000100800 */
[----:B01----:R-:W0:Y:S02]  /*1d910*/  S2R R0, SR_TID.X ;  /* 0x0000000000007919 */ /* 0x003e240000002100 */
[----:B0-----:R-:W-:Y:S01]  /*1d920*/  LOP3.LUT R0, R0, 0x1f, RZ, 0xc0, !PT ;  /* 0x0000001f00007812 */ /* 0x001fe200078ec0ff */
[----:B------:R-:W-:Y:S03]  /*1d930*/  BAR.SYNC.DEFER_BLOCKING 0x4, 0x180 ;  /* 0x0106000000007b1d */ /* 0x000fe60000010000 */
[----:B------:R-:W-:Y:S01]  /*1d940*/  ISETP.NE.AND P0, PT, R0, RZ, PT ;  /* 0x000000ff0000720c */ /* 0x000fe20003f05270 */
[----:B--2---:R-:W-:-:S02]  /*1d950*/  IMAD.MOV.U32 R5, RZ, RZ, R2 ;  /* 0x000000ffff057224 */ /* 0x004fc400078e0002 */
[----:B------:R1:W2:Y:S01]  /*1d960*/  LDL R2, [R1] ;  /* 0x0000000001027983 */ /* 0x0002a20000100800 */
[----:B---3--:R-:W-:-:S09]  /*1d970*/  IMAD.MOV.U32 R4, RZ, RZ, R3 ;  /* 0x000000ffff047224 */ /* 0x008fd200078e0003 */
[----:B------:R-:W2:Y:S01]  /*1d980*/  @!P0 S2R R3, SR_CgaCtaId ;  /* 0x0000000000038919 */ /* 0x000ea20000008800 */
[----:B------:R-:W-:Y:S01]  /*1d990*/  @!P0 MOV R0, 0x400 ;  /* 0x0000040000008802 */ /* 0x000fe20000000f00 */
[----:B------:R-:W-:Y:S02]  /*1d9a0*/  IMAD.U32 R6, RZ, RZ, UR36 ;  /* 0x00000024ff067e24 */ /* 0x000fe4000f8e00ff */
[----:B------:R-:W-:Y:S01]  /*1d9b0*/  IMAD.U32 R7, RZ, RZ, UR44 ;  /* 0x0000002cff077e24 */ /* 0x000fe2000f8e00ff */
[----:B--2---:R-:W-:-:S05]  /*1d9c0*/  @!P0 LEA R2, R3, R0, 0x18 ;  /* 0x0000000003028211 */ /* 0x004fca00078ec0ff */
[----:B------:R1:W-:Y:S04]  /*1d9d0*/  @!P0 STS.128 [R2+0x288d0], R4 ;  /* 0x0288d00402008388 */ /* 0x0003e80000000c00 */
[----:B------:R1:W-:Y:S01]  /*1d9e0*/  @!P0 STL [R1], R2 ;  /* 0x0000000201008387 */ /* 0x0003e20000100800 */
[----:B------:R-:W-:Y:S06]  /*1d9f0*/  BAR.ARV 0x5, 0x180 ;  /* 0x0146000000007b1d */ /* 0x000fec0000002000 */
.L_x_1203:
[----:B------:R-:W-:Y:S02]  /*1da00*/  ULDC UR4, c[0x0][0xc3c] ;  /* 0x00030f0000047ab9 */ /* 0x000fe40000000800 */
[----:B------:R-:W-:-:S06]  /*1da10*/  UISETP.GE.AND UP0, UPT, UR44, UR4, UPT ;  /* 0x000000042c00728c */ /* 0x000fcc000bf06270 */
[----:B------:R-:W-:-:S13]  /*1da20*/  PLOP3.LUT P0, PT, PT, PT, UP0, 0x80, 0x0 ;  /* 0x000000000000781c */ /* 0x000fda0003f0f008 */
[----:B------:R-:W-:Y:S05]  /*1da30*/  @!P0 BRA `(.L_x_1211) ;  /* 0xffffffb400a08947 */ /* 0x000fea000383ffff */
.L_x_1138:
        /* <DEDUP_REMOVED lines=12> */
.L_x_1260:
[----:B------:R-:W-:Y:S05]  /*1db00*/  BSYNC B0 ;  /* 0x0000000000007941 */ /* 0x000fea0003800000 */
.L_x_1212:
[----:B------:R-:W-:-:S03]  /*1db10*/  UMOV UR4, 0xffffffff ;  /* 0xffffffff00047882 */ /* 0x000fc60000000000 */
[----:B------:R-:W-:Y:S05]  /*1db20*/  BRA.DIV UR4, `(.L_x_1214) ;  /* 0x0000001604347947 */ /* 0x000fea000b800000 */
[----:B------:R-:W1:Y:S02]  /*1db30*/  S2R R2, SR_TID.X ;  /* 0x0000000000027919 */ /* 0x000e640000002100 */
[----:B-1----:R-:W-:-:S04]  /*1db40*/  SHF.R.U32.HI R2, RZ, 0x5, R2 ;  /* 0x00000005ff027819 */ /* 0x002fc80000011602 */
[----:B------:R-:W-:-:S05]  /*1db50*/  LOP3.LUT R2, R2, 0x3, RZ, 0xc0, !PT ;  /* 0x0000000302027812 */ /* 0x000fca00078ec0ff */
[----:B------:R1:W2:Y:S02]  /*1db60*/  SHFL.IDX PT, R14, R2, RZ, 0x1f ;  /* 0x00001fff020e7589 */ /* 0x0002a400000e0000 */
.L_x_1263:
[----:B--2---:R-:W-:Y:S01]  /*1db70*/  ISETP.NE.AND P0, PT, R14, RZ, PT ;  /* 0x000000ff0e00720c */ /* 0x004fe20003f05270 */
[----:B------:R-:W-:-:S12]  /*1db80*/  BSSY B0, `(.L_x_1215) ;  /* 0x000002e000007945 */ /* 0x000fd80003800000 */
[----:B------:R-:W-:Y:S05]  /*1db90*/  @P0 BRA `(.L_x_1216) ;  /* 0x0000000000b00947 */ /* 0x000fea0003800000 */
[----:B------:R-:W-:-:S03]  /*1dba0*/  UMOV UR4, 0xffffffff ;  /* 0xffffffff00047882 */ /* 0x000fc60000000000 */
[----:B------:R-:W-:Y:S05]  /*1dbb0*/  BRA.DIV UR4, `(.L_x_1217) ;  /* 0x0000001604447947 */ /* 0x000fea000b800000 */
[----:B------:R-:W-:-:S13]  /*1dbc0*/  ELECT P6, URZ, PT ;  /* 0x00000000003f782f */ /* 0x000fda00038c0000 */
.L_x_1266:
[----:B------:R-:W-:Y:S05]  /*1dbd0*/  @!P6 BRA `(.L_x_1216) ;  /* 0x0000000000a0e947 */ /* 0x000fea0003800000 */
[----:B------:R-:W-:-:S06]  /*1dbe0*/  ULOP3.LUT UR4, UR38, 0x2, URZ, 0xfc, !UPT ;  /* 0x0000000226047892 */ /* 0x000fcc000f8efc3f */
[----:B-1----:R-:W-:-:S05]  /*1dbf0*/  IMAD.U32 R2, RZ, RZ, UR4 ;  /* 0x00000004ff027e24 */ /* 0x002fca000f8e00ff */
[----:B------:R-:W-:-:S13]  /*1dc00*/  ISETP.NE.AND P0, PT, R2, 0x3, PT ;  /* 0x000000030200780c */ /* 0x000fda0003f05270 */
[----:B------:R-:W-:Y:S05]  /*1dc10*/  @!P0 BRA `(.L_x_1218) ;  /* 0x0000000000048947 */ /* 0x000fea0003800000 */
[----:B------:R-:W-:Y:S01]  /*1dc20*/  BPT.TRAP 0x1 ;  /* 0x000000040000795c */ /* 0x000fe20000300000 */
.L_x_1218:
        /* <DEDUP_REMOVED lines=14> */
.L_x_1267:
[----:B------:R-:W1:Y:S02]  /*1dd10*/  SYNCS.PHASECHK.TRANS64.TRYWAIT P1, [R7+URZ], R2 ;  /* 0x00000002070075a7 */ /* 0x000e64000802017f */
[----:B-1----:R-:W-:Y:S05]  /*1dd20*/  @!P1 BRA `(.L_x_1220) ;  /* 0x00000014001c9947 */ /* 0x002fea0003800000 */
.L_x_1268:
[----:B------:R-:W-:Y:S05]  /*1dd30*/  @!P0 BRA `(.L_x_1221) ;  /* 0x0000000000048947 */ /* 0x000fea0003800000 */
[----:B------:R-:W-:Y:S01]  /*1dd40*/  BPT.TRAP 0x1 ;  /* 0x000000040000795c */ /* 0x000fe20000300000 */
.L_x_1221:
[----:B------:R-:W2:Y:S02]  /*1dd50*/  LDL.LU R4, [R1+0x4] ;  /* 0x0000040001047983 */ /* 0x000ea40000300800 */
[----:B--2---:R-:W-:-:S04]  /*1dd60*/  IMAD R4, R4, 0x8, R0 ;  /* 0x0000000804047824 */ /* 0x004fc800078e0200 */
[----:B------:R-:W2:Y:S02]  /*1dd70*/  SYNCS.PHASECHK.TRANS64.TRYWAIT P1, [R4+URZ+0x28860], R5 ;  /* 0x02886005040075a7 */ /* 0x000ea4000802017f */
[----:B--2---:R-:W-:Y:S05]  /*1dd80*/  @!P1 BRA `(.L_x_1222) ;  /* 0x0000001400189947 */ /* 0x004fea0003800000 */
.L_x_1269:
[----:B------:R-:W-:Y:S05]  /*1dd90*/  @!P0 BRA `(.L_x_1223) ;  /* 0x0000000000048947 */ /* 0x000fea0003800000 */
[----:B------:R-:W-:Y:S01]  /*1dda0*/  BPT.TRAP 0x1 ;  /* 0x000000040000795c */ /* 0x000fe20000300000 */
.L_x_1223:
[----:B------:R-:W-:-:S04]  /*1ddb0*/  IMAD R3, R3, 0x8, R0 ;  /* 0x0000000803037824 */ /* 0x000fc800078e0200 */
[----:B------:R-:W3:Y:S02]  /*1ddc0*/  SYNCS.PHASECHK.TRANS64.TRYWAIT P1, [R3+URZ+0x28860], R2 ;  /* 0x02886002030075a7 */ /* 0x000ee4000802017f */
[----:B---3--:R-:W-:Y:S05]  /*1ddd0*/  @!P1 BRA `(.L_x_1224) ;  /* 0x0000001400189947 */ /* 0x008fea0003800000 */
.L_x_1270:
[----:B------:R-:W-:Y:S05]  /*1dde0*/  @!P0 BRA `(.L_x_1225) ;  /* 0x0000000000048947 */ /* 0x000fea0003800000 */
[----:B------:R-:W-:Y:S01]  /*1ddf0*/  BPT.TRAP 0x1 ;  /* 0x000000040000795c */ /* 0x000fe20000300000 */
.L_x_1225:
[----:B------:R-:W4:Y:S02]  /*1de00*/  SYNCS.PHASECHK.TRANS64.TRYWAIT P0, [R4+URZ+0x28880], R5 ;  /* 0x02888005040075a7 */ /* 0x000f24000800017f */
[----:B----4-:R-:W-:Y:S05]  /*1de10*/  @!P0 BRA `(.L_x_1226) ;  /* 0x00000014001c8947 */ /* 0x010fea0003800000 */
.L_x_1227:
[----:B------:R0:W0:Y:S02]  /*1de20*/  SYNCS.PHASECHK.TRANS64.TRYWAIT P0, [R3+URZ+0x28880], R2 ;  /* 0x02888002030075a7 */ /* 0x000024000800017f */
[----:B0-----:R-:W-:Y:S05]  /*1de30*/  @!P0 NANOSLEEP.SYNCS 0x989680 ;  /* 0x009896800000895d */ /* 0x001fea0003900000 */
[----:B------:R-:W0:Y:S02]  /*1de40*/  @!P0 SYNCS.PHASECHK.TRANS64 P0, [R3+URZ+0x28880], R2 ;  /* 0x02888002030085a7 */ /* 0x000e24000800007f */
[----:B0-----:R-:W-:Y:S05]  /*1de50*/  @!P0 BRA `(.L_x_1227) ;  /* 0xfffffffc00f08947 */ /* 0x001fea000383ffff */
.L_x_1216:
[----:B------:R-:W-:Y:S05]  /*1de60*/  BSYNC B0 ;  /* 0x0000000000007941 */ /* 0x000fea0003800000 */
.L_x_1215:
[----:B------:R-:W-:Y:S05]  /*1de70*/  EXIT ;  /* 0x000000000000794d */ /* 0x000fea0003800000 */
.L_x_1036:
[----:B0-----:R-:W-:-:S04]  /*1de80*/  IMAD.U32 R3, RZ, RZ, UR45 ;  /* 0x0000002dff037e24 */ /* 0x001fc8000f8e00ff */
[----:B------:R0:W1:Y:S03]  /*1de90*/  SYNCS.PHASECHK.TRANS64.TRYWAIT P1, [R3+URZ+0x28800], R8 ;  /* 0x02880008030075a7 */ /* 0x000066000802017f */
[----:B-1----:R-:W-:Y:S05]  /*1dea0*/  @!P1 NANOSLEEP.SYNCS 0x989680 ;  /* 0x009896800000995d */ /* 0x002fea0003900000 */
[----:B------:R-:W1:Y:S02]  /*1deb0*/  @!P1 SYNCS.PHASECHK.TRANS64 P1, [R3+URZ+0x28800], R8 ;  /* 0x02880008030095a7 */ /* 0x000e64000802007f */
[----:B-1----:R-:W-:Y:S05]  /*1dec0*/  @!P1 BRA `(.L_x_1036) ;  /* 0xfffffffc00ec9947 */ /* 0x002fea000383ffff */
[----:B------:R-:W-:Y:S05]  /*1ded0*/  BRA `(.L_x_1228) ;  /* 0xfffffe3c00e87947 */ /* 0x000fea000383ffff */
.L_x_1040:
[----:B0-----:R0:W2:Y:S02]  /*1dee0*/  SYNCS.PHASECHK.TRANS64.TRYWAIT P1, [R123+URZ+0x28830], R4 ;  /* 0x028830047b0075a7 */ /* 0x0010a4000802017f */
[----:B--2---:R-:W-:Y:S05]  /*1def0*/  @!P1 NANOSLEEP.SYNCS 0x989680 ;  /* 0x009896800000995d */ /* 0x004fea0003900000 */
[----:B------:R-:W2:Y:S02]  /*1df00*/  @!P1 SYNCS.PHASECHK.TRANS64 P1, [R123+URZ+0x28830], R4 ;  /* 0x028830047b0095a7 */ /* 0x000ea4000802007f */
[----:B--2---:R-:W-:Y:S05]  /*1df10*/  @!P1 BRA `(.L_x_1040) ;  /* 0xfffffffc00f09947 */ /* 0x004fea000383ffff */
[----:B------:R-:W-:Y:S05]  /*1df20*/  BRA `(.L_x_1039) ;  /* 0xfffffe4000147947 */ /* 0x000fea000383ffff */
.L_x_1056:
[----:B-1----:R-:W-:-:S04]  /*1df30*/  IMAD.U32 R9, RZ, RZ, UR6 ;  /* 0x00000006ff097e24 */ /* 0x002fc8000f8e00ff */
[----:B------:R1:W2:Y:S03]  /*1df40*/  SYNCS.PHASECHK.TRANS64.TRYWAIT P1, [R9+URZ+0x28830], R8 ;  /* 0x02883008090075a7 */ /* 0x0002a6000802017f */
[----:B--2---:R-:W-:Y:S05]  /*1df50*/  @!P1 NANOSLEEP.SYNCS 0x989680 ;  /* 0x009896800000995d */ /* 0x004fea0003900000 */
[----:B------:R-:W2:Y:S02]  /*1df60*/  @!P1 SYNCS.PHASECHK.TRANS64 P1, [R9+URZ+0x28830], R8 ;  /* 0x02883008090095a7 */ /* 0x000ea4000802007f */
[----:B--2---:R-:W-:Y:S05]  /*1df70*/  @!P1 BRA `(.L_x_1056) ;  /* 0xfffffffc00ec9947 */ /* 0x004fea000383ffff */
[----:B------:R-:W-:Y:S05]  /*1df80*/  BRA `(.L_x_1053) ;  /* 0xfffffe8c00bc7947 */ /* 0x000fea000383ffff */
.L_x_1060:
[----:B-1----:R-:W-:-:S04]  /*1df90*/  IMAD.U32 R9, RZ, RZ, UR6 ;  /* 0x00000006ff097e24 */ /* 0x002fc8000f8e00ff */
[----:B------:R1:W2:Y:S03]  /*1dfa0*/  SYNCS.PHASECHK.TRANS64.TRYWAIT P1, [R9+URZ+0x28850], R8 ;  /* 0x02885008090075a7 */ /* 0x0002a6000802017f */
[----:B--2---:R-:W-:Y:S05]  /*1dfb0*/  @!P1 NANOSLEEP.SYNCS 0x989680 ;  /* 0x009896800000995d */ /* 0x004fea0003900000 */
[----:B------:R-:W2:Y:S02]  /*1dfc0*/  @!P1 SYNCS.PHASECHK.TRANS64 P1, [R9+URZ+0x28850], R8 ;  /* 0x02885008090095a7 */ /* 0x000ea4000802007f */
[----:B--2---:R-:W-:Y:S05]  /*1dfd0*/  @!P1 BRA `(.L_x_1060) ;  /* 0xfffffffc00ec9947 */ /* 0x004fea000383ffff */
[----:B------:R-:W-:Y:S05]  /*1dfe0*/  BRA `(.L_x_1057) ;  /* 0xfffffe9000347947 */ /* 0x000fea000383ffff */
.L_x_1078:
[----:B-1----:R-:W-:-:S04]  /*1dff0*/  IMAD.U32 R7, RZ, RZ, UR6 ;  /* 0x00000006ff077e24 */ /* 0x002fc8000f8e00ff */
[----:B------:R1:W2:Y:S03]  /*1e000*/  SYNCS.PHASECHK.TRANS64.TRYWAIT P1, [R7+URZ+0x28830], R6 ;  /* 0x02883006070075a7 */ /* 0x0002a6000802017f */
[----:B--2---:R-:W-:Y:S05]  /*1e010*/  @!P1 NANOSLEEP.SYNCS 0x989680 ;  /* 0x009896800000995d */ /* 0x004fea0003900000 */
[----:B------:R-:W2:Y:S02]  /*1e020*/  @!P1 SYNCS.PHASECHK.TRANS64 P1, [R7+URZ+0x28830], R6 ;  /* 0x02883006070095a7 */ /* 0x000ea4000802007f */
[----:B--2---:R-:W-:Y:S05]  /*1e030*/  @!P1 BRA `(.L_x_1078) ;  /* 0xfffffffc00ec9947 */ /* 0x004fea000383ffff */
[----:B------:R-:W-:Y:S05]  /*1e040*/  BRA `(.L_x_1075) ;  /* 0xfffffee400807947 */ /* 0x000fea000383ffff */
.L_x_1082:
[----:B-1----:R-:W-:-:S04]  /*1e050*/  IMAD.U32 R7, RZ, RZ, UR6 ;  /* 0x00000006ff077e24 */ /* 0x002fc8000f8e00ff */
[----:B------:R1:W2:Y:S03]  /*1e060*/  SYNCS.PHASECHK.TRANS64.TRYWAIT P1, [R7+URZ+0x28850], R6 ;  /* 0x02885006070075a7 */ /* 0x0002a6000802017f */
[----:B--2---:R-:W-:Y:S05]  /*1e070*/  @!P1 NANOSLEEP.SYNCS 0x989680 ;  /* 0x009896800000995d */ /* 0x004fea0003900000 */
[----:B------:R-:W2:Y:S02]  /*1e080*/  @!P1 SYNCS.PHASECHK.TRANS64 P1, [R7+URZ+0x28850], R6 ;  /* 0x02885006070095a7 */ /* 0x000ea4000802007f */
[----:B--2---:R-:W-:Y:S05]  /*1e090*/  @!P1 BRA `(.L_x_1082) ;  /* 0xfffffffc00ec9947 */ /* 0x004fea000383ffff */
[----:B------:R-:W-:Y:S05]  /*1e0a0*/  BRA `(.L_x_1079) ;  /* 0xfffffee800047947 */ /* 0x000fea000383ffff */
.L_x_1089:
[----:B-1----:R-:W-:-:S04]  /*1e0b0*/  IMAD.U32 R7, RZ, RZ, UR6 ;  /* 0x00000006ff077e24 */ /* 0x002fc8000f8e00ff */
[----:B------:R1:W2:Y:S03]  /*1e0c0*/  SYNCS.PHASECHK.TRANS64.TRYWAIT P1, [R7+URZ+0x28830], R6 ;  /* 0x02883006070075a7 */ /* 0x0002a6000802017f */
[----:B--2---:R-:W-:Y:S05]  /*1e0d0*/  @!P1 NANOSLEEP.SYNCS 0x989680 ;  /* 0x009896800000995d */ /* 0x004fea0003900000 */
[----:B------:R-:W2:Y:S02]  /*1e0e0*/  @!P1 SYNCS.PHASECHK.TRANS64 P1, [R7+URZ+0x28830], R6 ;  /* 0x02883006070095a7 */ /* 0x000ea4000802007f */
[----:B--2---:R-:W-:Y:S05]  /*1e0f0*/  @!P1 BRA `(.L_x_1089) ;  /* 0xfffffffc00ec9947 */ /* 0x004fea000383ffff */
[----:B------:R-:W-:Y:S05]  /*1e100*/  BRA `(.L_x_1086) ;  /* 0xffffff1800507947 */ /* 0x000fea000383ffff */
.L_x_1093:
[----:B-1----:R-:W-:-:S04]  /*1e110*/  IMAD.U32 R7, RZ, RZ, UR6 ;  /* 0x00000006ff077e24 */ /* 0x002fc8000f8e00ff */
[----:B------:R1:W2:Y:S03]  /*1e120*/  SYNCS.PHASECHK.TRANS64.TRYWAIT P1, [R7+URZ+0x28850], R6 ;  /* 0x02885006070075a7 */ /* 0x0002a6000802017f */
[----:B--2---:R-:W-:Y:S05]  /*1e130*/  @!P1 NANOSLEEP.SYNCS 0x989680 ;  /* 0x009896800000995d */ /* 0x004fea0003900000 */
[----:B------:R-:W2:Y:S02]  /*1e140*/  @!P1 SYNCS.PHASECHK.TRANS64 P1, [R7+URZ+0x28850], R6 ;  /* 0x02885006070095a7 */ /* 0x000ea4000802007f */
[----:B--2---:R-:W-:Y:S05]  /*1e150*/  @!P1 BRA `(.L_x_1093) ;  /* 0xfffffffc00ec9947 */ /* 0x004fea000383ffff */
[----:B------:R-:W-:Y:S05]  /*1e160*/  BRA `(.L_x_1090) ;  /* 0xffffff1800d47947 */ /* 0x000fea000383ffff */
.L_x_1107:
[----:B-1----:R-:W-:-:S04]  /*1e170*/  IMAD.U32 R3, RZ, RZ, UR4 ;  /* 0x00000004ff037e24 */ /* 0x002fc8000f8e00ff */
[----:B------:R1:W2:Y:S03]  /*1e180*/  SYNCS.PHASECHK.TRANS64.TRYWAIT P1, [R3+URZ+0x28850], R0 ;  /* 0x02885000030075a7 */ /* 0x0002a6000802017f */
[----:B--2---:R-:W-:Y:S05]  /*1e190*/  @!P1 NANOSLEEP.SYNCS 0x989680 ;  /* 0x009896800000995d */ /* 0x004fea0003900000 */
[----:B------:R-:W2:Y:S02]  /*1e1a0*/  @!P1 SYNCS.PHASECHK.TRANS64 P1, [R3+URZ+0x28850], R0 ;  /* 0x02885000030095a7 */ /* 0x000ea4000802007f */
[----:B--2---:R-:W-:Y:S05]  /*1e1b0*/  @!P1 BRA `(.L_x_1107) ;  /* 0xfffffffc00ec9947 */ /* 0x004fea000383ffff */
[----:B------:R-:W-:Y:S05]  /*1e1c0*/  BRA `(.L_x_1106) ;  /* 0xffffff6c00447947 */ /* 0x000fea000383ffff */
.L_x_1159:
[----:B------:R-:W-:Y:S02]  /*1e1d0*/  IMAD.MOV.U32 R13, RZ, RZ, R0 ;  /* 0x000000ffff0d7224 */ /* 0x000fe400078e0000 */
[----:B------:R-:W-:Y:S02]  /*1e1e0*/  IMAD.MOV.U32 R12, RZ, RZ, RZ ;  /* 0x000000ffff0c7224 */ /* 0x000fe400078e00ff */
[----:B------:R-:W-:Y:S02]  /*1e1f0*/  IMAD.MOV.U32 R11, RZ, RZ, 0x1f ;  /* 0x0000001fff0b7424 */ /* 0x000fe400078e00ff */
[----:B------:R-:W-:-:S07]  /*1e200*/  IMAD.MOV.U32 R15, RZ, RZ, -0x1 ;  /* 0xffffffffff0f7424 */ /* 0x000fce00078e00ff */
[----:B0-----:R-:W-:Y:S05]  /*1e210*/  WARPSYNC.COLLECTIVE R15, `(.L_x_1229) ;  /* 0x000000000f087348 */ /* 0x001fea0003c00000 */
[----:B------:R1:W2:Y:S02]  /*1e220*/  SHFL.IDX P6, R14, R13, R12, R11 ;  /* 0x0000000c0d0e7389 */ /* 0x0002a400000c000b */
[----:B012---:R-:W-:Y:S01]  /*1e230*/  ENDCOLLECTIVE ;  /* 0x000000000000791b */ /* 0x007fe20003800000 */
.L_x_1229:
[----:B------:R-:W-:Y:S05]  /*1e240*/  BRA `(.L_x_1230) ;  /* 0xffffffc000247947 */ /* 0x000fea000383ffff */
.L_x_1161:
[----:B------:R-:W-:Y:S01]  /*1e250*/  BSSY B0, `(.L_x_1231) ;  /* 0x0000006000007945 */ /* 0x000fe20003800000 */
[----:B------:R-:W-:-:S07]  /*1e260*/  IMAD.MOV.U32 R15, RZ, RZ, -0x1 ;  /* 0xffffffffff0f7424 */ /* 0x000fce00078e00ff */
[----:B0-----:R-:W-:Y:S05]  /*1e270*/  WARPSYNC.COLLECTIVE R15, `(.L_x_1232) ;  /* 0x000000000f0c7348 */ /* 0x001fea0003c00000 */
[----:B------:R-:W-:Y:S02]  /*1e280*/  ELECT P6, UR62, PT ;  /* 0x00000000003e782f */ /* 0x000fe400038c0000 */
[----:B------:R-:W-:Y:S01]  /*1e290*/  MOV R14, UR62 ;  /* 0x0000003e000e7c02 */ /* 0x000fe20008000f00 */
[----:B0-----:R-:W-:Y:S10]  /*1e2a0*/  ENDCOLLECTIVE ;  /* 0x000000000000791b */ /* 0x001ff40003800000 */
.L_x_1232:
[----:B------:R-:W-:Y:S05]  /*1e2b0*/  BSYNC B0 ;  /* 0x0000000000007941 */ /* 0x000fea0003800000 */
.L_x_1231:
[----:B------:R-:W-:Y:S05]  /*1e2c0*/  BRA `(.L_x_1233) ;  /* 0xffffffc0002c7947 */ /* 0x000fea000383ffff */
.L_x_1163:
[----:B0-----:R0:W1:Y:S02]  /*1e2d0*/  SYNCS.PHASECHK.TRANS64.TRYWAIT P0, [R4+URZ+0x28880], R3 ;  /* 0x02888003040075a7 */ /* 0x001064000800017f */
[----:B-1----:R-:W-:Y:S05]  /*1e2e0*/  @!P0 NANOSLEEP.SYNCS 0x989680 ;  /* 0x009896800000895d */ /* 0x002fea0003900000 */
[----:B------:R-:W1:Y:S02]  /*1e2f0*/  @!P0 SYNCS.PHASECHK.TRANS64 P0, [R4+URZ+0x28880], R3 ;  /* 0x02888003040085a7 */ /* 0x000e64000800007f */
[----:B-1----:R-:W-:Y:S05]  /*1e300*/  @!P0 BRA `(.L_x_1163) ;  /* 0xfffffffc00f08947 */ /* 0x002fea000383ffff */
[----:B------:R-:W-:Y:S05]  /*1e310*/  BRA `(.L_x_1234) ;  /* 0xffffffc000907947 */ /* 0x000fea000383ffff */
.L_x_1165:
[----:B-1----:R1:W2:Y:S02]  /*1e320*/  SYNCS.PHASECHK.TRANS64.TRYWAIT P0, [R4+URZ+0x28840], R3 ;  /* 0x02884003040075a7 */ /* 0x0022a4000800017f */
[----:B--2---:R-:W-:Y:S05]  /*1e330*/  @!P0 NANOSLEEP.SYNCS 0x989680 ;  /* 0x009896800000895d */ /* 0x004fea0003900000 */
[----:B------:R-:W2:Y:S02]  /*1e340*/  @!P0 SYNCS.PHASECHK.TRANS64 P0, [R4+URZ+0x28840], R3 ;  /* 0x02884003040085a7 */ /* 0x000ea4000800007f */
[----:B--2---:R-:W-:Y:S05]  /*1e350*/  @!P0 BRA `(.L_x_1165) ;  /* 0xfffffffc00f08947 */ /* 0x004fea000383ffff */
[----:B------:R-:W-:Y:S05]  /*1e360*/  BRA `(.L_x_1235) ;  /* 0xffffffc000e87947 */ /* 0x000fea000383ffff */
.L_x_1169:
[----:B------:R-:W-:Y:S01]  /*1e370*/  IMAD.MOV.U32 R13, RZ, RZ, R2 ;  /* 0x000000ffff0d7224 */ /* 0x000fe200078e0002 */
[----:B------:R-:W-:Y:S01]  /*1e380*/  LOP3.LUT R7, R7, 0x7f, RZ, 0xc0, !PT ;  /* 0x0000007f07077812 */ /* 0x000fe200078ec0ff */
[----:B------:R-:W-:Y:S02]  /*1e390*/  IMAD.MOV.U32 R12, RZ, RZ, RZ ;  /* 0x000000ffff0c7224 */ /* 0x000fe400078e00ff */
[----:B------:R-:W-:Y:S01]  /*1e3a0*/  IMAD.MOV.U32 R11, RZ, RZ, 0x181f ;  /* 0x0000181fff0b7424 */ /* 0x000fe200078e00ff */
[----:B------:R-:W-:Y:S01]  /*1e3b0*/  SHF.R.U32.HI R5, RZ, 0x3, R7 ;  /* 0x00000003ff057819 */ /* 0x000fe20000011607 */
[----:B------:R-:W-:Y:S02]  /*1e3c0*/  IMAD.MOV.U32 R15, RZ, RZ, -0x1 ;  /* 0xffffffffff0f7424 */ /* 0x000fe400078e00ff */
[----:B------:R-:W-:Y:S02]  /*1e3d0*/  IMAD R3, R8, UR42, RZ ;  /* 0x0000002a08037c24 */ /* 0x000fe4000f8e02ff */
[----:B------:R-:W-:-:S07]  /*1e3e0*/  IMAD.IADD R4, R5, 0x1, R18 ;  /* 0x0000000105047824 */ /* 0x000fce00078e0212 */
[----:B-----5:R-:W-:Y:S05]  /*1e3f0*/  WARPSYNC.COLLECTIVE R15, `(.L_x_1236) ;  /* 0x000000000f087348 */ /* 0x020fea0003c00000 */
[----:B------:R0:W1:Y:S02]  /*1e400*/  SHFL.IDX P6, R14, R13, R12, R11 ;  /* 0x0000000c0d0e7389 */ /* 0x00006400000c000b */
[----:B01---5:R-:W-:Y:S01]  /*1e410*/  ENDCOLLECTIVE ;  /* 0x000000000000791b */ /* 0x023fe20003800000 */
.L_x_1236:
[C---:B------:R-:W-:Y:S01]  /*1e420*/  VIADD R5, R4.reuse, 0x10 ;  /* 0x0000001004057836 */ /* 0x040fe20000000000 */
[----:B------:R-:W-:-:S04]  /*1e430*/  ISETP.GE.AND P1, PT, R4, R3, PT ;  /* 0x000000030400720c */ /* 0x000fc80003f26270 */
[----:B------:R-:W-:Y:S01]  /*1e440*/  ISETP.GE.AND P2, PT, R5, R3, PT ;  /* 0x000000030500720c */ /* 0x000fe20003f46270 */
[----:B------:R-:W-:Y:S02]  /*1e450*/  IMAD.MOV.U32 R13, RZ, RZ, R0 ;  /* 0x000000ffff0d7224 */ /* 0x000fe400078e0000 */
[----:B------:R-:W-:-:S10]  /*1e460*/  IMAD.MOV.U32 R6, RZ, RZ, R14 ;  /* 0x000000ffff067224 */ /* 0x000fd400078e000e */
[----:B------:R-:W-:Y:S05]  /*1e470*/  WARPSYNC.COLLECTIVE R15, `(.L_x_1237) ;  /* 0x000000000f087348 */ /* 0x000fea0003c00000 */
[----:B------:R0:W1:Y:S02]  /*1e480*/  SHFL.IDX P6, R14, R13, R12, R11 ;  /* 0x0000000c0d0e7389 */ /* 0x00006400000c000b */
[----:B01----:R-:W-:Y:S01]  /*1e490*/  ENDCOLLECTIVE ;  /* 0x000000000000791b */ /* 0x003fe20003800000 */
.L_x_1237:
[----:B------:R-:W-:Y:S02]  /*1e4a0*/  IMAD.MOV.U32 R13, RZ, RZ, R2 ;  /* 0x000000ffff0d7224 */ /* 0x000fe400078e0002 */
[----:B------:R-:W-:Y:S02]  /*1e4b0*/  IMAD.MOV.U32 R12, RZ, RZ, 0x1 ;  /* 0x00000001ff0c7424 */ /* 0x000fe400078e00ff */
[----:B------:R-:W-:-:S07]  /*1e4c0*/  IMAD.MOV.U32 R7, RZ, RZ, R14 ;  /* 0x000000ffff077224 */ /* 0x000fce00078e000e */
[----:B------:R-:W-:Y:S05]  /*1e4d0*/  WARPSYNC.COLLECTIVE R15, `(.L_x_1238) ;  /* 0x000000000f087348 */ /* 0x000fea0003c00000 */
[----:B------:R0:W1:Y:S02]  /*1e4e0*/  SHFL.IDX P6, R14, R13, R12, R11 ;  /* 0x0000000c0d0e7389 */ /* 0x00006400000c000b */
[----:B01----:R-:W-:Y:S01]  /*1e4f0*/  ENDCOLLECTIVE ;  /* 0x000000000000791b */ /* 0x003fe20003800000 */
.L_x_1238:
        /* <DEDUP_REMOVED lines=10> */
.L_x_1239:
        /* <DEDUP_REMOVED lines=10> */
.L_x_1240:
[----:B------:R-:W-:-:S05]  /*1e640*/  @!P2 IADD3 R5, P1, R10, R5, RZ ;  /* 0x000000050a05a210 */ /* 0x000fca0007f3e0ff */
[----:B------:R-:W-:Y:S02]  /*1e650*/  @!P2 IMAD.X R6, RZ, RZ, R8, P1 ;  /* 0x000000ffff06a224 */ /* 0x000fe400008e0608 */
[C---:B------:R-:W-:Y:S02]  /*1e660*/  VIADD R8, R4.reuse, 0x60 ;  /* 0x0000006004087836 */ /* 0x040fe40000000000 */
[----:B------:R-:W-:Y:S02]  /*1e670*/  @!P2 IMAD.MOV.U32 R7, RZ, RZ, R6 ;  /* 0x000000ffff07a224 */ /* 0x000fe400078e0006 */
        /* <DEDUP_REMOVED lines=12> */
.L_x_1241:
[----:B------:R-:W-:Y:S02]  /*1e740*/  IMAD.MOV.U32 R13, RZ, RZ, R2 ;  /* 0x000000ffff0d7224 */ /* 0x000fe400078e0002 */
[----:B------:R-:W-:Y:S02]  /*1e750*/  IMAD.MOV.U32 R12, RZ, RZ, 0x3 ;  /* 0x00000003ff0c7424 */ /* 0x000fe400078e00ff */
[----:B------:R-:W-:-:S07]  /*1e760*/  IMAD.MOV.U32 R6, RZ, RZ, R14 ;  /* 0x000000ffff067224 */ /* 0x000fce00078e000e */
[----:B------:R-:W-:Y:S05]  /*1e770*/  WARPSYNC.COLLECTIVE R15, `(.L_x_1242) ;  /* 0x000000000f087348 */ /* 0x000fea0003c00000 */
[----:B------:R0:W1:Y:S02]  /*1e780*/  SHFL.IDX P6, R14, R13, R12, R11 ;  /* 0x0000000c0d0e7389 */ /* 0x00006400000c000b */
[----:B01----:R-:W-:Y:S01]  /*1e790*/  ENDCOLLECTIVE ;  /* 0x000000000000791b */ /* 0x003fe20003800000 */
.L_x_1242:
        /* <DEDUP_REMOVED lines=14> */
.L_x_1243:
[----:B------:R-:W-:Y:S02]  /*1e880*/  IMAD.MOV.U32 R13, RZ, RZ, R2 ;  /* 0x000000ffff0d7224 */ /* 0x000fe400078e0002 */
[----:B------:R-:W-:Y:S02]  /*1e890*/  IMAD.MOV.U32 R12, RZ, RZ, 0x4 ;  /* 0x00000004ff0c7424 */ /* 0x000fe400078e00ff */
[----:B------:R-:W-:-:S07]  /*1e8a0*/  IMAD.MOV.U32 R6, RZ, RZ, R14 ;  /* 0x000000ffff067224 */ /* 0x000fce00078e000e */
[----:B------:R-:W-:Y:S05]  /*1e8b0*/  WARPSYNC.COLLECTIVE R15, `(.L_x_1244) ;  /* 0x000000000f087348 */ /* 0x000fea0003c00000 */
[----:B------:R0:W1:Y:S02]  /*1e8c0*/  SHFL.IDX P6, R14, R13, R12, R11 ;  /* 0x0000000c0d0e7389 */ /* 0x00006400000c000b */
[----:B01----:R-:W-:Y:S01]  /*1e8d0*/  ENDCOLLECTIVE ;  /* 0x000000000000791b */ /* 0x003fe20003800000 */
.L_x_1244:
        /* <DEDUP_REMOVED lines=14> */
.L_x_1245:
[----:B------:R-:W-:Y:S02]  /*1e9c0*/  IMAD.MOV.U32 R13, RZ, RZ, R2 ;  /* 0x000000ffff0d7224 */ /* 0x000fe400078e0002 */
[----:B------:R-:W-:Y:S02]  /*1e9d0*/  IMAD.MOV.U32 R12, RZ, RZ, 0x5 ;  /* 0x00000005ff0c7424 */ /* 0x000fe400078e00ff */
[----:B------:R-:W-:-:S07]  /*1e9e0*/  IMAD.MOV.U32 R6, RZ, RZ, R14 ;  /* 0x000000ffff067224 */ /* 0x000fce00078e000e */
[----:B------:R-:W-:Y:S05]  /*1e9f0*/  WARPSYNC.COLLECTIVE R15, `(.L_x_1246) ;  /* 0x000000000f087348 */ /* 0x000fea0003c00000 */
[----:B------:R0:W1:Y:S02]  /*1ea00*/  SHFL.IDX P6, R14, R13, R12, R11 ;  /* 0x0000000c0d0e7389 */ /* 0x00006400000c000b */
[----:B01----:R-:W-:Y:S01]  /*1ea10*/  ENDCOLLECTIVE ;  /* 0x000000000000791b */ /* 0x003fe20003800000 */
.L_x_1246:
        /* <DEDUP_REMOVED lines=14> */
.L_x_1247:
[----:B------:R-:W-:Y:S02]  /*1eb00*/  IMAD.MOV.U32 R13, RZ, RZ, R2 ;  /* 0x000000ffff0d7224 */ /* 0x000fe400078e0002 */
[----:B------:R-:W-:Y:S02]  /*1eb10*/  IMAD.MOV.U32 R12, RZ, RZ, 0x6 ;  /* 0x00000006ff0c7424 */ /* 0x000fe400078e00ff */
[----:B------:R-:W-:-:S07]  /*1eb20*/  IMAD.MOV.U32 R6, RZ, RZ, R14 ;  /* 0x000000ffff067224 */ /* 0x000fce00078e000e */
[----:B------:R-:W-:Y:S05]  /*1eb30*/  WARPSYNC.COLLECTIVE R15, `(.L_x_1248) ;  /* 0x000000000f087348 */ /* 0x000fea0003c00000 */
[----:B------:R0:W1:Y:S02]  /*1eb40*/  SHFL.IDX P6, R14, R13, R12, R11 ;  /* 0x0000000c0d0e7389 */ /* 0x00006400000c000b */
[----:B01----:R-:W-:Y:S01]  /*1eb50*/  ENDCOLLECTIVE ;  /* 0x000000000000791b */ /* 0x003fe20003800000 */
.L_x_1248:
        /* <DEDUP_REMOVED lines=13> */
.L_x_1249:
[----:B------:R-:W-:Y:S02]  /*1ec30*/  IMAD.MOV.U32 R13, RZ, RZ, R2 ;  /* 0x000000ffff0d7224 */ /* 0x000fe400078e0002 */
[----:B------:R-:W-:Y:S02]  /*1ec40*/  IMAD.MOV.U32 R12, RZ, RZ, 0x7 ;  /* 0x00000007ff0c7424 */ /* 0x000fe400078e00ff */
[----:B------:R-:W-:-:S07]  /*1ec50*/  IMAD.MOV.U32 R6, RZ, RZ, R14 ;  /* 0x000000ffff067224 */ /* 0x000fce00078e000e */
[----:B------:R-:W-:Y:S05]  /*1ec60*/  WARPSYNC.COLLECTIVE R15, `(.L_x_1250) ;  /* 0x000000000f087348 */ /* 0x000fea0003c00000 */
[----:B------:R0:W1:Y:S02]  /*1ec70*/  SHFL.IDX P6, R14, R13, R12, R11 ;  /* 0x0000000c0d0e7389 */ /* 0x00006400000c000b */
[----:B01----:R-:W-:Y:S01]  /*1ec80*/  ENDCOLLECTIVE ;  /* 0x000000000000791b */ /* 0x003fe20003800000 */
.L_x_1250:
        /* <DEDUP_REMOVED lines=12> */
.L_x_1251:
[----:B------:R-:W-:Y:S01]  /*1ed50*/  IMAD.MOV.U32 R0, RZ, RZ, R14 ;  /* 0x000000ffff007224 */ /* 0x000fe200078e000e */
[----:B------:R-:W-:Y:S06]  /*1ed60*/  BRA `(.L_x_1252) ;  /* 0xffffffc4003c7947 */ /* 0x000fec000383ffff */
.L_x_1172:
[----:B0-----:R-:W2:Y:S02]  /*1ed70*/  LDL R2, [R1] ;  /* 0x0000000001027983 */ /* 0x001ea40000100800 */
[----:B--2---:R0:W1:Y:S02]  /*1ed80*/  SYNCS.PHASECHK.TRANS64.TRYWAIT P0, [R2+URZ+0x28820], R0 ;  /* 0x02882000020075a7 */ /* 0x004064000800017f */
[----:B-1----:R-:W-:Y:S05]  /*1ed90*/  @!P0 NANOSLEEP.SYNCS 0x989680 ;  /* 0x009896800000895d */ /* 0x002fea0003900000 */
[----:B------:R-:W1:Y:S02]  /*1eda0*/  @!P0 SYNCS.PHASECHK.TRANS64 P0, [R2+URZ+0x28820], R0 ;  /* 0x02882000020085a7 */ /* 0x000e64000800007f */
[----:B-1----:R-:W-:Y:S05]  /*1edb0*/  @!P0 BRA `(.L_x_1172) ;  /* 0xfffffffc00ec8947 */ /* 0x002fea000383ffff */
[----:B------:R-:W-:Y:S05]  /*1edc0*/  BRA `(.L_x_1253) ;  /* 0xffffffc400987947 */ /* 0x000fea000383ffff */
.L_x_1178:
[----:B--2---:R2:W3:Y:S02]  /*1edd0*/  SYNCS.PHASECHK.TRANS64.TRYWAIT P0, [R4+URZ+0x28880], R3 ;  /* 0x02888003040075a7 */ /* 0x0044e4000800017f */
[----:B---3--:R-:W-:Y:S05]  /*1ede0*/  @!P0 NANOSLEEP.SYNCS 0x989680 ;  /* 0x009896800000895d */ /* 0x008fea0003900000 */
[----:B------:R-:W3:Y:S02]  /*1edf0*/  @!P0 SYNCS.PHASECHK.TRANS64 P0, [R4+URZ+0x28880], R3 ;  /* 0x02888003040085a7 */ /* 0x000ee4000800007f */
[----:B---3--:R-:W-:Y:S05]  /*1ee00*/  @!P0 BRA `(.L_x_1178) ;  /* 0xfffffffc00f08947 */ /* 0x008fea000383ffff */
[----:B------:R-:W-:Y:S05]  /*1ee10*/  BRA `(.L_x_1254) ;  /* 0xffffffc800547947 */ /* 0x000fea000383ffff */
.L_x_1183:
[----:B-1----:R1:W3:Y:S02]  /*1ee20*/  SYNCS.PHASECHK.TRANS64.TRYWAIT P0, [R4+URZ+0x28840], R3 ;  /* 0x02884003040075a7 */ /* 0x0022e4000800017f */
[----:B---3--:R-:W-:Y:S05]  /*1ee30*/  @!P0 NANOSLEEP.SYNCS 0x989680 ;  /* 0x009896800000895d */ /* 0x008fea0003900000 */
[----:B------:R-:W3:Y:S02]  /*1ee40*/  @!P0 SYNCS.PHASECHK.TRANS64 P0, [R4+URZ+0x28840], R3 ;  /* 0x02884003040085a7 */ /* 0x000ee4000800007f */
[----:B---3--:R-:W-:Y:S05]  /*1ee50*/  @!P0 BRA `(.L_x_1183) ;  /* 0xfffffffc00f08947 */ /* 0x008fea000383ffff */
[----:B------:R-:W-:Y:S05]  /*1ee60*/  BRA `(.L_x_1255) ;  /* 0xffffffc800d87947 */ /* 0x000fea000383ffff */
.L_x_1189:
[----:B--2---:R2:W3:Y:S02]  /*1ee70*/  SYNCS.PHASECHK.TRANS64.TRYWAIT P0, [R20+URZ+0x28870], R2 ;  /* 0x02887002140075a7 */ /* 0x0044e4000800017f */
[----:B---3--:R-:W-:Y:S05]  /*1ee80*/  @!P0 NANOSLEEP.SYNCS 0x989680 ;  /* 0x009896800000895d */ /* 0x008fea0003900000 */
[----:B------:R-:W3:Y:S02]  /*1ee90*/  @!P0 SYNCS.PHASECHK.TRANS64 P0, [R20+URZ+0x28870], R2 ;  /* 0x02887002140085a7 */ /* 0x000ee4000800007f */
[----:B---3--:R-:W-:Y:S05]  /*1eea0*/  @!P0 BRA `(.L_x_1189) ;  /* 0xfffffffc00f08947 */ /* 0x008fea000383ffff */
[----:B------:R-:W-:Y:S05]  /*1eeb0*/  BRA `(.L_x_1256) ;  /* 0xffffffcc00787947 */ /* 0x000fea000383ffff */
.L_x_1191:
[----:B--2---:R2:W3:Y:S02]  /*1eec0*/  SYNCS.PHASECHK.TRANS64.TRYWAIT P0, [R20+URZ+0x28860], R2 ;  /* 0x02886002140075a7 */ /* 0x0044e4000800017f */
[----:B---3--:R-:W-:Y:S05]  /*1eed0*/  @!P0 NANOSLEEP.SYNCS 0x989680 ;  /* 0x009896800000895d */ /* 0x008fea0003900000 */
[----:B------:R-:W3:Y:S02]  /*1eee0*/  @!P0 SYNCS.PHASECHK.TRANS64 P0, [R20+URZ+0x28860], R2 ;  /* 0x02886002140085a7 */ /* 0x000ee4000800007f */
[----:B---3--:R-:W-:Y:S05]  /*1eef0*/  @!P0 BRA `(.L_x_1191) ;  /* 0xfffffffc00f08947 */ /* 0x008fea000383ffff */
[----:B------:R-:W-:Y:S05]  /*1ef00*/  BRA `(.L_x_1257) ;  /* 0xffffffcc00807947 */ /* 0x000fea000383ffff */
.L_x_1198:
[----:B-1----:R1:W2:Y:S02]  /*1ef10*/  SYNCS.PHASECHK.TRANS64.TRYWAIT P1, [R18+URZ+0x28870], R3 ;  /* 0x02887003120075a7 */ /* 0x0022a4000802017f */
[----:B--2---:R-:W-:Y:S05]  /*1ef20*/  @!P1 NANOSLEEP.SYNCS 0x989680 ;  /* 0x009896800000995d */ /* 0x004fea0003900000 */
[----:B------:R-:W2:Y:S02]  /*1ef30*/  @!P1 SYNCS.PHASECHK.TRANS64 P1, [R18+URZ+0x28870], R3 ;  /* 0x02887003120095a7 */ /* 0x000ea4000802007f */
[----:B--2---:R-:W-:Y:S05]  /*1ef40*/  @!P1 BRA `(.L_x_1198) ;  /* 0xfffffffc00f09947 */ /* 0x004fea000383ffff */
[----:B------:R-:W-:Y:S05]  /*1ef50*/  BRA `(.L_x_1258) ;  /* 0xffffffd400b07947 */ /* 0x000fea000383ffff */
.L_x_1200:
[----:B-1----:R1:W2:Y:S02]  /*1ef60*/  SYNCS.PHASECHK.TRANS64.TRYWAIT P1, [R18+URZ+0x28860], R3 ;  /* 0x02886003120075a7 */ /* 0x0022a4000802017f */
[----:B--2---:R-:W-:Y:S05]  /*1ef70*/  @!P1 NANOSLEEP.SYNCS 0x989680 ;  /* 0x009896800000995d */ /* 0x004fea0003900000 */
[----:B------:R-:W2:Y:S02]  /*1ef80*/  @!P1 SYNCS.PHASECHK.TRANS64 P1, [R18+URZ+0x28860], R3 ;  /* 0x02886003120095a7 */ /* 0x000ea4000802007f */
[----:B--2---:R-:W-:Y:S05]  /*1ef90*/  @!P1 BRA `(.L_x_1200) ;  /* 0xfffffffc00f09947 */ /* 0x004fea000383ffff */
[----:B------:R-:W-:Y:S05]  /*1efa0*/  BRA `(.L_x_1259) ;  /* 0xffffffd400b87947 */ /* 0x000fea000383ffff */
.L_x_1213:
[----:B0-----:R0:W1:Y:S02]  /*1efb0*/  SYNCS.PHASECHK.TRANS64.TRYWAIT P0, [R0+URZ+0x28820], R3 ;  /* 0x02882003000075a7 */ /* 0x001064000800017f */
[----:B-1----:R-:W-:Y:S05]  /*1efc0*/  @!P0 NANOSLEEP.SYNCS 0x989680 ;  /* 0x009896800000895d */ /* 0x002fea0003900000 */
[----:B------:R-:W1:Y:S02]  /*1efd0*/  @!P0 SYNCS.PHASECHK.TRANS64 P0, [R0+URZ+0x28820], R3 ;  /* 0x02882003000085a7 */ /* 0x000e64000800007f */
[----:B-1----:R-:W-:Y:S05]  /*1efe0*/  @!P0 BRA `(.L_x_1213) ;  /* 0xfffffffc00f08947 */ /* 0x002fea000383ffff */
[----:B------:R-:W-:Y:S05]  /*1eff0*/  BRA `(.L_x_1260) ;  /* 0xffffffe800c07947 */ /* 0x000fea000383ffff */
.L_x_1214:
        /* <DEDUP_REMOVED lines=11> */
.L_x_1262:
[----:B------:R-:W-:Y:S05]  /*1f0b0*/  BSYNC B0 ;  /* 0x0000000000007941 */ /* 0x000fea0003800000 */
.L_x_1261:
[----:B------:R-:W-:Y:S05]  /*1f0c0*/  BRA `(.L_x_1263) ;  /* 0xffffffe800a87947 */ /* 0x000fea000383ffff */
.L_x_1217:
[----:B------:R-:W-:Y:S01]  /*1f0d0*/  BSSY B1, `(.L_x_1264) ;  /* 0x0000006000017945 */ /* 0x000fe20003800000 */
[----:B------:R-:W-:-:S07]  /*1f0e0*/  IMAD.MOV.U32 R15, RZ, RZ, -0x1 ;  /* 0xffffffffff0f7424 */ /* 0x000fce00078e00ff */
[----:B01----:R-:W-:Y:S05]  /*1f0f0*/  WARPSYNC.COLLECTIVE R15, `(.L_x_1265) ;  /* 0x000000000f0c7348 */ /* 0x003fea0003c00000 */
[----:B------:R-:W-:Y:S02]  /*1f100*/  ELECT P6, UR62, PT ;  /* 0x00000000003e782f */ /* 0x000fe400038c0000 */
[----:B------:R-:W-:Y:S01]  /*1f110*/  MOV R14, UR62 ;  /* 0x0000003e000e7c02 */ /* 0x000fe20008000f00 */
[----:B01----:R-:W-:Y:S10]  /*1f120*/  ENDCOLLECTIVE ;  /* 0x000000000000791b */ /* 0x003ff40003800000 */
.L_x_1265:
[----:B------:R-:W-:Y:S05]  /*1f130*/  BSYNC B1 ;  /* 0x0000000000017941 */ /* 0x000fea0003800000 */
.L_x_1264:
[----:B------:R-:W-:Y:S05]  /*1f140*/  BRA `(.L_x_1266) ;  /* 0xffffffe800a07947 */ /* 0x000fea000383ffff */
.L_x_1219:
[----:B0-----:R0:W1:Y:S02]  /*1f150*/  SYNCS.PHASECHK.TRANS64.TRYWAIT P1, [R6+URZ], R5 ;  /* 0x00000005060075a7 */ /* 0x001064000802017f */
[----:B-1----:R-:W-:Y:S05]  /*1f160*/  @!P1 NANOSLEEP.SYNCS 0x989680 ;  /* 0x009896800000995d */ /* 0x002fea0003900000 */
[----:B------:R-:W1:Y:S02]  /*1f170*/  @!P1 SYNCS.PHASECHK.TRANS64 P1, [R6+URZ], R5 ;  /* 0x00000005060095a7 */ /* 0x000e64000802007f */
[----:B-1----:R-:W-:Y:S05]  /*1f180*/  @!P1 BRA `(.L_x_1219) ;  /* 0xfffffffc00f09947 */ /* 0x002fea000383ffff */
[----:B------:R-:W-:Y:S05]  /*1f190*/  BRA `(.L_x_1267) ;  /* 0xffffffe800dc7947 */ /* 0x000fea000383ffff */
.L_x_1220:
[----:B-1----:R1:W2:Y:S02]  /*1f1a0*/  SYNCS.PHASECHK.TRANS64.TRYWAIT P1, [R7+URZ], R2 ;  /* 0x00000002070075a7 */ /* 0x0022a4000802017f */
[----:B--2---:R-:W-:Y:S05]  /*1f1b0*/  @!P1 NANOSLEEP.SYNCS 0x989680 ;  /* 0x009896800000995d */ /* 0x004fea0003900000 */
[----:B------:R-:W2:Y:S02]  /*1f1c0*/  @!P1 SYNCS.PHASECHK.TRANS64 P1, [R7+URZ], R2 ;  /* 0x00000002070095a7 */ /* 0x000ea4000802007f */
[----:B--2---:R-:W-:Y:S05]  /*1f1d0*/  @!P1 BRA `(.L_x_1220) ;  /* 0xfffffffc00f09947 */ /* 0x004fea000383ffff */
[----:B------:R-:W-:Y:S05]  /*1f1e0*/  BRA `(.L_x_1268) ;  /* 0xffffffe800d07947 */ /* 0x000fea000383ffff */
.L_x_1222:
[----:B--2---:R2:W3:Y:S02]  /*1f1f0*/  SYNCS.PHASECHK.TRANS64.TRYWAIT P1, [R4+URZ+0x28860], R5 ;  /* 0x02886005040075a7 */ /* 0x0044e4000802017f */
[----:B---3--:R-:W-:Y:S05]  /*1f200*/  @!P1 NANOSLEEP.SYNCS 0x989680 ;  /* 0x009896800000995d */ /* 0x008fea0003900000 */
[----:B------:R-:W3:Y:S02]  /*1f210*/  @!P1 SYNCS.PHASECHK.TRANS64 P1, [R4+URZ+0x28860], R5 ;  /* 0x02886005040095a7 */ /* 0x000ee4000802007f */
[----:B---3--:R-:W-:Y:S05]  /*1f220*/  @!P1 BRA `(.L_x_1222) ;  /* 0xfffffffc00f09947 */ /* 0x008fea000383ffff */
[----:B------:R-:W-:Y:S05]  /*1f230*/  BRA `(.L_x_1269) ;  /* 0xffffffe800d47947 */ /* 0x000fea000383ffff */
.L_x_1224:
[----:B---3--:R3:W4:Y:S02]  /*1f240*/  SYNCS.PHASECHK.TRANS64.TRYWAIT P1, [R3+URZ+0x28860], R2 ;  /* 0x02886002030075a7 */ /* 0x008724000802017f */
[----:B----4-:R-:W-:Y:S05]  /*1f250*/  @!P1 NANOSLEEP.SYNCS 0x989680 ;  /* 0x009896800000995d */ /* 0x010fea0003900000 */
[----:B------:R-:W4:Y:S02]  /*1f260*/  @!P1 SYNCS.PHASECHK.TRANS64 P1, [R3+URZ+0x28860], R2 ;  /* 0x02886002030095a7 */ /* 0x000f24000802007f */
[----:B----4-:R-:W-:Y:S05]  /*1f270*/  @!P1 BRA `(.L_x_1224) ;  /* 0xfffffffc00f09947 */ /* 0x010fea000383ffff */
[----:B------:R-:W-:Y:S05]  /*1f280*/  BRA `(.L_x_1270) ;  /* 0xffffffe800d47947 */ /* 0x000fea000383ffff */
.L_x_1226:
[----:B----4-:R4:W0:Y:S02]  /*1f290*/  SYNCS.PHASECHK.TRANS64.TRYWAIT P0, [R4+URZ+0x28880], R5 ;  /* 0x02888005040075a7 */ /* 0x010824000800017f */
[----:B0-----:R-:W-:Y:S05]  /*1f2a0*/  @!P0 NANOSLEEP.SYNCS 0x989680 ;  /* 0x009896800000895d */ /* 0x001fea0003900000 */
[----:B------:R-:W0:Y:S02]  /*1f2b0*/  @!P0 SYNCS.PHASECHK.TRANS64 P0, [R4+URZ+0x28880], R5 ;  /* 0x02888005040085a7 */ /* 0x000e24000800007f */
[----:B0-----:R-:W-:Y:S05]  /*1f2c0*/  @!P0 BRA `(.L_x_1226) ;  /* 0xfffffffc00f08947 */ /* 0x001fea000383ffff */
[----:B------:R-:W-:Y:S05]  /*1f2d0*/  BRA `(.L_x_1227) ;  /* 0xffffffe800d07947 */ /* 0x000fea000383ffff */
.L_x_1271:
        /* <DEDUP_REMOVED lines=10> */
.L_x_2681:


//--------------------- .text._ZN7cutlass13device_kernelIN5flash11enable_sm90INS1_16FlashAttnFwdSm90INS1_25CollectiveMainloopFwdSm90ILi2EN4cute5tupleIJNS5_1CILi1EEES8_S8_EEENS6_IJNS7_ILi128EEENS7_ILi192EEESA_EEELi128ENS_12float_e4m3_tEfNS_4arch4Sm90ELb0ELb1ELb1ELb1ELb0ELb1ELb0ELb1ELb1ELb1ELb0ELb0EEENS1_21CollectiveEpilogueFwdINS6_IJSA_SA_SB_EEES9_NS_10bfloat16_tESF_Li256ELb1ELb1ELb0ELb1EEENS1_36VarlenDynamicPersistentTileSchedulerILi128ELi192ELi256ELi128ELb0ELb1ELb1ELb1ELb0ELb1EEEEEEEEEvNT_6ParamsE --------------------------
	.section	.text._ZN7cutlass13device_kernelIN5flash11enable_sm90INS1_16FlashAttnFwdSm90INS1_25CollectiveMainloopFwdSm90ILi2EN4cute5tupleIJNS5_1CILi1EEES8_S8_EEENS6_IJNS7_ILi128EEENS7_ILi192EEESA_EEELi128ENS_12float_e4m3_tEfNS_4arch4Sm90ELb0ELb1ELb1ELb1ELb0ELb1ELb0ELb1ELb1ELb1ELb0ELb0EEENS1_21CollectiveEpilogueFwdINS6_IJSA_SA_SB_EEES9_NS_10bfloat16_tESF_Li256ELb1ELb1ELb0ELb1EEENS1_36VarlenDynamicPersistentTileSchedulerILi128ELi192ELi256ELi128ELb0ELb1ELb1ELb1ELb0ELb1EEEEEEEEEvNT_6ParamsE,"ax",@progbits
	.align	128
.text._ZN7cutlass13device_kernelIN5flash11enable_sm90INS1_16FlashAttnFwdSm90INS1_25CollectiveMainloopFwdSm90ILi2EN4cute5tupleIJNS5_1CILi1EEES8_S8_EEENS6_IJNS7_ILi128EEENS7_ILi192EEESA_EEELi128ENS_12float_e4m3_tEfNS_4arch4Sm90ELb0ELb1ELb1ELb1ELb0ELb1ELb0ELb1ELb1ELb1ELb0ELb0EEENS1_21CollectiveEpilogueFwdINS6_IJSA_SA_SB_EEES9_NS_10bfloat16_tESF_Li256ELb1ELb1ELb0ELb1EEENS1_36VarlenDynamicPersistentTileSchedulerILi128ELi192ELi256ELi128ELb0ELb1ELb1ELb1ELb0ELb1EEEEEEEEEvNT_6ParamsE:
        .type           _ZN7cutlass13device_kernelIN5flash11enable_sm90INS1_16FlashAttnFwdSm90INS1_25CollectiveMainloopFwdSm90ILi2EN4cute5tupleIJNS5_1CILi1EEES8_S8_EEENS6_IJNS7_ILi128EEENS7_ILi192EEESA_EEELi128ENS_12float_e4m3_tEfNS_4arch4Sm90ELb0ELb1ELb1ELb1ELb0ELb1ELb0ELb1ELb1ELb1ELb0ELb0EEENS1_21CollectiveEpilogueFwdINS6_IJSA_SA_SB_EEES9_NS_10bfloat16_tESF_Li256ELb1ELb1ELb0ELb1EEENS1_36VarlenDynamicPersistentTileSchedulerILi128ELi192ELi256ELi128ELb0ELb1ELb1ELb1ELb0ELb1EEEEEEEEEvNT_6ParamsE,@function
        .size           _ZN7cutlass13device_kernelIN5flash11enable_sm90INS1_16FlashAttnFwdSm90INS1_25CollectiveMainloopFwdSm90ILi2EN4cute5tupleIJNS5_1CILi1EEES8_S8_EEENS6_IJNS7_ILi128EEENS7_ILi192EEESA_EEELi128ENS_12float_e4m3_tEfNS_4arch4Sm90ELb0ELb1ELb1ELb1ELb0ELb1ELb0ELb1ELb1ELb1ELb0ELb0EEENS1_21CollectiveEpilogueFwdINS6_IJSA_SA_SB_EEES9_NS_10bfloat16_tESF_Li256ELb1ELb1ELb0ELb1EEENS1_36VarlenDynamicPersistentTileSchedulerILi128ELi192ELi256ELi128ELb0ELb1ELb1ELb1ELb0ELb1EEEEEEEEEvNT_6ParamsE,(.L_x_2682 - _ZN7cutlass13device_kernelIN5flash11enable_sm90INS1_16FlashAttnFwdSm90INS1_25CollectiveMainloopFwdSm90ILi2EN4cute5tupleIJNS5_1CILi1EEES8_S8_EEENS6_IJNS7_ILi128EEENS7_ILi192EEESA_EEELi128ENS_12float_e4m3_tEfNS_4arch4Sm90ELb0ELb1ELb1ELb1ELb0ELb1ELb0ELb1ELb1ELb1ELb0ELb0EEENS1_21CollectiveEpilogueFwdINS6_IJSA_SA_SB_EEES9_NS_10bfloat16_tESF_Li256ELb1ELb1ELb0ELb1EEENS1_36VarlenDynamicPersistentTileSchedulerILi128ELi192ELi256ELi128ELb0ELb1ELb1ELb1ELb0ELb1EEEEEEEEEvNT_6ParamsE)
        .other          _ZN7cutlass13device_kernelIN5flash11enable_sm90INS1_16FlashAttnFwdSm90INS1_25CollectiveMainloopFwdSm90ILi2EN4cute5tupleIJNS5_1CILi1EEES8_S8_EEENS6_IJNS7_ILi128EEENS7_ILi192EEESA_EEELi128ENS_12float_e4m3_tEfNS_4arch4Sm90ELb0ELb1ELb1ELb1ELb0ELb1ELb0ELb1ELb1ELb1ELb0ELb0EEENS1_21CollectiveEpilogueFwdINS6_IJSA_SA_SB_EEES9_NS_10bfloat16_tESF_Li256ELb1ELb1ELb0ELb1EEENS1_36VarlenDynamicPersistentTileSchedulerILi128ELi192ELi256ELi128ELb0ELb1ELb1ELb1ELb0ELb1EEEEEEEEEvNT_6ParamsE,@"STO_CUDA_ENTRY STV_DEFAULT"
_ZN7cutlass13device_kernelIN5flash11enable_sm90INS1_16FlashAttnFwdSm90INS1_25CollectiveMainloopFwdSm90ILi2EN4cute5tupleIJNS5_1CILi1EEES8_S8_EEENS6_IJNS7_ILi128EEENS7_ILi192EEESA_EEELi128ENS_12float_e4m3_tEfNS_4arch4Sm90ELb0ELb1ELb1ELb1ELb0ELb1ELb0ELb1ELb1ELb1ELb0ELb0EEENS1_21CollectiveEpilogueFwdINS6_IJSA_SA_SB_EEES9_NS_10bfloat16_tESF_Li256ELb1ELb1ELb0ELb1EEENS1_36VarlenDynamicPersistentTileSchedulerILi128ELi192ELi256ELi128ELb0ELb1ELb1ELb1ELb0ELb1EEEEEEEEEvNT_6ParamsE:
        /* <DEDUP_REMOVED lines=24> */
.L_x_1273:
[----:B------:R-:W-:Y:S05]  /*0180*/  BSYNC B0 ;  /* 0x0000000000007941 */ /* 0x000fea0003800000 */
.L_x_1272:
        /* <DEDUP_REMOVED lines=41> */
.L_x_1274:
        /* <DEDUP_REMOVED lines=22> */
.L_x_1275:
        /* <DEDUP_REMOVED lines=18> */
.L_x_1276:
        /* <DEDUP_REMOVED lines=22> */
.L_x_1277:
        /* <DEDUP_REMOVED lines=22> */
.L_x_1278:
[----:B------:R-:W-:Y:S01]  /*0960*/  PLOP3.LUT P0, PT, PT, PT, UP0, 0x80, 0x0 ;  /* 0x000000000000781c */ /* 0x000fe20003f0f008 */
[----:B------:R-:W-:Y:S01]  /*0970*/  UMOV UR36, 0x1 ;  /* 0x0000000100247882 */ /* 0x000fe20000000000 */
[----:B------:R-:W-:Y:S01]  /*0980*/  NOP ;  /* 0x0000000000007918 */ /* 0x000fe20000000000 */
[----:B------:R-:W-:Y:S01]  /*0990*/  USEL UR36, UR36, 0x2, !UP0 ;  /* 0x0000000224247887 */ /* 0x000fe2000c000000 */
[----:B------:R-:W-:Y:S01]  /*09a0*/  BSSY B8, `(.L_x_1279) ;  /* 0x0002c8e000087945 */ /* 0x000fe20003800000 */
[----:B------:R-:W-:Y:S01]  /*09b0*/  ULDC.64 UR38, c[0x0][0x208] ;  /* 0x0000820000267ab9 */ /* 0x000fe20000000a00 */
[----:B012-4-:R-:W-:Y:S07]  /*09c0*/  BAR.SYNC.DEFER_BLOCKING 0x0 ;  /* 0x0000000000007b1d */ /* 0x017fee0000010000 */
[----:B------:R-:W-:Y:S05]  /*09d0*/  @!P0 BRA `(.L_x_1280) ;  /* 0x0000025800288947 */ /* 0x000fea0003800000 */
.L_x_1281:
[----:B------:R-:W-:-:S08]  /*09e0*/  NOP ;  /* 0x0000000000007918 */ /* 0x000fd00000000000 */
[----:B------:R-:W0:Y:S02]  /*09f0*/  USETMAXREG.TRY_ALLOC.CTAPOOL UP0, 0xf0 ;  /* 0x000000f0000079c8 */ /* 0x000e240008000600 */
[----:B0-----:R-:W-:-:S13]  /*0a00*/  PLOP3.LUT P0, PT, PT, PT, UP0, 0x80, 0x0 ;  /* 0x000000000000781c */ /* 0x001fda0003f0f008 */
[----:B------:R-:W-:Y:S05]  /*0a10*/  @!P0 BRA `(.L_x_1281) ;  /* 0xfffffffc00f08947 */ /* 0x000fea000383ffff */
[----:B------:R-:W0:Y:S01]  /*0a20*/  S2R R0, SR_TID.X ;  /* 0x0000000000007919 */ /* 0x000e220000002100 */
[----:B------:R-:W1:Y:S01]  /*0a30*/  S2UR UR40, SR_CgaCtaId ;  /* 0x00000000002879c3 */ /* 0x000e620000008800 */
[----:B------:R-:W-:Y:S01]  /*0a40*/  UMOV UR4, 0x400 ;  /* 0x0000040000047882 */ /* 0x000fe20000000000 */
[----:B------:R-:W-:-:S06]  /*0a50*/  LOP3.LUT R16, R16, 0xffffbfff, RZ, 0xc0, !PT ;  /* 0xffffbfff10107812 */ /* 0x000fcc00078ec0ff */
[----:B------:R-:W-:Y:S06]  /*0a60*/  BAR.ARV 0x8, 0x180 ;  /* 0x0206000000007b1d */ /* 0x000fec0000002000 */
[----:B-1----:R-:W-:-:S06]  /*0a70*/  ULEA UR4, UR40, UR4, 0x18 ;  /* 0x0000000428047291 */ /* 0x002fcc000f8ec03f */
[----:B------:R-:W-:Y:S01]  /*0a80*/  IMAD.U32 R17, RZ, RZ, UR4 ;  /* 0x00000004ff117e24 */ /* 0x000fe2000f8e00ff */
[----:B0-----:R-:W-:Y:S01]  /*0a90*/  SHF.R.U32.HI R0, RZ, 0x7, R0 ;  /* 0x00000007ff007819 */ /* 0x001fe20000011600 */
[----:B------:R-:W-:-:S03]  /*0aa0*/  ULDC UR4, c[0x0][0xc3c] ;  /* 0x00030f0000047ab9 */ /* 0x000fc60000000800 */
[----:B------:R-:W-:-:S13]  /*0ab0*/  ISETP.NE.AND P0, PT, R0, 0x1, PT ;  /* 0x000000010000780c */ /* 0x000fda0003f05270 */
[----:B------:R-:W-:Y:S01]  /*0ac0*/  @P0 LOP3.LUT R16, R16, 0x4000, RZ, 0xfc, !PT ;  /* 0x0000400010100812 */ /* 0x000fe200078efcff */
[----:B------:R-:W-:Y:S08]  /*0ad0*/  @!P0 BAR.ARV 0x9, 0x100 ;  /* 0x0244000000008b1d */ /* 0x000ff00000002000 */
[----:B------:R-:W-:Y:S06]  /*0ae0*/  BAR.SYNC.DEFER_BLOCKING 0x5, 0x180 ;  /* 0x0146000000007b1d */ /* 0x000fec0000010000 */
[----:B------:R-:W0:Y:S02]  /*0af0*/  LDS.128 R220, [R17+0x288d0] ;  /* 0x0288d00011dc7984 */ /* 0x000e240000000c00 */
[----:B------:R-:W-:Y:S06]  /*0b00*/  BAR.ARV 0x4, 0x180 ;  /* 0x0106000000007b1d */ /* 0x000fec0000002000 */
[----:B0-----:R-:W-:-:S13]  /*0b10*/  ISETP.GE.AND P0, PT, R223, UR4, PT ;  /* 0x00000004df007c0c */ /* 0x001fda000bf06270 */
[----:B------:R-:W-:Y:S05]  /*0b20*/  @P0 BRA `(.L_x_1282) ;  /* 0x000002c400d40947 */ /* 0x000fea0003800000 */
[----:B------:R-:W0:Y:S01]  /*0b30*/  S2R R0, SR_TID.X ;  /* 0x0000000000007919 */ /* 0x000e220000002100 */
[----:B------:R-:W-:Y:S01]  /*0b40*/  IMAD.MOV.U32 R22, RZ, RZ, RZ ;  /* 0x000000ffff167224 */ /* 0x000fe200078e00ff */
[----:B------:R-:W-:Y:S01]  /*0b50*/  CS2R R210, SRZ ;  /* 0x0000000000d27805 */ /* 0x000fe2000001ff00 */
[----:B------:R-:W-:Y:S01]  /*0b60*/  IMAD.MOV.U32 R216, RZ, RZ, RZ ;  /* 0x000000ffffd87224 */ /* 0x000fe200078e00ff */
[----:B------:R-:W-:Y:S01]  /*0b70*/  ULOP3.LUT UR41, UR36, 0x1, URZ, 0xfc, !UPT ;  /* 0x0000000124297892 */ /* 0x000fe2000f8efc3f */
[----:B------:R-:W-:Y:S01]  /*0b80*/  UMOV UR37, URZ ;  /* 0x0000003f00257c82 */ /* 0x000fe20008000000 */
[----:B0-----:R-:W-:-:S05]  /*0b90*/  VIADD R12, R0, 0xffffff80 ;  /* 0xffffff80000c7836 */ /* 0x001fca0000000000 */
[----:B------:R-:W-:-:S04]  /*0ba0*/  SHF.R.S32.HI R0, RZ, 0x1f, R12 ;  /* 0x0000001fff007819 */ /* 0x000fc8000001140c */
[----:B------:R-:W-:-:S04]  /*0bb0*/  LEA.HI R2, R0, R12, RZ, 0x7 ;  /* 0x0000000c00027211 */ /* 0x000fc800078f38ff */
[----:B------:R-:W-:Y:S02]  /*0bc0*/  LOP3.LUT R3, R2, 0xffffff80, RZ, 0xc0, !PT ;  /* 0xffffff8002037812 */ /* 0x000fe400078ec0ff */
[----:B------:R-:W-:-:S03]  /*0bd0*/  SHF.R.S32.HI R13, RZ, 0x7, R2 ;  /* 0x00000007ff0d7819 */ /* 0x000fc60000011402 */
[----:B------:R-:W-:-:S05]  /*0be0*/  IMAD.IADD R10, R12, 0x1, -R3 ;  /* 0x000000010c0a7824 */ /* 0x000fca00078e0a03 */
[----:B------:R-:W-:-:S04]  /*0bf0*/  SHF.R.S32.HI R8, RZ, 0x1f, R10 ;  /* 0x0000001fff087819 */ /* 0x000fc8000001140a */
[CC--:B------:R-:W-:Y:S02]  /*0c00*/  LEA.HI R9, R8.reuse, R10.reuse, RZ, 0x2 ;  /* 0x0000000a08097211 */ /* 0x0c0fe400078f10ff */
[----:B------:R-:W-:Y:S02]  /*0c10*/  LEA.HI R8, R8, R10, RZ, 0x5 ;  /* 0x0000000a08087211 */ /* 0x000fe400078f28ff */
[--C-:B------:R-:W-:Y:S02]  /*0c20*/  SHF.R.S32.HI R5, RZ, 0x2, R9.reuse ;  /* 0x00000002ff057819 */ /* 0x100fe40000011409 */
[----:B------:R-:W-:Y:S02]  /*0c30*/  SHF.R.S32.HI R4, RZ, 0x1f, R9 ;  /* 0x0000001fff047819 */ /* 0x000fe40000011409 */
[----:B------:R-:W-:Y:S02]  /*0c40*/  SHF.R.S32.HI R8, RZ, 0x5, R8 ;  /* 0x00000005ff087819 */ /* 0x000fe40000011408 */
[----:B------:R-:W-:-:S02]  /*0c50*/  LEA.HI R3, R4, R5, RZ, 0x3 ;  /* 0x0000000504037211 */ /* 0x000fc400078f18ff */
[CC--:B------:R-:W-:Y:S02]  /*0c60*/  LEA.HI R4, R0.reuse, R12.reuse, RZ, 0x4 ;  /* 0x0000000c00047211 */ /* 0x0c0fe400078f20ff */
[----:B------:R-:W-:Y:S02]  /*0c70*/  LOP3.LUT R6, R3, 0xfffffff8, RZ, 0xc0, !PT ;  /* 0xfffffff803067812 */ /* 0x000fe400078ec0ff */
[----:B------:R-:W-:Y:S02]  /*0c80*/  LEA.HI R3, R0, R12, RZ, 0x5 ;  /* 0x0000000c00037211 */ /* 0x000fe400078f28ff */
[----:B------:R-:W-:Y:S01]  /*0c90*/  SHF.R.S32.HI R7, RZ, 0x4, R4 ;  /* 0x00000004ff077819 */ /* 0x000fe20000011404 */
[----:B------:R-:W-:Y:S01]  /*0ca0*/  IMAD.IADD R11, R5, 0x1, -R6 ;  /* 0x00000001050b7824 */ /* 0x000fe200078e0a06 */
[C---:B------:R-:W-:Y:S01]  /*0cb0*/  LOP3.LUT R5, R4.reuse, 0x3fffff0, RZ, 0xc0, !PT ;  /* 0x03fffff004057812 */ /* 0x040fe200078ec0ff */
[----:B------:R-:W-:Y:S01]  /*0cc0*/  IMAD.SHL.U32 R3, R3, 0x20, RZ ;  /* 0x0000002003037824 */ /* 0x000fe200078e00ff */
[----:B------:R-:W-:Y:S01]  /*0cd0*/  LEA.HI R4, R4, R7, RZ, 0x1 ;  /* 0x0000000704047211 */ /* 0x000fe200078f08ff */
[----:B------:R-:W-:Y:S01]  /*0ce0*/  IMAD R11, R8, 0x10, R11 ;  /* 0x00000010080b7824 */ /* 0x000fe200078e020b */
[----:B------:R-:W-:Y:S01]  /*0cf0*/  LEA.HI R6, R2, R13, RZ, 0x1 ;  /* 0x0000000d02067211 */ /* 0x000fe200078f08ff */
[----:B------:R-:W-:Y:S01]  /*0d00*/  IMAD.IADD R2, R12, 0x1, -R5 ;  /* 0x000000010c027824 */ /* 0x000fe200078e0a05 */
[----:B------:R-:W-:-:S02]  /*0d10*/  LOP3.LUT R231, R3, 0xfffffc00, RZ, 0xc0, !PT ;  /* 0xfffffc0003e77812 */ /* 0x000fc400078ec0ff */
[----:B------:R-:W-:Y:S02]  /*0d20*/  LOP3.LUT R4, R4, 0x1ffffffe, RZ, 0xc0, !PT ;  /* 0x1ffffffe04047812 */ /* 0x000fe400078ec0ff */
[----:B------:R-:W-:Y:S01]  /*0d30*/  LOP3.LUT R6, R6, 0x3fffffe, RZ, 0xc0, !PT ;  /* 0x03fffffe06067812 */ /* 0x000fe200078ec0ff */
[----:B------:R-:W-:Y:S01]  /*0d40*/  IMAD R3, R2, 0x40, R231 ;  /* 0x0000004002037824 */ /* 0x000fe200078e02e7 */
[----:B------:R-:W-:Y:S01]  /*0d50*/  LOP3.LUT R219, R9, 0x7ffffffc, RZ, 0xc0, !PT ;  /* 0x7ffffffc09db7812 */ /* 0x000fe200078ec0ff */
[----:B------:R-:W-:Y:S02]  /*0d60*/  IMAD.IADD R4, R7, 0x1, -R4 ;  /* 0x0000000107047824 */ /* 0x000fe400078e0a04 */
[----:B------:R-:W-:Y:S02]  /*0d70*/  IMAD.IADD R6, R13, 0x1, -R6 ;  /* 0x000000010d067824 */ /* 0x000fe400078e0a06 */
[----:B------:R-:W-:Y:S01]  /*0d80*/  IMAD R2, R4, 0x8, R3 ;  /* 0x0000000804027824 */ /* 0x000fe200078e0203 */
[----:B------:R-:W-:Y:S01]  /*0d90*/  LEA.HI R3, R0, R12, RZ, 0x3 ;  /* 0x0000000c00037211 */ /* 0x000fe200078f18ff */
[----:B------:R-:W-:-:S02]  /*0da0*/  IMAD R5, R6, 0x40, R11 ;  /* 0x0000004006057824 */ /* 0x000fc400078e020b */
[----:B------:R-:W-:Y:S01]  /*0db0*/  IMAD.IADD R219, R10, 0x1, -R219 ;  /* 0x000000010adb7824 */ /* 0x000fe200078e0adb */
[----:B------:R0:W-:Y:S01]  /*0dc0*/  STL [R1+0x30], R2 ;  /* 0x0000300201007387 */ /* 0x0001e20000100800 */
[----:B------:R-:W-:-:S03]  /*0dd0*/  LOP3.LUT R3, R3, 0xfffffff8, RZ, 0xc0, !PT ;  /* 0xfffffff803037812 */ /* 0x000fc600078ec0ff */
[----:B------:R1:W-:Y:S02]  /*0de0*/  STL [R1+0x2c], R5 ;  /* 0x00002c0501007387 */ /* 0x0003e40000100800 */
[----:B------:R-:W-:Y:S01]  /*0df0*/  IMAD.IADD R235, R12, 0x1, -R3 ;  /* 0x000000010ceb7824 */ /* 0x000fe200078e0a03 */
[----:B0-----:R-:W-:-:S04]  /*0e00*/  LEA.HI R2, R0, R12, RZ, 0x2 ;  /* 0x0000000c00027211 */ /* 0x001fc800078f10ff */
[----:B------:R-:W-:Y:S02]  /*0e10*/  LOP3.LUT R0, R2, 0xfffffffc, RZ, 0xc0, !PT ;  /* 0xfffffffc02007812 */ /* 0x000fe400078ec0ff */
[--C-:B------:R-:W-:Y:S02]  /*0e20*/  SHF.R.S32.HI R23, RZ, 0x2, R2.reuse ;  /* 0x00000002ff177819 */ /* 0x100fe40000011402 */
[----:B------:R-:W-:Y:S01]  /*0e30*/  SHF.R.S32.HI R2, RZ, 0x1f, R2 ;  /* 0x0000001fff027819 */ /* 0x000fe20000011402 */
[----:B------:R-:W-:Y:S01]  /*0e40*/  IMAD.IADD R0, R12, 0x1, -R0 ;  /* 0x000000010c007824 */ /* 0x000fe200078e0a00 */
[----:B------:R-:W-:Y:S01]  /*0e50*/  SHF.R.S32.HI R4, RZ, 0x1f, R23 ;  /* 0x0000001fff047819 */ /* 0x000fe20000011417 */
[C---:B------:R-:W-:Y:S01]  /*0e60*/  VIADD R7, R23.reuse, 0x40 ;  /* 0x0000004017077836 */ /* 0x040fe20000000000 */
[----:B------:R-:W-:Y:S01]  /*0e70*/  LEA.HI R2, R2, R23, RZ, 0x3 ;  /* 0x0000001702027211 */ /* 0x000fe200078f18ff */
[C---:B------:R-:W-:Y:S01]  /*0e80*/  IMAD.SHL.U32 R18, R0.reuse, 0x10, RZ ;  /* 0x0000001000127824 */ /* 0x040fe200078e00ff */
[C---:B------:R-:W-:Y:S01]  /*0e90*/  LEA.HI R3, R0.reuse, R0, RZ, 0x1 ;  /* 0x0000000000037211 */ /* 0x040fe200078f08ff */
[----:B------:R-:W-:Y:S01]  /*0ea0*/  IMAD.SHL.U32 R208, R0, 0x8, RZ ;  /* 0x0000000800d07824 */ /* 0x000fe200078e00ff */
[----:B------:R-:W-:Y:S01]  /*0eb0*/  LOP3.LUT R2, R2, 0xfffffff8, RZ, 0xc0, !PT ;  /* 0xfffffff802027812 */ /* 0x000fe200078ec0ff */
[----:B------:R-:W-:Y:S01]  /*0ec0*/  VIADD R6, R23, 0x80 ;  /* 0x0000008017067836 */ /* 0x000fe20000000000 */
[----:B------:R-:W-:Y:S01]  /*0ed0*/  LOP3.LUT R3, R3, 0x1ffffffe, RZ, 0xc0, !PT ;  /* 0x1ffffffe03037812 */ /* 0x000fe200078ec0ff */
[----:B------:R-:W-:Y:S01]  /*0ee0*/  IMAD.SHL.U32 R225, R7, 0x80, RZ ;  /* 0x0000008007e17824 */ /* 0x000fe200078e00ff */
[----:B------:R-:W-:Y:S01]  /*0ef0*/  SHF.R.S32.HI R19, RZ, 0x1f, R18 ;  /* 0x0000001fff137819 */ /* 0x000fe20000011412 */
[----:B------:R-:W-:Y:S01]  /*0f00*/  IMAD.SHL.U32 R226, R6, 0x80, RZ ;  /* 0x0000008006e27824 */ /* 0x000fe200078e00ff */
[----:B------:R-:W-:Y:S01]  /*0f10*/  SHF.R.S32.HI R4, RZ, 0x1f, R6 ;  /* 0x0000001fff047819 */ /* 0x000fe20000011406 */
[----:B------:R-:W-:Y:S01]  /*0f20*/  IMAD.IADD R3, R0, 0x1, -R3 ;  /* 0x0000000100037824 */ /* 0x000fe200078e0a03 */
[----:B------:R-:W-:Y:S01]  /*0f30*/  SHF.R.S32.HI R0, RZ, 0x1f, R7 ;  /* 0x0000001fff007819 */ /* 0x000fe20000011407 */
[----:B------:R-:W-:Y:S01]  /*0f40*/  IMAD.IADD R212, R23, 0x1, -R2 ;  /* 0x0000000117d47824 */ /* 0x000fe200078e0a02 */
[----:B------:R-:W-:Y:S01]  /*0f50*/  LOP3.LUT R225, R225, 0x380, RZ, 0xc0, !PT ;  /* 0x00000380e1e17812 */ /* 0x000fe200078ec0ff */
[----:B------:R-:W-:Y:S01]  /*0f60*/  VIADD R213, R208, 0x20 ;  /* 0x00000020d0d57836 */ /* 0x000fe20000000000 */
[----:B------:R-:W-:Y:S01]  /*0f70*/  LEA.HI R0, R0, R7, RZ, 0x3 ;  /* 0x0000000700007211 */ /* 0x000fe200078f18ff */
[----:B------:R-:W-:Y:S01]  /*0f80*/  IMAD R224, R3, 0x8, R5 ;  /* 0x0000000803e07824 */ /* 0x000fe200078e0205 */
[----:B------:R-:W-:-:S02]  /*0f90*/  LEA.HI R4, R4, R6, RZ, 0x3 ;  /* 0x0000000604047211 */ /* 0x000fc400078f18ff */
[----:B------:R-:W-:Y:S01]  /*0fa0*/  SHF.R.U32.HI R6, RZ, 0x3, R225 ;  /* 0x00000003ff067819 */ /* 0x000fe200000116e1 */
[----:B------:R-:W-:Y:S01]  /*0fb0*/  IMAD.SHL.U32 R0, R0, 0x80, RZ ;  /* 0x0000008000007824 */ /* 0x000fe200078e00ff */
[----:B------:R-:W-:Y:S01]  /*0fc0*/  LOP3.LUT R2, R225, 0x70, R18, 0xf8, !PT ;  /* 0x00000070e1027812 */ /* 0x000fe200078ef812 */
[----:B------:R-:W-:Y:S01]  /*0fd0*/  IMAD.SHL.U32 R4, R4, 0x80, RZ ;  /* 0x0000008004047824 */ /* 0x000fe200078e00ff */
[----:B------:R-:W-:Y:S02]  /*0fe0*/  LOP3.LUT R226, R226, 0x380, RZ, 0xc0, !PT ;  /* 0x00000380e2e27812 */ /* 0x000fe400078ec0ff */
[----:B------:R-:W-:Y:S02]  /*0ff0*/  LOP3.LUT R233, R0, 0xfffffc00, RZ, 0xc0, !PT ;  /* 0xfffffc0000e97812 */ /* 0x000fe400078ec0ff */
[----:B------:R-:W-:Y:S02]  /*1000*/  LOP3.LUT R234, R4, 0xfffffc00, RZ, 0xc0, !PT ;  /* 0xfffffc0004ea7812 */ /* 0x000fe400078ec0ff */
[----:B------:R-:W-:-:S05]  /*1010*/  LOP3.LUT R2, R233, R2, R6, 0xf6, !PT ;  /* 0x00000002e9027212 */ /* 0x000fca00078ef606 */
[----:B------:R-:W-:-:S05]  /*1020*/  IMAD.IADD R0, R17, 0x1, R2 ;  /* 0x0000000111007824 */ /* 0x000fca00078e0202 */
[----:B------:R1:W-:Y:S02]  /*1030*/  STL [R1+0x20], R0 ;  /* 0x0000200001007387 */ /* 0x0003e40000100800 */
.L_x_1510:
[----:B------:R-:W-:Y:S05]  /*1040*/  YIELD ;  /* 0x0000000000007946 */ /* 0x000fea0003800000 */
[----:B------:R-:W-:Y:S01]  /*1050*/  ULDC.64 UR4, c[0x0][0xa28] ;  /* 0x00028a0000047ab9 */ /* 0x000fe20000000a00 */
[----:B01-3--:R-:W0:Y:S01]  /*1060*/  LDC.64 R4, c[0x0][0xa08] ;  /* 0x00028200ff047b82 */ /* 0x00be220000000a00 */
[----:B------:R-:W-:Y:S01]  /*1070*/  ISETP.NE.U32.AND P1, PT, RZ, UR4, PT ;  /* 0x00000004ff007c0c */ /* 0x000fe2000bf25070 */
[----:B------:R-:W-:Y:S02]  /*1080*/  IMAD.MOV.U32 R30, RZ, RZ, RZ ;  /* 0x000000ffff1e7224 */ /* 0x000fe400078e00ff */
[----:B------:R-:W-:Y:S01]  /*1090*/  IMAD.MOV.U32 R0, RZ, RZ, RZ ;  /* 0x000000ffff007224 */ /* 0x000fe200078e00ff */
[----:B------:R-:W-:Y:S01]  /*10a0*/  ISETP.NE.AND.EX P1, PT, RZ, UR5, PT, P1 ;  /* 0x00000005ff007c0c */ /* 0x000fe2000bf25310 */
[----:B------:R-:W-:-:S02]  /*10b0*/  ULDC.64 UR4, c[0x0][0xa18] ;  /* 0x0002860000047ab9 */ /* 0x000fc40000000a00 */
[----:B------:R-:W-:-:S04]  /*10c0*/  ISETP.NE.U32.AND P2, PT, RZ, UR4, PT ;  /* 0x00000004ff007c0c */ /* 0x000fc8000bf45070 */
[----:B------:R-:W-:Y:S01]  /*10d0*/  ISETP.NE.AND.EX P2, PT, RZ, UR5, PT, P2 ;  /* 0x00000005ff007c0c */ /* 0x000fe2000bf45320 */
[----:B------:R-:W-:Y:S02]  /*10e0*/  ULDC.64 UR4, c[0x0][0xa08] ;  /* 0x0002820000047ab9 */ /* 0x000fe40000000a00 */
[----:B------:R-:W-:-:S03]  /*10f0*/  ISETP.NE.U32.AND P0, PT, RZ, UR4, PT ;  /* 0x00000004ff007c0c */ /* 0x000fc6000bf05070 */
[----:B----4-:R-:W1:Y:S01]  /*1100*/  @P1 LDC.64 R2, c[0x0][0xa28] ;  /* 0x00028a00ff021b82 */ /* 0x010e620000000a00 */
[----:B------:R-:W-:Y:S01]  /*1110*/  ISETP.NE.AND.EX P0, PT, RZ, UR5, PT, P0 ;  /* 0x00000005ff007c0c */ /* 0x000fe2000bf05300 */
[----:B0-----:R-:W-:-:S06]  /*1120*/  IMAD.WIDE R8, R223, 0x4, R4 ;  /* 0x00000004df087825 */ /* 0x001fcc00078e0204 */
[----:B------:R-:W0:Y:S01]  /*1130*/  @P2 LDC.64 R6, c[0x0][0xa18] ;  /* 0x00028600ff062b82 */ /* 0x000e220000000a00 */
[----:B------:R-:W-:Y:S02]  /*1140*/  ULDC UR4, c[0x0][0x288] ;  /* 0x0000a20000047ab9 */ /* 0x000fe40000000800 */
[----:B------:R-:W-:Y:S01]  /*1150*/  IMAD.U32 R214, RZ, RZ, UR4 ;  /* 0x00000004ffd67e24 */ /* 0x000fe2000f8e00ff */
[----:B------:R-:W-:Y:S02]  /*1160*/  ULDC.64 UR4, c[0x0][0x418] ;  /* 0x0001060000047ab9 */ /* 0x000fe40000000a00 */
[----:B------:R-:W5:Y:S01]  /*1170*/  @P0 LDG.E R30, desc[UR38][R8.64] ;  /* 0x00000026081e0981 */ /* 0x000f62000c1e1900 */
[----:B-1----:R-:W-:-:S04]  /*1180*/  @P1 IMAD.WIDE R2, R223, 0x4, R2 ;  /* 0x00000004df021825 */ /* 0x002fc800078e0202 */
[----:B0-----:R-:W-:Y:S01]  /*1190*/  @P2 IMAD.WIDE R4, R223, 0x4, R6 ;  /* 0x00000004df042825 */ /* 0x001fe200078e0206 */
[----:B------:R-:W-:Y:S01]  /*11a0*/  UISETP.NE.U32.AND UP0, UPT, UR4, URZ, UPT ;  /* 0x0000003f0400728c */ /* 0x000fe2000bf05070 */
[----:B------:R0:W5:Y:S02]  /*11b0*/  @P1 LDG.E R0, desc[UR38][R2.64] ;  /* 0x0000002602001981 */ /* 0x000164000c1e1900 */
[----:B------:R-:W-:Y:S02]  /*11c0*/  ULDC UR4, c[0x0][0x424] ;  /* 0x0001090000047ab9 */ /* 0x000fe40000000800 */
[----:B------:R1:W5:Y:S01]  /*11d0*/  @P2 LDG.E R214, desc[UR38][R4.64] ;  /* 0x0000002604d62981 */ /* 0x000362000c1e1900 */
[----:B------:R-:W-:-:S03]  /*11e0*/  UISETP.NE.AND.EX UP0, UPT, UR5, URZ, UPT, UP0 ;  /* 0x0000003f0500728c */ /* 0x000fc6000bf05300 */
[----:B------:R-:W-:Y:S01]  /*11f0*/  ULDC UR5, c[0x0][0x2f0] ;  /* 0x0000bc0000057ab9 */ /* 0x000fe20000000800 */
[----:B------:R-:W-:-:S04]  /*1200*/  USEL UR4, UR4, 0x1, UP0 ;  /* 0x0000000104047887 */ /* 0x000fc80008000000 */
[----:B------:R-:W-:-:S03]  /*1210*/  UIMAD UR4, UR4, UR5, URZ ;  /* 0x00000005040472a4 */ /* 0x000fc6000f8e023f */
[----:B------:R-:W-:Y:S02]  /*1220*/  ULDC UR5, c[0x0][0x348] ;  /* 0x0000d20000057ab9 */ /* 0x000fe40000000800 */
[----:B0-----:R-:W-:Y:S02]  /*1230*/  IMAD.U32 R2, RZ, RZ, UR5 ;  /* 0x00000005ff027e24 */ /* 0x001fe4000f8e00ff */
[----:B------:R-:W-:Y:S01]  /*1240*/  IMAD.U32 R29, RZ, RZ, UR4 ;  /* 0x00000004ff1d7e24 */ /* 0x000fe2000f8e00ff */
[----:B-12---:R-:W-:Y:S06]  /*1250*/  @P2 BRA `(.L_x_1283) ;  /* 0x0000000000242947 */ /* 0x006fec0003800000 */
        /* <DEDUP_REMOVED lines=9> */
.L_x_1283:
[----:B------:R-:W-:Y:S01]  /*12f0*/  ULDC.64 UR4, c[0x0][0xa20] ;  /* 0x0002880000047ab9 */ /* 0x000fe20000000a00 */
[----:B------:R-:W-:Y:S01]  /*1300*/  IMAD.MOV.U32 R236, RZ, RZ, R222 ;  /* 0x000000ffffec7224 */ /* 0x000fe200078e00de */
[----:B------:R-:W-:Y:S01]  /*1310*/  ISETP.NE.U32.AND P1, PT, RZ, UR4, PT ;  /* 0x00000004ff007c0c */ /* 0x000fe2000bf25070 */
[----:B------:R-:W-:-:S03]  /*1320*/  IMAD.MOV.U32 R237, RZ, RZ, R223 ;  /* 0x000000ffffed7224 */ /* 0x000fc600078e00df */
[----:B------:R-:W-:-:S13]  /*1330*/  ISETP.NE.AND.EX P1, PT, RZ, UR5, PT, P1 ;  /* 0x00000005ff007c0c */ /* 0x000fda000bf25310 */
[----:B------:R-:W-:Y:S05]  /*1340*/  @!P1 BRA `(.L_x_1284) ;  /* 0x0000000000109947 */ /* 0x000fea0003800000 */
[----:B------:R-:W0:Y:S02]  /*1350*/  LDC.64 R4, c[0x0][0xa20] ;  /* 0x00028800ff047b82 */ /* 0x000e240000000a00 */
[----:B0-----:R-:W-:-:S05]  /*1360*/  IMAD.WIDE R4, R223, 0x4, R4 ;  /* 0x00000004df047825 */ /* 0x001fca00078e0204 */
[----:B------:R0:W5:Y:S01]  /*1370*/  LDG.E R29, desc[UR38][R4.64] ;  /* 0x00000026041d7981 */ /* 0x000162000c1e1900 */
[----:B------:R-:W-:Y:S05]  /*1380*/  BRA `(.L_x_1285) ;  /* 0x0000000000107947 */ /* 0x000fea0003800000 */
.L_x_1284:
[----:B------:R-:W-:Y:S05]  /*1390*/  @!P0 BRA `(.L_x_1285) ;  /* 0x00000000000c8947 */ /* 0x000fea0003800000 */
[----:B------:R-:W2:Y:S04]  /*13a0*/  LDG.E R4, desc[UR38][R8.64] ;  /* 0x0000002608047981 */ /* 0x000ea8000c1e1900 */
[----:B------:R-:W2:Y:S02]  /*13b0*/  LDG.E R29, desc[UR38][R8.64+0x4] ;  /* 0x00000426081d7981 */ /* 0x000ea4000c1e1900 */
[----:B--2---:R-:W-:-:S07]  /*13c0*/  IMAD.IADD R29, R29, 0x1, -R4 ;  /* 0x000000011d1d7824 */ /* 0x004fce00078e0a04 */
.L_x_1285:
[----:B------:R-:W-:Y:S01]  /*13d0*/  ULDC.64 UR4, c[0x0][0xa10] ;  /* 0x0002840000047ab9 */ /* 0x000fe20000000a00 */
[----:B------:R-:W1:Y:S01]  /*13e0*/  LDC R9, c[0x0][0x448] ;  /* 0x00011200ff097b82 */ /* 0x000e620000000800 */
[----:B------:R-:W-:-:S04]  /*13f0*/  ISETP.NE.U32.AND P0, PT, RZ, UR4, PT ;  /* 0x00000004ff007c0c */ /* 0x000fc8000bf05070 */
[----:B------:R-:W-:Y:S01]  /*1400*/  ISETP.NE.AND.EX P0, PT, RZ, UR5, PT, P0 ;  /* 0x00000005ff007c0c */ /* 0x000fe2000bf05300 */
[----:B------:R-:W-:Y:S02]  /*1410*/  ULDC.64 UR4, c[0x0][0xa30] ;  /* 0x00028c0000047ab9 */ /* 0x000fe40000000a00 */
[----:B------:R-:W-:Y:S01]  /*1420*/  ISETP.NE.U32.AND P1, PT, RZ, UR4, PT ;  /* 0x00000004ff007c0c */ /* 0x000fe2000bf25070 */
[----:B-----5:R-:W-:Y:S01]  /*1430*/  IMAD.MOV.U32 R24, RZ, RZ, R29 ;  /* 0x000000ffff187224 */ /* 0x020fe200078e001d */
[----:B------:R-:W2:Y:S02]  /*1440*/  LDC.64 R12, c[0x0][0x9e0] ;  /* 0x00027800ff0c7b82 */ /* 0x000ea40000000a00 */
[----:B------:R-:W-:-:S06]  /*1450*/  ISETP.NE.AND.EX P1, PT, RZ, UR5, PT, P1 ;  /* 0x00000005ff007c0c */ /* 0x000fcc000bf25310 */
[----:B0-----:R-:W0:Y:S08]  /*1460*/  @P0 LDC.64 R4, c[0x0][0xa10] ;  /* 0x00028400ff040b82 */ /* 0x001e300000000a00 */
[----:B------:R-:W3:Y:S01]  /*1470*/  @P1 LDC.64 R6, c[0x0][0xa30] ;  /* 0x00028c00ff061b82 */ /* 0x000ee20000000a00 */
[----:B0-----:R-:W-:-:S05]  /*1480*/  @P0 IMAD.WIDE R4, R223, 0x4, R4 ;  /* 0x00000004df040825 */ /* 0x001fca00078e0204 */
[----:B------:R-:W4:Y:S04]  /*1490*/  @P0 LDG.E R3, desc[UR38][R4.64] ;  /* 0x0000002604030981 */ /* 0x000f28000c1e1900 */
[----:B------:R-:W4:Y:S01]  /*14a0*/  @P0 LDG.E R8, desc[UR38][R4.64+0x4] ;  /* 0x0000042604080981 */ /* 0x000f22000c1e1900 */
[----:B---3--:R-:W-:-:S05]  /*14b0*/  @P1 IMAD.WIDE R6, R223, 0x4, R6 ;  /* 0x00000004df061825 */ /* 0x008fca00078e0206 */
[----:B------:R0:W5:Y:S01]  /*14c0*/  @P1 LDG.E R24, desc[UR38][R6.64] ;  /* 0x0000002606181981 */ /* 0x000162000c1e1900 */
[----:B-1----:R-:W-:Y:S01]  /*14d0*/  ISETP.NE.AND P1, PT, R9, 0x1, PT ;  /* 0x000000010900780c */ /* 0x002fe20003f25270 */
[----:B------:R-:W-:Y:S01]  /*14e0*/  IMAD.SHL.U32 R217, R221, 0x80, RZ ;  /* 0x00000080ddd97824 */ /* 0x000fe200078e00ff */
[----:B--2---:R-:W-:Y:S01]  /*14f0*/  ISETP.GE.AND P2, PT, R13, 0x1, PT ;  /* 0x000000010d00780c */ /* 0x004fe20003f46270 */
[----:B------:R-:W-:-:S10]  /*1500*/  IMAD.IADD R11, R29, 0x1, -R0 ;  /* 0x000000011d0b7824 */ /* 0x000fd400078e0a00 */
[----:B------:R-:W1:Y:S08]  /*1510*/  @P1 LDC R10, c[0x0][0x44c] ;  /* 0x00011300ff0a1b82 */ /* 0x000e700000000800 */
[----:B------:R-:W2:Y:S01]  /*1520*/  @P1 LDC R9, c[0x0][0x450] ;  /* 0x00011400ff091b82 */ /* 0x000ea20000000800 */
[----:B----4-:R-:W-:Y:S02]  /*1530*/  @P0 IMAD.IADD R2, R8, 0x1, -R3 ;  /* 0x0000000108020824 */ /* 0x010fe400078e0a03 */
[----:B------:R-:W-:-:S02]  /*1540*/  VIADD R3, R217, 0x7f ;  /* 0x0000007fd9037836 */ /* 0x000fc40000000000 */
[----:B------:R-:W-:Y:S02]  /*1550*/  IMAD.IADD R215, R11, 0x1, R2 ;  /* 0x000000010bd77824 */ /* 0x000fe400078e0202 */
[----:B-1----:R-:W-:-:S03]  /*1560*/  @P1 IMAD.HI.U32 R4, R3, R10, RZ ;  /* 0x0000000a03041227 */ /* 0x002fc600078e00ff */
[C---:B------:R-:W-:Y:S01]  /*1570*/  IADD3 R28, R215.reuse, 0x1, -R214 ;  /* 0x00000001d71c7810 */ /* 0x040fe20007ffe8d6 */
[----:B------:R-:W-:Y:S01]  /*1580*/  VIADD R0, R215, 0xbf ;  /* 0x000000bfd7007836 */ /* 0x000fe20000000000 */
[----:B--2---:R-:W-:-:S03]  /*1590*/  @P1 SHF.R.U32.HI R3, RZ, R9, R4 ;  /* 0x00000009ff031219 */ /* 0x004fc60000011604 */
[----:B------:R-:W-:-:S04]  /*15a0*/  IMAD.HI R0, R0, 0x2aaaaaab, RZ ;  /* 0x2aaaaaab00007827 */ /* 0x000fc800078e02ff */
[----:B0-----:R-:W-:Y:S01]  /*15b0*/  IMAD.IADD R7, R28, 0x1, R3 ;  /* 0x000000011c077824 */ /* 0x001fe200078e0203 */
[----:B------:R-:W-:-:S04]  /*15c0*/  SHF.R.U32.HI R27, RZ, 0x1f, R0 ;  /* 0x0000001fff1b7819 */ /* 0x000fc80000011600 */
[----:B------:R-:W-:Y:S01]  /*15d0*/  LEA.HI.SX32 R27, R0, R27, 0x1b ;  /* 0x0000001b001b7211 */ /* 0x000fe200078fdaff */
[----:B------:R-:W-:Y:S01]  /*15e0*/  IMAD.IADD R0, R7, 0x1, R12 ;  /* 0x0000000107007824 */ /* 0x000fe200078e020c */
[----:B------:R-:W-:Y:S06]  /*15f0*/  @!P2 BRA `(.L_x_1286) ;  /* 0x000000000048a947 */ /* 0x000fec0003800000 */
[C---:B------:R-:W-:Y:S01]  /*1600*/  ISETP.GT.AND P0, PT, R7.reuse, RZ, PT ;  /* 0x000000ff0700720c */ /* 0x040fe20003f04270 */
[----:B------:R-:W-:Y:S01]  /*1610*/  BSSY B0, `(.L_x_1287) ;  /* 0x000000e000007945 */ /* 0x000fe20003800000 */
[----:B------:R-:W-:-:S11]  /*1620*/  VIADD R3, R7, 0xffffffff ;  /* 0xffffffff07037836 */ /* 0x000fd60000000000 */
        /* <DEDUP_REMOVED lines=8> */
.L_x_1288:
[----:B------:R-:W-:-:S13]  /*16b0*/  ISETP.NE.AND P0, PT, R13, 0x1, PT ;  /* 0x000000010d00780c */ /* 0x000fda0003f05270 */
[----:B------:R-:W0:Y:S02]  /*16c0*/  @P0 LDC.64 R4, c[0x0][0x9e8] ;  /* 0x00027a00ff040b82 */ /* 0x000e240000000a00 */
[----:B0-----:R-:W-:-:S05]  /*16d0*/  @P0 IMAD.HI.U32 R4, R3, R4, RZ ;  /* 0x0000000403040227 */ /* 0x001fca00078e00ff */
[----:B------:R-:W-:-:S07]  /*16e0*/  @P0 SHF.R.U32.HI R3, RZ, R5, R4 ;  /* 0x00000005ff030219 */ /* 0x000fce0000011604 */
.L_x_1289:
[----:B------:R-:W-:Y:S05]  /*16f0*/  BSYNC B0 ;  /* 0x0000000000007941 */ /* 0x000fea0003800000 */
.L_x_1287:
[----:B------:R-:W-:-:S05]  /*1700*/  IMAD R3, R3, R13, R13 ;  /* 0x0000000d03037224 */ /* 0x000fca00078e020d */
[----:B------:R-:W-:-:S07]  /*1710*/  VIMNMX R0, R0, R3, PT ;  /* 0x0000000300007248 */ /* 0x000fce0003fe0100 */
.L_x_1286:
[----:B------:R-:W0:Y:S01]  /*1720*/  @P1 LDC R4, c[0x0][0x44c] ;  /* 0x00011300ff041b82 */ /* 0x000e220000000800 */
[----:B------:R-:W-:Y:S01]  /*1730*/  IMAD.MOV.U32 R3, RZ, RZ, R217 ;  /* 0x000000ffff037224 */ /* 0x000fe200078e00d9 */
[----:B------:R-:W-:Y:S01]  /*1740*/  ULDC UR4, c[0x0][0x9dc] ;  /* 0x0002770000047ab9 */ /* 0x000fe20000000800 */
[----:B------:R-:W-:-:S05]  /*1750*/  IMAD.IADD R120, R215, 0x1, -R214 ;  /* 0x00000001d7787824 */ /* 0x000fca00078e0ad6 */
[----:B------:R-:W1:Y:S01]  /*1760*/  @P1 LDC R5, c[0x0][0x450] ;  /* 0x00011400ff051b82 */ /* 0x000e620000000800 */
[----:B0-----:R-:W-:-:S05]  /*1770*/  @P1 IMAD.HI.U32 R4, R217, R4, RZ ;  /* 0x00000004d9041227 */ /* 0x001fca00078e00ff */
[----:B-1----:R-:W-:-:S05]  /*1780*/  @P1 SHF.R.U32.HI R3, RZ, R5, R4 ;  /* 0x00000005ff031219 */ /* 0x002fca0000011604 */
[----:B------:R-:W-:-:S04]  /*1790*/  IMAD.IADD R3, R120, 0x1, R3 ;  /* 0x0000000178037824 */ /* 0x000fc800078e0203 */
[----:B------:R-:W-:Y:S01]  /*17a0*/  VIADD R4, R3, -UR4 ;  /* 0x8000000403047c36 */ /* 0x000fe20008000000 */
[----:B------:R-:W-:Y:S06]  /*17b0*/  @!P2 BRA `(.L_x_1290) ;  /* 0x000000000044a947 */ /* 0x000fec0003800000 */
[----:B------:R-:W-:Y:S01]  /*17c0*/  ISETP.GT.AND P0, PT, R3, -0x1, PT ;  /* 0xffffffff0300780c */ /* 0x000fe20003f04270 */
[----:B------:R-:W-:-:S12]  /*17d0*/  BSSY B0, `(.L_x_1291) ;  /* 0x000000d000007945 */ /* 0x000fd80003800000 */
        /* <DEDUP_REMOVED lines=8> */
.L_x_1292:
[----:B------:R-:W-:-:S13]  /*1860*/  ISETP.NE.AND P0, PT, R13, 0x1, PT ;  /* 0x000000010d00780c */ /* 0x000fda0003f05270 */
[----:B------:R-:W0:Y:S02]  /*1870*/  @P0 LDC.64 R6, c[0x0][0x9e8] ;  /* 0x00027a00ff060b82 */ /* 0x000e240000000a00 */
[----:B0-----:R-:W-:-:S05]  /*1880*/  @P0 IMAD.HI.U32 R6, R3, R6, RZ ;  /* 0x0000000603060227 */ /* 0x001fca00078e00ff */
[----:B------:R-:W-:-:S07]  /*1890*/  @P0 SHF.R.U32.HI R3, RZ, R7, R6 ;  /* 0x00000007ff030219 */ /* 0x000fce0000011606 */
.L_x_1293:
[----:B------:R-:W-:Y:S05]  /*18a0*/  BSYNC B0 ;  /* 0x0000000000007941 */ /* 0x000fea0003800000 */
.L_x_1291:
[----:B------:R-:W-:-:S05]  /*18b0*/  IMAD R3, R3, R13, RZ ;  /* 0x0000000d03037224 */ /* 0x000fca00078e02ff */
[----:B------:R-:W-:-:S07]  /*18c0*/  VIMNMX R4, R4, R3, !PT ;  /* 0x0000000304047248 */ /* 0x000fce0007fe0100 */
.L_x_1290:
[----:B------:R-:W-:Y:S02]  /*18d0*/  VIADD R0, R0, 0xbf ;  /* 0x000000bf00007836 */ /* 0x000fe40000000000 */
[----:B------:R-:W-:-:S04]  /*18e0*/  IMAD.HI R4, R4, 0x2aaaaaab, RZ ;  /* 0x2aaaaaab04047827 */ /* 0x000fc800078e02ff */
[----:B------:R-:W-:Y:S01]  /*18f0*/  IMAD.HI R0, R0, 0x2aaaaaab, RZ ;  /* 0x2aaaaaab00007827 */ /* 0x000fe200078e02ff */
[----:B------:R-:W-:-:S04]  /*1900*/  SHF.R.U32.HI R5, RZ, 0x1f, R4 ;  /* 0x0000001fff057819 */ /* 0x000fc80000011604 */
[----:B------:R-:W-:Y:S02]  /*1910*/  SHF.R.U32.HI R3, RZ, 0x1f, R0 ;  /* 0x0000001fff037819 */ /* 0x000fe40000011600 */
[----:B------:R-:W-:Y:S02]  /*1920*/  LEA.HI.SX32 R5, R4, R5, 0x1b ;  /* 0x0000000504057211 */ /* 0x000fe400078fdaff */
[----:B------:R-:W-:Y:S02]  /*1930*/  LEA.HI.SX32 R0, R0, R3, 0x1b ;  /* 0x0000000300007211 */ /* 0x000fe400078fdaff */
[----:B------:R-:W-:Y:S02]  /*1940*/  VIMNMX R5, RZ, R5, !PT ;  /* 0x00000005ff057248 */ /* 0x000fe40007fe0100 */
[----:B------:R-:W-:-:S03]  /*1950*/  VIMNMX R0, R27, R0, PT ;  /* 0x000000001b007248 */ /* 0x000fc60003fe0100 */
[--C-:B------:R-:W-:Y:S02]  /*1960*/  IMAD R5, R5, 0xc0, -R11.reuse ;  /* 0x000000c005057824 */ /* 0x100fe400078e0a0b */
[----:B------:R-:W-:-:S03]  /*1970*/  IMAD R3, R0, 0xc0, -R11 ;  /* 0x000000c000037824 */ /* 0x000fc600078e0a0b */
[----:B------:R-:W-:Y:S02]  /*1980*/  VIMNMX R5, RZ, R5, !PT ;  /* 0x00000005ff057248 */ /* 0x000fe40007fe0100 */
[----:B------:R-:W-:-:S04]  /*1990*/  VIMNMX R0, R3, R2, PT ;  /* 0x0000000203007248 */ /* 0x000fc80003fe0100 */
[----:B------:R-:W-:Y:S01]  /*19a0*/  ISETP.GT.AND P0, PT, R0, R5, PT ;  /* 0x000000050000720c */ /* 0x000fe20003f04270 */
[----:B------:R-:W-:-:S05]  /*19b0*/  IMAD.WIDE.U32 R4, R5, -0x55555555, RZ ;  /* 0xaaaaaaab05047825 */ /* 0x000fca00078e00ff */
[----:B------:R-:W-:-:S05]  /*19c0*/  SHF.R.U32.HI R26, RZ, 0x7, R5 ;  /* 0x00000007ff1a7819 */ /* 0x000fca0000011605 */
[----:B------:R-:W-:Y:S02]  /*19d0*/  IMAD.MOV.U32 R25, RZ, RZ, R26 ;  /* 0x000000ffff197224 */ /* 0x000fe400078e001a */
[----:B------:R-:W-:-:S04]  /*19e0*/  @P0 VIADD R0, R0, 0xbf ;  /* 0x000000bf00000836 */ /* 0x000fc80000000000 */
[----:B------:R-:W-:-:S05]  /*19f0*/  @P0 IMAD.HI R0, R0, 0x2aaaaaab, RZ ;  /* 0x2aaaaaab00000827 */ /* 0x000fca00078e02ff */
[----:B------:R-:W-:-:S04]  /*1a00*/  @P0 SHF.R.U32.HI R3, RZ, 0x1f, R0 ;  /* 0x0000001fff030819 */ /* 0x000fc80000011600 */
[----:B------:R-:W-:Y:S02]  /*1a10*/  @P0 LEA.HI.SX32 R25, R0, R3, 0x1b ;  /* 0x0000000300190211 */ /* 0x000fe400078fdaff */
[----:B------:R-:W-:Y:S02]  /*1a20*/  PLOP3.LUT P0, PT, PT, PT, PT, 0x80, 0x0 ;  /* 0x000000000000781c */ /* 0x000fe40003f0f070 */
[----:B------:R-:W-:-:S13]  /*1a30*/  ISETP.GT.AND P1, PT, R25, R26, PT ;  /* 0x0000001a1900720c */ /* 0x000fda0003f24270 */
[----:B------:R-:W-:Y:S05]  /*1a40*/  @!P1 BRA `(.L_x_1294) ;  /* 0x0000008000649947 */ /* 0x000fea0003800000 */
        /* <DEDUP_REMOVED lines=19> */
[----:B-1---5:R-:W-:Y:S05]  /*1b80*/  CALL.ABS.NOINC R14 ;  /* 0x000000000e007343 */ /* 0x022fea0003c00000 */
.L_x_1296:
[----:B------:R-:W-:Y:S05]  /*1b90*/  BSYNC B6 ;  /* 0x0000000000067941 */ /* 0x000fea0003800000 */
.L_x_1295:
        /* <DEDUP_REMOVED lines=20> */
.L_x_1298:
[----:B------:R-:W-:Y:S05]  /*1ce0*/  BSYNC B6 ;  /* 0x0000000000067941 */ /* 0x000fea0003800000 */
.L_x_1297:
[----:B------:R-:W-:Y:S01]  /*1cf0*/  ULDC.64 UR4, c[0x0][0x9f8] ;  /* 0x00027e0000047ab9 */ /* 0x000fe20000000a00 */
[----:B------:R-:W-:Y:S01]  /*1d00*/  IMAD.MOV.U32 R0, RZ, RZ, R223 ;  /* 0x000000ffff007224 */ /* 0x000fe200078e00df */
[----:B------:R-:W-:Y:S01]  /*1d10*/  ISETP.NE.U32.AND P0, PT, RZ, UR4, PT ;  /* 0x00000004ff007c0c */ /* 0x000fe2000bf05070 */
[----:B------:R-:W0:Y:S01]  /*1d20*/  LDC.64 R80, c[0x0][0x300] ;  /* 0x0000c000ff507b82 */ /* 0x000e220000000a00 */
[----:B------:R-:W-:Y:S01]  /*1d30*/  IMAD.IADD R70, R30, 0x1, R29 ;  /* 0x000000011e467824 */ /* 0x000fe200078e021d */
[----:B------:R-:W-:Y:S01]  /*1d40*/  ULDC.64 UR6, c[0x0][0xa08] ;  /* 0x0002820000067ab9 */ /* 0x000fe20000000a00 */
[----:B------:R-:W-:Y:S01]  /*1d50*/  ISETP.NE.AND.EX P0, PT, RZ, UR5, PT, P0 ;  /* 0x00000005ff007c0c */ /* 0x000fe2000bf05300 */
[----:B------:R-:W1:Y:S01]  /*1d60*/  S2R R20, SR_TID.X ;  /* 0x0000000000147919 */ /* 0x000e620000002100 */
[----:B------:R-:W-:-:S03]  /*1d70*/  ULDC.64 UR4, c[0x0][0x308] ;  /* 0x0000c20000047ab9 */ /* 0x000fc60000000a00 */
[----:B------:R-:W2:Y:S08]  /*1d80*/  LDC R115, c[0x0][0x3f4] ;  /* 0x0000fd00ff737b82 */ /* 0x000eb00000000800 */
[----:B------:R-:W3:Y:S08]  /*1d90*/  @P0 LDC.64 R4, c[0x0][0x9f8] ;  /* 0x00027e00ff040b82 */ /* 0x000ef00000000a00 */
[----:B------:R-:W4:Y:S01]  /*1da0*/  LDC.64 R108, c[0x0][0x408] ;  /* 0x00010200ff6c7b82 */ /* 0x000f220000000a00 */
[----:B---3--:R-:W-:-:S05]  /*1db0*/  @P0 IMAD.WIDE R4, R223, 0x4, R4 ;  /* 0x00000004df040825 */ /* 0x008fca00078e0204 */
[----:B------:R3:W2:Y:S01]  /*1dc0*/  @P0 LDG.E R0, desc[UR38][R4.64] ;  /* 0x0000002604000981 */ /* 0x0006a2000c1e1900 */
[----:B------:R-:W-:Y:S01]  /*1dd0*/  SHF.R.S32.HI R51, RZ, 0x1f, R70 ;  /* 0x0000001fff337819 */ /* 0x000fe20000011446 */
[-C--:B0-----:R-:W-:Y:S01]  /*1de0*/  IMAD.WIDE.U32 R6, R70, R80.reuse, RZ ;  /* 0x0000005046067225 */ /* 0x081fe200078e00ff */
[----:B------:R-:W-:Y:S02]  /*1df0*/  ISETP.NE.U32.AND P0, PT, RZ, UR6, PT ;  /* 0x00000006ff007c0c */ /* 0x000fe4000bf05070 */
[----:B-1----:R-:W-:Y:S01]  /*1e00*/  SHF.R.U32.HI R36, RZ, 0x7, R20 ;  /* 0x00000007ff247819 */ /* 0x002fe20000011614 */
[----:B------:R-:W-:Y:S01]  /*1e10*/  IMAD R8, R51, R80, RZ ;  /* 0x0000005033087224 */ /* 0x000fe200078e02ff */
[----:B------:R-:W0:Y:S01]  /*1e20*/  LDC.64 R20, c[0x0][0x3f8] ;  /* 0x0000fe00ff147b82 */ /* 0x000e220000000a00 */
[----:B------:R-:W-:Y:S01]  /*1e30*/  ISETP.NE.AND.EX P0, PT, RZ, UR7, PT, P0 ;  /* 0x00000007ff007c0c */ /* 0x000fe2000bf05300 */
[----:B------:R-:W-:Y:S01]  /*1e40*/  IMAD.SHL.U32 R74, R80, 0x40, RZ ;  /* 0x00000040504a7824 */ /* 0x000fe200078e00ff */
[----:B------:R-:W-:Y:S01]  /*1e50*/  ISETP.NE.AND P6, PT, R36, 0x1, PT ;  /* 0x000000012400780c */ /* 0x000fe20003fc5270 */
[----:B------:R-:W-:Y:S01]  /*1e60*/  IMAD R3, R70, R81, R8 ;  /* 0x0000005146037224 */ /* 0x000fe200078e0208 */
[----:B------:R-:W-:Y:S01]  /*1e70*/  SHF.R.S32.HI R8, RZ, 0x1f, R222 ;  /* 0x0000001fff087819 */ /* 0x000fe200000114de */
[----:B----4-:R-:W-:Y:S01]  /*1e80*/  IMAD.WIDE.U32 R10, R23, R108, R18 ;  /* 0x0000006c170a7225 */ /* 0x010fe200078e0012 */
[----:B------:R-:W-:-:S02]  /*1e90*/  SHF.R.S32.HI R38, RZ, 0x1f, R23 ;  /* 0x0000001fff267819 */ /* 0x000fc40000011417 */
[----:B------:R-:W-:Y:S01]  /*1ea0*/  SHF.R.S32.HI R209, RZ, 0x1f, R208 ;  /* 0x0000001fffd17819 */ /* 0x000fe200000114d0 */
[----:B---3--:R-:W-:Y:S01]  /*1eb0*/  IMAD R5, R8, UR4, RZ ;  /* 0x0000000408057c24 */ /* 0x008fe2000f8e02ff */
[----:B--2---:R-:W-:Y:S01]  /*1ec0*/  ISETP.GE.AND P1, PT, R18, R115, PT ;  /* 0x000000731200720c */ /* 0x004fe20003f26270 */
[----:B------:R-:W-:Y:S01]  /*1ed0*/  IMAD.IADD R7, R7, 0x1, R3 ;  /* 0x0000000107077824 */ /* 0x000fe200078e0203 */
[----:B------:R-:W-:Y:S01]  /*1ee0*/  SHF.L.U64.HI R75, R80, 0x6, R81 ;  /* 0x00000006504b7819 */ /* 0x000fe20000010251 */
[----:B------:R-:W-:Y:S01]  /*1ef0*/  IMAD R9, R222, UR5, R5 ;  /* 0x00000005de097c24 */ /* 0x000fe2000f8e0205 */
[----:B------:R-:W-:Y:S01]  /*1f00*/  SHF.L.U64.HI R84, R108, 0x6, R109 ;  /* 0x000000066c547819 */ /* 0x000fe2000001026d */
[----:B------:R-:W-:Y:S01]  /*1f10*/  IMAD.WIDE.U32 R4, R222, UR4, R6 ;  /* 0x00000004de047c25 */ /* 0x000fe2000f8e0006 */
[----:B------:R-:W-:Y:S01]  /*1f20*/  ULDC.64 UR4, c[0x0][0x310] ;  /* 0x0000c40000047ab9 */ /* 0x000fe20000000a00 */
[----:B------:R-:W-:Y:S02]  /*1f30*/  SHF.L.U64.HI R83, R108, 0x7, R109 ;  /* 0x000000076c537819 */ /* 0x000fe4000001026d */
[----:B------:R-:W-:Y:S01]  /*1f40*/  IMAD.IADD R5, R5, 0x1, R9 ;  /* 0x0000000105057824 */ /* 0x000fe200078e0209 */
[----:B------:R-:W-:Y:S01]  /*1f50*/  SHF.R.U32.HI R42, RZ, 0x3, R225 ;  /* 0x00000003ff2a7819 */ /* 0x000fe200000116e1 */
[----:B------:R-:W-:-:S02]  /*1f60*/  VIADD R39, R23, 0x80 ;  /* 0x0000008017277836 */ /* 0x000fc40000000000 */
[CC--:B------:R-:W-:Y:S01]  /*1f70*/  IMAD.WIDE.U32 R78, R23.reuse, R80.reuse, R74 ;  /* 0x00000050174e7225 */ /* 0x0c0fe200078e004a */
[C-C-:B0-----:R-:W-:Y:S02]  /*1f80*/  SHF.L.U64.HI R88, R20.reuse, 0x6, R21.reuse ;  /* 0x0000000614587819 */ /* 0x141fe40000010215 */
[----:B------:R-:W-:Y:S01]  /*1f90*/  SHF.L.U64.HI R87, R20, 0x7, R21 ;  /* 0x0000000714577819 */ /* 0x000fe20000010215 */
[C---:B------:R-:W-:Y:S02]  /*1fa0*/  VIADD R40, R23.reuse, 0x40 ;  /* 0x0000004017287836 */ /* 0x040fe40000000000 */
[----:B------:R-:W-:-:S04]  /*1fb0*/  IMAD.WIDE.U32 R72, R23, R80, R18 ;  /* 0x0000005017487225 */ /* 0x000fc800078e0012 */
[C---:B------:R-:W-:Y:S02]  /*1fc0*/  IMAD.SHL.U32 R82, R108.reuse, 0x40, RZ ;  /* 0x000000406c527824 */ /* 0x040fe400078e00ff */
[----:B------:R-:W-:Y:S02]  /*1fd0*/  IMAD.SHL.U32 R29, R108, 0x80, RZ ;  /* 0x000000806c1d7824 */ /* 0x000fe400078e00ff */
[----:B------:R-:W-:Y:S02]  /*1fe0*/  IMAD R49, R21, 0xc0, RZ ;  /* 0x000000c015317824 */ /* 0x000fe400078e02ff */
[C---:B------:R-:W-:Y:S02]  /*1ff0*/  IMAD.SHL.U32 R86, R20.reuse, 0x40, RZ ;  /* 0x0000004014567824 */ /* 0x040fe400078e00ff */
[----:B------:R-:W-:Y:S02]  /*2000*/  IMAD.SHL.U32 R85, R20, 0x80, RZ ;  /* 0x0000008014557824 */ /* 0x000fe400078e00ff */
[----:B------:R-:W-:-:S02]  /*2010*/  IMAD R113, R81, 0xc0, RZ ;  /* 0x000000c051717824 */ /* 0x000fc400078e02ff */
[----:B------:R-:W-:-:S04]  /*2020*/  IMAD.WIDE.U32 R76, R80, 0xc0, RZ ;  /* 0x000000c0504c7825 */ /* 0x000fc800078e00ff */
[----:B------:R-:W-:Y:S01]  /*2030*/  IMAD.IADD R113, R77, 0x1, R113 ;  /* 0x000000014d717824 */ /* 0x000fe200078e0271 */
[----:B------:R-:W-:Y:S02]  /*2040*/  SHF.R.S32.HI R3, RZ, 0x1f, R0 ;  /* 0x0000001fff037819 */ /* 0x000fe40000011400 */
[----:B------:R-:W-:Y:S02]  /*2050*/  SEL R7, R0, RZ, !P0 ;  /* 0x000000ff00077207 */ /* 0x000fe40004000000 */
[----:B------:R-:W-:Y:S02]  /*2060*/  SEL R6, R3, RZ, !P0 ;  /* 0x000000ff03067207 */ /* 0x000fe40004000000 */
[----:B------:R-:W-:Y:S01]  /*2070*/  IADD3 R70, P0, R23, R70, RZ ;  /* 0x0000004617467210 */ /* 0x000fe20007f1e0ff */
[----:B------:R-:W-:-:S04]  /*2080*/  IMAD.WIDE.U32 R68, R7, UR4, R4 ;  /* 0x0000000407447c25 */ /* 0x000fc8000f8e0004 */
[----:B------:R-:W-:Y:S01]  /*2090*/  IMAD R0, R6, UR4, RZ ;  /* 0x0000000406007c24 */ /* 0x000fe2000f8e02ff */
[----:B------:R-:W-:Y:S01]  /*20a0*/  IADD3 R96, P3, R68, 0x40, RZ ;  /* 0x0000004044607810 */ /* 0x000fe20007f7e0ff */
[----:B------:R-:W-:Y:S01]  /*20b0*/  IMAD.X R71, R38, 0x1, R51, P0 ;  /* 0x0000000126477824 */ /* 0x000fe200000e0633 */
[----:B------:R-:W-:Y:S01]  /*20c0*/  IADD3 R110, P0, R74, R78, RZ ;  /* 0x0000004e4a6e7210 */ /* 0x000fe20007f1e0ff */
[----:B------:R-:W-:Y:S01]  /*20d0*/  IMAD R99, R7, UR5, R0 ;  /* 0x0000000507637c24 */ /* 0x000fe2000f8e0200 */
[----:B------:R-:W-:Y:S05]  /*20e0*/  @!P6 WARPSYNC.ALL ;  /* 0x000000000000e948 */ /* 0x000fea0003800000 */
[----:B------:R-:W-:Y:S01]  /*20f0*/  ULDC.64 UR4, c[0x0][0x330] ;  /* 0x0000cc0000047ab9 */ /* 0x000fe20000000a00 */
[----:B------:R-:W-:-:S02]  /*2100*/  IMAD R0, R38, R20, RZ ;  /* 0x0000001426007224 */ /* 0x000fc400078e02ff */
[----:B------:R-:W-:Y:S02]  /*2110*/  IMAD R3, R8, UR4, RZ ;  /* 0x0000000408037c24 */ /* 0x000fe4000f8e02ff */
[----:B------:R-:W-:-:S04]  /*2120*/  IMAD.WIDE.U32 R4, R222, UR4, R18 ;  /* 0x00000004de047c25 */ /* 0x000fc8000f8e0012 */
[----:B------:R-:W-:Y:S01]  /*2130*/  IMAD R3, R222, UR5, R3 ;  /* 0x00000005de037c24 */ /* 0x000fe2000f8e0203 */
[----:B------:R-:W-:Y:S01]  /*2140*/  ULDC.64 UR4, c[0x0][0x338] ;  /* 0x0000ce0000047ab9 */ /* 0x000fe20000000a00 */
[----:B------:R-:W-:Y:S02]  /*2150*/  IMAD.MOV.U32 R34, RZ, RZ, R4 ;  /* 0x000000ffff227224 */ /* 0x000fe400078e0004 */
[----:B------:R-:W-:Y:S02]  /*2160*/  IMAD.IADD R35, R5, 0x1, R3 ;  /* 0x0000000105237824 */ /* 0x000fe400078e0203 */
[C---:B------:R-:W-:Y:S02]  /*2170*/  IMAD R13, R23.reuse, R21, R0 ;  /* 0x00000015170d7224 */ /* 0x040fe400078e0200 */
[----:B------:R-:W-:-:S04]  /*2180*/  IMAD.WIDE.U32 R4, R23, R20, R208 ;  /* 0x0000001417047225 */ /* 0x000fc800078e00d0 */
[----:B------:R-:W-:Y:S02]  /*2190*/  IMAD R3, R6, UR4, RZ ;  /* 0x0000000406037c24 */ /* 0x000fe4000f8e02ff */
[----:B------:R-:W-:-:S04]  /*21a0*/  IMAD.WIDE.U32 R8, R23, R20, R18 ;  /* 0x0000001417087225 */ /* 0x000fc800078e0012 */
[----:B------:R-:W-:Y:S02]  /*21b0*/  IMAD R0, R38, R108, RZ ;  /* 0x0000006c26007224 */ /* 0x000fe400078e02ff */
[----:B------:R-:W-:Y:S02]  /*21c0*/  IMAD.IADD R5, R5, 0x1, R13 ;  /* 0x0000000105057824 */ /* 0x000fe400078e020d */
[----:B------:R-:W-:Y:S01]  /*21d0*/  IMAD R47, R7, UR5, R3 ;  /* 0x00000005072f7c24 */ /* 0x000fe2000f8e0203 */
[----:B------:R-:W-:Y:S01]  /*21e0*/  SEL R3, R115, RZ, P1 ;  /* 0x000000ff73037207 */ /* 0x000fe20000800000 */
[----:B------:R-:W-:Y:S01]  /*21f0*/  IMAD.IADD R9, R13, 0x1, R9 ;  /* 0x000000010d097824 */ /* 0x000fe200078e0209 */
[----:B-----5:R-:W-:Y:S01]  /*2200*/  SHF.R.S32.HI R13, RZ, 0x1f, R24 ;  /* 0x0000001fff0d7819 */ /* 0x020fe20000011418 */
[----:B------:R-:W-:Y:S01]  /*2210*/  IMAD.WIDE.U32 R34, R7, UR4, R34 ;  /* 0x0000000407227c25 */ /* 0x000fe2000f8e0022 */
[----:B------:R-:W-:-:S03]  /*2220*/  ULDC UR4, c[0x0][0x2f4] ;  /* 0x0000bd0000047ab9 */ /* 0x000fc60000000800 */
[----:B------:R-:W-:-:S04]  /*2230*/  IMAD.WIDE.U32 R6, R23, R108, R208 ;  /* 0x0000006c17067225 */ /* 0x000fc800078e00d0 */
[----:B------:R-:W-:Y:S01]  /*2240*/  IMAD R15, R23, R109, R0 ;  /* 0x0000006d170f7224 */ /* 0x000fe200078e0200 */
[----:B------:R-:W-:Y:S01]  /*2250*/  P2R R0, PR, RZ, 0x2 ;  /* 0x00000002ff007803 */ /* 0x000fe20000000000 */
[----:B------:R-:W-:-:S04]  /*2260*/  IMAD.WIDE.U32 R32, R24, R20, R4 ;  /* 0x0000001418207225 */ /* 0x000fc800078e0004 */
[----:B------:R-:W-:Y:S02]  /*2270*/  IMAD.SHL.U32 R4, R212, 0x80, RZ ;  /* 0x00000080d4047824 */ /* 0x000fe400078e00ff */
[----:B------:R-:W-:Y:S02]  /*2280*/  VIADD R5, R36, 0x8 ;  /* 0x0000000824057836 */ /* 0x000fe40000000000 */
[----:B------:R-:W-:Y:S01]  /*2290*/  IMAD.IADD R3, R18, 0x1, R3 ;  /* 0x0000000112037824 */ /* 0x000fe200078e0203 */
[----:B------:R-:W-:Y:S01]  /*22a0*/  LOP3.LUT R4, R4, 0x380, RZ, 0xc0, !PT ;  /* 0x0000038004047812 */ /* 0x000fe200078ec0ff */
[----:B------:R-:W-:Y:S02]  /*22b0*/  IMAD R14, R13, R20, RZ ;  /* 0x000000140d0e7224 */ /* 0x000fe400078e02ff */
[----:B------:R-:W-:Y:S01]  /*22c0*/  IMAD R36, R38, R80, RZ ;  /* 0x0000005026247224 */ /* 0x000fe200078e02ff */
[----:B------:R-:W-:Y:S01]  /*22d0*/  SHF.R.S32.HI R12, RZ, 0x1f, R3 ;  /* 0x0000001fff0c7819 */ /* 0x000fe20000011403 */
[----:B------:R-:W-:Y:S01]  /*22e0*/  IMAD.IADD R7, R7, 0x1, R15 ;  /* 0x0000000107077824 */ /* 0x000fe200078e020f */
[----:B------:R-:W-:Y:S01]  /*22f0*/  SHF.R.U32.HI R114, RZ, 0x3, R4 ;  /* 0x00000003ff727819 */ /* 0x000fe20000011604 */
[----:B------:R-:W-:Y:S01]  /*2300*/  IMAD.IADD R11, R15, 0x1, R11 ;  /* 0x000000010f0b7824 */ /* 0x000fe200078e020b */
[----:B------:R-:W-:Y:S01]  /*2310*/  LEA.HI R37, R12, R3, RZ, 0x4 ;  /* 0x000000030c257211 */ /* 0x000fe200078f20ff */
[----:B------:R-:W-:Y:S01]  /*2320*/  IMAD R41, R24, R21, R14 ;  /* 0x0000001518297224 */ /* 0x000fe200078e020e */
[----:B------:R-:W-:Y:S01]  /*2330*/  SHF.L.U64.HI R3, R80, 0x7, R81 ;  /* 0x0000000750037819 */ /* 0x000fe20000010251 */
[----:B------:R-:W-:Y:S01]  /*2340*/  IMAD R45, R23, R81, R36 ;  /* 0x00000051172d7224 */ /* 0x000fe200078e0224 */
[----:B------:R-:W-:Y:S01]  /*2350*/  LOP3.LUT R38, R225, 0x70, R37, 0xf8, !PT ;  /* 0x00000070e1267812 */ /* 0x000fe200078ef825 */
[----:B------:R-:W-:Y:S01]  /*2360*/  IMAD.WIDE.U32 R14, R24, R108, R6 ;  /* 0x0000006c180e7225 */ /* 0x000fe200078e0006 */
[----:B------:R-:W-:-:S02]  /*2370*/  SHF.R.S32.HI R6, RZ, 0x1f, R39 ;  /* 0x0000001fff067819 */ /* 0x000fc40000011427 */
[----:B------:R-:W-:Y:S01]  /*2380*/  LOP3.LUT R39, R4, 0x30, R18, 0xf8, !PT ;  /* 0x0000003004277812 */ /* 0x000fe200078ef812 */
[----:B------:R-:W-:Y:S01]  /*2390*/  IMAD R13, R13, R108, RZ ;  /* 0x0000006c0d0d7224 */ /* 0x000fe200078e02ff */
[----:B------:R-:W-:Y:S01]  /*23a0*/  SHF.R.S32.HI R7, RZ, 0x1f, R40 ;  /* 0x0000001fff077819 */ /* 0x000fe20000011428 */
[----:B------:R-:W-:Y:S01]  /*23b0*/  IMAD.IADD R111, R45, 0x1, R79 ;  /* 0x000000012d6f7824 */ /* 0x000fe200078e024f */
[----:B------:R-:W-:Y:S01]  /*23c0*/  LOP3.LUT R36, R39, R114, RZ, 0x3c, !PT ;  /* 0x0000007227247212 */ /* 0x000fe200078e3cff */
[----:B------:R-:W-:Y:S01]  /*23d0*/  IMAD R43, R24, R109, R13 ;  /* 0x0000006d182b7224 */ /* 0x000fe200078e020d */
[----:B------:R-:W-:Y:S01]  /*23e0*/  LOP3.LUT R39, R4, 0x70, R37, 0xf8, !PT ;  /* 0x0000007004277812 */ /* 0x000fe200078ef825 */
[----:B------:R-:W-:Y:S01]  /*23f0*/  IMAD.WIDE.U32 R30, R24, R20, R8 ;  /* 0x00000014181e7225 */ /* 0x000fe200078e0008 */
[----:B------:R-:W-:Y:S02]  /*2400*/  SHF.R.U32.HI R9, RZ, 0x3, R226 ;  /* 0x00000003ff097819 */ /* 0x000fe400000116e2 */
[----:B------:R-:W-:Y:S01]  /*2410*/  LOP3.LUT R40, R226, 0x70, R37, 0xf8, !PT ;  /* 0x00000070e2287812 */ /* 0x000fe200078ef825 */
[----:B------:R-:W-:Y:S01]  /*2420*/  IMAD.WIDE.U32 R12, R24, R108, R10 ;  /* 0x0000006c180c7225 */ /* 0x000fe200078e000a */
[----:B------:R-:W-:-:S02]  /*2430*/  LOP3.LUT R38, R38, R42, RZ, 0x3c, !PT ;  /* 0x0000002a26267212 */ /* 0x000fc400078e3cff */
[----:B------:R-:W-:Y:S01]  /*2440*/  LOP3.LUT R91, R40, R9, RZ, 0x3c, !PT ;  /* 0x00000009285b7212 */ /* 0x000fe200078e3cff */
[----:B------:R-:W-:Y:S01]  /*2450*/  IMAD.X R106, R111, 0x1, R75, P0 ;  /* 0x000000016f6a7824 */ /* 0x000fe200000e064b */
[----:B------:R-:W-:Y:S01]  /*2460*/  IADD3 R98, P0, R68, R72, RZ ;  /* 0x0000004844627210 */ /* 0x000fe20007f1e0ff */
[----:B------:R-:W-:Y:S01]  /*2470*/  IMAD.WIDE.U32 R10, R108, 0xc0, RZ ;  /* 0x000000c06c0a7825 */ /* 0x000fe200078e00ff */
[----:B------:R-:W-:Y:S02]  /*2480*/  LOP3.LUT R100, R37, 0xfffffff0, RZ, 0xc0, !PT ;  /* 0xfffffff025647812 */ /* 0x000fe400078ec0ff */
[----:B------:R-:W-:Y:S01]  /*2490*/  IADD3 R94, P2, R98, 0x40, RZ ;  /* 0x00000040625e7810 */ /* 0x000fe20007f5e0ff */
[----:B------:R-:W-:Y:S01]  /*24a0*/  IMAD.IADD R108, R73, 0x1, R45 ;  /* 0x00000001496c7824 */ /* 0x000fe200078e022d */
[----:B------:R-:W-:Y:S01]  /*24b0*/  SHF.R.S32.HI R101, RZ, 0x4, R37 ;  /* 0x00000004ff657819 */ /* 0x000fe20000011425 */
[----:B------:R-:W-:Y:S01]  /*24c0*/  IMAD.IADD R99, R69, 0x1, R99 ;  /* 0x0000000145637824 */ /* 0x000fe200078e0263 */
[----:B------:R-:W-:Y:S01]  /*24d0*/  SHF.R.S32.HI R97, RZ, 0x1f, R100 ;  /* 0x0000001fff617819 */ /* 0x000fe20000011464 */
[----:B------:R-:W-:Y:S01]  /*24e0*/  IMAD.IADD R107, R231, 0x1, R36 ;  /* 0x00000001e76b7824 */ /* 0x000fe200078e0224 */
[----:B------:R-:W-:Y:S01]  /*24f0*/  LOP3.LUT R36, R39, R114, RZ, 0x3c, !PT ;  /* 0x0000007227247212 */ /* 0x000fe200078e3cff */
[----:B------:R-:W-:-:S02]  /*2500*/  VIADD R8, R18, 0x40 ;  /* 0x0000004012087836 */ /* 0x000fc40000000000 */
[----:B------:R-:W-:-:S03]  /*2510*/  IMAD.WIDE.U32 R20, R20, 0xc0, RZ ;  /* 0x000000c014147825 */ /* 0x000fc600078e00ff */
[----:B------:R-:W-:Y:S01]  /*2520*/  ISETP.GE.AND P1, PT, R8, UR4, PT ;  /* 0x0000000408007c0c */ /* 0x000fe2000bf26270 */
[----:B------:R-:W-:Y:S02]  /*2530*/  IMAD R109, R109, 0xc0, RZ ;  /* 0x000000c06d6d7824 */ /* 0x000fe400078e02ff */
[----:B------:R-:W-:Y:S01]  /*2540*/  IMAD.X R95, R108, 0x1, R99, P0 ;  /* 0x000000016c5f7824 */ /* 0x000fe200000e0663 */
[----:B------:R-:W-:Y:S01]  /*2550*/  ISETP.GE.AND P0, PT, R18, UR4, PT ;  /* 0x0000000412007c0c */ /* 0x000fe2000bf06270 */
[----:B------:R-:W-:Y:S02]  /*2560*/  IMAD.SHL.U32 R115, R115, 0x2, RZ ;  /* 0x0000000273737824 */ /* 0x000fe400078e00ff */
[----:B------:R-:W-:Y:S02]  /*2570*/  IMAD.IADD R112, R21, 0x1, R49 ;  /* 0x0000000115707824 */ /* 0x000fe400078e0231 */
[----:B------:R-:W-:Y:S02]  /*2580*/  IMAD.IADD R109, R11, 0x1, R109 ;  /* 0x000000010b6d7824 */ /* 0x000fe400078e026d */
[----:B------:R-:W-:-:S02]  /*2590*/  IMAD.IADD R105, R33, 0x1, R41 ;  /* 0x0000000121697824 */ /* 0x000fc400078e0229 */
[----:B------:R-:W-:Y:S02]  /*25a0*/  IMAD.IADD R104, R41, 0x1, R31 ;  /* 0x0000000129687824 */ /* 0x000fe400078e021f */
[----:B------:R-:W-:Y:S02]  /*25b0*/  IMAD.IADD R103, R15, 0x1, R43 ;  /* 0x000000010f677824 */ /* 0x000fe400078e022b */
[----:B------:R-:W-:Y:S02]  /*25c0*/  IMAD.IADD R102, R43, 0x1, R13 ;  /* 0x000000012b667824 */ /* 0x000fe400078e020d */
[----:B------:R-:W-:Y:S02]  /*25d0*/  IMAD.IADD R93, R231, 0x1, R36 ;  /* 0x00000001e75d7824 */ /* 0x000fe400078e0224 */
[----:B------:R-:W-:Y:S02]  /*25e0*/  IMAD.IADD R92, R233, 0x1, R38 ;  /* 0x00000001e95c7824 */ /* 0x000fe400078e0226 */
[----:B------:R-:W-:-:S02]  /*25f0*/  IMAD.IADD R91, R234, 0x1, R91 ;  /* 0x00000001ea5b7824 */ /* 0x000fc400078e025b */
[----:B------:R-:W-:Y:S02]  /*2600*/  IMAD.X R90, RZ, RZ, R99, P3 ;  /* 0x000000ffff5a7224 */ /* 0x000fe400018e0663 */
[----:B------:R-:W-:Y:S02]  /*2610*/  IMAD.X R89, RZ, RZ, R95, P2 ;  /* 0x000000ffff597224 */ /* 0x000fe400010e065f */
[----:B------:R-:W-:Y:S01]  /*2620*/  IMAD.IADD R81, R35, 0x1, R47 ;  /* 0x0000000123517824 */ /* 0x000fe200078e022f */
[----:B------:R-:W-:Y:S06]  /*2630*/  @!P6 BAR.SYNC.DEFER_BLOCKING 0x9, 0x100 ;  /* 0x024400000000eb1d */ /* 0x000fec0000010000 */
.L_x_1364:
        /* <DEDUP_REMOVED lines=22> */
[----:B------:R-:W-:-:S04]  /*27a0*/  IMAD.WIDE.U32 R36, R20, R25, RZ ;  /* 0x0000001914247225 */ /* 0x000fc800078e00ff */
[----:B------:R-:W-:-:S04]  /*27b0*/  IMAD.WIDE.U32 R38, R10, R25, RZ ;  /* 0x000000190a267225 */ /* 0x000fc800078e00ff */
[----:B------:R-:W-:Y:S02]  /*27c0*/  IMAD.IADD R125, R123, 0x1, R125 ;  /* 0x000000017b7d7824 */ /* 0x000fe400078e027d */
        /* <DEDUP_REMOVED lines=27> */
.L_x_1303:
[----:B------:R-:W-:Y:S05]  /*2980*/  BSYNC B1 ;  /* 0x0000000000017941 */ /* 0x000fea0003800000 */
.L_x_1302:
        /* <DEDUP_REMOVED lines=8> */
[----:B------:R-:W-:Y:S01]  /*2a10*/  CS2R R46, SRZ ;  /* 0x00000000002e7805 */ /* 0x000fe2000001ff00 */
[----:B-----5:R-:W-:Y:S01]  /*2a20*/  IMAD.MOV.U32 R129, RZ, RZ, R56 ;  /* 0x000000ffff817224 */ /* 0x020fe200078e0038 */
[----:B------:R-:W-:Y:S01]  /*2a30*/  CS2R R54, SRZ ;  /* 0x0000000000367805 */ /* 0x000fe2000001ff00 */
[----:B------:R-:W-:-:S04]  /*2a40*/  IMAD.MOV.U32 R134, RZ, RZ, R60 ;  /* 0x000000ffff867224 */ /* 0x000fc800078e003c */
        /* <DEDUP_REMOVED lines=21> */
.L_x_1305:
[----:B------:R-:W-:Y:S05]  /*2ba0*/  BSYNC B1 ;  /* 0x0000000000017941 */ /* 0x000fea0003800000 */
.L_x_1304:
[----:B0-----:R-:W-:Y:S01]  /*2bb0*/  VIADD R64, R23, 0x80 ;  /* 0x0000008017407836 */ /* 0x001fe20000000000 */
[----:B------:R-:W-:Y:S04]  /*2bc0*/  BSSY B1, `(.L_x_1306) ;  /* 0x0000015000017945 */ /* 0x000fe80003800000 */
[----:B------:R-:W-:-:S13]  /*2bd0*/  ISETP.GE.AND P4, PT, R64, R127, PT ;  /* 0x0000007f4000720c */ /* 0x000fda0003f86270 */
[----:B------:R-:W-:Y:S05]  /*2be0*/  @P4 BRA `(.L_x_1307) ;  /* 0x0000000000484947 */ /* 0x000fea0003800000 */
[----:B------:R-:W-:Y:S01]  /*2bf0*/  IADD3 R36, P5, P6, R32, R85, R36 ;  /* 0x0000005520247210 */ /* 0x000fe20007ebe024 */
[----:B------:R-:W-:-:S03]  /*2c00*/  ULDC.64 UR4, c[0x0][0x3e8] ;  /* 0x0000fa0000047ab9 */ /* 0x000fc60000000a00 */
        /* <DEDUP_REMOVED lines=16> */
.L_x_1307:
[----:B------:R-:W-:Y:S05]  /*2d10*/  BSYNC B1 ;  /* 0x0000000000017941 */ /* 0x000fea0003800000 */
.L_x_1306:
[----:B------:R-:W-:Y:S01]  /*2d20*/  UISETP.NE.AND UP0, UPT, UR41, 0x3, UPT ;  /* 0x000000032900788c */ /* 0x000fe2000bf05270 */
[----:B------:R-:W-:Y:S02]  /*2d30*/  IMAD.MOV.U32 R133, RZ, RZ, R58 ;  /* 0x000000ffff857224 */ /* 0x000fe400078e003a */
[----:B------:R-:W-:Y:S02]  /*2d40*/  IMAD.MOV.U32 R145, RZ, RZ, R62 ;  /* 0x000000ffff917224 */ /* 0x000fe400078e003e */
[----:B-----5:R-:W-:Y:S01]  /*2d50*/  IMAD.MOV.U32 R118, RZ, RZ, R48 ;  /* 0x000000ffff767224 */ /* 0x020fe200078e0030 */
[----:B------:R-:W-:Y:S01]  /*2d60*/  PLOP3.LUT P5, PT, PT, PT, UP0, 0x80, 0x0 ;  /* 0x000000000000781c */ /* 0x000fe20003faf008 */
[----:B------:R-:W-:Y:S02]  /*2d70*/  IMAD.MOV.U32 R130, RZ, RZ, R52 ;  /* 0x000000ffff827224 */ /* 0x000fe400078e0034 */
[----:B------:R-:W-:Y:S02]  /*2d80*/  IMAD.MOV.U32 R124, RZ, RZ, R50 ;  /* 0x000000ffff7c7224 */ /* 0x000fe400078e0032 */
[----:B------:R-:W-:-:S02]  /*2d90*/  IMAD.MOV.U32 R131, RZ, RZ, R54 ;  /* 0x000000ffff837224 */ /* 0x000fc400078e0036 */
[----:B------:R-:W-:Y:S02]  /*2da0*/  IMAD.MOV.U32 R64, RZ, RZ, R40 ;  /* 0x000000ffff407224 */ /* 0x000fe400078e0028 */
[----:B------:R-:W-:Y:S02]  /*2db0*/  IMAD.MOV.U32 R66, RZ, RZ, R44 ;  /* 0x000000ffff427224 */ /* 0x000fe400078e002c */
[----:B------:R-:W-:Y:S02]  /*2dc0*/  IMAD.MOV.U32 R65, RZ, RZ, R42 ;  /* 0x000000ffff417224 */ /* 0x000fe400078e002a */
[----:B------:R-:W-:Y:S01]  /*2dd0*/  IMAD.MOV.U32 R67, RZ, RZ, R46 ;  /* 0x000000ffff437224 */ /* 0x000fe200078e002e */
[----:B------:R-:W-:Y:S06]  /*2de0*/  @!P5 BRA `(.L_x_1308) ;  /* 0x000000000004d947 */ /* 0x000fec0003800000 */
[----:B------:R-:W-:Y:S01]  /*2df0*/  BPT.TRAP 0x1 ;  /* 0x000000040000795c */ /* 0x000fe20000300000 */
.L_x_1308:
[----:B------:R-:W-:Y:S01]  /*2e00*/  IMAD R116, R22, 0x8, R17 ;  /* 0x0000000816747824 */ /* 0x000fe200078e0211 */
[----:B------:R-:W-:Y:S01]  /*2e10*/  SHF.L.U32 R128, R216, 0x1f, RZ ;  /* 0x0000001fd8807819 */ /* 0x000fe200000006ff */
[----:B------:R-:W-:Y:S03]  /*2e20*/  BSSY B1, `(.L_x_1309) ;  /* 0x0000003000017945 */ /* 0x000fe60003800000 */
[----:B------:R-:W1:Y:S02]  /*2e30*/  SYNCS.PHASECHK.TRANS64.TRYWAIT P6, [R116+URZ+0x28890], R128 ;  /* 0x02889080740075a7 */ /* 0x000e6400080c017f */
[----:B-1----:R-:W-:Y:S05]  /*2e40*/  @!P6 BRA `(.L_x_1310) ;  /* 0x000002a40014e947 */ /* 0x002fea0003800000 */
.L_x_1653:
[----:B------:R-:W-:Y:S05]  /*2e50*/  BSYNC B1 ;  /* 0x0000000000017941 */ /* 0x000fea0003800000 */
.L_x_1309:
[----:B------:R-:W-:Y:S01]  /*2e60*/  BSSY B1, `(.L_x_1311) ;  /* 0x00000ed000017945 */ /* 0x000fe20003800000 */
[----:B------:R-:W-:-:S03]  /*2e70*/  IMAD R137, R22, 0x6000, R107 ;  /* 0x0000600016897824 */ /* 0x000fc600078e026b */
[----:B------:R-:W-:Y:S05]  /*2e80*/  @P2 BRA `(.L_x_1312) ;  /* 0x0000000c00a82947 */ /* 0x000fea0003800000 */
[----:B------:R-:W-:Y:S01]  /*2e90*/  IADD3 R135, P2, R72, R122, RZ ;  /* 0x0000007a48877210 */ /* 0x000fe20007f5e0ff */
[----:B------:R-:W-:Y:S04]  /*2ea0*/  BSSY B2, `(.L_x_1313) ;  /* 0x0000073000027945 */ /* 0x000fe80003800000 */
[----:B------:R-:W-:Y:S01]  /*2eb0*/  IMAD.X R132, R125, 0x1, R108, P2 ;  /* 0x000000017d847824 */ /* 0x000fe200010e066c */
[----:B------:R-:W-:Y:S07]  /*2ec0*/  @P0 BRA `(.L_x_1314) ;  /* 0x0000000400c00947 */ /* 0x000fee0003800000 */
[----:B0-----:R0:W2:Y:S01]  /*2ed0*/  LDS.128 R36, [R126+0x1c400] ;  /* 0x01c400007e247984 */ /* 0x0010a20000000c00 */
[----:B------:R-:W-:Y:S01]  /*2ee0*/  ISETP.GE.AND P2, PT, R208, R119, PT ;  /* 0x00000077d000720c */ /* 0x000fe20003f46270 */
[----:B------:R-:W-:-:S12]  /*2ef0*/  BSSY B3, `(.L_x_1315) ;  /* 0x0000069000037945 */ /* 0x000fd80003800000 */
[----:B0-----:R-:W-:Y:S05]  /*2f00*/  @P2 BRA `(.L_x_1316) ;  /* 0x00000004009c2947 */ /* 0x001fea0003800000 */
        /* <DEDUP_REMOVED lines=9> */
[----:B--2---:R-:W-:Y:S01]  /*2fa0*/  IMAD.MOV.U32 R60, RZ, RZ, R36 ;  /* 0x000000ffff3c7224 */ /* 0x004fe200078e0024 */
[----:B------:R-:W-:Y:S01]  /*2fb0*/  F2FP.F16.E4M3.UNPACK_B R36, R37 ;  /* 0x00000025ff24723e */ /* 0x000fe200020006ff */
[----:B------:R-:W-:Y:S01]  /*2fc0*/  IMAD.U32 R61, R140, 0x10000, RZ ;  /* 0x000100008c3d7824 */ /* 0x000fe200078e00ff */
[----:B------:R-:W-:Y:S01]  /*2fd0*/  LOP3.LUT R141, R136, 0xff00, R63, 0xf8, !PT ;  /* 0x0000ff00888d7812 */ /* 0x000fe200078ef83f */
[----:B------:R-:W-:Y:S01]  /*2fe0*/  IMAD.U32 R136, R138, 0x10000, RZ ;  /* 0x000100008a887824 */ /* 0x000fe200078e00ff */
[----:B------:R-:W-:-:S02]  /*2ff0*/  F2FP.F16.E4M3.UNPACK_B R63, R145.H1 ;  /* 0x00000091ff3f723e */ /* 0x000fc400030006ff */
[----:B------:R-:W-:Y:S01]  /*3000*/  LOP3.LUT R139, R62, 0xff0000, R61, 0xf8, !PT ;  /* 0x00ff00003e8b7812 */ /* 0x000fe200078ef83d */
[--C-:B------:R-:W-:Y:S01]  /*3010*/  HADD2.F32 R61, -RZ, R36.reuse.H1_H1 ;  /* 0x30000024ff3d7230 */ /* 0x100fe20000004100 */
[----:B------:R-:W-:Y:S01]  /*3020*/  LOP3.LUT R142, R141, 0xff0000, R136, 0xf8, !PT ;  /* 0x00ff00008d8e7812 */ /* 0x000fe200078ef888 */
[--C-:B------:R-:W-:Y:S01]  /*3030*/  HADD2.F32 R140, -RZ, R63.reuse.H0_H0 ;  /* 0x2000003fff8c7230 */ /* 0x100fe20000004100 */
[----:B------:R-:W-:Y:S01]  /*3040*/  F2FP.F16.E4M3.UNPACK_B R136, R134.H1 ;  /* 0x00000086ff88723e */ /* 0x000fe200030006ff */
[----:B------:R-:W-:Y:S01]  /*3050*/  HADD2.F32 R36, -RZ, R36.H0_H0 ;  /* 0x20000024ff247230 */ /* 0x000fe20000004100 */
[----:B------:R-:W-:Y:S01]  /*3060*/  F2FP.F16.E4M3.UNPACK_B R37, R37.H1 ;  /* 0x00000025ff25723e */ /* 0x000fe200030006ff */
[----:B------:R-:W-:Y:S02]  /*3070*/  HADD2.F32 R141, -RZ, R63.H1_H1 ;  /* 0x3000003fff8d7230 */ /* 0x000fe40000004100 */
[----:B------:R-:W-:Y:S01]  /*3080*/  FMUL.FTZ R143, R61, R140 ;  /* 0x0000008c3d8f7220 */ /* 0x000fe20000410000 */
[----:B------:R-:W-:-:S02]  /*3090*/  HADD2.F32 R138, -RZ, R136.H0_H0 ;  /* 0x20000088ff8a7230 */ /* 0x000fc40000004100 */
        /* <DEDUP_REMOVED lines=16> */
[----:B------:R-:W-:Y:S01]  /*31a0*/  HADD2.F32 R63, -RZ, R61.H1_H1 ;  /* 0x3000003dff3f7230 */ /* 0x000fe20000004100 */
[----:B------:R-:W-:Y:S01]  /*31b0*/  F2FP.SATFINITE.E4M3.F32.PACK_AB_MERGE_C R150, R146, R145, RZ ;  /* 0x000000919296723e */ /* 0x000fe200048070ff */
[----:B------:R-:W-:Y:S02]  /*31c0*/  HADD2.F32 R61, -RZ, R60.H0_H0 ;  /* 0x2000003cff3d7230 */ /* 0x000fe40000004100 */
[-C--:B------:R-:W-:Y:S01]  /*31d0*/  FMUL.FTZ R144, R62, R138.reuse ;  /* 0x0000008a3e907220 */ /* 0x080fe20000410000 */
[----:B------:R-:W-:Y:S02]  /*31e0*/  HADD2.F32 R140, -RZ, R140.H0_H0 ;  /* 0x2000008cff8c7230 */ /* 0x000fe40000004100 */
[----:B------:R-:W-:Y:S01]  /*31f0*/  FMUL.FTZ R143, R63, R138 ;  /* 0x0000008a3f8f7220 */ /* 0x000fe20000410000 */
[----:B------:R-:W-:Y:S01]  /*3200*/  HADD2.F32 R60, -RZ, R60.H1_H1 ;  /* 0x3000003cff3c7230 */ /* 0x000fe20000004100 */
[----:B------:R-:W-:Y:S01]  /*3210*/  F2FP.SATFINITE.E4M3.F32.PACK_AB_MERGE_C R37, R37, R36, R150 ;  /* 0x000000242525723e */ /* 0x000fe20004807096 */
[----:B------:R-:W-:-:S02]  /*3220*/  HADD2.F32 R136, -RZ, R134.H1_H1 ;  /* 0x30000086ff887230 */ /* 0x000fc40000004100 */
[-C--:B------:R-:W-:Y:S01]  /*3230*/  FMUL.FTZ R141, R61, R140.reuse ;  /* 0x0000008c3d8d7220 */ /* 0x080fe20000410000 */
[----:B------:R-:W-:Y:S02]  /*3240*/  HADD2.F32 R134, -RZ, R134.H0_H0 ;  /* 0x20000086ff867230 */ /* 0x000fe40000004100 */
[----:B------:R-:W-:Y:S01]  /*3250*/  FMUL.FTZ R138, R60, R140 ;  /* 0x0000008c3c8a7220 */ /* 0x000fe20000410000 */
[-C--:B------:R-:W-:Y:S01]  /*3260*/  FFMA.FTZ R62, R62, R136.reuse, -R143 ;  /* 0x000000883e3e7223 */ /* 0x080fe2000001088f */
[----:B------:R-:W-:Y:S02]  /*3270*/  FFMA.FTZ R63, R63, R136, R144 ;  /* 0x000000883f3f7223 */ /* 0x000fe40000010090 */
[-C--:B------:R-:W-:Y:S01]  /*3280*/  FFMA.FTZ R143, R61, R134.reuse, -R138 ;  /* 0x000000863d8f7223 */ /* 0x080fe2000001088a */
[----:B------:R-:W-:Y:S01]  /*3290*/  F2FP.F16.E4M3.UNPACK_B R61, R39.H1 ;  /* 0x00000027ff3d723e */ /* 0x000fe200030006ff */
[----:B------:R-:W-:Y:S01]  /*32a0*/  FFMA.FTZ R144, R60, R134, R141 ;  /* 0x000000863c907223 */ /* 0x000fe2000001008d */
[----:B------:R-:W-:-:S02]  /*32b0*/  F2FP.F16.E4M3.UNPACK_B R138, R142.H1 ;  /* 0x0000008eff8a723e */ /* 0x000fc400030006ff */
[----:B------:R-:W-:Y:S01]  /*32c0*/  F2FP.SATFINITE.E4M3.F32.PACK_AB_MERGE_C R149, R63, R62, RZ ;  /* 0x0000003e3f95723e */ /* 0x000fe200048070ff */
[--C-:B------:R-:W-:Y:S01]  /*32d0*/  HADD2.F32 R63, -RZ, R61.reuse.H1_H1 ;  /* 0x3000003dff3f7230 */ /* 0x100fe20000004100 */
[-C--:B------:R-:W-:Y:S01]  /*32e0*/  F2FP.F16.E4M3.UNPACK_B R134, R139.reuse.H1 ;  /* 0x0000008bff86723e */ /* 0x080fe200030006ff */
[----:B------:R-:W-:Y:S01]  /*32f0*/  HADD2.F32 R141, -RZ, R138.H1_H1 ;  /* 0x3000008aff8d7230 */ /* 0x000fe20000004100 */
[----:B------:R-:W-:Y:S01]  /*3300*/  F2FP.F16.E4M3.UNPACK_B R60, R38.H1 ;  /* 0x00000026ff3c723e */ /* 0x000fe200030006ff */
[----:B------:R-:W-:Y:S01]  /*3310*/  HADD2.F32 R62, -RZ, R61.H0_H0 ;  /* 0x2000003dff3e7230 */ /* 0x000fe20000004100 */
[----:B------:R-:W-:Y:S01]  /*3320*/  F2FP.F16.E4M3.UNPACK_B R142, R142 ;  /* 0x0000008eff8e723e */ /* 0x000fe200020006ff */
[----:B------:R-:W-:Y:S01]  /*3330*/  HADD2.F32 R136, -RZ, R134.H1_H1 ;  /* 0x30000086ff887230 */ /* 0x000fe20000004100 */
[----:B------:R-:W-:Y:S01]  /*3340*/  F2FP.F16.E4M3.UNPACK_B R139, R139 ;  /* 0x0000008bff8b723e */ /* 0x000fe200020006ff */
[----:B------:R-:W-:Y:S02]  /*3350*/  HADD2.F32 R61, -RZ, R60.H1_H1 ;  /* 0x3000003cff3d7230 */ /* 0x000fe40000004100 */
[----:B------:R-:W-:Y:S01]  /*3360*/  FMUL.FTZ R145, R63, R141 ;  /* 0x0000008d3f917220 */ /* 0x000fe20000410000 */
[----:B------:R-:W-:-:S02]  /*3370*/  HADD2.F32 R140, -RZ, R142.H1_H1 ;  /* 0x3000008eff8c7230 */ /* 0x000fc40000004100 */
[C---:B------:R-:W-:Y:S01]  /*3380*/  FMUL.FTZ R148, R62.reuse, R141 ;  /* 0x0000008d3e947220 */ /* 0x040fe20000410000 */
[----:B------:R-:W-:Y:S02]  /*3390*/  HADD2.F32 R60, -RZ, R60.H0_H0 ;  /* 0x2000003cff3c7230 */ /* 0x000fe40000004100 */
[----:B------:R-:W-:Y:S01]  /*33a0*/  FFMA.FTZ R146, R62, R136, -R145 ;  /* 0x000000883e927223 */ /* 0x000fe20000010891 */
[----:B------:R-:W-:Y:S02]  /*33b0*/  HADD2.F32 R62, -RZ, R139.H1_H1 ;  /* 0x3000008bff3e7230 */ /* 0x000fe40000004100 */
[-C--:B------:R-:W-:Y:S01]  /*33c0*/  FMUL.FTZ R141, R61, R140.reuse ;  /* 0x0000008c3d8d7220 */ /* 0x080fe20000410000 */
        /* <DEDUP_REMOVED lines=8> */
[----:B------:R-:W-:Y:S01]  /*3450*/  HADD2.F32 R61, -RZ, R39.H1_H1 ;  /* 0x30000027ff3d7230 */ /* 0x000fe20000004100 */
[----:B------:R-:W-:Y:S01]  /*3460*/  F2FP.SATFINITE.E4M3.F32.PACK_AB_MERGE_C R36, R144, R143, R149 ;  /* 0x0000008f9024723e */ /* 0x000fe20004807095 */
        /* <DEDUP_REMOVED lines=14> */
[----:B------:R-:W-:-:S03]  /*3550*/  FFMA.FTZ R63, R38, R139, R63 ;  /* 0x0000008b263f7223 */ /* 0x000fc6000001003f */
[----:B------:R-:W-:Y:S02]  /*3560*/  F2FP.SATFINITE.E4M3.F32.PACK_AB_MERGE_C R39, R138, R145, R146 ;  /* 0x000000918a27723e */ /* 0x000fe40004807092 */
[----:B------:R-:W-:-:S07]  /*3570*/  F2FP.SATFINITE.E4M3.F32.PACK_AB_MERGE_C R38, R63, R62, R140 ;  /* 0x0000003e3f26723e */ /* 0x000fce000480708c */
.L_x_1316:
[----:B------:R-:W-:Y:S05]  /*3580*/  BSYNC B3 ;  /* 0x0000000000037941 */ /* 0x000fea0003800000 */
.L_x_1315:
[----:B------:R-:W-:Y:S02]  /*3590*/  ULDC.64 UR4, c[0x0][0x2e8] ;  /* 0x0000ba0000047ab9 */ /* 0x000fe40000000a00 */
[----:B------:R-:W-:-:S04]  /*35a0*/  IADD3 R60, P2, P6, R135, UR4, R68 ;  /* 0x00000004873c7c10 */ /* 0x000fc8000fe5e044 */
[----:B------:R-:W-:-:S05]  /*35b0*/  IADD3.X R61, R132, UR5, R99, P2, P6 ;  /* 0x00000005843d7c10 */ /* 0x000fca00097ec463 */
[----:B--2---:R2:W-:Y:S04]  /*35c0*/  STG.E.128 desc[UR38][R60.64], R36 ;  /* 0x000000243c007986 */ /* 0x0045e8000c101d26 */
.L_x_1314:
[----:B------:R-:W-:Y:S05]  /*35d0*/  BSYNC B2 ;  /* 0x0000000000027941 */ /* 0x000fea0003800000 */
.L_x_1313:
[----:B------:R-:W-:Y:S05]  /*35e0*/  @P1 BRA `(.L_x_1312) ;  /* 0x0000000400d01947 */ /* 0x000fea0003800000 */
[----:B------:R-:W-:Y:S01]  /*35f0*/  LOP3.LUT P2, RZ, R212, 0x4, RZ, 0xc0, !PT ;  /* 0x00000004d4ff7812 */ /* 0x000fe2000784c0ff */
[C---:B0-2---:R-:W-:Y:S01]  /*3600*/  VIADD R36, R137.reuse, 0x40 ;  /* 0x0000004089247836 */ /* 0x045fe20000000000 */
[----:B------:R-:W-:Y:S11]  /*3610*/  BSSY B2, `(.L_x_1317) ;  /* 0x000006d000027945 */ /* 0x000ff60003800000 */
[----:B------:R-:W-:Y:S01]  /*3620*/  @P2 VIADD R36, R137, 0xffffffc0 ;  /* 0xffffffc089242836 */ /* 0x000fe20000000000 */
[----:B------:R-:W-:-:S03]  /*3630*/  ISETP.GE.AND P2, PT, R213, R119, PT ;  /* 0x00000077d500720c */ /* 0x000fc60003f46270 */
[----:B------:R-:W-:-:S06]  /*3640*/  IMAD.IADD R36, R17, 0x1, R36 ;  /* 0x0000000111247824 */ /* 0x000fcc00078e0224 */
[----:B------:R-:W0:Y:S04]  /*3650*/  LDS.128 R36, [R36+0x1c400] ;  /* 0x01c4000024247984 */ /* 0x000e280000000c00 */
        /* <DEDUP_REMOVED lines=10> */
[----:B0-----:R-:W-:Y:S01]  /*3700*/  IMAD.MOV.U32 R56, RZ, RZ, R36 ;  /* 0x000000ffff387224 */ /* 0x001fe200078e0024 */
[----:B------:R-:W-:Y:S01]  /*3710*/  F2FP.F16.E4M3.UNPACK_B R36, R37 ;  /* 0x00000025ff24723e */ /* 0x000fe200020006ff */
[----:B------:R-:W-:Y:S01]  /*3720*/  IMAD.U32 R62, R62, 0x10000, RZ ;  /* 0x000100003e3e7824 */ /* 0x000fe200078e00ff */
[----:B------:R-:W-:Y:S01]  /*3730*/  LOP3.LUT R59, R60, 0xff00, R59, 0xf8, !PT ;  /* 0x0000ff003c3b7812 */ /* 0x000fe200078ef83b */
[----:B------:R-:W-:Y:S01]  /*3740*/  IMAD.U32 R58, R61, 0x10000, RZ ;  /* 0x000100003d3a7824 */ /* 0x000fe200078e00ff */
[----:B------:R-:W-:-:S02]  /*3750*/  F2FP.F16.E4M3.UNPACK_B R60, R133.H1 ;  /* 0x00000085ff3c723e */ /* 0x000fc400030006ff */
[----:B------:R-:W-:Y:S02]  /*3760*/  F2FP.F16.E4M3.UNPACK_B R37, R37.H1 ;  /* 0x00000025ff25723e */ /* 0x000fe400030006ff */
[----:B------:R-:W-:Y:S01]  /*3770*/  LOP3.LUT R134, R59, 0xff0000, R62, 0xf8, !PT ;  /* 0x00ff00003b867812 */ /* 0x000fe200078ef83e */
[--C-:B------:R-:W-:Y:S01]  /*3780*/  HADD2.F32 R63, -RZ, R60.reuse.H1_H1 ;  /* 0x3000003cff3f7230 */ /* 0x100fe20000004100 */
[----:B------:R-:W-:Y:S01]  /*3790*/  F2FP.F16.E4M3.UNPACK_B R59, R129.H1 ;  /* 0x00000081ff3b723e */ /* 0x000fe200030006ff */
[----:B------:R-:W-:Y:S01]  /*37a0*/  HADD2.F32 R62, -RZ, R60.H0_H0 ;  /* 0x2000003cff3e7230 */ /* 0x000fe20000004100 */
[----:B------:R-:W-:Y:S01]  /*37b0*/  LOP3.LUT R61, R57, 0xff0000, R58, 0xf8, !PT ;  /* 0x00ff0000393d7812 */ /* 0x000fe200078ef83a */
[----:B------:R-:W-:Y:S01]  /*37c0*/  HADD2.F32 R58, -RZ, R37.H1_H1 ;  /* 0x30000025ff3a7230 */ /* 0x000fe20000004100 */
[----:B------:R-:W-:Y:S01]  /*37d0*/  F2FP.F16.E4M3.UNPACK_B R133, R133 ;  /* 0x00000085ff85723e */ /* 0x000fe200020006ff */
[----:B------:R-:W-:Y:S01]  /*37e0*/  HADD2.F32 R60, -RZ, R59.H0_H0 ;  /* 0x2000003bff3c7230 */ /* 0x000fe20000004100 */
[----:B------:R-:W-:Y:S01]  /*37f0*/  F2FP.F16.E4M3.UNPACK_B R129, R129 ;  /* 0x00000081ff81723e */ /* 0x000fe200020006ff */
[----:B------:R-:W-:-:S02]  /*3800*/  HADD2.F32 R57, -RZ, R36.H1_H1 ;  /* 0x30000024ff397230 */ /* 0x000fc40000004100 */
[-C--:B------:R-:W-:Y:S01]  /*3810*/  FMUL.FTZ R136, R58, R63.reuse ;  /* 0x0000003f3a887220 */ /* 0x080fe20000410000 */
[----:B------:R-:W-:Y:S02]  /*3820*/  HADD2.F32 R37, -RZ, R37.H0_H0 ;  /* 0x20000025ff257230 */ /* 0x000fe40000004100 */
[----:B------:R-:W-:Y:S02]  /*3830*/  HADD2.F32 R59, -RZ, R59.H1_H1 ;  /* 0x3000003bff3b7230 */ /* 0x000fe40000004100 */
[----:B------:R-:W-:Y:S01]  /*3840*/  FMUL.FTZ R139, R57, R62 ;  /* 0x0000003e398b7220 */ /* 0x000fe20000410000 */
[----:B------:R-:W-:Y:S02]  /*3850*/  HADD2.F32 R36, -RZ, R36.H0_H0 ;  /* 0x20000024ff247230 */ /* 0x000fe40000004100 */
[C---:B------:R-:W-:Y:S01]  /*3860*/  FMUL.FTZ R63, R37.reuse, R63 ;  /* 0x0000003f253f7220 */ /* 0x040fe20000410000 */
[-C--:B------:R-:W-:Y:S01]  /*3870*/  FFMA.FTZ R138, R37, R59.reuse, -R136 ;  /* 0x0000003b258a7223 */ /* 0x080fe20000010888 */
[----:B------:R-:W-:Y:S01]  /*3880*/  F2FP.F16.E4M3.UNPACK_B R37, R56.H1 ;  /* 0x00000038ff25723e */ /* 0x000fe200030006ff */
[C---:B------:R-:W-:Y:S01]  /*3890*/  FMUL.FTZ R62, R36.reuse, R62 ;  /* 0x0000003e243e7220 */ /* 0x040fe20000410000 */
[----:B------:R-:W-:Y:S01]  /*38a0*/  FFMA.FTZ R36, R36, R60, -R139 ;  /* 0x0000003c24247223 */ /* 0x000fe2000001088b */
[----:B------:R-:W-:Y:S01]  /*38b0*/  FFMA.FTZ R143, R58, R59, R63 ;  /* 0x0000003b3a8f7223 */ /* 0x000fe2000001003f */
[----:B------:R-:W-:Y:S01]  /*38c0*/  F2FP.F16.E4M3.UNPACK_B R56, R56 ;  /* 0x00000038ff38723e */ /* 0x000fe200020006ff */
[----:B------:R-:W-:Y:S01]  /*38d0*/  FFMA.FTZ R141, R57, R60, R62 ;  /* 0x0000003c398d7223 */ /* 0x000fe2000001003e */
[----:B------:R-:W-:-:S02]  /*38e0*/  HADD2.F32 R60, -RZ, R133.H1_H1 ;  /* 0x30000085ff3c7230 */ /* 0x000fc40000004100 */
[--C-:B------:R-:W-:Y:S01]  /*38f0*/  HADD2.F32 R57, -RZ, R37.reuse.H0_H0 ;  /* 0x20000025ff397230 */ /* 0x100fe20000004100 */
[----:B------:R-:W-:Y:S01]  /*3900*/  F2FP.SATFINITE.E4M3.F32.PACK_AB_MERGE_C R143, R143, R138, RZ ;  /* 0x0000008a8f8f723e */ /* 0x000fe200048070ff */
[----:B------:R-:W-:Y:S02]  /*3910*/  HADD2.F32 R58, -RZ, R37.H1_H1 ;  /* 0x30000025ff3a7230 */ /* 0x000fe40000004100 */
[----:B------:R-:W-:Y:S02]  /*3920*/  HADD2.F32 R59, -RZ, R129.H1_H1 ;  /* 0x30000081ff3b7230 */ /* 0x000fe40000004100 */
[-C--:B------:R-:W-:Y:S01]  /*3930*/  FMUL.FTZ R139, R57, R60.reuse ;  /* 0x0000003c398b7220 */ /* 0x080fe20000410000 */
[----:B------:R-:W-:Y:S02]  /*3940*/  HADD2.F32 R133, -RZ, R133.H0_H0 ;  /* 0x20000085ff857230 */ /* 0x000fe40000004100 */
[----:B------:R-:W-:Y:S01]  /*3950*/  FMUL.FTZ R62, R58, R60 ;  /* 0x0000003c3a3e7220 */ /* 0x000fe20000410000 */
[----:B------:R-:W-:-:S02]  /*3960*/  HADD2.F32 R37, -RZ, R56.H0_H0 ;  /* 0x20000038ff257230 */ /* 0x000fc40000004100 */
[-C--:B------:R-:W-:Y:S01]  /*3970*/  FFMA.FTZ R139, R58, R59.reuse, R139 ;  /* 0x0000003b3a8b7223 */ /* 0x080fe2000001008b */
[----:B------:R-:W-:Y:S02]  /*3980*/  HADD2.F32 R56, -RZ, R56.H1_H1 ;  /* 0x30000038ff387230 */ /* 0x000fe40000004100 */
[----:B------:R-:W-:Y:S01]  /*3990*/  FFMA.FTZ R62, R57, R59, -R62 ;  /* 0x0000003b393e7223 */ /* 0x000fe2000001083e */
[----:B------:R-:W-:Y:S02]  /*39a0*/  HADD2.F32 R129, -RZ, R129.H0_H0 ;  /* 0x20000081ff817230 */ /* 0x000fe40000004100 */
[----:B------:R-:W-:Y:S01]  /*39b0*/  FMUL.FTZ R63, R37, R133 ;  /* 0x00000085253f7220 */ /* 0x000fe20000410000 */
[----:B------:R-:W-:Y:S01]  /*39c0*/  F2FP.F16.E4M3.UNPACK_B R59, R61.H1 ;  /* 0x0000003dff3b723e */ /* 0x000fe200030006ff */
[C---:B------:R-:W-:Y:S01]  /*39d0*/  FMUL.FTZ R60, R56.reuse, R133 ;  /* 0x00000085383c7220 */ /* 0x040fe20000410000 */
[----:B------:R-:W-:Y:S01]  /*39e0*/  F2FP.SATFINITE.E4M3.F32.PACK_AB_MERGE_C R140, R139, R62, RZ ;  /* 0x0000003e8b8c723e */ /* 0x000fe200048070ff */
[----:B------:R-:W-:Y:S01]  /*39f0*/  FFMA.FTZ R136, R56, R129, R63 ;  /* 0x0000008138887223 */ /* 0x000fe2000001003f */
[----:B------:R-:W-:Y:S01]  /*3a00*/  F2FP.F16.E4M3.UNPACK_B R56, R39.H1 ;  /* 0x00000027ff38723e */ /* 0x000fe200030006ff */
[----:B------:R-:W-:Y:S01]  /*3a10*/  FFMA.FTZ R133, R37, R129, -R60 ;  /* 0x0000008125857223 */ /* 0x000fe2000001083c */
[----:B------:R-:W-:Y:S01]  /*3a20*/  F2FP.F16.E4M3.UNPACK_B R62, R134.H1 ;  /* 0x00000086ff3e723e */ /* 0x000fe200030006ff */
        /* <DEDUP_REMOVED lines=15> */
[-C--:B------:R-:W-:Y:S01]  /*3b20*/  FMUL.FTZ R138, R56, R63.reuse ;  /* 0x0000003f388a7220 */ /* 0x080fe20000410000 */
[----:B------:R-:W-:Y:S01]  /*3b30*/  F2FP.F16.E4M3.UNPACK_B R38, R38 ;  /* 0x00000026ff26723e */ /* 0x000fe200020006ff */
[----:B------:R-:W-:Y:S01]  /*3b40*/  FMUL.FTZ R63, R37, R63 ;  /* 0x0000003f253f7220 */ /* 0x000fe20000410000 */
[----:B------:R-:W-:-:S02]  /*3b50*/  HADD2.F32 R62, -RZ, R62.H0_H0 ;  /* 0x2000003eff3e7230 */ /* 0x000fc40000004100 */
[-C--:B------:R-:W-:Y:S01]  /*3b60*/  FFMA.FTZ R138, R37, R57.reuse, -R138 ;  /* 0x00000039258a7223 */ /* 0x080fe2000001088a */
[----:B------:R-:W-:Y:S02]  /*3b70*/  HADD2.F32 R134, -RZ, R134.H0_H0 ;  /* 0x20000086ff867230 */ /* 0x000fe40000004100 */
[----:B------:R-:W-:Y:S01]  /*3b80*/  FFMA.FTZ R63, R56, R57, R63 ;  /* 0x00000039383f7223 */ /* 0x000fe2000001003f */
[--C-:B------:R-:W-:Y:S02]  /*3b90*/  HADD2.F32 R56, -RZ, R39.reuse.H0_H0 ;  /* 0x20000027ff387230 */ /* 0x100fe40000004100 */
[----:B------:R-:W-:Y:S01]  /*3ba0*/  FFMA.FTZ R60, R58, R60, R129 ;  /* 0x0000003c3a3c7223 */ /* 0x000fe20000010081 */
[----:B------:R-:W-:Y:S02]  /*3bb0*/  HADD2.F32 R39, -RZ, R39.H1_H1 ;  /* 0x30000027ff277230 */ /* 0x000fe40000004100 */
[--C-:B------:R-:W-:Y:S01]  /*3bc0*/  HADD2.F32 R37, -RZ, R38.reuse.H0_H0 ;  /* 0x20000026ff257230 */ /* 0x100fe20000004100 */
[----:B------:R-:W-:Y:S01]  /*3bd0*/  F2FP.SATFINITE.E4M3.F32.PACK_AB_MERGE_C R63, R63, R138, RZ ;  /* 0x0000008a3f3f723e */ /* 0x000fe200048070ff */
[----:B------:R-:W-:-:S02]  /*3be0*/  HADD2.F32 R38, -RZ, R38.H1_H1 ;  /* 0x30000026ff267230 */ /* 0x000fc40000004100 */
        /* <DEDUP_REMOVED lines=13> */
[----:B------:R-:W-:Y:S02]  /*3cc0*/  F2FP.SATFINITE.E4M3.F32.PACK_AB_MERGE_C R38, R57, R58, R63 ;  /* 0x0000003a3926723e */ /* 0x000fe4000480703f */
[----:B------:R-:W-:-:S07]  /*3cd0*/  F2FP.SATFINITE.E4M3.F32.PACK_AB_MERGE_C R39, R62, R129, R60 ;  /* 0x000000813e27723e */ /* 0x000fce000480703c */
.L_x_1318:
[----:B------:R-:W-:Y:S05]  /*3ce0*/  BSYNC B2 ;  /* 0x0000000000027941 */ /* 0x000fea0003800000 */
.L_x_1317:
[----:B------:R-:W-:Y:S02]  /*3cf0*/  ULDC.64 UR4, c[0x0][0x2e8] ;  /* 0x0000ba0000047ab9 */ /* 0x000fe40000000a00 */
[----:B------:R-:W-:-:S04]  /*3d00*/  IADD3 R56, P2, P6, R96, UR4, R135 ;  /* 0x0000000460387c10 */ /* 0x000fc8000fe5e087 */
[----:B------:R-:W-:-:S05]  /*3d10*/  IADD3.X R57, R90, UR5, R132, P2, P6 ;  /* 0x000000055a397c10 */ /* 0x000fca00097ec484 */
[----:B0-----:R3:W-:Y:S04]  /*3d20*/  STG.E.128 desc[UR38][R56.64], R36 ;  /* 0x0000002438007986 */ /* 0x0017e8000c101d26 */
.L_x_1312:
[----:B------:R-:W-:Y:S05]  /*3d30*/  BSYNC B1 ;  /* 0x0000000000017941 */ /* 0x000fea0003800000 */
.L_x_1311:
[----:B------:R-:W-:Y:S04]  /*3d40*/  BSSY B1, `(.L_x_1319) ;  /* 0x00000f0000017945 */ /* 0x000fe80003800000 */
[----:B------:R-:W-:Y:S05]  /*3d50*/  @P3 BRA `(.L_x_1320) ;  /* 0x0000000c00b83947 */ /* 0x000fea0003800000 */
[----:B---3--:R-:W-:Y:S01]  /*3d60*/  IADD3 R57, P2, P3, R78, R122, R18 ;  /* 0x0000007a4e397210 */ /* 0x008fe20007b5e012 */
[----:B------:R-:W-:Y:S03]  /*3d70*/  BSSY B2, `(.L_x_1321) ;  /* 0x0000075000027945 */ /* 0x000fe60003800000 */
[----:B------:R-:W-:Y:S01]  /*3d80*/  IADD3.X R56, R111, R125, R19, P2, P3 ;  /* 0x0000007d6f387210 */ /* 0x000fe200017e6413 */
[----:B------:R-:W-:Y:S08]  /*3d90*/  @P0 BRA `(.L_x_1322) ;  /* 0x0000000400c80947 */ /* 0x000ff00003800000 */
[----:B0-2---:R0:W2:Y:S01]  /*3da0*/  LDS.128 R36, [R126+0x1e400] ;  /* 0x01e400007e247984 */ /* 0x0050a20000000c00 */
[----:B------:R-:W-:Y:S01]  /*3db0*/  ISETP.GE.AND P2, PT, R208, R119, PT ;  /* 0x00000077d000720c */ /* 0x000fe20003f46270 */
[----:B------:R-:W-:-:S12]  /*3dc0*/  BSSY B3, `(.L_x_1323) ;  /* 0x000006b000037945 */ /* 0x000fd80003800000 */
[----:B0-----:R-:W-:Y:S05]  /*3dd0*/  @P2 BRA `(.L_x_1324) ;  /* 0x0000000400a42947 */ /* 0x001fea0003800000 */
[----:B------:R-:W-:Y:S01]  /*3de0*/  SHF.R.U32.HI R62, RZ, 0x8, R53 ;  /* 0x00000008ff3e7819 */ /* 0x000fe20000011635 */
[----:B--2---:R-:W-:Y:S01]  /*3df0*/  IMAD.MOV.U32 R54, RZ, RZ, R39 ;  /* 0x000000ffff367224 */ /* 0x004fe200078e0027 */
[--C-:B------:R-:W-:Y:S02]  /*3e00*/  SHF.R.U32.HI R59, RZ, 0x8, R55.reuse ;  /* 0x00000008ff3b7819 */ /* 0x100fe40000011637 */
[----:B------:R-:W-:Y:S01]  /*3e10*/  LOP3.LUT R58, R55, 0xff0000ff, RZ, 0xc0, !PT ;  /* 0xff0000ff373a7812 */ /* 0x000fe200078ec0ff */
[----:B------:R-:W-:Y:S01]  /*3e20*/  IMAD.SHL.U32 R39, R62, 0x100, RZ ;  /* 0x000001003e277824 */ /* 0x000fe200078e00ff */
[----:B------:R-:W-:Y:S01]  /*3e30*/  SHF.R.U32.HI R60, RZ, 0x10, R55 ;  /* 0x00000010ff3c7819 */ /* 0x000fe20000011637 */
[----:B------:R-:W-:Y:S01]  /*3e40*/  IMAD.SHL.U32 R55, R59, 0x100, RZ ;  /* 0x000001003b377824 */ /* 0x000fe200078e00ff */
[----:B------:R-:W-:Y:S02]  /*3e50*/  LOP3.LUT R52, R53, 0xff0000ff, RZ, 0xc0, !PT ;  /* 0xff0000ff35347812 */ /* 0x000fe400078ec0ff */
[----:B------:R-:W-:Y:S01]  /*3e60*/  SHF.R.U32.HI R61, RZ, 0x10, R53 ;  /* 0x00000010ff3d7819 */ /* 0x000fe20000011635 */
[----:B------:R-:W-:Y:S01]  /*3e70*/  IMAD.U32 R60, R60, 0x10000, RZ ;  /* 0x000100003c3c7824 */ /* 0x000fe200078e00ff */
[----:B------:R-:W-:Y:S01]  /*3e80*/  LOP3.LUT R39, R52, 0xff00, R39, 0xf8, !PT ;  /* 0x0000ff0034277812 */ /* 0x000fe200078ef827 */
[----:B------:R-:W-:Y:S01]  /*3e90*/  IMAD.MOV.U32 R53, RZ, RZ, R38 ;  /* 0x000000ffff357224 */ /* 0x000fe200078e0026 */
[----:B------:R-:W-:Y:S01]  /*3ea0*/  LOP3.LUT R55, R58, 0xff00, R55, 0xf8, !PT ;  /* 0x0000ff003a377812 */ /* 0x000fe200078ef837 */
[----:B------:R-:W-:Y:S01]  /*3eb0*/  IMAD.U32 R52, R61, 0x10000, RZ ;  /* 0x000100003d347824 */ /* 0x000fe200078e00ff */
[----:B------:R-:W-:-:S02]  /*3ec0*/  F2FP.F16.E4M3.UNPACK_B R58, R131.H1 ;  /* 0x00000083ff3a723e */ /* 0x000fc400030006ff */
        /* <DEDUP_REMOVED lines=8> */
[----:B------:R-:W-:Y:S02]  /*3f50*/  HADD2.F32 R38, -RZ, R38.H0_H0 ;  /* 0x20000026ff267230 */ /* 0x000fe40000004100 */
[----:B------:R-:W-:Y:S01]  /*3f60*/  FMUL.FTZ R63, R39, R60 ;  /* 0x0000003c273f7220 */ /* 0x000fe20000410000 */
[----:B------:R-:W-:Y:S01]  /*3f70*/  HADD2.F32 R58, -RZ, R55.H0_H0 ;  /* 0x20000037ff3a7230 */ /* 0x000fe20000004100 */
[----:B------:R-:W-:Y:S01]  /*3f80*/  F2FP.F16.E4M3.UNPACK_B R131, R131 ;  /* 0x00000083ff83723e */ /* 0x000fe200020006ff */
[----:B------:R-:W-:-:S02]  /*3f90*/  HADD2.F32 R52, -RZ, R37.H1_H1 ;  /* 0x30000025ff347230 */ /* 0x000fc40000004100 */
        /* <DEDUP_REMOVED lines=77> */
.L_x_1324:
[----:B------:R-:W-:Y:S05]  /*4470*/  BSYNC B3 ;  /* 0x0000000000037941 */ /* 0x000fea0003800000 */
.L_x_1323:
[----:B------:R-:W-:Y:S02]  /*4480*/  ULDC.64 UR4, c[0x0][0x2e8] ;  /* 0x0000ba0000047ab9 */ /* 0x000fe40000000a00 */
[----:B------:R-:W-:-:S04]  /*4490*/  IADD3 R52, P2, P3, R57, UR4, R68 ;  /* 0x0000000439347c10 */ /* 0x000fc8000fb5e044 */
[----:B------:R-:W-:-:S05]  /*44a0*/  IADD3.X R53, R56, UR5, R99, P2, P3 ;  /* 0x0000000538357c10 */ /* 0x000fca00097e6463 */
[----:B--2---:R3:W-:Y:S04]  /*44b0*/  STG.E.128 desc[UR38][R52.64], R36 ;  /* 0x0000002434007986 */ /* 0x0047e8000c101d26 */
.L_x_1322:
[----:B------:R-:W-:Y:S05]  /*44c0*/  BSYNC B2 ;  /* 0x0000000000027941 */ /* 0x000fea0003800000 */
.L_x_1321:
[----:B------:R-:W-:Y:S05]  /*44d0*/  @P1 BRA `(.L_x_1320) ;  /* 0x0000000400d81947 */ /* 0x000fea0003800000 */
[----:B------:R-:W-:Y:S01]  /*44e0*/  LOP3.LUT P2, RZ, R212, 0x4, RZ, 0xc0, !PT ;  /* 0x00000004d4ff7812 */ /* 0x000fe2000784c0ff */
[C---:B0-23--:R-:W-:Y:S01]  /*44f0*/  VIADD R36, R137.reuse, 0x40 ;  /* 0x0000004089247836 */ /* 0x04dfe20000000000 */
[----:B------:R-:W-:Y:S11]  /*4500*/  BSSY B2, `(.L_x_1325) ;  /* 0x000006f000027945 */ /* 0x000ff60003800000 */
[----:B------:R-:W-:Y:S01]  /*4510*/  @P2 VIADD R36, R137, 0xffffffc0 ;  /* 0xffffffc089242836 */ /* 0x000fe20000000000 */
[----:B------:R-:W-:-:S03]  /*4520*/  ISETP.GE.AND P2, PT, R213, R119, PT ;  /* 0x00000077d500720c */ /* 0x000fc60003f46270 */
[----:B------:R-:W-:-:S06]  /*4530*/  IMAD.IADD R36, R17, 0x1, R36 ;  /* 0x0000000111247824 */ /* 0x000fcc00078e0224 */
[----:B------:R-:W0:Y:S04]  /*4540*/  LDS.128 R36, [R36+0x1e400] ;  /* 0x01e4000024247984 */ /* 0x000e280000000c00 */
[----:B------:R-:W-:Y:S05]  /*4550*/  @P2 BRA `(.L_x_1326) ;  /* 0x0000000400a42947 */ /* 0x000fea0003800000 */
[----:B------:R-:W-:Y:S01]  /*4560*/  SHF.R.U32.HI R48, RZ, 0x8, R51 ;  /* 0x00000008ff307819 */ /* 0x000fe20000011633 */
[----:B0-----:R-:W-:Y:S01]  /*4570*/  IMAD.MOV.U32 R50, RZ, RZ, R39 ;  /* 0x000000ffff327224 */ /* 0x001fe200078e0027 */
[--C-:B------:R-:W-:Y:S02]  /*4580*/  SHF.R.U32.HI R54, RZ, 0x8, R49.reuse ;  /* 0x00000008ff367819 */ /* 0x100fe40000011631 */
[----:B------:R-:W-:Y:S01]  /*4590*/  SHF.R.U32.HI R58, RZ, 0x10, R49 ;  /* 0x00000010ff3a7819 */ /* 0x000fe20000011631 */
[----:B------:R-:W-:Y:S01]  /*45a0*/  IMAD.SHL.U32 R39, R48, 0x100, RZ ;  /* 0x0000010030277824 */ /* 0x000fe200078e00ff */
[----:B------:R-:W-:Y:S01]  /*45b0*/  LOP3.LUT R53, R49, 0xff0000ff, RZ, 0xc0, !PT ;  /* 0xff0000ff31357812 */ /* 0x000fe200078ec0ff */
[----:B------:R-:W-:Y:S01]  /*45c0*/  IMAD.MOV.U32 R49, RZ, RZ, R38 ;  /* 0x000000ffff317224 */ /* 0x000fe200078e0026 */
[----:B------:R-:W-:Y:S01]  /*45d0*/  SHF.R.U32.HI R55, RZ, 0x10, R51 ;  /* 0x00000010ff377819 */ /* 0x000fe20000011633 */
[----:B------:R-:W-:Y:S01]  /*45e0*/  IMAD.SHL.U32 R38, R54, 0x100, RZ ;  /* 0x0000010036267824 */ /* 0x000fe200078e00ff */
[----:B------:R-:W-:-:S03]  /*45f0*/  LOP3.LUT R52, R51, 0xff0000ff, RZ, 0xc0, !PT ;  /* 0xff0000ff33347812 */ /* 0x000fc600078ec0ff */
[----:B------:R-:W-:Y:S01]  /*4600*/  IMAD.U32 R51, R55, 0x10000, RZ ;  /* 0x0001000037337824 */ /* 0x000fe200078e00ff */
[----:B------:R-:W-:Y:S01]  /*4610*/  LOP3.LUT R54, R52, 0xff00, R39, 0xf8, !PT ;  /* 0x0000ff0034367812 */ /* 0x000fe200078ef827 */
[----:B------:R-:W-:Y:S01]  /*4620*/  IMAD.U32 R39, R58, 0x10000, RZ ;  /* 0x000100003a277824 */ /* 0x000fe200078e00ff */
[----:B------:R-:W-:Y:S02]  /*4630*/  LOP3.LUT R48, R53, 0xff00, R38, 0xf8, !PT ;  /* 0x0000ff0035307812 */ /* 0x000fe400078ef826 */
        /* <DEDUP_REMOVED lines=10> */
[C---:B------:R-:W-:Y:S01]  /*46e0*/  FMUL.FTZ R59, R39.reuse, R54 ;  /* 0x00000036273b7220 */ /* 0x040fe20000410000 */
        /* <DEDUP_REMOVED lines=21> */
[----:B------:R-:W-:Y:S02]  /*4840*/  HADD2.F32 R124, -RZ, R124.H0_H0 ;  /* 0x2000007cff7c7230 */ /* 0x000fe40000004100 */
[----:B------:R-:W-:Y:S01]  /*4850*/  FMUL.FTZ R55, R39, R51 ;  /* 0x0000003327377220 */ /* 0x000fe20000410000 */
[----:B------:R-:W-:-:S02]  /*4860*/  HADD2.F32 R36, -RZ, R36.H1_H1 ;  /* 0x30000024ff247230 */ /* 0x000fc40000004100 */
[--C-:B------:R-:W-:Y:S02]  /*4870*/  HADD2.F32 R48, -RZ, R118.reuse.H1_H1 ;  /* 0x30000076ff307230 */ /* 0x100fe40000004100 */
[-C--:B------:R-:W-:Y:S01]  /*4880*/  FMUL.FTZ R51, R37, R124.reuse ;  /* 0x0000007c25337220 */ /* 0x080fe20000410000 */
[----:B------:R-:W-:Y:S02]  /*4890*/  HADD2.F32 R118, -RZ, R118.H0_H0 ;  /* 0x20000076ff767230 */ /* 0x000fe40000004100 */
[----:B------:R-:W-:Y:S01]  /*48a0*/  FMUL.FTZ R52, R36, R124 ;  /* 0x0000007c24347220 */ /* 0x000fe20000410000 */
[-C--:B------:R-:W-:Y:S01]  /*48b0*/  FFMA.FTZ R55, R38, R48.reuse, -R55 ;  /* 0x0000003026377223 */ /* 0x080fe20000010837 */
[----:B------:R-:W-:Y:S02]  /*48c0*/  FFMA.FTZ R54, R39, R48, R54 ;  /* 0x0000003027367223 */ /* 0x000fe40000010036 */
        /* <DEDUP_REMOVED lines=50> */
.L_x_1326:
[----:B------:R-:W-:Y:S05]  /*4bf0*/  BSYNC B2 ;  /* 0x0000000000027941 */ /* 0x000fea0003800000 */
.L_x_1325:
[----:B------:R-:W-:Y:S02]  /*4c00*/  ULDC.64 UR4, c[0x0][0x2e8] ;  /* 0x0000ba0000047ab9 */ /* 0x000fe40000000a00 */
[----:B------:R-:W-:-:S04]  /*4c10*/  IADD3 R48, P2, P3, R96, UR4, R57 ;  /* 0x0000000460307c10 */ /* 0x000fc8000fb5e039 */
[----:B------:R-:W-:-:S05]  /*4c20*/  IADD3.X R49, R90, UR5, R56, P2, P3 ;  /* 0x000000055a317c10 */ /* 0x000fca00097e6438 */
[----:B0-----:R4:W-:Y:S04]  /*4c30*/  STG.E.128 desc[UR38][R48.64], R36 ;  /* 0x0000002430007986 */ /* 0x0019e8000c101d26 */
.L_x_1320:
[----:B------:R-:W-:Y:S05]  /*4c40*/  BSYNC B1 ;  /* 0x0000000000017941 */ /* 0x000fea0003800000 */
.L_x_1319:
[----:B------:R-:W-:Y:S05]  /*4c50*/  @P4 BRA `(.L_x_1327) ;  /* 0x0000004400f04947 */ /* 0x000fea0003800000 */
[----:B------:R-:W-:Y:S01]  /*4c60*/  IADD3 R123, P2, P3, R110, R122, R18 ;  /* 0x0000007a6e7b7210 */ /* 0x000fe20007b5e012 */
[----:B------:R-:W-:Y:S03]  /*4c70*/  BSSY B1, `(.L_x_1328) ;  /* 0x0000075000017945 */ /* 0x000fe60003800000 */
[----:B------:R-:W-:Y:S01]  /*4c80*/  IADD3.X R125, R106, R125, R19, P2, P3 ;  /* 0x0000007d6a7d7210 */ /* 0x000fe200017e6413 */
[----:B------:R-:W-:Y:S08]  /*4c90*/  @P0 BRA `(.L_x_1329) ;  /* 0x0000000400c80947 */ /* 0x000ff00003800000 */
[----:B0-234-:R0:W2:Y:S01]  /*4ca0*/  LDS.128 R36, [R126+0x20400] ;  /* 0x020400007e247984 */ /* 0x01d0a20000000c00 */
[----:B------:R-:W-:Y:S01]  /*4cb0*/  ISETP.GE.AND P2, PT, R208, R119, PT ;  /* 0x00000077d000720c */ /* 0x000fe20003f46270 */
[----:B------:R-:W-:-:S12]  /*4cc0*/  BSSY B2, `(.L_x_1330) ;  /* 0x000006b000027945 */ /* 0x000fd80003800000 */
[----:B0-----:R-:W-:Y:S05]  /*4cd0*/  @P2 BRA `(.L_x_1331) ;  /* 0x0000000400a42947 */ /* 0x001fea0003800000 */
[----:B------:R-:W-:Y:S01]  /*4ce0*/  SHF.R.U32.HI R44, RZ, 0x8, R47 ;  /* 0x00000008ff2c7819 */ /* 0x000fe2000001162f */
[----:B--2---:R-:W-:Y:S01]  /*4cf0*/  IMAD.MOV.U32 R46, RZ, RZ, R39 ;  /* 0x000000ffff2e7224 */ /* 0x004fe200078e0027 */
        /* <DEDUP_REMOVED lines=103> */
.L_x_1331:
[----:B------:R-:W-:Y:S05]  /*5370*/  BSYNC B2 ;  /* 0x0000000000027941 */ /* 0x000fea0003800000 */
.L_x_1330:
[----:B------:R-:W-:Y:S02]  /*5380*/  ULDC.64 UR4, c[0x0][0x2e8] ;  /* 0x0000ba0000047ab9 */ /* 0x000fe40000000a00 */
[----:B------:R-:W-:-:S04]  /*5390*/  IADD3 R44, P2, P3, R123, UR4, R68 ;  /* 0x000000047b2c7c10 */ /* 0x000fc8000fb5e044 */
[----:B------:R-:W-:-:S05]  /*53a0*/  IADD3.X R45, R125, UR5, R99, P2, P3 ;  /* 0x000000057d2d7c10 */ /* 0x000fca00097e6463 */
[----:B--2---:R0:W-:Y:S04]  /*53b0*/  STG.E.128 desc[UR38][R44.64], R36 ;  /* 0x000000242c007986 */ /* 0x0041e8000c101d26 */
.L_x_1329:
[----:B------:R-:W-:Y:S05]  /*53c0*/  BSYNC B1 ;  /* 0x0000000000017941 */ /* 0x000fea0003800000 */
.L_x_1328:
[----:B------:R-:W-:Y:S05]  /*53d0*/  @P1 BRA `(.L_x_1327) ;  /* 0x0000004000101947 */ /* 0x000fea0003800000 */
[----:B------:R-:W-:Y:S01]  /*53e0*/  LOP3.LUT P2, RZ, R212, 0x4, RZ, 0xc0, !PT ;  /* 0x00000004d4ff7812 */ /* 0x000fe2000784c0ff */
[C---:B0-234-:R-:W-:Y:S01]  /*53f0*/  VIADD R36, R137.reuse, 0x40 ;  /* 0x0000004089247836 */ /* 0x05dfe20000000000 */
        /* <DEDUP_REMOVED lines=111> */
.L_x_1333:
[----:B------:R-:W-:Y:S05]  /*5af0*/  BSYNC B1 ;  /* 0x0000000000017941 */ /* 0x000fea0003800000 */
.L_x_1332:
[----:B------:R-:W-:Y:S02]  /*5b00*/  ULDC.64 UR4, c[0x0][0x2e8] ;  /* 0x0000ba0000047ab9 */ /* 0x000fe40000000a00 */
[----:B------:R-:W-:-:S04]  /*5b10*/  IADD3 R40, P2, P3, R96, UR4, R123 ;  /* 0x0000000460287c10 */ /* 0x000fc8000fb5e07b */
[----:B------:R-:W-:-:S05]  /*5b20*/  IADD3.X R41, R90, UR5, R125, P2, P3 ;  /* 0x000000055a297c10 */ /* 0x000fca00097e647d */
[----:B0-----:R0:W-:Y:S01]  /*5b30*/  STG.E.128 desc[UR38][R40.64], R36 ;  /* 0x0000002428007986 */ /* 0x0011e2000c101d26 */
[----:B------:R-:W-:Y:S05]  /*5b40*/  BRA `(.L_x_1327) ;  /* 0x0000003800347947 */ /* 0x000fea0003800000 */
.L_x_1301:
[C---:B------:R-:W-:Y:S01]  /*5b50*/  VIADD R39, R23.reuse, 0x40 ;  /* 0x0000004017277836 */ /* 0x040fe20000000000 */
[----:B------:R-:W-:Y:S01]  /*5b60*/  CS2R R42, SRZ ;  /* 0x00000000002a7805 */ /* 0x000fe2000001ff00 */
[----:B------:R-:W-:-:S03]  /*5b70*/  VIADD R41, R23, 0x80 ;  /* 0x0000008017297836 */ /* 0x000fc60000000000 */
        /* <DEDUP_REMOVED lines=8> */
[----:B------:R-:W2:Y:S08]  /*5c00*/  @!P4 LDC.64 R44, c[0x0][0x3e8] ;  /* 0x0000fa00ff2ccb82 */ /* 0x000eb00000000a00 */
[----:B------:R-:W3:Y:S01]  /*5c10*/  @!P4 LDC.64 R46, c[0x0][0x400] ;  /* 0x00010000ff2ecb82 */ /* 0x000ee20000000a00 */
[----:B--2---:R-:W-:-:S04]  /*5c20*/  @!P4 IADD3 R44, P2, P5, R30, R44, R36 ;  /* 0x0000002c1e2cc210 */ /* 0x004fc80007d5e024 */
[----:B------:R-:W-:Y:S02]  /*5c30*/  @!P4 IADD3.X R45, R104, R45, R116, P2, P5 ;  /* 0x0000002d682dc210 */ /* 0x000fe400017ea474 */
[----:B---3--:R-:W-:-:S04]  /*5c40*/  @!P4 IADD3 R46, P2, P5, R12, R46, R38 ;  /* 0x0000002e0c2ec210 */ /* 0x008fc80007d5e026 */
[----:B------:R-:W-:Y:S02]  /*5c50*/  @!P4 IADD3.X R47, R102, R47, R118, P2, P5 ;  /* 0x0000002f662fc210 */ /* 0x000fe400017ea476 */
[----:B------:R-:W-:-:S04]  /*5c60*/  ISETP.GE.AND P2, PT, R41, R127, PT ;  /* 0x0000007f2900720c */ /* 0x000fc80003f46270 */
[----:B------:R-:W-:-:S13]  /*5c70*/  ISETP.GE.OR P2, PT, R18, R119, P2 ;  /* 0x000000771200720c */ /* 0x000fda0001746670 */
[----:B------:R-:W-:Y:S01]  /*5c80*/  @!P2 IADD3 R59, P5, P6, R30, R85, R36 ;  /* 0x000000551e3ba210 */ /* 0x000fe20007ebe024 */
[----:B------:R-:W2:Y:S03]  /*5c90*/  @!P2 LDC.64 R60, c[0x0][0x3e8] ;  /* 0x0000fa00ff3cab82 */ /* 0x000ea60000000a00 */
[----:B------:R-:W-:Y:S02]  /*5ca0*/  @!P2 IADD3.X R58, R104, R87, R116, P5, P6 ;  /* 0x00000057683aa210 */ /* 0x000fe40002fec474 */
[----:B------:R-:W-:-:S03]  /*5cb0*/  @!P3 IADD3 R37, P5, P6, R12, R38, R82 ;  /* 0x000000260c25b210 */ /* 0x000fc60007ebe052 */
[----:B------:R-:W3:Y:S01]  /*5cc0*/  @!P2 LDC.64 R62, c[0x0][0x400] ;  /* 0x00010000ff3eab82 */ /* 0x000ee20000000a00 */
[----:B------:R-:W-:Y:S02]  /*5cd0*/  @!P3 IADD3.X R36, R102, R118, R84, P5, P6 ;  /* 0x000000766624b210 */ /* 0x000fe40002fec454 */
[----:B------:R-:W-:-:S04]  /*5ce0*/  @!P2 IADD3 R57, P5, P6, R12, R29, R38 ;  /* 0x0000001d0c39a210 */ /* 0x000fc80007ebe026 */
[----:B------:R-:W-:Y:S02]  /*5cf0*/  @!P2 IADD3.X R56, R102, R83, R118, P5, P6 ;  /* 0x000000536638a210 */ /* 0x000fe40002fec476 */
[----:B0-----:R-:W-:Y:S02]  /*5d00*/  @!P3 IADD3 R52, P5, R39, R52, RZ ;  /* 0x000000342734b210 */ /* 0x001fe40007fbe0ff */
[----:B------:R-:W-:-:S03]  /*5d10*/  CS2R R38, SRZ ;  /* 0x0000000000267805 */ /* 0x000fc6000001ff00 */
[----:B------:R-:W-:Y:S01]  /*5d20*/  @!P3 IMAD.X R53, R40, 0x1, R53, P5 ;  /* 0x000000012835b824 */ /* 0x000fe200028e0635 */
[----:B-1----:R-:W-:Y:S02]  /*5d30*/  @!P3 IADD3 R54, P5, R37, R54, RZ ;  /* 0x000000362536b210 */ /* 0x002fe40007fbe0ff */
[----:B------:R-:W-:-:S03]  /*5d40*/  CS2R R40, SRZ ;  /* 0x0000000000287805 */ /* 0x000fc6000001ff00 */
[----:B------:R-:W-:Y:S01]  /*5d50*/  @!P3 IMAD.X R55, R36, 0x1, R55, P5 ;  /* 0x000000012437b824 */ /* 0x000fe200028e0637 */
[----:B------:R-:W-:Y:S02]  /*5d60*/  CS2R R36, SRZ ;  /* 0x0000000000247805 */ /* 0x000fe4000001ff00 */
[----:B------:R0:W4:Y:S01]  /*5d70*/  @!P4 LDG.E.128 R40, desc[UR38][R46.64] ;  /* 0x000000262e28c981 */ /* 0x000122000c1e1d00 */
[----:B------:R-:W-:Y:S02]  /*5d80*/  CS2R R50, SRZ ;  /* 0x0000000000327805 */ /* 0x000fe4000001ff00 */
[----:B------:R-:W-:Y:S01]  /*5d90*/  CS2R R48, SRZ ;  /* 0x0000000000307805 */ /* 0x000fe2000001ff00 */
[----:B------:R1:W5:Y:S05]  /*5da0*/  @!P4 LDG.E.128 R36, desc[UR38][R44.64] ;  /* 0x000000262c24c981 */ /* 0x00036a000c1e1d00 */
[----:B------:R3:W5:Y:S01]  /*5db0*/  @!P3 LDG.E.128 R48, desc[UR38][R54.64] ;  /* 0x000000263630b981 */ /* 0x000762000c1e1d00 */
[----:B0-----:R-:W-:-:S02]  /*5dc0*/  CS2R R46, SRZ ;  /* 0x00000000002e7805 */ /* 0x001fc4000001ff00 */
[----:B-1----:R-:W-:-:S06]  /*5dd0*/  CS2R R44, SRZ ;  /* 0x00000000002c7805 */ /* 0x002fcc000001ff00 */
[----:B------:R0:W5:Y:S01]  /*5de0*/  @!P3 LDG.E.128 R44, desc[UR38][R52.64] ;  /* 0x00000026342cb981 */ /* 0x000162000c1e1d00 */
[----:B--2---:R-:W-:-:S05]  /*5df0*/  @!P2 IADD3 R60, P3, R59, R60, RZ ;  /* 0x0000003c3b3ca210 */ /* 0x004fca0007f7e0ff */
[----:B------:R-:W-:Y:S01]  /*5e00*/  @!P2 IMAD.X R61, R58, 0x1, R61, P3 ;  /* 0x000000013a3da824 */ /* 0x000fe200018e063d */
[----:B---3--:R-:W-:Y:S02]  /*5e10*/  @!P2 IADD3 R62, P3, R57, R62, RZ ;  /* 0x0000003e393ea210 */ /* 0x008fe40007f7e0ff */
[----:B------:R-:W-:Y:S02]  /*5e20*/  CS2R R54, SRZ ;  /* 0x0000000000367805 */ /* 0x000fe4000001ff00 */
[----:B------:R-:W-:Y:S02]  /*5e30*/  CS2R R58, SRZ ;  /* 0x00000000003a7805 */ /* 0x000fe4000001ff00 */
[----:B0-----:R-:W-:Y:S01]  /*5e40*/  CS2R R52, SRZ ;  /* 0x0000000000347805 */ /* 0x001fe2000001ff00 */
[----:B------:R-:W-:Y:S01]  /*5e50*/  @!P2 IMAD.X R63, R56, 0x1, R63, P3 ;  /* 0x00000001383fa824 */ /* 0x000fe200018e063f */
[----:B------:R-:W-:-:S04]  /*5e60*/  CS2R R56, SRZ ;  /* 0x0000000000387805 */ /* 0x000fc8000001ff00 */
[----:B------:R-:W2:Y:S04]  /*5e70*/  @!P2 LDG.E.128 R52, desc[UR38][R60.64] ;  /* 0x000000263c34a981 */ /* 0x000ea8000c1e1d00 */
[----:B------:R-:W3:Y:S01]  /*5e80*/  @!P2 LDG.E.128 R56, desc[UR38][R62.64] ;  /* 0x000000263e38a981 */ /* 0x000ee2000c1e1d00 */
[----:B------:R-:W-:-:S06]  /*5e90*/  UISETP.NE.AND UP0, UPT, UR41, 0x3, UPT ;  /* 0x000000032900788c */ /* 0x000fcc000bf05270 */
[----:B------:R-:W-:Y:S02]  /*5ea0*/  PLOP3.LUT P5, PT, PT, PT, UP0, 0x80, 0x0 ;  /* 0x000000000000781c */ /* 0x000fe40003faf008 */
[----:B------:R-:W-:Y:S01]  /*5eb0*/  ISETP.GE.AND P2, PT, R18, R119, PT ;  /* 0x000000771200720c */ /* 0x000fe20003f46270 */
[----:B----4-:R-:W-:Y:S02]  /*5ec0*/  IMAD.MOV.U32 R143, RZ, RZ, R42 ;  /* 0x000000ffff8f7224 */ /* 0x010fe400078e002a */
[----:B------:R-:W-:Y:S02]  /*5ed0*/  IMAD.MOV.U32 R145, RZ, RZ, R40 ;  /* 0x000000ffff917224 */ /* 0x000fe400078e0028 */
[----:B-----5:R-:W-:Y:S02]  /*5ee0*/  IMAD.MOV.U32 R142, RZ, RZ, R38 ;  /* 0x000000ffff8e7224 */ /* 0x020fe400078e0026 */
[----:B------:R-:W-:Y:S02]  /*5ef0*/  IMAD.MOV.U32 R144, RZ, RZ, R36 ;  /* 0x000000ffff907224 */ /* 0x000fe400078e0024 */
[----:B------:R-:W-:-:S02]  /*5f00*/  IMAD.MOV.U32 R137, RZ, RZ, R50 ;  /* 0x000000ffff897224 */ /* 0x000fc400078e0032 */
[----:B------:R-:W-:Y:S02]  /*5f10*/  IMAD.MOV.U32 R138, RZ, RZ, R48 ;  /* 0x000000ffff8a7224 */ /* 0x000fe400078e0030 */
[----:B------:R-:W-:Y:S02]  /*5f20*/  IMAD.MOV.U32 R133, RZ, RZ, R46 ;  /* 0x000000ffff857224 */ /* 0x000fe400078e002e */
[----:B------:R-:W-:Y:S02]  /*5f30*/  IMAD.MOV.U32 R135, RZ, RZ, R44 ;  /* 0x000000ffff877224 */ /* 0x000fe400078e002c */
[----:B--2---:R-:W-:Y:S02]  /*5f40*/  IMAD.MOV.U32 R129, RZ, RZ, R54 ;  /* 0x000000ffff817224 */ /* 0x004fe400078e0036 */
[----:B------:R-:W-:Y:S02]  /*5f50*/  IMAD.MOV.U32 R130, RZ, RZ, R52 ;  /* 0x000000ffff827224 */ /* 0x000fe400078e0034 */
[----:B---3--:R-:W-:-:S02]  /*5f60*/  IMAD.MOV.U32 R131, RZ, RZ, R58 ;  /* 0x000000ffff837224 */ /* 0x008fc400078e003a */
[----:B------:R-:W-:Y:S01]  /*5f70*/  IMAD.MOV.U32 R132, RZ, RZ, R56 ;  /* 0x000000ffff847224 */ /* 0x000fe200078e0038 */
[----:B------:R-:W-:Y:S06]  /*5f80*/  @!P5 BRA `(.L_x_1334) ;  /* 0x000000000004d947 */ /* 0x000fec0003800000 */
[----:B------:R-:W-:Y:S01]  /*5f90*/  BPT.TRAP 0x1 ;  /* 0x000000040000795c */ /* 0x000fe20000300000 */
.L_x_1334:
[----:B------:R-:W-:Y:S01]  /*5fa0*/  IMAD R116, R22, 0x8, R17 ;  /* 0x0000000816747824 */ /* 0x000fe200078e0211 */
[----:B------:R-:W-:Y:S01]  /*5fb0*/  SHF.L.U32 R128, R216, 0x1f, RZ ;  /* 0x0000001fd8807819 */ /* 0x000fe200000006ff */
[----:B------:R-:W0:Y:S01]  /*5fc0*/  LDC R134, c[0x0][0x2f4] ;  /* 0x0000bd00ff867b82 */ /* 0x000e220000000800 */
[----:B------:R-:W-:Y:S01]  /*5fd0*/  BSSY B1, `(.L_x_1335) ;  /* 0x0000006000017945 */ /* 0x000fe20003800000 */
[----:B------:R-:W-:Y:S01]  /*5fe0*/  IMAD.MOV.U32 R123, RZ, RZ, R125 ;  /* 0x000000ffff7b7224 */ /* 0x000fe200078e007d */
[----:B------:R-:W1:Y:S05]  /*5ff0*/  SYNCS.PHASECHK.TRANS64.TRYWAIT P3, [R116+URZ+0x28890], R128 ;  /* 0x02889080740075a7 */ /* 0x000e6a000806017f */
[----:B------:R-:W2:Y:S01]  /*6000*/  LDC.64 R118, c[0x0][0x300] ;  /* 0x0000c000ff767b82 */ /* 0x000ea20000000a00 */
[----:B0-----:R-:W-:Y:S01]  /*6010*/  IMAD.IADD R136, R134, 0x1, -R115 ;  /* 0x0000000186887824 */ /* 0x001fe200078e0a73 */
[----:B-1----:R-:W-:Y:S06]  /*6020*/  @!P3 BRA `(.L_x_1336) ;  /* 0x0000027000b0b947 */ /* 0x002fec0003800000 */
.L_x_1654:
[----:B------:R-:W-:Y:S05]  /*6030*/  BSYNC B1 ;  /* 0x0000000000017941 */ /* 0x000fea0003800000 */
.L_x_1335:
[----:B------:R-:W-:Y:S01]  /*6040*/  ISETP.GE.OR P3, PT, R23, R127, P0 ;  /* 0x0000007f1700720c */ /* 0x000fe20000766670 */
[----:B------:R-:W-:-:S12]  /*6050*/  BSSY B1, `(.L_x_1337) ;  /* 0x00000f2000017945 */ /* 0x000fd80003800000 */
[----:B------:R-:W-:Y:S05]  /*6060*/  @P3 BRA `(.L_x_1338) ;  /* 0x0000000c00c03947 */ /* 0x000fea0003800000 */
        /* <DEDUP_REMOVED lines=8> */
[----:B------:R-:W-:Y:S01]  /*60f0*/  IMAD.IADD R140, R61, 0x1, R125 ;  /* 0x000000013d8c7824 */ /* 0x000fe200078e027d */
[----:B------:R-:W-:-:S04]  /*6100*/  SHF.R.S32.HI R61, RZ, 0x1f, R60 ;  /* 0x0000001fff3d7819 */ /* 0x000fc8000001143c */
[----:B------:R-:W-:Y:S02]  /*6110*/  LEA.HI R60, R61, R60, RZ, 0x5 ;  /* 0x0000003c3d3c7211 */ /* 0x000fe400078f28ff */
[----:B------:R-:W-:Y:S02]  /*6120*/  IADD3.X R146, R99, R140, R97, P3, P4 ;  /* 0x0000008c63927210 */ /* 0x000fe40001fe8461 */
[----:B------:R-:W-:-:S05]  /*6130*/  LEA.HI.SX32 R60, R60, R101, 0x1b ;  /* 0x000000653c3c7211 */ /* 0x000fca00078fdaff */
[----:B------:R-:W-:-:S05]  /*6140*/  IMAD.SHL.U32 R141, R60, 0x10, RZ ;  /* 0x000000103c8d7824 */ /* 0x000fca00078e00ff */
[----:B------:R-:W-:-:S04]  /*6150*/  LOP3.LUT R61, R4, 0x70, R141, 0xf8, !PT ;  /* 0x00000070043d7812 */ /* 0x000fc800078ef88d */
[----:B------:R-:W-:-:S05]  /*6160*/  LOP3.LUT R60, R61, R114, RZ, 0x3c, !PT ;  /* 0x000000723d3c7212 */ /* 0x000fca00078e3cff */
[----:B------:R-:W-:Y:S02]  /*6170*/  IMAD.IADD R61, R231, 0x1, R60 ;  /* 0x00000001e73d7824 */ /* 0x000fe400078e023c */
[C---:B------:R-:W-:Y:S02]  /*6180*/  IMAD R60, R22.reuse, 0x6000, R93 ;  /* 0x00006000163c7824 */ /* 0x040fe400078e025d */
[----:B------:R-:W-:Y:S02]  /*6190*/  IMAD R62, R22, 0x6000, R61 ;  /* 0x00006000163e7824 */ /* 0x000fe400078e023d */
[C---:B------:R-:W-:Y:S02]  /*61a0*/  IMAD.IADD R60, R17.reuse, 0x1, R60 ;  /* 0x00000001113c7824 */ /* 0x040fe400078e023c */
[----:B------:R-:W-:-:S04]  /*61b0*/  IMAD.IADD R64, R17, 0x1, R62 ;  /* 0x0000000111407824 */ /* 0x000fc800078e023e */
[----:B------:R-:W1:Y:S04]  /*61c0*/  LDS.128 R60, [R60+0x1c400] ;  /* 0x01c400003c3c7984 */ /* 0x000e680000000c00 */
[----:B------:R-:W2:Y:S01]  /*61d0*/  LDS.128 R64, [R64+0x1c400] ;  /* 0x01c4000040407984 */ /* 0x000ea20000000c00 */
[----:B------:R-:W-:Y:S05]  /*61e0*/  @P2 BRA `(.L_x_1340) ;  /* 0x0000000c00302947 */ /* 0x000fea0003800000 */
[--C-:B------:R-:W-:Y:S02]  /*61f0*/  SHF.R.U32.HI R153, RZ, 0x8, R37.reuse ;  /* 0x00000008ff997819 */ /* 0x100fe40000011625 */
[----:B------:R-:W-:Y:S02]  /*6200*/  LOP3.LUT R36, R37, 0xff0000ff, RZ, 0xc0, !PT ;  /* 0xff0000ff25247812 */ /* 0x000fe400078ec0ff */
[----:B------:R-:W-:Y:S01]  /*6210*/  SHF.R.U32.HI R151, RZ, 0x10, R37 ;  /* 0x00000010ff977819 */ /* 0x000fe20000011625 */
[----:B------:R-:W-:Y:S01]  /*6220*/  IMAD.SHL.U32 R37, R153, 0x100, RZ ;  /* 0x0000010099257824 */ /* 0x000fe200078e00ff */
[----:B------:R-:W-:Y:S02]  /*6230*/  SHF.R.U32.HI R149, RZ, 0x8, R39 ;  /* 0x00000008ff957819 */ /* 0x000fe40000011627 */
[----:B------:R-:W-:Y:S02]  /*6240*/  SHF.R.U32.HI R147, RZ, 0x8, R43 ;  /* 0x00000008ff937819 */ /* 0x000fe4000001162b */
[----:B------:R-:W-:-:S02]  /*6250*/  LOP3.LUT R38, R39, 0xff0000ff, RZ, 0xc0, !PT ;  /* 0xff0000ff27267812 */ /* 0x000fc400078ec0ff */
[----:B------:R-:W-:Y:S01]  /*6260*/  SHF.R.U32.HI R150, RZ, 0x10, R39 ;  /* 0x00000010ff967819 */ /* 0x000fe20000011627 */
[----:B------:R-:W-:Y:S01]  /*6270*/  IMAD.SHL.U32 R39, R149, 0x100, RZ ;  /* 0x0000010095277824 */ /* 0x000fe200078e00ff */
[----:B------:R-:W-:Y:S01]  /*6280*/  LOP3.LUT R36, R36, 0xff00, R37, 0xf8, !PT ;  /* 0x0000ff0024247812 */ /* 0x000fe200078ef825 */
[----:B------:R-:W-:Y:S01]  /*6290*/  IMAD.U32 R37, R151, 0x10000, RZ ;  /* 0x0001000097257824 */ /* 0x000fe200078e00ff */
[----:B------:R-:W-:Y:S02]  /*62a0*/  LOP3.LUT R42, R43, 0xff0000ff, RZ, 0xc0, !PT ;  /* 0xff0000ff2b2a7812 */ /* 0x000fe400078ec0ff */
[----:B------:R-:W-:Y:S01]  /*62b0*/  SHF.R.U32.HI R154, RZ, 0x10, R43 ;  /* 0x00000010ff9a7819 */ /* 0x000fe2000001162b */
[----:B------:R-:W-:Y:S01]  /*62c0*/  IMAD.SHL.U32 R43, R147, 0x100, RZ ;  /* 0x00000100932b7824 */ /* 0x000fe200078e00ff */
[----:B------:R-:W-:Y:S02]  /*62d0*/  SHF.R.U32.HI R148, RZ, 0x8, R41 ;  /* 0x00000008ff947819 */ /* 0x000fe40000011629 */
[----:B------:R-:W-:Y:S01]  /*62e0*/  LOP3.LUT R39, R38, 0xff00, R39, 0xf8, !PT ;  /* 0x0000ff0026277812 */ /* 0x000fe200078ef827 */
[----:B------:R-:W-:Y:S01]  /*62f0*/  IMAD.U32 R154, R154, 0x10000, RZ ;  /* 0x000100009a9a7824 */ /* 0x000fe200078e00ff */
[----:B------:R-:W-:-:S02]  /*6300*/  LOP3.LUT R40, R41, 0xff0000ff, RZ, 0xc0, !PT ;  /* 0xff0000ff29287812 */ /* 0x000fc400078ec0ff */
[----:B------:R-:W-:Y:S01]  /*6310*/  SHF.R.U32.HI R152, RZ, 0x10, R41 ;  /* 0x00000010ff987819 */ /* 0x000fe20000011629 */
[----:B------:R-:W-:Y:S01]  /*6320*/  IMAD.SHL.U32 R41, R148, 0x100, RZ ;  /* 0x0000010094297824 */ /* 0x000fe200078e00ff */
[----:B------:R-:W-:Y:S01]  /*6330*/  LOP3.LUT R38, R36, 0xff0000, R37, 0xf8, !PT ;  /* 0x00ff000024267812 */ /* 0x000fe200078ef825 */
[----:B------:R-:W-:Y:S01]  /*6340*/  IMAD.U32 R36, R150, 0x10000, RZ ;  /* 0x0001000096247824 */ /* 0x000fe200078e00ff */
[----:B------:R-:W-:Y:S01]  /*6350*/  LOP3.LUT R151, R42, 0xff00, R43, 0xf8, !PT ;  /* 0x0000ff002a977812 */ /* 0x000fe200078ef82b */
[----:B------:R-:W-:Y:S01]  /*6360*/  IMAD.U32 R152, R152, 0x10000, RZ ;  /* 0x0001000098987824 */ /* 0x000fe200078e00ff */
[----:B------:R-:W-:Y:S02]  /*6370*/  F2FP.F16.E4M3.UNPACK_B R150, R145.H1 ;  /* 0x00000091ff96723e */ /* 0x000fe400030006ff */
[----:B--2---:R-:W-:Y:S02]  /*6380*/  F2FP.F16.E4M3.UNPACK_B R43, R64.H1 ;  /* 0x00000040ff2b723e */ /* 0x004fe400030006ff */
[----:B-1----:R-:W-:Y:S01]  /*6390*/  F2FP.F16.E4M3.UNPACK_B R42, R60.H1 ;  /* 0x0000003cff2a723e */ /* 0x002fe200030006ff */
[----:B------:R-:W-:Y:S01]  /*63a0*/  HADD2.F32 R37, -RZ, R150.H0_H0 ;  /* 0x20000096ff257230 */ /* 0x000fe20000004100 */
[----:B------:R-:W-:Y:S01]  /*63b0*/  LOP3.LUT R149, R40, 0xff00, R41, 0xf8, !PT ;  /* 0x0000ff0028957812 */ /* 0x000fe200078ef829 */
[----:B------:R-:W-:Y:S01]  /*63c0*/  HADD2.F32 R41, -RZ, R43.H0_H0 ;  /* 0x2000002bff297230 */ /* 0x000fe20000004100 */
[----:B------:R-:W-:Y:S01]  /*63d0*/  F2FP.F16.E4M3.UNPACK_B R147, R144.H1 ;  /* 0x00000090ff93723e */ /* 0x000fe200030006ff */
[--C-:B------:R-:W-:Y:S01]  /*63e0*/  HADD2.F32 R40, -RZ, R42.reuse.H0_H0 ;  /* 0x2000002aff287230 */ /* 0x100fe20000004100 */
[----:B------:R-:W-:Y:S01]  /*63f0*/  LOP3.LUT R36, R39, 0xff0000, R36, 0xf8, !PT ;  /* 0x00ff000027247812 */ /* 0x000fe200078ef824 */
[----:B------:R-:W-:-:S02]  /*6400*/  HADD2.F32 R42, -RZ, R42.H1_H1 ;  /* 0x3000002aff2a7230 */ /* 0x000fc40000004100 */
        /* <DEDUP_REMOVED lines=11> */
[----:B------:R-:W-:-:S02]  /*64c0*/  F2FP.F16.E4M3.UNPACK_B R144, R64 ;  /* 0x00000040ff90723e */ /* 0x000fc400020006ff */
[----:B------:R-:W-:Y:S02]  /*64d0*/  F2FP.F16.E4M3.UNPACK_B R150, R145 ;  /* 0x00000091ff96723e */ /* 0x000fe400020006ff */
[----:B------:R-:W-:Y:S01]  /*64e0*/  F2FP.F16.E4M3.UNPACK_B R64, R60 ;  /* 0x0000003cff40723e */ /* 0x000fe200020006ff */
[-C--:B------:R-:W-:Y:S01]  /*64f0*/  FMUL.FTZ R43, R147, R152.reuse ;  /* 0x00000098932b7220 */ /* 0x080fe20000410000 */
[C---:B------:R-:W-:Y:S01]  /*6500*/  FMUL.FTZ R152, R42.reuse, R152 ;  /* 0x000000982a987220 */ /* 0x040fe20000410000 */
[----:B------:R-:W-:Y:S02]  /*6510*/  HADD2.F32 R151, -RZ, R150.H0_H0 ;  /* 0x20000096ff977230 */ /* 0x000fe40000004100 */
[----:B------:R-:W-:Y:S02]  /*6520*/  HADD2.F32 R145, -RZ, R144.H0_H0 ;  /* 0x20000090ff917230 */ /* 0x000fe40000004100 */
[----:B------:R-:W-:Y:S01]  /*6530*/  FFMA.FTZ R43, R42, R149, -R43 ;  /* 0x000000952a2b7223 */ /* 0x000fe2000001082b */
[----:B------:R-:W-:-:S02]  /*6540*/  HADD2.F32 R60, -RZ, R64.H0_H0 ;  /* 0x20000040ff3c7230 */ /* 0x000fc40000004100 */
[----:B------:R-:W-:Y:S01]  /*6550*/  FFMA.FTZ R42, R147, R149, R152 ;  /* 0x00000095932a7223 */ /* 0x000fe20000010098 */
[----:B------:R-:W-:Y:S02]  /*6560*/  HADD2.F32 R147, -RZ, R148.H0_H0 ;  /* 0x20000094ff937230 */ /* 0x000fe40000004100 */
[-C--:B------:R-:W-:Y:S01]  /*6570*/  FMUL.FTZ R149, R145, R151.reuse ;  /* 0x0000009791957220 */ /* 0x080fe20000410000 */
[----:B------:R-:W-:Y:S02]  /*6580*/  HADD2.F32 R144, -RZ, R144.H1_H1 ;  /* 0x30000090ff907230 */ /* 0x000fe40000004100 */
[C---:B------:R-:W-:Y:S01]  /*6590*/  FMUL.FTZ R152, R60.reuse, R151 ;  /* 0x000000973c987220 */ /* 0x040fe20000410000 */
[----:B------:R-:W-:Y:S02]  /*65a0*/  HADD2.F32 R151, -RZ, R150.H1_H1 ;  /* 0x30000096ff977230 */ /* 0x000fe40000004100 */
[----:B------:R-:W-:Y:S01]  /*65b0*/  FFMA.FTZ R60, R60, R147, -R149 ;  /* 0x000000933c3c7223 */ /* 0x000fe20000010895 */
[----:B------:R-:W-:-:S02]  /*65c0*/  HADD2.F32 R64, -RZ, R64.H1_H1 ;  /* 0x30000040ff407230 */ /* 0x000fc40000004100 */
[----:B------:R-:W-:Y:S01]  /*65d0*/  FFMA.FTZ R152, R145, R147, R152 ;  /* 0x0000009391987223 */ /* 0x000fe20000010098 */
[----:B------:R-:W-:Y:S02]  /*65e0*/  HADD2.F32 R149, -RZ, R148.H1_H1 ;  /* 0x30000094ff957230 */ /* 0x000fe40000004100 */
[----:B------:R-:W-:Y:S01]  /*65f0*/  FMUL.FTZ R147, R144, R151 ;  /* 0x0000009790937220 */ /* 0x000fe20000410000 */
[----:B------:R-:W-:Y:S01]  /*6600*/  F2FP.F16.E4M3.UNPACK_B R150, R143.H1 ;  /* 0x0000008fff96723e */ /* 0x000fe200030006ff */
[C---:B------:R-:W-:Y:S01]  /*6610*/  FMUL.FTZ R155, R64.reuse, R151 ;  /* 0x00000097409b7220 */ /* 0x040fe20000410000 */
[----:B------:R-:W-:Y:S01]  /*6620*/  F2FP.F16.E4M3.UNPACK_B R145, R66.H1 ;  /* 0x00000042ff91723e */ /* 0x000fe200030006ff */
[-C--:B------:R-:W-:Y:S01]  /*6630*/  FFMA.FTZ R153, R64, R149.reuse, -R147 ;  /* 0x0000009540997223 */ /* 0x080fe20000010893 */
[----:B------:R-:W-:Y:S01]  /*6640*/  F2FP.F16.E4M3.UNPACK_B R64, R62.H1 ;  /* 0x0000003eff40723e */ /* 0x000fe200030006ff */
[----:B------:R-:W-:Y:S01]  /*6650*/  FFMA.FTZ R155, R144, R149, R155 ;  /* 0x00000095909b7223 */ /* 0x000fe2000001009b */
[----:B------:R-:W-:Y:S01]  /*6660*/  F2FP.F16.E4M3.UNPACK_B R148, R142.H1 ;  /* 0x0000008eff94723e */ /* 0x000fe200030006ff */
[----:B------:R-:W-:Y:S01]  /*6670*/  HADD2.F32 R151, -RZ, R150.H0_H0 ;  /* 0x20000096ff977230 */ /* 0x000fe20000004100 */
[----:B------:R-:W-:Y:S01]  /*6680*/  F2FP.F16.E4M3.UNPACK_B R143, R143 ;  /* 0x0000008fff8f723e */ /* 0x000fe200020006ff */
[----:B------:R-:W-:Y:S01]  /*6690*/  HADD2.F32 R147, -RZ, R145.H0_H0 ;  /* 0x20000091ff937230 */ /* 0x000fe20000004100 */
[----:B------:R-:W-:Y:S01]  /*66a0*/  F2FP.F16.E4M3.UNPACK_B R66, R66 ;  /* 0x00000042ff42723e */ /* 0x000fe200020006ff */
[----:B------:R-:W-:Y:S01]  /*66b0*/  HADD2.F32 R144, -RZ, R64.H0_H0 ;  /* 0x20000040ff907230 */ /* 0x000fe20000004100 */
[----:B------:R-:W-:Y:S01]  /*66c0*/  F2FP.F16.E4M3.UNPACK_B R62, R62 ;  /* 0x0000003eff3e723e */ /* 0x000fe200020006ff */
        /* <DEDUP_REMOVED lines=9> */
[CC--:B------:R-:W-:Y:S01]  /*6760*/  FMUL.FTZ R151, R145.reuse, R150.reuse ;  /* 0x0000009691977220 */ /* 0x0c0fe20000410000 */
[--C-:B------:R-:W-:Y:S02]  /*6770*/  HADD2.F32 R147, -RZ, R143.reuse.H0_H0 ;  /* 0x2000008fff937230 */ /* 0x100fe40000004100 */
[C---:B------:R-:W-:Y:S01]  /*6780*/  FMUL.FTZ R150, R64.reuse, R150 ;  /* 0x0000009640967220 */ /* 0x040fe20000410000 */
[----:B------:R-:W-:Y:S01]  /*6790*/  HADD2.F32 R149, -RZ, R143.H1_H1 ;  /* 0x3000008fff957230 */ /* 0x000fe20000004100 */
[----:B------:R-:W-:Y:S01]  /*67a0*/  F2FP.F16.E4M3.UNPACK_B R143, R142 ;  /* 0x0000008eff8f723e */ /* 0x000fe200020006ff */
[----:B------:R-:W-:Y:S02]  /*67b0*/  HADD2.F32 R142, -RZ, R66.H0_H0 ;  /* 0x20000042ff8e7230 */ /* 0x000fe40000004100 */
[-C--:B------:R-:W-:Y:S01]  /*67c0*/  FFMA.FTZ R159, R64, R148.reuse, -R151 ;  /* 0x00000094409f7223 */ /* 0x080fe20000010897 */
[----:B------:R-:W-:Y:S01]  /*67d0*/  FFMA.FTZ R161, R145, R148, R150 ;  /* 0x0000009491a17223 */ /* 0x000fe20000010096 */
[----:B------:R-:W-:Y:S01]  /*67e0*/  HADD2.F32 R64, -RZ, R62.H0_H0 ;  /* 0x2000003eff407230 */ /* 0x000fe20000004100 */
[----:B------:R-:W-:Y:S01]  /*67f0*/  F2FP.SATFINITE.E4M3.F32.PACK_AB_MERGE_C R41, R42, R41, RZ ;  /* 0x000000292a29723e */ /* 0x000fe200048070ff */
[----:B------:R-:W-:-:S02]  /*6800*/  HADD2.F32 R66, -RZ, R66.H1_H1 ;  /* 0x30000042ff427230 */ /* 0x000fc40000004100 */
[-C--:B------:R-:W-:Y:S01]  /*6810*/  FMUL.FTZ R151, R142, R147.reuse ;  /* 0x000000938e977220 */ /* 0x080fe20000410000 */
[--C-:B------:R-:W-:Y:S02]  /*6820*/  HADD2.F32 R145, -RZ, R143.reuse.H0_H0 ;  /* 0x2000008fff917230 */ /* 0x100fe40000004100 */
[----:B------:R-:W-:Y:S01]  /*6830*/  FMUL.FTZ R147, R64, R147 ;  /* 0x0000009340937220 */ /* 0x000fe20000410000 */
[----:B------:R-:W-:Y:S02]  /*6840*/  HADD2.F32 R62, -RZ, R62.H1_H1 ;  /* 0x3000003eff3e7230 */ /* 0x000fe40000004100 */
[----:B------:R-:W-:Y:S01]  /*6850*/  FMUL.FTZ R157, R66, R149 ;  /* 0x00000095429d7220 */ /* 0x000fe20000410000 */
[----:B------:R-:W-:Y:S02]  /*6860*/  HADD2.F32 R143, -RZ, R143.H1_H1 ;  /* 0x3000008fff8f7230 */ /* 0x000fe40000004100 */
[----:B------:R-:W-:Y:S01]  /*6870*/  FFMA.FTZ R151, R64, R145, -R151 ;  /* 0x0000009140977223 */ /* 0x000fe20000010897 */
[----:B------:R-:W-:Y:S01]  /*6880*/  F2FP.SATFINITE.E4M3.F32.PACK_AB_MERGE_C R40, R43, R40, RZ ;  /* 0x000000282b28723e */ /* 0x000fe200048070ff */
[----:B------:R-:W-:Y:S01]  /*6890*/  FMUL.FTZ R149, R62, R149 ;  /* 0x000000953e957220 */ /* 0x000fe20000410000 */
[----:B------:R-:W-:Y:S01]  /*68a0*/  F2FP.F16.E4M3.UNPACK_B R42, R65 ;  /* 0x00000041ff2a723e */ /* 0x000fe200020006ff */
[----:B------:R-:W-:Y:S01]  /*68b0*/  FFMA.FTZ R145, R142, R145, R147 ;  /* 0x000000918e917223 */ /* 0x000fe20000010093 */
[----:B------:R-:W-:Y:S01]  /*68c0*/  F2FP.F16.E4M3.UNPACK_B R43, R39 ;  /* 0x00000027ff2b723e */ /* 0x000fe200020006ff */
[-C--:B------:R-:W-:Y:S01]  /*68d0*/  FFMA.FTZ R62, R62, R143.reuse, -R157 ;  /* 0x0000008f3e3e7223 */ /* 0x080fe2000001089d */
[----:B------:R-:W-:Y:S01]  /*68e0*/  F2FP.SATFINITE.E4M3.F32.PACK_AB_MERGE_C R64, R155, R152, R41 ;  /* 0x000000989b40723e */ /* 0x000fe20004807029 */
[----:B------:R-:W-:Y:S01]  /*68f0*/  FFMA.FTZ R66, R66, R143, R149 ;  /* 0x0000008f42427223 */ /* 0x000fe20000010095 */
[----:B------:R-:W-:Y:S01]  /*6900*/  F2FP.F16.E4M3.UNPACK_B R41, R61 ;  /* 0x0000003dff29723e */ /* 0x000fe200020006ff */
[--C-:B------:R-:W-:Y:S01]  /*6910*/  HADD2.F32 R142, -RZ, R42.reuse.H0_H0 ;  /* 0x2000002aff8e7230 */ /* 0x100fe20000004100 */
[----:B------:R-:W-:Y:S01]  /*6920*/  F2FP.SATFINITE.E4M3.F32.PACK_AB_MERGE_C R144, R159, R144, RZ ;  /* 0x000000909f90723e */ /* 0x000fe200048070ff */
[----:B------:R-:W-:Y:S01]  /*6930*/  HADD2.F32 R147, -RZ, R43.H0_H0 ;  /* 0x2000002bff937230 */ /* 0x000fe20000004100 */
[----:B------:R-:W-:Y:S01]  /*6940*/  F2FP.SATFINITE.E4M3.F32.PACK_AB_MERGE_C R154, R161, R154, RZ ;  /* 0x0000009aa19a723e */ /* 0x000fe200048070ff */
[----:B------:R-:W-:Y:S01]  /*6950*/  HADD2.F32 R42, -RZ, R42.H1_H1 ;  /* 0x3000002aff2a7230 */ /* 0x000fe20000004100 */
[----:B------:R-:W-:Y:S01]  /*6960*/  F2FP.SATFINITE.E4M3.F32.PACK_AB_MERGE_C R60, R153, R60, R40 ;  /* 0x0000003c993c723e */ /* 0x000fe20004807028 */
[----:B------:R-:W-:Y:S01]  /*6970*/  HADD2.F32 R40, -RZ, R41.H0_H0 ;  /* 0x20000029ff287230 */ /* 0x000fe20000004100 */
[----:B------:R-:W-:Y:S01]  /*6980*/  F2FP.F16.E4M3.UNPACK_B R143, R38 ;  /* 0x00000026ff8f723e */ /* 0x000fe200020006ff */
[----:B------:R-:W-:Y:S01]  /*6990*/  FMUL.FTZ R149, R142, R147 ;  /* 0x000000938e957220 */ /* 0x000fe20000410000 */
[----:B------:R-:W-:Y:S01]  /*69a0*/  F2FP.SATFINITE.E4M3.F32.PACK_AB_MERGE_C R62, R62, R151, R144 ;  /* 0x000000973e3e723e */ /* 0x000fe20004807090 */
[----:B------:R-:W-:Y:S01]  /*69b0*/  HADD2.F32 R144, -RZ, R43.H1_H1 ;  /* 0x3000002bff907230 */ /* 0x000fe20000004100 */
[----:B------:R-:W-:Y:S01]  /*69c0*/  F2FP.SATFINITE.E4M3.F32.PACK_AB_MERGE_C R66, R66, R145, R154 ;  /* 0x000000914242723e */ /* 0x000fe2000480709a */
[----:B------:R-:W-:-:S02]  /*69d0*/  HADD2.F32 R145, -RZ, R143.H0_H0 ;  /* 0x2000008fff917230 */ /* 0x000fc40000004100 */
[C---:B------:R-:W-:Y:S01]  /*69e0*/  FMUL.FTZ R147, R40.reuse, R147 ;  /* 0x0000009328937220 */ /* 0x040fe20000410000 */
[----:B------:R-:W-:Y:S01]  /*69f0*/  HADD2.F32 R43, -RZ, R41.H1_H1 ;  /* 0x30000029ff2b7230 */ /* 0x000fe20000004100 */
[----:B------:R-:W-:Y:S01]  /*6a00*/  F2FP.F16.E4M3.UNPACK_B R65, R65.H1 ;  /* 0x00000041ff41723e */ /* 0x000fe200030006ff */
[----:B------:R-:W-:Y:S02]  /*6a10*/  HADD2.F32 R143, -RZ, R143.H1_H1 ;  /* 0x3000008fff8f7230 */ /* 0x000fe40000004100 */
        /* <DEDUP_REMOVED lines=8> */
[----:B------:R-:W-:Y:S01]  /*6aa0*/  HADD2.F32 R142, -RZ, R65.H0_H0 ;  /* 0x20000041ff8e7230 */ /* 0x000fe20000004100 */
[----:B------:R-:W-:Y:S01]  /*6ab0*/  F2FP.F16.E4M3.UNPACK_B R38, R38.H1 ;  /* 0x00000026ff26723e */ /* 0x000fe200030006ff */
[----:B------:R-:W-:Y:S01]  /*6ac0*/  HADD2.F32 R145, -RZ, R144.H0_H0 ;  /* 0x20000090ff917230 */ /* 0x000fe20000004100 */
[----:B------:R-:W-:Y:S01]  /*6ad0*/  F2FP.F16.E4M3.UNPACK_B R147, R37 ;  /* 0x00000025ff93723e */ /* 0x000fe200020006ff */
[----:B------:R-:W-:-:S02]  /*6ae0*/  HADD2.F32 R39, -RZ, R61.H0_H0 ;  /* 0x2000003dff277230 */ /* 0x000fc40000004100 */
[----:B------:R-:W-:Y:S02]  /*6af0*/  HADD2.F32 R65, -RZ, R65.H1_H1 ;  /* 0x30000041ff417230 */ /* 0x000fe40000004100 */
[-C--:B------:R-:W-:Y:S01]  /*6b00*/  FMUL.FTZ R150, R142, R145.reuse ;  /* 0x000000918e967220 */ /* 0x080fe20000410000 */
[----:B------:R-:W-:Y:S02]  /*6b10*/  HADD2.F32 R148, -RZ, R144.H1_H1 ;  /* 0x30000090ff947230 */ /* 0x000fe40000004100 */
[----:B------:R-:W-:Y:S01]  /*6b20*/  FMUL.FTZ R145, R39, R145 ;  /* 0x0000009127917220 */ /* 0x000fe20000410000 */
[----:B------:R-:W-:Y:S02]  /*6b30*/  HADD2.F32 R61, -RZ, R61.H1_H1 ;  /* 0x3000003dff3d7230 */ /* 0x000fe40000004100 */
[--C-:B------:R-:W-:Y:S02]  /*6b40*/  HADD2.F32 R143, -RZ, R38.reuse.H0_H0 ;  /* 0x20000026ff8f7230 */ /* 0x100fe40000004100 */
[----:B------:R-:W-:-:S02]  /*6b50*/  HADD2.F32 R144, -RZ, R38.H1_H1 ;  /* 0x30000026ff907230 */ /* 0x000fc40000004100 */
[-C--:B------:R-:W-:Y:S01]  /*6b60*/  FMUL.FTZ R38, R65, R148.reuse ;  /* 0x0000009441267220 */ /* 0x080fe20000410000 */
[C---:B------:R-:W-:Y:S01]  /*6b70*/  FMUL.FTZ R148, R61.reuse, R148 ;  /* 0x000000943d947220 */ /* 0x040fe20000410000 */
[----:B------:R-:W-:Y:S01]  /*6b80*/  FFMA.FTZ R152, R142, R143, R145 ;  /* 0x0000008f8e987223 */ /* 0x000fe20000010091 */
[----:B------:R-:W-:Y:S01]  /*6b90*/  F2FP.F16.E4M3.UNPACK_B R142, R67 ;  /* 0x00000043ff8e723e */ /* 0x000fe200020006ff */
[-C--:B------:R-:W-:Y:S01]  /*6ba0*/  FFMA.FTZ R154, R61, R144.reuse, -R38 ;  /* 0x000000903d9a7223 */ /* 0x080fe20000010826 */
[----:B------:R-:W-:Y:S01]  /*6bb0*/  FFMA.FTZ R153, R65, R144, R148 ;  /* 0x0000009041997223 */ /* 0x000fe20000010094 */
[----:B------:R-:W-:Y:S01]  /*6bc0*/  F2FP.F16.E4M3.UNPACK_B R38, R63 ;  /* 0x0000003fff26723e */ /* 0x000fe200020006ff */
[----:B------:R-:W-:Y:S01]  /*6bd0*/  FFMA.FTZ R151, R39, R143, -R150 ;  /* 0x0000008f27977223 */ /* 0x000fe20000010896 */
[----:B------:R-:W-:Y:S01]  /*6be0*/  F2FP.F16.E4M3.UNPACK_B R67, R67.H1 ;  /* 0x00000043ff43723e */ /* 0x000fe200030006ff */
[----:B------:R-:W-:Y:S01]  /*6bf0*/  HADD2.F32 R65, -RZ, R142.H0_H0 ;  /* 0x2000008eff417230 */ /* 0x000fe20000004100 */
[----:B------:R-:W-:Y:S01]  /*6c00*/  F2FP.F16.E4M3.UNPACK_B R148, R37.H1 ;  /* 0x00000025ff94723e */ /* 0x000fe200030006ff */
[----:B------:R-:W-:Y:S01]  /*6c10*/  HADD2.F32 R150, -RZ, R147.H0_H0 ;  /* 0x20000093ff967230 */ /* 0x000fe20000004100 */
[----:B------:R-:W-:Y:S01]  /*6c20*/  F2FP.F16.E4M3.UNPACK_B R63, R63.H1 ;  /* 0x0000003fff3f723e */ /* 0x000fe200030006ff */
[----:B------:R-:W-:Y:S01]  /*6c30*/  HADD2.F32 R39, -RZ, R38.H0_H0 ;  /* 0x20000026ff277230 */ /* 0x000fe20000004100 */
[-C--:B------:R-:W-:Y:S01]  /*6c40*/  F2FP.F16.E4M3.UNPACK_B R37, R36.reuse ;  /* 0x00000024ff25723e */ /* 0x080fe200020006ff */
[----:B------:R-:W-:Y:S01]  /*6c50*/  HADD2.F32 R149, -RZ, R148.H0_H0 ;  /* 0x20000094ff957230 */ /* 0x000fe20000004100 */
[----:B------:R-:W-:Y:S01]  /*6c60*/  F2FP.F16.E4M3.UNPACK_B R143, R36.H1 ;  /* 0x00000024ff8f723e */ /* 0x000fe200030006ff */
[----:B------:R-:W-:-:S02]  /*6c70*/  HADD2.F32 R36, -RZ, R67.H0_H0 ;  /* 0x20000043ff247230 */ /* 0x000fc40000004100 */
[-C--:B------:R-:W-:Y:S01]  /*6c80*/  FMUL.FTZ R156, R65, R150.reuse ;  /* 0x00000096419c7220 */ /* 0x080fe20000410000 */
[----:B------:R-:W-:Y:S02]  /*6c90*/  HADD2.F32 R61, -RZ, R63.H0_H0 ;  /* 0x2000003fff3d7230 */ /* 0x000fe40000004100 */
[----:B------:R-:W-:Y:S01]  /*6ca0*/  FMUL.FTZ R150, R39, R150 ;  /* 0x0000009627967220 */ /* 0x000fe20000410000 */
[----:B------:R-:W-:Y:S02]  /*6cb0*/  HADD2.F32 R144, -RZ, R37.H0_H0 ;  /* 0x20000025ff907230 */ /* 0x000fe40000004100 */
[-C--:B------:R-:W-:Y:S01]  /*6cc0*/  FMUL.FTZ R158, R36, R149.reuse ;  /* 0x00000095249e7220 */ /* 0x080fe20000410000 */
[----:B------:R-:W-:Y:S02]  /*6cd0*/  HADD2.F32 R145, -RZ, R143.H0_H0 ;  /* 0x2000008fff917230 */ /* 0x000fe40000004100 */
[----:B------:R-:W-:Y:S01]  /*6ce0*/  FMUL.FTZ R149, R61, R149 ;  /* 0x000000953d957220 */ /* 0x000fe20000410000 */
[----:B------:R-:W-:-:S02]  /*6cf0*/  HADD2.F32 R67, -RZ, R67.H1_H1 ;  /* 0x30000043ff437230 */ /* 0x000fc40000004100 */
[-C--:B------:R-:W-:Y:S01]  /*6d00*/  FFMA.FTZ R156, R39, R144.reuse, -R156 ;  /* 0x00000090279c7223 */ /* 0x080fe2000001089c */
[----:B------:R-:W-:Y:S02]  /*6d10*/  HADD2.F32 R148, -RZ, R148.H1_H1 ;  /* 0x30000094ff947230 */ /* 0x000fe40000004100 */
[----:B------:R-:W-:Y:S01]  /*6d20*/  FFMA.FTZ R150, R65, R144, R150 ;  /* 0x0000009041967223 */ /* 0x000fe20000010096 */
[----:B------:R-:W-:Y:S02]  /*6d30*/  HADD2.F32 R63, -RZ, R63.H1_H1 ;  /* 0x3000003fff3f7230 */ /* 0x000fe40000004100 */
[----:B------:R-:W-:Y:S01]  /*6d40*/  FFMA.FTZ R149, R36, R145, R149 ;  /* 0x0000009124957223 */ /* 0x000fe20000010095 */
[----:B------:R-:W-:Y:S02]  /*6d50*/  HADD2.F32 R142, -RZ, R142.H1_H1 ;  /* 0x3000008eff8e7230 */ /* 0x000fe40000004100 */
[----:B------:R-:W-:Y:S01]  /*6d60*/  FMUL.FTZ R144, R67, R148 ;  /* 0x0000009443907220 */ /* 0x000fe20000410000 */
[----:B------:R-:W-:-:S02]  /*6d70*/  HADD2.F32 R147, -RZ, R147.H1_H1 ;  /* 0x30000093ff937230 */ /* 0x000fc40000004100 */
[----:B------:R-:W-:Y:S01]  /*6d80*/  FMUL.FTZ R148, R63, R148 ;  /* 0x000000943f947220 */ /* 0x000fe20000410000 */
[----:B------:R-:W-:Y:S02]  /*6d90*/  HADD2.F32 R38, -RZ, R38.H1_H1 ;  /* 0x30000026ff267230 */ /* 0x000fe40000004100 */
[----:B------:R-:W-:Y:S01]  /*6da0*/  FFMA.FTZ R158, R61, R145, -R158 ;  /* 0x000000913d9e7223 */ /* 0x000fe2000001089e */
        /* <DEDUP_REMOVED lines=9> */
[----:B------:R-:W-:-:S02]  /*6e40*/  F2FP.SATFINITE.E4M3.F32.PACK_AB_MERGE_C R152, R153, R152, RZ ;  /* 0x000000989998723e */ /* 0x000fc400048070ff */
[----:B------:R-:W-:Y:S02]  /*6e50*/  F2FP.SATFINITE.E4M3.F32.PACK_AB_MERGE_C R63, R63, R158, RZ ;  /* 0x0000009e3f3f723e */ /* 0x000fe400048070ff */
[----:B------:R-:W-:Y:S02]  /*6e60*/  F2FP.SATFINITE.E4M3.F32.PACK_AB_MERGE_C R148, R148, R149, RZ ;  /* 0x000000959494723e */ /* 0x000fe400048070ff */
[----:B------:R-:W-:Y:S02]  /*6e70*/  F2FP.SATFINITE.E4M3.F32.PACK_AB_MERGE_C R61, R43, R40, R151 ;  /* 0x000000282b3d723e */ /* 0x000fe40004807097 */
[----:B------:R-:W-:Y:S02]  /*6e80*/  F2FP.SATFINITE.E4M3.F32.PACK_AB_MERGE_C R63, R39, R156, R63 ;  /* 0x0000009c273f723e */ /* 0x000fe4000480703f */
[----:B------:R-:W-:Y:S02]  /*6e90*/  F2FP.SATFINITE.E4M3.F32.PACK_AB_MERGE_C R65, R42, R41, R152 ;  /* 0x000000292a41723e */ /* 0x000fe40004807098 */
[----:B------:R-:W-:-:S07]  /*6ea0*/  F2FP.SATFINITE.E4M3.F32.PACK_AB_MERGE_C R67, R147, R150, R148 ;  /* 0x000000969343723e */ /* 0x000fce0004807094 */
.L_x_1340:
[----:B------:R-:W-:Y:S05]  /*6eb0*/  BSYNC B2 ;  /* 0x0000000000027941 */ /* 0x000fea0003800000 */
.L_x_1339:
        /* <DEDUP_REMOVED lines=11> */
.L_x_1338:
[----:B------:R-:W-:Y:S05]  /*6f70*/  BSYNC B1 ;  /* 0x0000000000017941 */ /* 0x000fea0003800000 */
.L_x_1337:
[----:B-1----:R-:W-:Y:S01]  /*6f80*/  VIADD R37, R23, 0x40 ;  /* 0x0000004017257836 */ /* 0x002fe20000000000 */
[----:B------:R-:W-:Y:S04]  /*6f90*/  BSSY B1, `(.L_x_1341) ;  /* 0x00000fb000017945 */ /* 0x000fe80003800000 */
[----:B------:R-:W-:-:S13]  /*6fa0*/  ISETP.GE.OR P3, PT, R37, R127, P0 ;  /* 0x0000007f2500720c */ /* 0x000fda0000766670 */
[----:B------:R-:W-:Y:S05]  /*6fb0*/  @P3 BRA `(.L_x_1342) ;  /* 0x0000000c00e03947 */ /* 0x000fea0003800000 */
[-C--:B--2---:R-:W-:Y:S01]  /*6fc0*/  IMAD R36, R7, R118.reuse, RZ ;  /* 0x0000007607247224 */ /* 0x084fe200078e02ff */
[----:B------:R-:W-:Y:S01]  /*6fd0*/  ISETP.NE.AND P6, PT, R0, RZ, PT ;  /* 0x000000ff0000720c */ /* 0x000fe20003fc5270 */
[C---:B------:R-:W-:Y:S01]  /*6fe0*/  IMAD.WIDE.U32 R60, R37.reuse, R118, R122 ;  /* 0x00000076253c7225 */ /* 0x040fe200078e007a */
[----:B------:R-:W-:Y:S01]  /*6ff0*/  SHF.R.U32.HI R38, RZ, 0x3, R225 ;  /* 0x00000003ff267819 */ /* 0x000fe200000116e1 */
[----:B------:R-:W-:Y:S02]  /*7000*/  BSSY B2, `(.L_x_1343) ;  /* 0x00000e8000027945 */ /* 0x000fe40003800000 */
[----:B------:R-:W-:Y:S01]  /*7010*/  IMAD R37, R37, R119, R36 ;  /* 0x0000007725257224 */ /* 0x000fe200078e0224 */
[----:B------:R-:W-:Y:S02]  /*7020*/  SEL R36, R115, R136, !P6 ;  /* 0x0000008873247207 */ /* 0x000fe40007000000 */
[----:B------:R-:W-:Y:S01]  /*7030*/  IADD3 R63, P3, P4, R68, R60, R100 ;  /* 0x0000003c443f7210 */ /* 0x000fe20007c7e064 */
        /* <DEDUP_REMOVED lines=18> */
[----:B------:R-:W-:Y:S02]  /*7160*/  LOP3.LUT R125, R45, 0xff0000ff, RZ, 0xc0, !PT ;  /* 0xff0000ff2d7d7812 */ /* 0x000fe400078ec0ff */
[----:B------:R-:W-:Y:S01]  /*7170*/  SHF.R.U32.HI R64, RZ, 0x8, R47 ;  /* 0x00000008ff407819 */ /* 0x000fe2000001162f */
[----:B------:R-:W-:Y:S01]  /*7180*/  IMAD.SHL.U32 R36, R44, 0x100, RZ ;  /* 0x000001002c247824 */ /* 0x000fe200078e00ff */
[----:B------:R-:W-:Y:S01]  /*7190*/  SHF.R.U32.HI R50, RZ, 0x8, R49 ;  /* 0x00000008ff327819 */ /* 0x000fe20000011631 */
[----:B------:R-:W-:Y:S01]  /*71a0*/  IMAD.MOV.U32 R44, RZ, RZ, R38 ;  /* 0x000000ffff2c7224 */ /* 0x000fe200078e0026 */
[----:B------:R-:W-:Y:S01]  /*71b0*/  SHF.R.U32.HI R139, RZ, 0x10, R45 ;  /* 0x00000010ff8b7819 */ /* 0x000fe2000001162d */
[----:B--2---:R-:W-:Y:S01]  /*71c0*/  IMAD.MOV.U32 R45, RZ, RZ, R42 ;  /* 0x000000ffff2d7224 */ /* 0x004fe200078e002a */
[----:B------:R-:W-:Y:S01]  /*71d0*/  LOP3.LUT R125, R125, 0xff00, R36, 0xf8, !PT ;  /* 0x0000ff007d7d7812 */ /* 0x000fe200078ef824 */
[----:B------:R-:W-:Y:S01]  /*71e0*/  IMAD.SHL.U32 R36, R64, 0x100, RZ ;  /* 0x0000010040247824 */ /* 0x000fe200078e00ff */
[----:B------:R-:W-:Y:S01]  /*71f0*/  SHF.R.U32.HI R124, RZ, 0x10, R47 ;  /* 0x00000010ff7c7819 */ /* 0x000fe2000001162f */
[----:B------:R-:W-:Y:S01]  /*7200*/  IMAD.SHL.U32 R38, R50, 0x100, RZ ;  /* 0x0000010032267824 */ /* 0x000fe200078e00ff */
[----:B------:R-:W-:-:S02]  /*7210*/  LOP3.LUT R47, R47, 0xff0000ff, RZ, 0xc0, !PT ;  /* 0xff0000ff2f2f7812 */ /* 0x000fc400078ec0ff */
[----:B------:R-:W-:Y:S02]  /*7220*/  SHF.R.U32.HI R142, RZ, 0x10, R49 ;  /* 0x00000010ff8e7819 */ /* 0x000fe40000011631 */
[--C-:B------:R-:W-:Y:S02]  /*7230*/  SHF.R.U32.HI R66, RZ, 0x10, R51.reuse ;  /* 0x00000010ff427819 */ /* 0x100fe40000011633 */
[----:B------:R-:W-:Y:S02]  /*7240*/  SHF.R.U32.HI R46, RZ, 0x8, R51 ;  /* 0x00000008ff2e7819 */ /* 0x000fe40000011633 */
[----:B------:R-:W-:Y:S01]  /*7250*/  LOP3.LUT R141, R51, 0xff0000ff, RZ, 0xc0, !PT ;  /* 0xff0000ff338d7812 */ /* 0x000fe200078ec0ff */
[----:B------:R-:W-:Y:S01]  /*7260*/  IMAD.MOV.U32 R51, RZ, RZ, R40 ;  /* 0x000000ffff337224 */ /* 0x000fe200078e0028 */
[----:B------:R-:W-:Y:S01]  /*7270*/  LOP3.LUT R49, R49, 0xff0000ff, RZ, 0xc0, !PT ;  /* 0xff0000ff31317812 */ /* 0x000fe200078ec0ff */
[----:B------:R-:W-:Y:S01]  /*7280*/  IMAD.U32 R40, R139, 0x10000, RZ ;  /* 0x000100008b287824 */ /* 0x000fe200078e00ff */
[----:B------:R-:W-:Y:S01]  /*7290*/  LOP3.LUT R47, R47, 0xff00, R36, 0xf8, !PT ;  /* 0x0000ff002f2f7812 */ /* 0x000fe200078ef824 */
[----:B------:R-:W-:Y:S01]  /*72a0*/  IMAD.U32 R36, R124, 0x10000, RZ ;  /* 0x000100007c247824 */ /* 0x000fe200078e00ff */
[----:B------:R-:W-:Y:S01]  /*72b0*/  LOP3.LUT R139, R49, 0xff00, R38, 0xf8, !PT ;  /* 0x0000ff00318b7812 */ /* 0x000fe200078ef826 */
[----:B------:R-:W-:Y:S01]  /*72c0*/  IMAD.SHL.U32 R42, R46, 0x100, RZ ;  /* 0x000001002e2a7824 */ /* 0x000fe200078e00ff */
[----:B------:R-:W-:-:S02]  /*72d0*/  F2FP.F16.E4M3.UNPACK_B R124, R138.H1 ;  /* 0x0000008aff7c723e */ /* 0x000fc400030006ff */
[----:B------:R-:W-:Y:S02]  /*72e0*/  F2FP.F16.E4M3.UNPACK_B R64, R51.H1 ;  /* 0x00000033ff40723e */ /* 0x000fe400030006ff */
[----:B------:R-:W-:Y:S01]  /*72f0*/  F2FP.F16.E4M3.UNPACK_B R49, R48.H1 ;  /* 0x00000030ff31723e */ /* 0x000fe200030006ff */
[----:B------:R-:W-:Y:S01]  /*7300*/  HADD2.F32 R38, -RZ, R124.H0_H0 ;  /* 0x2000007cff267230 */ /* 0x000fe20000004100 */
[----:B------:R-:W-:Y:S01]  /*7310*/  LOP3.LUT R36, R47, 0xff0000, R36, 0xf8, !PT ;  /* 0x00ff00002f247812 */ /* 0x000fe200078ef824 */
[----:B------:R-:W-:Y:S01]  /*7320*/  HADD2.F32 R47, -RZ, R64.H0_H0 ;  /* 0x20000040ff2f7230 */ /* 0x000fe20000004100 */
[----:B------:R-:W-:Y:S01]  /*7330*/  F2FP.F16.E4M3.UNPACK_B R50, R135.H1 ;  /* 0x00000087ff32723e */ /* 0x000fe200030006ff */
[----:B------:R-:W-:Y:S01]  /*7340*/  HADD2.F32 R46, -RZ, R49.H0_H0 ;  /* 0x20000031ff2e7230 */ /* 0x000fe20000004100 */
[----:B------:R-:W-:Y:S01]  /*7350*/  LOP3.LUT R40, R125, 0xff0000, R40, 0xf8, !PT ;  /* 0x00ff00007d287812 */ /* 0x000fe200078ef828 */
[----:B------:R-:W-:Y:S01]  /*7360*/  IMAD.U32 R125, R66, 0x10000, RZ ;  /* 0x00010000427d7824 */ /* 0x000fe200078e00ff */
[----:B------:R-:W-:Y:S01]  /*7370*/  LOP3.LUT R140, R141, 0xff00, R42, 0xf8, !PT ;  /* 0x0000ff008d8c7812 */ /* 0x000fe200078ef82a */
[----:B------:R-:W-:-:S02]  /*7380*/  IMAD.U32 R42, R142, 0x10000, RZ ;  /* 0x000100008e2a7824 */ /* 0x000fc400078e00ff */
[-C--:B------:R-:W-:Y:S01]  /*7390*/  FMUL.FTZ R141, R47, R38.reuse ;  /* 0x000000262f8d7220 */ /* 0x080fe20000410000 */
[--C-:B------:R-:W-:Y:S02]  /*73a0*/  HADD2.F32 R66, -RZ, R50.reuse.H0_H0 ;  /* 0x20000032ff427230 */ /* 0x100fe40000004100 */
[----:B------:R-:W-:Y:S01]  /*73b0*/  FMUL.FTZ R142, R46, R38 ;  /* 0x000000262e8e7220 */ /* 0x000fe20000410000 */
        /* <DEDUP_REMOVED lines=23> */
[----:B------:R-:W-:-:S02]  /*7530*/  HADD2.F32 R51, -RZ, R51.H1_H1 ;  /* 0x30000033ff337230 */ /* 0x000fc40000004100 */
[-C--:B------:R-:W-:Y:S01]  /*7540*/  FFMA.FTZ R140, R64, R50.reuse, R125 ;  /* 0x00000032408c7223 */ /* 0x080fe2000001007d */
[----:B------:R-:W-:Y:S02]  /*7550*/  HADD2.F32 R48, -RZ, R48.H1_H1 ;  /* 0x30000030ff307230 */ /* 0x000fe40000004100 */
[----:B------:R-:W-:Y:S01]  /*7560*/  FFMA.FTZ R139, R49, R50, -R66 ;  /* 0x00000032318b7223 */ /* 0x000fe20000010842 */
        /* <DEDUP_REMOVED lines=25> */
[--C-:B------:R-:W-:Y:S02]  /*7700*/  HADD2.F32 R64, -RZ, R137.reuse.H0_H0 ;  /* 0x20000089ff407230 */ /* 0x100fe40000004100 */
[----:B------:R-:W-:Y:S01]  /*7710*/  FFMA.FTZ R145, R48, R49, -R145 ;  /* 0x0000003130917223 */ /* 0x000fe20000010891 */
[----:B------:R-:W-:Y:S01]  /*7720*/  F2FP.F16.E4M3.UNPACK_B R48, R45 ;  /* 0x0000002dff30723e */ /* 0x000fe200020006ff */
[----:B------:R-:W-:Y:S01]  /*7730*/  FFMA.FTZ R124, R50, R49, R125 ;  /* 0x00000031327c7223 */ /* 0x000fe2000001007d */
[----:B------:R-:W-:Y:S01]  /*7740*/  F2FP.F16.E4M3.UNPACK_B R133, R133 ;  /* 0x00000085ff85723e */ /* 0x000fe200020006ff */
[----:B------:R-:W-:Y:S01]  /*7750*/  HADD2.F32 R45, -RZ, R44.H0_H0 ;  /* 0x2000002cff2d7230 */ /* 0x000fe20000004100 */
[----:B------:R-:W-:Y:S01]  /*7760*/  F2FP.F16.E4M3.UNPACK_B R125, R42 ;  /* 0x0000002aff7d723e */ /* 0x000fe200020006ff */
[--C-:B------:R-:W-:Y:S01]  /*7770*/  HADD2.F32 R49, -RZ, R48.reuse.H0_H0 ;  /* 0x20000030ff317230 */ /* 0x100fe20000004100 */
[----:B------:R-:W-:Y:S01]  /*7780*/  F2FP.SATFINITE.E4M3.F32.PACK_AB_MERGE_C R46, R141, R46, RZ ;  /* 0x0000002e8d2e723e */ /* 0x000fe200048070ff */
[----:B------:R-:W-:Y:S01]  /*7790*/  HADD2.F32 R137, -RZ, R137.H1_H1 ;  /* 0x30000089ff897230 */ /* 0x000fe20000004100 */
[----:B------:R-:W-:Y:S01]  /*77a0*/  F2FP.SATFINITE.E4M3.F32.PACK_AB_MERGE_C R142, R145, R142, RZ ;  /* 0x0000008e918e723e */ /* 0x000fe200048070ff */
[----:B------:R-:W-:-:S02]  /*77b0*/  HADD2.F32 R48, -RZ, R48.H1_H1 ;  /* 0x30000030ff307230 */ /* 0x000fc40000004100 */
[-C--:B------:R-:W-:Y:S01]  /*77c0*/  FMUL.FTZ R66, R49, R64.reuse ;  /* 0x0000004031427220 */ /* 0x080fe20000410000 */
[--C-:B------:R-:W-:Y:S02]  /*77d0*/  HADD2.F32 R50, -RZ, R133.reuse.H0_H0 ;  /* 0x20000085ff327230 */ /* 0x100fe40000004100 */
[C---:B------:R-:W-:Y:S01]  /*77e0*/  FMUL.FTZ R64, R45.reuse, R64 ;  /* 0x000000402d407220 */ /* 0x040fe20000410000 */
        /* <DEDUP_REMOVED lines=8> */
[----:B------:R-:W-:Y:S01]  /*7870*/  F2FP.F16.E4M3.UNPACK_B R49, R37 ;  /* 0x00000025ff31723e */ /* 0x000fe200020006ff */
[----:B------:R-:W-:Y:S01]  /*7880*/  FFMA.FTZ R137, R48, R133, R137 ;  /* 0x0000008530897223 */ /* 0x000fe20000010089 */
[----:B------:R-:W-:Y:S01]  /*7890*/  F2FP.SATFINITE.E4M3.F32.PACK_AB_MERGE_C R144, R144, R47, RZ ;  /* 0x0000002f9090723e */ /* 0x000fe200048070ff */
[----:B------:R-:W-:Y:S01]  /*78a0*/  HADD2.F32 R51, -RZ, R50.H0_H0 ;  /* 0x20000032ff337230 */ /* 0x000fe20000004100 */
[----:B------:R-:W-:Y:S01]  /*78b0*/  F2FP.SATFINITE.E4M3.F32.PACK_AB_MERGE_C R124, R124, R143, RZ ;  /* 0x0000008f7c7c723e */ /* 0x000fe200048070ff */
[----:B------:R-:W-:Y:S01]  /*78c0*/  HADD2.F32 R133, -RZ, R125.H0_H0 ;  /* 0x2000007dff857230 */ /* 0x000fe20000004100 */
[----:B------:R-:W-:Y:S01]  /*78d0*/  F2FP.F16.E4M3.UNPACK_B R66, R40 ;  /* 0x00000028ff42723e */ /* 0x000fe200020006ff */
[----:B------:R-:W-:Y:S01]  /*78e0*/  HADD2.F32 R48, -RZ, R49.H0_H0 ;  /* 0x20000031ff307230 */ /* 0x000fe20000004100 */
[----:B------:R-:W-:-:S02]  /*78f0*/  F2FP.SATFINITE.E4M3.F32.PACK_AB_MERGE_C R47, R138, R139, R46 ;  /* 0x0000008b8a2f723e */ /* 0x000fc4000480702e */
[----:B------:R-:W-:Y:S02]  /*7900*/  F2FP.SATFINITE.E4M3.F32.PACK_AB_MERGE_C R45, R44, R45, R142 ;  /* 0x0000002d2c2d723e */ /* 0x000fe4000480708e */
[----:B------:R-:W-:Y:S01]  /*7910*/  F2FP.SATFINITE.E4M3.F32.PACK_AB_MERGE_C R46, R135, R140, R144 ;  /* 0x0000008c872e723e */ /* 0x000fe20004807090 */
[-C--:B------:R-:W-:Y:S01]  /*7920*/  FMUL.FTZ R135, R51, R133.reuse ;  /* 0x0000008533877220 */ /* 0x080fe20000410000 */
[----:B------:R-:W-:Y:S01]  /*7930*/  F2FP.SATFINITE.E4M3.F32.PACK_AB_MERGE_C R44, R137, R64, R124 ;  /* 0x00000040892c723e */ /* 0x000fe2000480707c */
[----:B------:R-:W-:Y:S02]  /*7940*/  HADD2.F32 R124, -RZ, R66.H0_H0 ;  /* 0x20000042ff7c7230 */ /* 0x000fe40000004100 */
[----:B------:R-:W-:Y:S01]  /*7950*/  FMUL.FTZ R138, R48, R133 ;  /* 0x00000085308a7220 */ /* 0x000fe20000410000 */
[----:B------:R-:W-:Y:S01]  /*7960*/  HADD2.F32 R64, -RZ, R50.H1_H1 ;  /* 0x30000032ff407230 */ /* 0x000fe20000004100 */
[----:B------:R-:W-:Y:S01]  /*7970*/  F2FP.F16.E4M3.UNPACK_B R37, R37.H1 ;  /* 0x00000025ff25723e */ /* 0x000fe200030006ff */
[----:B------:R-:W-:-:S02]  /*7980*/  HADD2.F32 R133, -RZ, R125.H1_H1 ;  /* 0x3000007dff857230 */ /* 0x000fc40000004100 */
[-C--:B------:R-:W-:Y:S01]  /*7990*/  FFMA.FTZ R48, R48, R124.reuse, -R135 ;  /* 0x0000007c30307223 */ /* 0x080fe20000010887 */
[----:B------:R-:W-:Y:S02]  /*79a0*/  HADD2.F32 R50, -RZ, R49.H1_H1 ;  /* 0x30000031ff327230 */ /* 0x000fe40000004100 */
[----:B------:R-:W-:Y:S01]  /*79b0*/  FFMA.FTZ R49, R51, R124, R138 ;  /* 0x0000007c33317223 */ /* 0x000fe2000001008a */
[----:B------:R-:W-:Y:S02]  /*79c0*/  HADD2.F32 R125, -RZ, R66.H1_H1 ;  /* 0x30000042ff7d7230 */ /* 0x000fe40000004100 */
[----:B------:R-:W-:Y:S01]  /*79d0*/  FMUL.FTZ R135, R64, R133 ;  /* 0x0000008540877220 */ /* 0x000fe20000410000 */
[----:B------:R-:W-:Y:S01]  /*79e0*/  F2FP.F16.E4M3.UNPACK_B R51, R41.H1 ;  /* 0x00000029ff33723e */ /* 0x000fe200030006ff */
[C---:B------:R-:W-:Y:S01]  /*79f0*/  FMUL.FTZ R133, R50.reuse, R133 ;  /* 0x0000008532857220 */ /* 0x040fe20000410000 */
[----:B------:R-:W-:Y:S02]  /*7a00*/  HADD2.F32 R41, -RZ, R37.H0_H0 ;  /* 0x20000025ff297230 */ /* 0x000fe40000004100 */
[-C--:B------:R-:W-:Y:S01]  /*7a10*/  FFMA.FTZ R137, R50, R125.reuse, -R135 ;  /* 0x0000007d32897223 */ /* 0x080fe20000010887 */
[----:B------:R-:W-:Y:S01]  /*7a20*/  F2FP.F16.E4M3.UNPACK_B R50, R42.H1 ;  /* 0x0000002aff32723e */ /* 0x000fe200030006ff */
[----:B------:R-:W-:Y:S01]  /*7a30*/  FFMA.FTZ R138, R64, R125, R133 ;  /* 0x0000007d408a7223 */ /* 0x000fe20000010085 */
[--C-:B------:R-:W-:Y:S01]  /*7a40*/  HADD2.F32 R42, -RZ, R51.reuse.H0_H0 ;  /* 0x20000033ff2a7230 */ /* 0x100fe20000004100 */
[----:B------:R-:W-:Y:S01]  /*7a50*/  F2FP.F16.E4M3.UNPACK_B R40, R40.H1 ;  /* 0x00000028ff28723e */ /* 0x000fe200030006ff */
[----:B------:R-:W-:-:S02]  /*7a60*/  HADD2.F32 R51, -RZ, R51.H1_H1 ;  /* 0x30000033ff337230 */ /* 0x000fc40000004100 */
[--C-:B------:R-:W-:Y:S02]  /*7a70*/  HADD2.F32 R64, -RZ, R50.reuse.H0_H0 ;  /* 0x20000032ff407230 */ /* 0x100fe40000004100 */
[----:B------:R-:W-:Y:S02]  /*7a80*/  HADD2.F32 R66, -RZ, R50.H1_H1 ;  /* 0x30000032ff427230 */ /* 0x000fe40000004100 */
[----:B------:R-:W-:Y:S02]  /*7a90*/  HADD2.F32 R37, -RZ, R37.H1_H1 ;  /* 0x30000025ff257230 */ /* 0x000fe40000004100 */
[-C--:B------:R-:W-:Y:S01]  /*7aa0*/  FMUL.FTZ R124, R42, R64.reuse ;  /* 0x000000402a7c7220 */ /* 0x080fe20000410000 */
[--C-:B------:R-:W-:Y:S02]  /*7ab0*/  HADD2.F32 R50, -RZ, R40.reuse.H0_H0 ;  /* 0x20000028ff327230 */ /* 0x100fe40000004100 */
[----:B------:R-:W-:Y:S01]  /*7ac0*/  FMUL.FTZ R125, R41, R64 ;  /* 0x00000040297d7220 */ /* 0x000fe20000410000 */
[----:B------:R-:W-:-:S02]  /*7ad0*/  HADD2.F32 R40, -RZ, R40.H1_H1 ;  /* 0x30000028ff287230 */ /* 0x000fc40000004100 */
[-C--:B------:R-:W-:Y:S01]  /*7ae0*/  FMUL.FTZ R64, R51, R66.reuse ;  /* 0x0000004233407220 */ /* 0x080fe20000410000 */
[----:B------:R-:W-:Y:S01]  /*7af0*/  FMUL.FTZ R66, R37, R66 ;  /* 0x0000004225427220 */ /* 0x000fe20000410000 */
[-C--:B------:R-:W-:Y:S01]  /*7b00*/  FFMA.FTZ R140, R42, R50.reuse, R125 ;  /* 0x000000322a8c7223 */ /* 0x080fe2000001007d */
[----:B------:R-:W-:Y:S01]  /*7b10*/  FFMA.FTZ R139, R41, R50, -R124 ;  /* 0x00000032298b7223 */ /* 0x000fe2000001087c */
[-C--:B------:R-:W-:Y:S01]  /*7b20*/  FFMA.FTZ R142, R37, R40.reuse, -R64 ;  /* 0x00000028258e7223 */ /* 0x080fe20000010840 */
[----:B------:R-:W-:Y:S01]  /*7b30*/  F2FP.F16.E4M3.UNPACK_B R42, R43 ;  /* 0x0000002bff2a723e */ /* 0x000fe200020006ff */
[----:B------:R-:W-:Y:S01]  /*7b40*/  FFMA.FTZ R141, R51, R40, R66 ;  /* 0x00000028338d7223 */ /* 0x000fe20000010042 */
[----:B------:R-:W-:Y:S02]  /*7b50*/  F2FP.F16.E4M3.UNPACK_B R37, R39 ;  /* 0x00000027ff25723e */ /* 0x000fe400020006ff */
[----:B------:R-:W-:Y:S01]  /*7b60*/  F2FP.F16.E4M3.UNPACK_B R43, R43.H1 ;  /* 0x0000002bff2b723e */ /* 0x000fe200030006ff */
[--C-:B------:R-:W-:Y:S01]  /*7b70*/  HADD2.F32 R50, -RZ, R42.reuse.H0_H0 ;  /* 0x2000002aff327230 */ /* 0x100fe20000004100 */
[-C--:B------:R-:W-:Y:S01]  /*7b80*/  F2FP.F16.E4M3.UNPACK_B R66, R38.reuse ;  /* 0x00000026ff42723e */ /* 0x080fe200020006ff */
[----:B------:R-:W-:Y:S01]  /*7b90*/  HADD2.F32 R40, -RZ, R37.H0_H0 ;  /* 0x20000025ff287230 */ /* 0x000fe20000004100 */
[----:B------:R-:W-:Y:S01]  /*7ba0*/  F2FP.F16.E4M3.UNPACK_B R124, R38.H1 ;  /* 0x00000026ff7c723e */ /* 0x000fe200030006ff */
[----:B------:R-:W-:Y:S01]  /*7bb0*/  HADD2.F32 R42, -RZ, R42.H1_H1 ;  /* 0x3000002aff2a7230 */ /* 0x000fe20000004100 */
        /* <DEDUP_REMOVED lines=14> */
[-C--:B------:R-:W-:Y:S01]  /*7ca0*/  FFMA.FTZ R133, R50, R125.reuse, R133 ;  /* 0x0000007d32857223 */ /* 0x080fe20000010085 */
[----:B------:R-:W-:Y:S02]  /*7cb0*/  HADD2.F32 R124, -RZ, R124.H1_H1 ;  /* 0x3000007cff7c7230 */ /* 0x000fe40000004100 */
[----:B------:R-:W-:Y:S01]  /*7cc0*/  FFMA.FTZ R135, R36, R64, R135 ;  /* 0x0000004024877223 */ /* 0x000fe20000010087 */
[----:B------:R-:W-:Y:S02]  /*7cd0*/  HADD2.F32 R39, -RZ, R39.H1_H1 ;  /* 0x30000027ff277230 */ /* 0x000fe40000004100 */
[----:B------:R-:W-:Y:S01]  /*7ce0*/  FFMA.FTZ R143, R40, R125, -R143 ;  /* 0x0000007d288f7223 */ /* 0x000fe2000001088f */
[----:B------:R-:W-:Y:S02]  /*7cf0*/  HADD2.F32 R66, -RZ, R66.H1_H1 ;  /* 0x30000042ff427230 */ /* 0x000fe40000004100 */
[----:B------:R-:W-:Y:S01]  /*7d00*/  FMUL.FTZ R50, R43, R124 ;  /* 0x0000007c2b327220 */ /* 0x000fe20000410000 */
[----:B------:R-:W-:-:S02]  /*7d10*/  HADD2.F32 R37, -RZ, R37.H1_H1 ;  /* 0x30000025ff257230 */ /* 0x000fc40000004100 */
[----:B------:R-:W-:Y:S01]  /*7d20*/  FMUL.FTZ R124, R39, R124 ;  /* 0x0000007c277c7220 */ /* 0x000fe20000410000 */
[----:B------:R-:W-:Y:S02]  /*7d30*/  HADD2.F32 R36, -RZ, R51.H1_H1 ;  /* 0x30000033ff247230 */ /* 0x000fe40000004100 */
[----:B------:R-:W-:Y:S01]  /*7d40*/  FFMA.FTZ R144, R41, R64, -R144 ;  /* 0x0000004029907223 */ /* 0x000fe20000010890 */
[----:B------:R-:W-:Y:S02]  /*7d50*/  HADD2.F32 R38, -RZ, R38.H1_H1 ;  /* 0x30000026ff267230 */ /* 0x000fe40000004100 */
[CC--:B------:R-:W-:Y:S01]  /*7d60*/  FMUL.FTZ R40, R42.reuse, R66.reuse ;  /* 0x000000422a287220 */ /* 0x0c0fe20000410000 */
[----:B------:R-:W-:Y:S01]  /*7d70*/  FMUL.FTZ R41, R37, R66 ;  /* 0x0000004225297220 */ /* 0x000fe20000410000 */
[-C--:B------:R-:W-:Y:S01]  /*7d80*/  FFMA.FTZ R39, R39, R36.reuse, -R50 ;  /* 0x0000002427277223 */ /* 0x080fe20000010832 */
[----:B------:R-:W-:Y:S01]  /*7d90*/  FFMA.FTZ R124, R43, R36, R124 ;  /* 0x000000242b7c7223 */ /* 0x000fe2000001007c */
[-C--:B------:R-:W-:Y:S01]  /*7da0*/  FFMA.FTZ R40, R37, R38.reuse, -R40 ;  /* 0x0000002625287223 */ /* 0x080fe20000010828 */
[----:B------:R-:W-:Y:S01]  /*7db0*/  FFMA.FTZ R38, R42, R38, R41 ;  /* 0x000000262a267223 */ /* 0x000fe20000010029 */
[----:B------:R-:W-:Y:S01]  /*7dc0*/  F2FP.SATFINITE.E4M3.F32.PACK_AB_MERGE_C R139, R142, R139, RZ ;  /* 0x0000008b8e8b723e */ /* 0x000fe200048070ff */
[----:B------:R-:W-:Y:S01]  /*7dd0*/  IMAD.MOV.U32 R36, RZ, RZ, R47 ;  /* 0x000000ffff247224 */ /* 0x000fe200078e002f */
[----:B------:R-:W-:Y:S01]  /*7de0*/  F2FP.SATFINITE.E4M3.F32.PACK_AB_MERGE_C R39, R39, R144, RZ ;  /* 0x000000902727723e */ /* 0x000fe200048070ff */
[----:B------:R-:W-:Y:S01]  /*7df0*/  IMAD.MOV.U32 R42, RZ, RZ, R44 ;  /* 0x000000ffff2a7224 */ /* 0x000fe200078e002c */
[----:B------:R-:W-:-:S02]  /*7e00*/  F2FP.SATFINITE.E4M3.F32.PACK_AB_MERGE_C R124, R124, R135, RZ ;  /* 0x000000877c7c723e */ /* 0x000fc400048070ff */
[----:B------:R-:W-:Y:S02]  /*7e10*/  F2FP.SATFINITE.E4M3.F32.PACK_AB_MERGE_C R140, R141, R140, RZ ;  /* 0x0000008c8d8c723e */ /* 0x000fe400048070ff */
[----:B------:R-:W-:Y:S01]  /*7e20*/  F2FP.SATFINITE.E4M3.F32.PACK_AB_MERGE_C R39, R40, R143, R39 ;  /* 0x0000008f2827723e */ /* 0x000fe20004807027 */
[----:B------:R-:W-:Y:S01]  /*7e30*/  IMAD.MOV.U32 R40, RZ, RZ, R46 ;  /* 0x000000ffff287224 */ /* 0x000fe200078e002e */
[----:B------:R-:W-:Y:S01]  /*7e40*/  F2FP.SATFINITE.E4M3.F32.PACK_AB_MERGE_C R43, R38, R133, R124 ;  /* 0x00000085262b723e */ /* 0x000fe2000480707c */
[----:B------:R-:W-:Y:S01]  /*7e50*/  IMAD.MOV.U32 R38, RZ, RZ, R45 ;  /* 0x000000ffff267224 */ /* 0x000fe200078e002d */
[----:B------:R-:W-:Y:S02]  /*7e60*/  F2FP.SATFINITE.E4M3.F32.PACK_AB_MERGE_C R37, R137, R48, R139 ;  /* 0x000000308925723e */ /* 0x000fe4000480708b */
[----:B------:R-:W-:-:S07]  /*7e70*/  F2FP.SATFINITE.E4M3.F32.PACK_AB_MERGE_C R41, R138, R49, R140 ;  /* 0x000000318a29723e */ /* 0x000fce000480708c */
.L_x_1344:
[----:B------:R-:W-:Y:S05]  /*7e80*/  BSYNC B2 ;  /* 0x0000000000027941 */ /* 0x000fea0003800000 */
.L_x_1343:
        /* <DEDUP_REMOVED lines=11> */
.L_x_1342:
[----:B------:R-:W-:Y:S05]  /*7f40*/  BSYNC B1 ;  /* 0x0000000000017941 */ /* 0x000fea0003800000 */
.L_x_1341:
[----:B-1----:R-:W-:Y:S02]  /*7f50*/  VIADD R37, R23, 0x80 ;  /* 0x0000008017257836 */ /* 0x002fe40000000000 */
[-C--:B--2---:R-:W-:Y:S02]  /*7f60*/  IMAD R36, R6, R118.reuse, RZ ;  /* 0x0000007606247224 */ /* 0x084fe400078e02ff */
[C---:B------:R-:W-:Y:S01]  /*7f70*/  IMAD.WIDE.U32 R122, R37.reuse, R118, R122 ;  /* 0x00000076257a7225 */ /* 0x040fe200078e007a */
[----:B------:R-:W-:-:S03]  /*7f80*/  ISETP.GE.OR P3, PT, R37, R127, P0 ;  /* 0x0000007f2500720c */ /* 0x000fc60000766670 */
[----:B------:R-:W-:-:S10]  /*7f90*/  IMAD R119, R37, R119, R36 ;  /* 0x0000007725777224 */ /* 0x000fd400078e0224 */
[----:B------:R-:W-:Y:S05]  /*7fa0*/  @P3 BRA `(.L_x_1327) ;  /* 0x00000014001c3947 */ /* 0x000fea0003800000 */
[----:B------:R-:W1:Y:S01]  /*7fb0*/  LDC.64 R44, c[0x0][0x2e8] ;  /* 0x0000ba00ff2c7b82 */ /* 0x000e620000000a00 */
[----:B------:R-:W-:Y:S01]  /*7fc0*/  ISETP.NE.AND P6, PT, R0, RZ, PT ;  /* 0x000000ff0000720c */ /* 0x000fe20003fc5270 */
[----:B------:R-:W-:Y:S01]  /*7fd0*/  IMAD.IADD R48, R123, 0x1, R119 ;  /* 0x000000017b307824 */ /* 0x000fe200078e0277 */
[----:B------:R-:W-:Y:S01]  /*7fe0*/  IADD3 R47, P3, P4, R68, R122, R100 ;  /* 0x0000007a442f7210 */ /* 0x000fe20007c7e064 */
[----:B------:R-:W-:Y:S01]  /*7ff0*/  BSSY B1, `(.L_x_1345) ;  /* 0x00000e7000017945 */ /* 0x000fe20003800000 */
[----:B------:R-:W-:Y:S02]  /*8000*/  SEL R136, R115, R136, !P6 ;  /* 0x0000008873887207 */ /* 0x000fe40007000000 */
[----:B------:R-:W-:Y:S02]  /*8010*/  IADD3.X R36, R99, R48, R97, P3, P4 ;  /* 0x0000003063247210 */ /* 0x000fe40001fe8461 */
[----:B------:R-:W-:-:S04]  /*8020*/  SHF.R.S32.HI R37, RZ, 0x1f, R136 ;  /* 0x0000001fff257819 */ /* 0x000fc80000011488 */
[----:B------:R-:W-:-:S04]  /*8030*/  LEA.HI R136, R37, R136, RZ, 0x5 ;  /* 0x0000008825887211 */ /* 0x000fc800078f28ff */
[----:B------:R-:W-:-:S05]  /*8040*/  LEA.HI.SX32 R49, R136, R101, 0x1b ;  /* 0x0000006588317211 */ /* 0x000fca00078fdaff */
[----:B------:R-:W-:Y:S01]  /*8050*/  IMAD.SHL.U32 R49, R49, 0x10, RZ ;  /* 0x0000001031317824 */ /* 0x000fe200078e00ff */
[----:B-1----:R-:W-:-:S05]  /*8060*/  IADD3 R46, P3, R47, R44, RZ ;  /* 0x0000002c2f2e7210 */ /* 0x002fca0007f7e0ff */
[----:B------:R-:W-:Y:S01]  /*8070*/  IMAD.X R47, R36, 0x1, R45, P3 ;  /* 0x00000001242f7824 */ /* 0x000fe200018e062d */
[----:B------:R-:W-:-:S04]  /*8080*/  LOP3.LUT R36, R226, 0x70, R49, 0xf8, !PT ;  /* 0x00000070e2247812 */ /* 0x000fc800078ef831 */
[----:B------:R-:W-:Y:S01]  /*8090*/  LOP3.LUT R37, R36, R9, RZ, 0x3c, !PT ;  /* 0x0000000924257212 */ /* 0x000fe200078e3cff */
[----:B------:R-:W-:-:S04]  /*80a0*/  IMAD R36, R22, 0x6000, R91 ;  /* 0x0000600016247824 */ /* 0x000fc800078e025b */
[----:B------:R-:W-:Y:S02]  /*80b0*/  IMAD.IADD R37, R234, 0x1, R37 ;  /* 0x00000001ea257824 */ /* 0x000fe400078e0225 */
[----:B------:R-:W-:Y:S02]  /*80c0*/  IMAD.IADD R36, R17, 0x1, R36 ;  /* 0x0000000111247824 */ /* 0x000fe400078e0224 */
        /* <DEDUP_REMOVED lines=8> */
[----:B--2---:R-:W-:Y:S01]  /*8150*/  IMAD.MOV.U32 R54, RZ, RZ, R40 ;  /* 0x000000ffff367224 */ /* 0x004fe200078e0028 */
[----:B------:R-:W-:Y:S01]  /*8160*/  SHF.R.U32.HI R60, RZ, 0x8, R57 ;  /* 0x00000008ff3c7819 */ /* 0x000fe20000011639 */
[----:B------:R-:W-:Y:S01]  /*8170*/  IMAD.SHL.U32 R36, R67, 0x100, RZ ;  /* 0x0000010043247824 */ /* 0x000fe200078e00ff */
[----:B------:R-:W-:Y:S02]  /*8180*/  LOP3.LUT R51, R53, 0xff0000ff, RZ, 0xc0, !PT ;  /* 0xff0000ff35337812 */ /* 0x000fe400078ec0ff */
[----:B------:R-:W-:Y:S01]  /*8190*/  SHF.R.U32.HI R66, RZ, 0x10, R53 ;  /* 0x00000010ff427819 */ /* 0x000fe20000011635 */
[----:B------:R-:W-:Y:S01]  /*81a0*/  IMAD.MOV.U32 R53, RZ, RZ, R38 ;  /* 0x000000ffff357224 */ /* 0x000fe200078e0026 */
[----:B------:R-:W-:-:S02]  /*81b0*/  LOP3.LUT R52, R55, 0xff0000ff, RZ, 0xc0, !PT ;  /* 0xff0000ff37347812 */ /* 0x000fc400078ec0ff */
[----:B------:R-:W-:Y:S01]  /*81c0*/  SHF.R.U32.HI R62, RZ, 0x10, R55 ;  /* 0x00000010ff3e7819 */ /* 0x000fe20000011637 */
[----:B------:R-:W-:Y:S01]  /*81d0*/  IMAD.SHL.U32 R55, R64, 0x100, RZ ;  /* 0x0000010040377824 */ /* 0x000fe200078e00ff */
[--C-:B------:R-:W-:Y:S02]  /*81e0*/  SHF.R.U32.HI R61, RZ, 0x8, R59.reuse ;  /* 0x00000008ff3d7819 */ /* 0x100fe4000001163b */
[----:B------:R-:W-:Y:S02]  /*81f0*/  LOP3.LUT R58, R59, 0xff0000ff, RZ, 0xc0, !PT ;  /* 0xff0000ff3b3a7812 */ /* 0x000fe400078ec0ff */
[----:B------:R-:W-:Y:S01]  /*8200*/  SHF.R.U32.HI R65, RZ, 0x10, R59 ;  /* 0x00000010ff417819 */ /* 0x000fe2000001163b */
[----:B------:R-:W-:Y:S01]  /*8210*/  IMAD.SHL.U32 R59, R60, 0x100, RZ ;  /* 0x000001003c3b7824 */ /* 0x000fe200078e00ff */
[----:B------:R-:W-:Y:S01]  /*8220*/  LOP3.LUT R36, R51, 0xff00, R36, 0xf8, !PT ;  /* 0x0000ff0033247812 */ /* 0x000fe200078ef824 */
[----:B------:R-:W-:Y:S01]  /*8230*/  IMAD.U32 R51, R66, 0x10000, RZ ;  /* 0x0001000042337824 */ /* 0x000fe200078e00ff */
[----:B------:R-:W-:Y:S01]  /*8240*/  LOP3.LUT R56, R57, 0xff0000ff, RZ, 0xc0, !PT ;  /* 0xff0000ff39387812 */ /* 0x000fe200078ec0ff */
[----:B------:R-:W-:Y:S01]  /*8250*/  IMAD.SHL.U32 R61, R61, 0x100, RZ ;  /* 0x000001003d3d7824 */ /* 0x000fe200078e00ff */
[----:B------:R-:W-:Y:S01]  /*8260*/  SHF.R.U32.HI R63, RZ, 0x10, R57 ;  /* 0x00000010ff3f7819 */ /* 0x000fe20000011639 */
[----:B------:R-:W-:Y:S01]  /*8270*/  IMAD.MOV.U32 R57, RZ, RZ, R42 ;  /* 0x000000ffff397224 */ /* 0x000fe200078e002a */
[----:B------:R-:W-:Y:S01]  /*8280*/  LOP3.LUT R52, R52, 0xff00, R55, 0xf8, !PT ;  /* 0x0000ff0034347812 */ /* 0x000fe200078ef837 */
[----:B------:R-:W-:Y:S01]  /*8290*/  IMAD.U32 R65, R65, 0x10000, RZ ;  /* 0x0001000041417824 */ /* 0x000fe200078e00ff */
[----:B------:R-:W-:Y:S01]  /*82a0*/  LOP3.LUT R42, R56, 0xff00, R59, 0xf8, !PT ;  /* 0x0000ff00382a7812 */ /* 0x000fe200078ef83b */
[----:B------:R-:W-:Y:S01]  /*82b0*/  IMAD.U32 R59, R62, 0x10000, RZ ;  /* 0x000100003e3b7824 */ /* 0x000fe200078e00ff */
[----:B------:R-:W-:Y:S01]  /*82c0*/  LOP3.LUT R40, R36, 0xff0000, R51, 0xf8, !PT ;  /* 0x00ff000024287812 */ /* 0x000fe200078ef833 */
[----:B------:R-:W-:Y:S01]  /*82d0*/  IMAD.U32 R63, R63, 0x10000, RZ ;  /* 0x000100003f3f7824 */ /* 0x000fe200078e00ff */
[----:B------:R-:W-:-:S02]  /*82e0*/  F2FP.F16.E4M3.UNPACK_B R60, R132.H1 ;  /* 0x00000084ff3c723e */ /* 0x000fc400030006ff */
        /* <DEDUP_REMOVED lines=8> */
[----:B------:R-:W-:-:S02]  /*8370*/  LOP3.LUT R38, R38, 0xff0000, R65, 0xf8, !PT ;  /* 0x00ff000026267812 */ /* 0x000fc400078ef841 */
[-C--:B------:R-:W-:Y:S01]  /*8380*/  FMUL.FTZ R67, R56, R61.reuse ;  /* 0x0000003d38437220 */ /* 0x080fe20000410000 */
[----:B------:R-:W-:Y:S02]  /*8390*/  HADD2.F32 R59, -RZ, R58.H0_H0 ;  /* 0x2000003aff3b7230 */ /* 0x000fe40000004100 */
[----:B------:R-:W-:Y:S01]  /*83a0*/  FMUL.FTZ R61, R52, R61 ;  /* 0x0000003d343d7220 */ /* 0x000fe20000410000 */
[----:B------:R-:W-:Y:S02]  /*83b0*/  F2FP.F16.E4M3.UNPACK_B R132, R132 ;  /* 0x00000084ff84723e */ /* 0x000fe400020006ff */
[----:B------:R-:W-:Y:S01]  /*83c0*/  F2FP.F16.E4M3.UNPACK_B R54, R54 ;  /* 0x00000036ff36723e */ /* 0x000fe200020006ff */
[-C--:B------:R-:W-:Y:S01]  /*83d0*/  FFMA.FTZ R65, R56, R59.reuse, R61 ;  /* 0x0000003b38417223 */ /* 0x080fe2000001003d */
[----:B------:R-:W-:Y:S01]  /*83e0*/  FFMA.FTZ R67, R52, R59, -R67 ;  /* 0x0000003b34437223 */ /* 0x000fe20000010843 */
[----:B------:R-:W-:Y:S01]  /*83f0*/  HADD2.F32 R61, -RZ, R60.H1_H1 ;  /* 0x3000003cff3d7230 */ /* 0x000fe20000004100 */
[----:B------:R-:W-:Y:S01]  /*8400*/  F2FP.F16.E4M3.UNPACK_B R50, R50 ;  /* 0x00000032ff32723e */ /* 0x000fe200020006ff */
[----:B------:R-:W-:Y:S01]  /*8410*/  HADD2.F32 R56, -RZ, R55.H1_H1 ;  /* 0x30000037ff387230 */ /* 0x000fe20000004100 */
[----:B------:R-:W-:Y:S01]  /*8420*/  LOP3.LUT R42, R42, 0xff0000, R63, 0xf8, !PT ;  /* 0x00ff00002a2a7812 */ /* 0x000fe200078ef83f */
[----:B------:R-:W-:Y:S01]  /*8430*/  HADD2.F32 R52, -RZ, R51.H1_H1 ;  /* 0x30000033ff347230 */ /* 0x000fe20000004100 */
[----:B------:R-:W-:Y:S01]  /*8440*/  F2FP.F16.E4M3.UNPACK_B R130, R130 ;  /* 0x00000082ff82723e */ /* 0x000fe200020006ff */
[----:B------:R-:W-:-:S02]  /*8450*/  HADD2.F32 R59, -RZ, R58.H1_H1 ;  /* 0x3000003aff3b7230 */ /* 0x000fc40000004100 */
[-C--:B------:R-:W-:Y:S01]  /*8460*/  FMUL.FTZ R63, R56, R61.reuse ;  /* 0x0000003d383f7220 */ /* 0x080fe20000410000 */
[----:B------:R-:W-:Y:S02]  /*8470*/  HADD2.F32 R58, -RZ, R132.H0_H0 ;  /* 0x20000084ff3a7230 */ /* 0x000fe40000004100 */
[C---:B------:R-:W-:Y:S01]  /*8480*/  FMUL.FTZ R61, R52.reuse, R61 ;  /* 0x0000003d343d7220 */ /* 0x040fe20000410000 */
[----:B------:R-:W-:Y:S02]  /*8490*/  HADD2.F32 R55, -RZ, R54.H0_H0 ;  /* 0x20000036ff377230 */ /* 0x000fe40000004100 */
[-C--:B------:R-:W-:Y:S01]  /*84a0*/  FFMA.FTZ R66, R52, R59.reuse, -R63 ;  /* 0x0000003b34427223 */ /* 0x080fe2000001083f */
[----:B------:R-:W-:Y:S02]  /*84b0*/  HADD2.F32 R51, -RZ, R50.H0_H0 ;  /* 0x20000032ff337230 */ /* 0x000fe40000004100 */
[----:B------:R-:W-:Y:S01]  /*84c0*/  FFMA.FTZ R118, R56, R59, R61 ;  /* 0x0000003b38767223 */ /* 0x000fe2000001003d */
[----:B------:R-:W-:-:S02]  /*84d0*/  HADD2.F32 R52, -RZ, R130.H0_H0 ;  /* 0x20000082ff347230 */ /* 0x000fc40000004100 */
[-C--:B------:R-:W-:Y:S01]  /*84e0*/  FMUL.FTZ R56, R55, R58.reuse ;  /* 0x0000003a37387220 */ /* 0x080fe20000410000 */
[----:B------:R-:W-:Y:S02]  /*84f0*/  HADD2.F32 R59, -RZ, R132.H1_H1 ;  /* 0x30000084ff3b7230 */ /* 0x000fe40000004100 */
[C---:B------:R-:W-:Y:S01]  /*8500*/  FMUL.FTZ R58, R51.reuse, R58 ;  /* 0x0000003a333a7220 */ /* 0x040fe20000410000 */
[----:B------:R-:W-:Y:S02]  /*8510*/  HADD2.F32 R54, -RZ, R54.H1_H1 ;  /* 0x30000036ff367230 */ /* 0x000fe40000004100 */
[-C--:B------:R-:W-:Y:S01]  /*8520*/  FFMA.FTZ R61, R51, R52.reuse, -R56 ;  /* 0x00000034333d7223 */ /* 0x080fe20000010838 */
[----:B------:R-:W-:Y:S02]  /*8530*/  HADD2.F32 R50, -RZ, R50.H1_H1 ;  /* 0x30000032ff327230 */ /* 0x000fe40000004100 */
[----:B------:R-:W-:Y:S01]  /*8540*/  FFMA.FTZ R62, R55, R52, R58 ;  /* 0x00000034373e7223 */ /* 0x000fe2000001003a */
[----:B------:R-:W-:-:S02]  /*8550*/  HADD2.F32 R51, -RZ, R130.H1_H1 ;  /* 0x30000082ff337230 */ /* 0x000fc40000004100 */
[----:B------:R-:W-:Y:S01]  /*8560*/  FMUL.FTZ R55, R54, R59 ;  /* 0x0000003b36377220 */ /* 0x000fe20000410000 */
[----:B------:R-:W-:Y:S01]  /*8570*/  F2FP.F16.E4M3.UNPACK_B R58, R131.H1 ;  /* 0x00000083ff3a723e */ /* 0x000fe200030006ff */
[C---:B------:R-:W-:Y:S01]  /*8580*/  FMUL.FTZ R59, R50.reuse, R59 ;  /* 0x0000003b323b7220 */ /* 0x040fe20000410000 */
[----:B------:R-:W-:Y:S01]  /*8590*/  F2FP.F16.E4M3.UNPACK_B R52, R57.H1 ;  /* 0x00000039ff34723e */ /* 0x000fe200030006ff */
[----:B------:R-:W-:Y:S01]  /*85a0*/  FFMA.FTZ R64, R50, R51, -R55 ;  /* 0x0000003332407223 */ /* 0x000fe20000010837 */
[----:B------:R-:W-:Y:S01]  /*85b0*/  F2FP.F16.E4M3.UNPACK_B R56, R129.H1 ;  /* 0x00000081ff38723e */ /* 0x000fe200030006ff */
[----:B------:R-:W-:Y:S01]  /*85c0*/  HADD2.F32 R60, -RZ, R58.H0_H0 ;  /* 0x2000003aff3c7230 */ /* 0x000fe20000004100 */
        /* <DEDUP_REMOVED lines=12> */
[-C--:B------:R-:W-:Y:S01]  /*8690*/  FFMA.FTZ R124, R51, R54.reuse, -R58 ;  /* 0x00000036337c7223 */ /* 0x080fe2000001083a */
[----:B------:R-:W-:Y:S02]  /*86a0*/  HADD2.F32 R51, -RZ, R56.H1_H1 ;  /* 0x30000038ff337230 */ /* 0x000fe40000004100 */
[----:B------:R-:W-:Y:S01]  /*86b0*/  FMUL.FTZ R119, R52, R59 ;  /* 0x0000003b34777220 */ /* 0x000fe20000410000 */
[----:B------:R-:W-:Y:S01]  /*86c0*/  F2FP.F16.E4M3.UNPACK_B R53, R53 ;  /* 0x00000035ff35723e */ /* 0x000fe200020006ff */
[C---:B------:R-:W-:Y:S01]  /*86d0*/  FMUL.FTZ R59, R50.reuse, R59 ;  /* 0x0000003b323b7220 */ /* 0x040fe20000410000 */
[----:B------:R-:W-:Y:S01]  /*86e0*/  FFMA.FTZ R125, R55, R54, R60 ;  /* 0x00000036377d7223 */ /* 0x000fe2000001003c */
[----:B------:R-:W-:Y:S01]  /*86f0*/  FFMA.FTZ R133, R50, R51, -R119 ;  /* 0x0000003332857223 */ /* 0x000fe20000010877 */
[----:B------:R-:W-:-:S02]  /*8700*/  HADD2.F32 R56, -RZ, R131.H1_H1 ;  /* 0x30000083ff387230 */ /* 0x000fc40000004100 */
[----:B------:R-:W-:Y:S01]  /*8710*/  FFMA.FTZ R130, R52, R51, R59 ;  /* 0x0000003334827223 */ /* 0x000fe2000001003b */
[----:B------:R-:W-:Y:S01]  /*8720*/  HADD2.F32 R51, -RZ, R57.H0_H0 ;  /* 0x20000039ff337230 */ /* 0x000fe20000004100 */
[----:B------:R-:W-:Y:S01]  /*8730*/  F2FP.F16.E4M3.UNPACK_B R129, R129 ;  /* 0x00000081ff81723e */ /* 0x000fe200020006ff */
[----:B------:R-:W-:Y:S02]  /*8740*/  HADD2.F32 R50, -RZ, R53.H0_H0 ;  /* 0x20000035ff327230 */ /* 0x000fe40000004100 */
[----:B------:R-:W-:Y:S01]  /*8750*/  HADD2.F32 R57, -RZ, R57.H1_H1 ;  /* 0x30000039ff397230 */ /* 0x000fe20000004100 */
[----:B------:R-:W-:Y:S01]  /*8760*/  F2FP.SATFINITE.E4M3.F32.PACK_AB_MERGE_C R125, R130, R125, RZ ;  /* 0x0000007d827d723e */ /* 0x000fe200048070ff */
[----:B------:R-:W-:Y:S02]  /*8770*/  HADD2.F32 R55, -RZ, R131.H0_H0 ;  /* 0x20000083ff377230 */ /* 0x000fe40000004100 */
[----:B------:R-:W-:Y:S02]  /*8780*/  HADD2.F32 R53, -RZ, R53.H1_H1 ;  /* 0x30000035ff357230 */ /* 0x000fe40000004100 */
[----:B------:R-:W-:Y:S01]  /*8790*/  FMUL.FTZ R60, R57, R56 ;  /* 0x00000038393c7220 */ /* 0x000fe20000410000 */
[----:B------:R-:W-:-:S02]  /*87a0*/  HADD2.F32 R52, -RZ, R129.H0_H0 ;  /* 0x20000081ff347230 */ /* 0x000fc40000004100 */
[-C--:B------:R-:W-:Y:S01]  /*87b0*/  FMUL.FTZ R59, R51, R55.reuse ;  /* 0x00000037333b7220 */ /* 0x080fe20000410000 */
[----:B------:R-:W-:Y:S02]  /*87c0*/  HADD2.F32 R54, -RZ, R129.H1_H1 ;  /* 0x30000081ff367230 */ /* 0x000fe40000004100 */
[----:B------:R-:W-:Y:S01]  /*87d0*/  FMUL.FTZ R56, R53, R56 ;  /* 0x0000003835387220 */ /* 0x000fe20000410000 */
[C---:B------:R-:W-:Y:S01]  /*87e0*/  FMUL.FTZ R58, R50.reuse, R55 ;  /* 0x00000037323a7220 */ /* 0x040fe20000410000 */
[----:B------:R-:W-:Y:S01]  /*87f0*/  FFMA.FTZ R55, R50, R52, -R59 ;  /* 0x0000003432377223 */ /* 0x000fe2000001083b */
[----:B------:R-:W-:Y:S01]  /*8800*/  F2FP.SATFINITE.E4M3.F32.PACK_AB_MERGE_C R50, R118, R65, RZ ;  /* 0x000000417632723e */ /* 0x000fe200048070ff */
[-C--:B------:R-:W-:Y:S01]  /*8810*/  FFMA.FTZ R119, R57, R54.reuse, R56 ;  /* 0x0000003639777223 */ /* 0x080fe20000010038 */
[----:B------:R-:W-:Y:S01]  /*8820*/  FFMA.FTZ R60, R53, R54, -R60 ;  /* 0x00000036353c7223 */ /* 0x000fe2000001083c */
[----:B------:R-:W-:Y:S01]  /*8830*/  F2FP.F16.E4M3.UNPACK_B R56, R41 ;  /* 0x00000029ff38723e */ /* 0x000fe200020006ff */
[----:B------:R-:W-:Y:S01]  /*8840*/  FFMA.FTZ R52, R51, R52, R58 ;  /* 0x0000003433347223 */ /* 0x000fe2000001003a */
[----:B------:R-:W-:-:S02]  /*8850*/  F2FP.F16.E4M3.UNPACK_B R59, R42 ;  /* 0x0000002aff3b723e */ /* 0x000fc400020006ff */
[----:B------:R-:W-:Y:S01]  /*8860*/  F2FP.SATFINITE.E4M3.F32.PACK_AB_MERGE_C R53, R133, R124, RZ ;  /* 0x0000007c8535723e */ /* 0x000fe200048070ff */
[--C-:B------:R-:W-:Y:S01]  /*8870*/  HADD2.F32 R57, -RZ, R56.reuse.H0_H0 ;  /* 0x20000038ff397230 */ /* 0x100fe20000004100 */
[----:B------:R-:W-:Y:S01]  /*8880*/  F2FP.F16.E4M3.UNPACK_B R54, R37 ;  /* 0x00000025ff36723e */ /* 0x000fe200020006ff */
[----:B------:R-:W-:Y:S01]  /*8890*/  HADD2.F32 R56, -RZ, R56.H1_H1 ;  /* 0x30000038ff387230 */ /* 0x000fe20000004100 */
[----:B------:R-:W-:Y:S01]  /*88a0*/  F2FP.SATFINITE.E4M3.F32.PACK_AB_MERGE_C R50, R63, R62, R50 ;  /* 0x0000003e3f32723e */ /* 0x000fe20004807032 */
[--C-:B------:R-:W-:Y:S01]  /*88b0*/  HADD2.F32 R62, -RZ, R59.reuse.H0_H0 ;  /* 0x2000003bff3e7230 */ /* 0x100fe20000004100 */
[----:B------:R-:W-:Y:S01]  /*88c0*/  F2FP.SATFINITE.E4M3.F32.PACK_AB_MERGE_C R51, R66, R67, RZ ;  /* 0x000000434233723e */ /* 0x000fe200048070ff */
[----:B------:R-:W-:Y:S01]  /*88d0*/  HADD2.F32 R59, -RZ, R59.H1_H1 ;  /* 0x3000003bff3b7230 */ /* 0x000fe20000004100 */
[----:B------:R-:W-:Y:S02]  /*88e0*/  F2FP.F16.E4M3.UNPACK_B R58, R40 ;  /* 0x00000028ff3a723e */ /* 0x000fe400020006ff */
[----:B------:R-:W-:Y:S01]  /*88f0*/  F2FP.SATFINITE.E4M3.F32.PACK_AB_MERGE_C R53, R60, R55, R53 ;  /* 0x000000373c35723e */ /* 0x000fe20004807035 */
[----:B------:R-:W-:Y:S01]  /*8900*/  HADD2.F32 R55, -RZ, R54.H0_H0 ;  /* 0x20000036ff377230 */ /* 0x000fe20000004100 */
[----:B------:R-:W-:Y:S01]  /*8910*/  F2FP.SATFINITE.E4M3.F32.PACK_AB_MERGE_C R51, R64, R61, R51 ;  /* 0x0000003d4033723e */ /* 0x000fe20004807033 */
[----:B------:R-:W-:-:S02]  /*8920*/  HADD2.F32 R60, -RZ, R58.H0_H0 ;  /* 0x2000003aff3c7230 */ /* 0x000fc40000004100 */
[-C--:B------:R-:W-:Y:S01]  /*8930*/  FMUL.FTZ R64, R57, R62.reuse ;  /* 0x0000003e39407220 */ /* 0x080fe20000410000 */
[----:B------:R-:W-:Y:S02]  /*8940*/  HADD2.F32 R54, -RZ, R54.H1_H1 ;  /* 0x30000036ff367230 */ /* 0x000fe40000004100 */
[C---:B------:R-:W-:Y:S01]  /*8950*/  FMUL.FTZ R62, R55.reuse, R62 ;  /* 0x0000003e373e7220 */ /* 0x040fe20000410000 */
[----:B------:R-:W-:Y:S01]  /*8960*/  FMUL.FTZ R61, R56, R59 ;  /* 0x0000003b383d7220 */ /* 0x000fe20000410000 */
[-C--:B------:R-:W-:Y:S01]  /*8970*/  FFMA.FTZ R64, R55, R60.reuse, -R64 ;  /* 0x0000003c37407223 */ /* 0x080fe20000010840 */
[----:B------:R-:W-:Y:S01]  /*8980*/  F2FP.F16.E4M3.UNPACK_B R37, R37.H1 ;  /* 0x00000025ff25723e */ /* 0x000fe200030006ff */
[----:B------:R-:W-:Y:S01]  /*8990*/  FFMA.FTZ R62, R57, R60, R62 ;  /* 0x0000003c393e7223 */ /* 0x000fe2000001003e */
[----:B------:R-:W-:Y:S02]  /*89a0*/  HADD2.F32 R57, -RZ, R58.H1_H1 ;  /* 0x3000003aff397230 */ /* 0x000fe40000004100 */
[C---:B------:R-:W-:Y:S01]  /*89b0*/  FMUL.FTZ R59, R54.reuse, R59 ;  /* 0x0000003b363b7220 */ /* 0x040fe20000410000 */
[----:B------:R-:W-:Y:S01]  /*89c0*/  F2FP.F16.E4M3.UNPACK_B R55, R41.H1 ;  /* 0x00000029ff37723e */ /* 0x000fe200030006ff */
[----:B------:R-:W-:Y:S01]  /*89d0*/  HADD2.F32 R41, -RZ, R37.H0_H0 ;  /* 0x20000025ff297230 */ /* 0x000fe20000004100 */
[----:B------:R-:W-:Y:S01]  /*89e0*/  F2FP.F16.E4M3.UNPACK_B R40, R40.H1 ;  /* 0x00000028ff28723e */ /* 0x000fe200030006ff */
[-C--:B------:R-:W-:Y:S01]  /*89f0*/  FFMA.FTZ R63, R54, R57.reuse, -R61 ;  /* 0x00000039363f7223 */ /* 0x080fe2000001083d */
[----:B------:R-:W-:Y:S01]  /*8a00*/  F2FP.F16.E4M3.UNPACK_B R54, R42.H1 ;  /* 0x0000002aff36723e */ /* 0x000fe200030006ff */
[----:B------:R-:W-:Y:S01]  /*8a10*/  FFMA.FTZ R65, R56, R57, R59 ;  /* 0x0000003938417223 */ /* 0x000fe2000001003b */
[--C-:B------:R-:W-:Y:S01]  /*8a20*/  HADD2.F32 R42, -RZ, R55.reuse.H0_H0 ;  /* 0x20000037ff2a7230 */ /* 0x100fe20000004100 */
[----:B------:R-:W-:Y:S01]  /*8a30*/  F2FP.SATFINITE.E4M3.F32.PACK_AB_MERGE_C R52, R119, R52, R125 ;  /* 0x000000347734723e */ /* 0x000fe2000480707d */
[----:B------:R-:W-:Y:S01]  /*8a40*/  HADD2.F32 R55, -RZ, R55.H1_H1 ;  /* 0x30000037ff377230 */ /* 0x000fe20000004100 */
[----:B------:R-:W-:Y:S01]  /*8a50*/  F2FP.F16.E4M3.UNPACK_B R59, R38.H1 ;  /* 0x00000026ff3b723e */ /* 0x000fe200030006ff */
[----:B------:R-:W-:-:S02]  /*8a60*/  HADD2.F32 R56, -RZ, R54.H0_H0 ;  /* 0x20000036ff387230 */ /* 0x000fc40000004100 */
[----:B------:R-:W-:Y:S02]  /*8a70*/  HADD2.F32 R58, -RZ, R54.H1_H1 ;  /* 0x30000036ff3a7230 */ /* 0x000fe40000004100 */
[----:B------:R-:W-:Y:S02]  /*8a80*/  HADD2.F32 R37, -RZ, R37.H1_H1 ;  /* 0x30000025ff257230 */ /* 0x000fe40000004100 */
[CC--:B------:R-:W-:Y:S01]  /*8a90*/  FMUL.FTZ R60, R42.reuse, R56.reuse ;  /* 0x000000382a3c7220 */ /* 0x0c0fe20000410000 */
[--C-:B------:R-:W-:Y:S02]  /*8aa0*/  HADD2.F32 R54, -RZ, R40.reuse.H0_H0 ;  /* 0x20000028ff367230 */ /* 0x100fe40000004100 */
[----:B------:R-:W-:Y:S01]  /*8ab0*/  FMUL.FTZ R57, R41, R56 ;  /* 0x0000003829397220 */ /* 0x000fe20000410000 */
[----:B------:R-:W-:Y:S02]  /*8ac0*/  HADD2.F32 R40, -RZ, R40.H1_H1 ;  /* 0x30000028ff287230 */ /* 0x000fe40000004100 */
        /* <DEDUP_REMOVED lines=8> */
[-C--:B------:R-:W-:Y:S01]  /*8b50*/  F2FP.F16.E4M3.UNPACK_B R37, R39.reuse ;  /* 0x00000027ff25723e */ /* 0x080fe200020006ff */
[----:B------:R-:W-:Y:S01]  /*8b60*/  HADD2.F32 R54, -RZ, R42.H0_H0 ;  /* 0x2000002aff367230 */ /* 0x000fe20000004100 */
        /* <DEDUP_REMOVED lines=28> */
[CC--:B------:R-:W-:Y:S01]  /*8d30*/  FMUL.FTZ R40, R42.reuse, R58.reuse ;  /* 0x0000003a2a287220 */ /* 0x0c0fe20000410000 */
[----:B------:R-:W-:Y:S02]  /*8d40*/  HADD2.F32 R38, -RZ, R38.H1_H1 ;  /* 0x30000026ff267230 */ /* 0x000fe40000004100 */
[----:B------:R-:W-:Y:S01]  /*8d50*/  FMUL.FTZ R41, R37, R58 ;  /* 0x0000003a25297220 */ /* 0x000fe20000410000 */
[----:B------:R-:W-:Y:S01]  /*8d60*/  F2FP.SATFINITE.E4M3.F32.PACK_AB_MERGE_C R66, R119, R66, RZ ;  /* 0x000000427742723e */ /* 0x000fe200048070ff */
        /* <DEDUP_REMOVED lines=9> */
[----:B------:R-:W-:Y:S01]  /*8e00*/  F2FP.SATFINITE.E4M3.F32.PACK_AB_MERGE_C R39, R40, R125, R39 ;  /* 0x0000007d2827723e */ /* 0x000fe20004807027 */
[----:B------:R-:W-:Y:S01]  /*8e10*/  IMAD.MOV.U32 R40, RZ, RZ, R50 ;  /* 0x000000ffff287224 */ /* 0x000fe200078e0032 */
[----:B------:R-:W-:Y:S01]  /*8e20*/  F2FP.SATFINITE.E4M3.F32.PACK_AB_MERGE_C R43, R38, R61, R56 ;  /* 0x0000003d262b723e */ /* 0x000fe20004807038 */
[----:B------:R-:W-:Y:S01]  /*8e30*/  IMAD.MOV.U32 R38, RZ, RZ, R53 ;  /* 0x000000ffff267224 */ /* 0x000fe200078e0035 */
[----:B------:R-:W-:Y:S02]  /*8e40*/  F2FP.SATFINITE.E4M3.F32.PACK_AB_MERGE_C R37, R63, R64, R66 ;  /* 0x000000403f25723e */ /* 0x000fe40004807042 */
[----:B------:R-:W-:-:S07]  /*8e50*/  F2FP.SATFINITE.E4M3.F32.PACK_AB_MERGE_C R41, R65, R62, R67 ;  /* 0x0000003e4129723e */ /* 0x000fce0004807043 */
.L_x_1346:
[----:B------:R-:W-:Y:S05]  /*8e60*/  BSYNC B1 ;  /* 0x0000000000017941 */ /* 0x000fea0003800000 */
.L_x_1345:
[----:B-1----:R1:W-:Y:S01]  /*8e70*/  STG.E.128 desc[UR38][R46.64], R36 ;  /* 0x000000242e007986 */ /* 0x0023e2000c101d26 */
[----:B------:R-:W-:-:S13]  /*8e80*/  ISETP.GE.AND P2, PT, R49, R134, PT ;  /* 0x000000863100720c */ /* 0x000fda0003f46270 */
[----:B------:R-:W-:Y:S05]  /*8e90*/  @P2 BRA `(.L_x_1327) ;  /* 0x0000000400602947 */ /* 0x000fea0003800000 */
[--C-:B-1----:R-:W-:Y:S02]  /*8ea0*/  SHF.R.S32.HI R36, RZ, 0x1f, R49.reuse ;  /* 0x0000001fff247819 */ /* 0x102fe40000011431 */
[----:B------:R-:W-:-:S04]  /*8eb0*/  IADD3 R49, P2, P3, R68, R122, R49 ;  /* 0x0000007a44317210 */ /* 0x000fc80007b5e031 */
[----:B------:R-:W-:Y:S02]  /*8ec0*/  IADD3.X R48, R99, R48, R36, P2, P3 ;  /* 0x0000003063307210 */ /* 0x000fe400017e6424 */
[----:B------:R-:W-:-:S05]  /*8ed0*/  IADD3 R44, P2, R49, R44, RZ ;  /* 0x0000002c312c7210 */ /* 0x000fca0007f5e0ff */
[----:B------:R-:W-:-:S05]  /*8ee0*/  IMAD.X R45, R48, 0x1, R45, P2 ;  /* 0x00000001302d7824 */ /* 0x000fca00010e062d */
[----:B--2---:R1:W-:Y:S01]  /*8ef0*/  STG.E.128 desc[UR38][R44.64], R40 ;  /* 0x000000282c007986 */ /* 0x0043e2000c101d26 */
[----:B------:R-:W-:Y:S05]  /*8f00*/  BRA `(.L_x_1327) ;  /* 0x0000000400447947 */ /* 0x000fea0003800000 */
.L_x_1300:
[----:B------:R-:W-:-:S06]  /*8f10*/  UISETP.NE.AND UP0, UPT, UR41, 0x3, UPT ;  /* 0x000000032900788c */ /* 0x000fcc000bf05270 */
[----:B------:R-:W-:-:S13]  /*8f20*/  PLOP3.LUT P5, PT, PT, PT, UP0, 0x80, 0x0 ;  /* 0x000000000000781c */ /* 0x000fda0003faf008 */
[----:B------:R-:W-:Y:S05]  /*8f30*/  @!P5 BRA `(.L_x_1347) ;  /* 0x000000000004d947 */ /* 0x000fea0003800000 */
[----:B------:R-:W-:Y:S01]  /*8f40*/  BPT.TRAP 0x1 ;  /* 0x000000040000795c */ /* 0x000fe20000300000 */
.L_x_1347:
[----:B------:R-:W-:Y:S01]  /*8f50*/  IMAD R116, R22, 0x8, R17 ;  /* 0x0000000816747824 */ /* 0x000fe200078e0211 */
[----:B------:R-:W-:Y:S01]  /*8f60*/  SHF.L.U32 R128, R216, 0x1f, RZ ;  /* 0x0000001fd8807819 */ /* 0x000fe200000006ff */
[----:B------:R-:W-:Y:S01]  /*8f70*/  IMAD R127, R25, -0xc0, R2 ;  /* 0xffffff40197f7824 */ /* 0x000fe200078e0202 */
[----:B------:R-:W-:Y:S01]  /*8f80*/  BSSY B1, `(.L_x_1348) ;  /* 0x0000006000017945 */ /* 0x000fe20003800000 */
[----:B------:R-:W-:Y:S01]  /*8f90*/  SHF.R.S32.HI R37, RZ, 0x1f, R25 ;  /* 0x0000001fff257819 */ /* 0x000fe20000011419 */
[----:B------:R-:W0:Y:S01]  /*8fa0*/  SYNCS.PHASECHK.TRANS64.TRYWAIT P2, [R116+URZ+0x28890], R128 ;  /* 0x02889080740075a7 */ /* 0x000e22000804017f */
[----:B------:R-:W-:Y:S01]  /*8fb0*/  IMAD R36, R113, R25, RZ ;  /* 0x0000001971247224 */ /* 0x000fe200078e02ff */
[----:B------:R-:W-:Y:S01]  /*8fc0*/  VIMNMX R127, R127, 0xc0, PT ;  /* 0x000000c07f7f7848 */ /* 0x000fe20003fe0100 */
[----:B0-----:R-:W-:Y:S06]  /*8fd0*/  @!P2 BRA `(.L_x_1349) ;  /* 0x0000024000d8a947 */ /* 0x001fec0003800000 */
.L_x_1655:
[----:B------:R-:W-:Y:S05]  /*8fe0*/  BSYNC B1 ;  /* 0x0000000000017941 */ /* 0x000fea0003800000 */
.L_x_1348:
        /* <DEDUP_REMOVED lines=22> */
.L_x_1351:
[----:B------:R-:W-:Y:S05]  /*9150*/  BSYNC B1 ;  /* 0x0000000000017941 */ /* 0x000fea0003800000 */
.L_x_1350:
        /* <DEDUP_REMOVED lines=22> */
.L_x_1353:
[----:B------:R-:W-:Y:S05]  /*92c0*/  BSYNC B1 ;  /* 0x0000000000017941 */ /* 0x000fea0003800000 */
.L_x_1352:
[----:B-12---:R-:W-:-:S05]  /*92d0*/  VIADD R36, R23, 0x80 ;  /* 0x0000008017247836 */ /* 0x006fca0000000000 */
[----:B------:R-:W-:-:S13]  /*92e0*/  ISETP.GE.AND P2, PT, R36, R127, PT ;  /* 0x0000007f2400720c */ /* 0x000fda0003f46270 */
[----:B------:R-:W-:Y:S05]  /*92f0*/  @P2 BRA `(.L_x_1327) ;  /* 0x0000000000482947 */ /* 0x000fea0003800000 */
[----:B------:R-:W1:Y:S01]  /*9300*/  @!P0 LDC.64 R36, c[0x0][0x2e8] ;  /* 0x0000ba00ff248b82 */ /* 0x000e620000000a00 */
[----:B------:R-:W-:-:S05]  /*9310*/  LEA R43, P2, R80, R40, 0x7 ;  /* 0x00000028502b7211 */ /* 0x000fca00078438ff */
[----:B------:R-:W-:Y:S01]  /*9320*/  IMAD.X R44, R44, 0x1, R3, P2 ;  /* 0x000000012c2c7824 */ /* 0x000fe200010e0603 */
[----:B-1----:R-:W-:-:S04]  /*9330*/  @!P0 IADD3 R40, P2, P3, R43, R36, R98 ;  /* 0x000000242b288210 */ /* 0x002fc80007b5e062 */
        /* <DEDUP_REMOVED lines=14> */
.L_x_1327:
[----:B------:R-:W-:Y:S05]  /*9420*/  BSYNC B0 ;  /* 0x0000000000007941 */ /* 0x000fea0003800000 */
.L_x_1299:
[----:B01234-:R-:W0:Y:S01]  /*9430*/  S2R R36, SR_TID.X ;  /* 0x0000000000247919 */ /* 0x01fe220000002100 */
[----:B------:R-:W-:Y:S01]  /*9440*/  @!PT LDS RZ, [RZ] ;  /* 0x00000000fffff984 */ /* 0x000fe20000000800 */
[----:B------:R-:W-:Y:S01]  /*9450*/  @!PT LDS RZ, [RZ] ;  /* 0x00000000fffff984 */ /* 0x000fe20000000800 */
[----:B------:R-:W-:Y:S01]  /*9460*/  @!PT LDS RZ, [RZ] ;  /* 0x00000000fffff984 */ /* 0x000fe20000000800 */
[----:B------:R-:W-:Y:S01]  /*9470*/  @!PT LDS RZ, [RZ] ;  /* 0x00000000fffff984 */ /* 0x000fe20000000800 */
[----:B------:R1:W-:Y:S06]  /*9480*/  MEMBAR.ALL.CTA ;  /* 0x0000000000007992 */ /* 0x0003ec0000008000 */
[----:B-1----:R-:W1:Y:S01]  /*9490*/  FENCE.VIEW.ASYNC.S ;  /* 0x00000000000073c6 */ /* 0x002e620000000000 */
[----:B------:R-:W-:Y:S05]  /*94a0*/  WARPSYNC.ALL ;  /* 0x0000000000007948 */ /* 0x000fea0003800000 */
[----:B------:R-:W-:Y:S01]  /*94b0*/  BSSY B0, `(.L_x_1354) ;  /* 0x0000009000007945 */ /* 0x000fe20003800000 */
[----:B0-----:R-:W-:Y:S01]  /*94c0*/  LOP3.LUT R36, R36, 0x7f, RZ, 0xc0, !PT ;  /* 0x0000007f24247812 */ /* 0x001fe200078ec0ff */
[----:B-1----:R0:W-:Y:S03]  /*94d0*/  BAR.SYNC.DEFER_BLOCKING R5, 0x80 ;  /* 0x000200050000751d */ /* 0x0021e60000010000 */
[----:B------:R-:W-:-:S13]  /*94e0*/  ISETP.NE.AND P2, PT, R36, RZ, PT ;  /* 0x000000ff2400720c */ /* 0x000fda0003f45270 */
[----:B------:R-:W-:-:S05]  /*94f0*/  @!P2 VIADD R36, R116, 0x288a0 ;  /* 0x000288a07424a836 */ /* 0x000fca0000000000 */
[----:B------:R-:W-:-:S04]  /*9500*/  @!P2 PRMT R36, RZ, 0x654, R36 ;  /* 0x00000654ff24a816 */ /* 0x000fc80000000024 */
[----:B------:R0:W-:Y:S01]  /*9510*/  @!P2 SYNCS.ARRIVE.TRANS64.RED.A1T0 RZ, [R36+URZ], RZ ;  /* 0x000000ff24ffa9a7 */ /* 0x0001e2000810043f */
[----:B------:R-:W-:Y:S05]  /*9520*/  @!P5 BRA `(.L_x_1355) ;  /* 0x000000000004d947 */ /* 0x000fea0003800000 */
[----:B------:R-:W-:Y:S01]  /*9530*/  BPT.TRAP 0x1 ;  /* 0x000000040000795c */ /* 0x000fe20000300000 */
.L_x_1355:
[----:B------:R-:W-:Y:S05]  /*9540*/  BSYNC B0 ;  /* 0x0000000000007941 */ /* 0x000fea0003800000 */
.L_x_1354:
[----:B------:R-:W1:Y:S01]  /*9550*/  SYNCS.PHASECHK.TRANS64.TRYWAIT P3, [R116+URZ+0x288b0], R128 ;  /* 0x0288b080740075a7 */ /* 0x000e62000806017f */
[----:B------:R-:W-:Y:S01]  /*9560*/  ULDC UR42, c[0x0][0x2f4] ;  /* 0x0000bd00002a7ab9 */ /* 0x000fe20000000800 */
[----:B------:R-:W-:Y:S01]  /*9570*/  ULDC.64 UR46, c[0x0][0x328] ;  /* 0x0000ca00002e7ab9 */ /* 0x000fe20000000a00 */
[----:B------:R-:W-:Y:S01]  /*9580*/  ULDC.64 UR44, c[0x0][0x318] ;  /* 0x0000c600002c7ab9 */ /* 0x000fe20000000a00 */
[----:B------:R-:W-:Y:S04]  /*9590*/  BSSY B0, `(.L_x_1356) ;  /* 0x0000002000007945 */ /* 0x000fe80003800000 */
[----:B-1----:R-:W-:Y:S05]  /*95a0*/  @!P3 BRA `(.L_x_1357) ;  /* 0x0000023c0078b947 */ /* 0x002fea0003800000 */
.L_x_1656:
[----:B------:R-:W-:Y:S05]  /*95b0*/  BSYNC B0 ;  /* 0x0000000000007941 */ /* 0x000fea0003800000 */
.L_x_1356:
[----:B------:R-:W-:Y:S01]  /*95c0*/  ISETP.GE.AND P3, PT, R23, R127, PT ;  /* 0x0000007f1700720c */ /* 0x000fe20003f66270 */
[----:B------:R-:W-:Y:S01]  /*95d0*/  BSSY B0, `(.L_x_1358) ;  /* 0x0000016000007945 */ /* 0x000fe20003800000 */
[----:B------:R-:W-:-:S11]  /*95e0*/  IMAD.WIDE R40, R25, 0xc0, R70 ;  /* 0x000000c019287825 */ /* 0x000fd600078e0246 */
[----:B------:R-:W-:Y:S05]  /*95f0*/  @P3 BRA `(.L_x_1359) ;  /* 0x00000000004c3947 */ /* 0x000fea0003800000 */
[----:B------:R-:W-:Y:S01]  /*9600*/  ISETP.GE.AND P3, PT, R8, UR42, PT ;  /* 0x0000002a08007c0c */ /* 0x000fe2000bf66270 */
[----:B0-----:R-:W-:Y:S01]  /*9610*/  IMAD.MOV.U32 R36, RZ, RZ, R34 ;  /* 0x000000ffff247224 */ /* 0x001fe200078e0022 */
[----:B------:R-:W-:Y:S01]  /*9620*/  PLOP3.LUT P4, PT, PT, PT, PT, 0x8, 0x0 ;  /* 0x000000000000781c */ /* 0x000fe20003f8e170 */
[----:B------:R-:W-:Y:S02]  /*9630*/  IMAD.MOV.U32 R37, RZ, RZ, R81 ;  /* 0x000000ffff257224 */ /* 0x000fe400078e0051 */
[----:B------:R-:W-:Y:S02]  /*9640*/  IMAD R39, R41, UR46, RZ ;  /* 0x0000002e29277c24 */ /* 0x000fe4000f8e02ff */
[----:B------:R-:W-:-:S04]  /*9650*/  IMAD.WIDE.U32 R36, R40, UR46, R36 ;  /* 0x0000002e28247c25 */ /* 0x000fc8000f8e0024 */
[----:B------:R-:W-:Y:S02]  /*9660*/  IMAD R39, R40, UR47, R39 ;  /* 0x0000002f28277c24 */ /* 0x000fe4000f8e0227 */
        /* <DEDUP_REMOVED lines=8> */
[----:B------:R-:W0:Y:S04]  /*96f0*/  @!P4 LDS.128 R36, [R126+0xc400] ;  /* 0x00c400007e24c984 */ /* 0x000e280000000c00 */
[----:B0-----:R-:W-:Y:S04]  /*9700*/  @!P4 STG.E.128 desc[UR38][R42.64], R36 ;  /* 0x000000242a00c986 */ /* 0x001fe8000c101d26 */
[----:B------:R-:W0:Y:S04]  /*9710*/  @!P3 LDS.128 R36, [R44+0xc400] ;  /* 0x00c400002c24b984 */ /* 0x000e280000000c00 */
[----:B0-----:R2:W-:Y:S02]  /*9720*/  @!P3 STG.E.128 desc[UR38][R42.64+0x40], R36 ;  /* 0x000040242a00b986 */ /* 0x0015e4000c101d26 */
.L_x_1359:
[----:B------:R-:W-:Y:S05]  /*9730*/  BSYNC B0 ;  /* 0x0000000000007941 */ /* 0x000fea0003800000 */
.L_x_1358:
[----:B0-2---:R-:W-:Y:S01]  /*9740*/  VIADD R36, R23, 0x40 ;  /* 0x0000004017247836 */ /* 0x005fe20000000000 */
[----:B------:R-:W-:Y:S04]  /*9750*/  BSSY B0, `(.L_x_1360) ;  /* 0x0000018000007945 */ /* 0x000fe80003800000 */
[----:B------:R-:W-:-:S13]  /*9760*/  ISETP.GE.AND P3, PT, R36, R127, PT ;  /* 0x0000007f2400720c */ /* 0x000fda0003f66270 */
[----:B------:R-:W-:Y:S05]  /*9770*/  @P3 BRA `(.L_x_1361) ;  /* 0x0000000000543947 */ /* 0x000fea0003800000 */
[----:B------:R-:W-:Y:S01]  /*9780*/  ISETP.GE.AND P3, PT, R8, UR42, PT ;  /* 0x0000002a08007c0c */ /* 0x000fe2000bf66270 */
[----:B------:R-:W-:Y:S01]  /*9790*/  IMAD.MOV.U32 R36, RZ, RZ, R34 ;  /* 0x000000ffff247224 */ /* 0x000fe200078e0022 */
[----:B------:R-:W-:Y:S01]  /*97a0*/  PLOP3.LUT P4, PT, PT, PT, PT, 0x8, 0x0 ;  /* 0x000000000000781c */ /* 0x000fe20003f8e170 */
[----:B------:R-:W-:-:S10]  /*97b0*/  IMAD.MOV.U32 R37, RZ, RZ, R81 ;  /* 0x000000ffff257224 */ /* 0x000fd400078e0051 */
        /* <DEDUP_REMOVED lines=13> */
[----:B------:R-:W0:Y:S04]  /*9890*/  @!P4 LDS.128 R36, [R126+0xe400] ;  /* 0x00e400007e24c984 */ /* 0x000e280000000c00 */
[----:B0-----:R-:W-:Y:S04]  /*98a0*/  @!P4 STG.E.128 desc[UR38][R42.64], R36 ;  /* 0x000000242a00c986 */ /* 0x001fe8000c101d26 */
[----:B------:R-:W0:Y:S04]  /*98b0*/  @!P3 LDS.128 R36, [R44+0xe400] ;  /* 0x00e400002c24b984 */ /* 0x000e280000000c00 */
[----:B0-----:R0:W-:Y:S02]  /*98c0*/  @!P3 STG.E.128 desc[UR38][R42.64+0x40], R36 ;  /* 0x000040242a00b986 */ /* 0x0011e4000c101d26 */
.L_x_1361:
[----:B------:R-:W-:Y:S05]  /*98d0*/  BSYNC B0 ;  /* 0x0000000000007941 */ /* 0x000fea0003800000 */
.L_x_1360:
[----:B0-----:R-:W-:Y:S01]  /*98e0*/  VIADD R36, R23, 0x80 ;  /* 0x0000008017247836 */ /* 0x001fe20000000000 */
        /* <DEDUP_REMOVED lines=14> */
[----:B------:R-:W-:Y:S02]  /*99d0*/  @P4 VIADD R42, R121, 0xffffffc0 ;  /* 0xffffffc0792a4836 */ /* 0x000fe40000000000 */
[----:B------:R-:W-:Y:S01]  /*99e0*/  IMAD R39, R39, UR47, R40 ;  /* 0x0000002f27277c24 */ /* 0x000fe2000f8e0228 */
[----:B------:R-:W-:Y:S01]  /*99f0*/  IADD3 R40, P4, R36, UR44, RZ ;  /* 0x0000002c24287c10 */ /* 0x000fe2000ff9e0ff */
[----:B------:R-:W-:-:S03]  /*9a00*/  @!P3 IMAD.IADD R42, R17, 0x1, R42 ;  /* 0x00000001112ab824 */ /* 0x000fc600078e022a */
[----:B------:R-:W-:Y:S02]  /*9a10*/  IADD3.X R41, R37, UR45, R39, P4, !PT ;  /* 0x0000002d25297c10 */ /* 0x000fe4000a7fe427 */
[----:B------:R-:W-:-:S13]  /*9a20*/  ISETP.GE.AND P4, PT, R18, UR42, PT ;  /* 0x0000002a12007c0c */ /* 0x000fda000bf86270 */
[----:B------:R-:W0:Y:S04]  /*9a30*/  @!P4 LDS.128 R36, [R126+0x10400] ;  /* 0x010400007e24c984 */ /* 0x000e280000000c00 */
[----:B0-----:R-:W-:Y:S04]  /*9a40*/  @!P4 STG.E.128 desc[UR38][R40.64], R36 ;  /* 0x000000242800c986 */ /* 0x001fe8000c101d26 */
[----:B------:R-:W0:Y:S04]  /*9a50*/  @!P3 LDS.128 R36, [R42+0x10400] ;  /* 0x010400002a24b984 */ /* 0x000e280000000c00 */
[----:B0-----:R0:W-:Y:S02]  /*9a60*/  @!P3 STG.E.128 desc[UR38][R40.64+0x40], R36 ;  /* 0x000040242800b986 */ /* 0x0011e4000c101d26 */
.L_x_1363:
[----:B------:R-:W-:Y:S05]  /*9a70*/  BSYNC B0 ;  /* 0x0000000000007941 */ /* 0x000fea0003800000 */
.L_x_1362:
[----:B------:R-:W-:Y:S01]  /*9a80*/  @!PT LDS RZ, [RZ] ;  /* 0x00000000fffff984 */ /* 0x000fe20000000800 */
[----:B------:R-:W-:Y:S01]  /*9a90*/  @!PT LDS RZ, [RZ] ;  /* 0x00000000fffff984 */ /* 0x000fe20000000800 */
[----:B------:R-:W-:Y:S01]  /*9aa0*/  @!PT LDS RZ, [RZ] ;  /* 0x00000000fffff984 */ /* 0x000fe20000000800 */
[----:B------:R-:W-:Y:S01]  /*9ab0*/  @!PT LDS RZ, [RZ] ;  /* 0x00000000fffff984 */ /* 0x000fe20000000800 */
[----:B------:R2:W-:Y:S06]  /*9ac0*/  MEMBAR.ALL.CTA ;  /* 0x0000000000007992 */ /* 0x0005ec0000008000 */
[----:B--2---:R-:W2:Y:S01]  /*9ad0*/  FENCE.VIEW.ASYNC.S ;  /* 0x00000000000073c6 */ /* 0x004ea20000000000 */
[----:B-1----:R-:W-:Y:S01]  /*9ae0*/  @!P2 VIADD R116, R116, 0x288c0 ;  /* 0x000288c07474a836 */ /* 0x002fe20000000000 */
[----:B--2---:R1:W-:Y:S01]  /*9af0*/  BAR.SYNC.DEFER_BLOCKING R5, 0x80 ;  /* 0x000200050000751d */ /* 0x0043e20000010000 */
[----:B------:R-:W-:Y:S01]  /*9b00*/  ISETP.NE.AND P3, PT, R117, RZ, PT ;  /* 0x000000ff7500720c */ /* 0x000fe20003f65270 */
[----:B------:R-:W-:-:S02]  /*9b10*/  VIADD R22, R22, 0x1 ;  /* 0x0000000116167836 */ /* 0x000fc40000000000 */
[----:B------:R-:W-:-:S04]  /*9b20*/  @!P2 PRMT R116, RZ, 0x654, R116 ;  /* 0x00000654ff74a816 */ /* 0x000fc80000000074 */
[----:B------:R1:W-:Y:S01]  /*9b30*/  @!P2 SYNCS.ARRIVE.TRANS64.RED.A1T0 RZ, [R116+URZ], RZ ;  /* 0x000000ff74ffa9a7 */ /* 0x0003e2000810043f */
[----:B------:R-:W-:-:S04]  /*9b40*/  ISETP.NE.AND P2, PT, R22, 0x2, PT ;  /* 0x000000021600780c */ /* 0x000fc80003f45270 */
[----:B0-----:R-:W-:Y:S02]  /*9b50*/  SEL R37, RZ, 0x1, P2 ;  /* 0x00000001ff257807 */ /* 0x001fe40001000000 */
[----:B------:R-:W-:Y:S02]  /*9b60*/  SEL R22, R22, RZ, P2 ;  /* 0x000000ff16167207 */ /* 0x000fe40001000000 */
[----:B------:R-:W-:Y:S01]  /*9b70*/  LOP3.LUT R216, R216, R37, RZ, 0x3c, !PT ;  /* 0x00000025d8d87212 */ /* 0x000fe200078e3cff */
[----:B-1----:R-:W-:Y:S06]  /*9b80*/  @P3 BRA `(.L_x_1364) ;  /* 0xffffff8800ac3947 */ /* 0x002fec000383ffff */
[----:B------:R-:W0:Y:S01]  /*9b90*/  S2R R36, SR_TID.X ;  /* 0x0000000000247919 */ /* 0x000e220000002100 */
[----:B------:R-:W-:Y:S02]  /*9ba0*/  PLOP3.LUT P0, PT, PT, PT, PT, 0x8, 0x0 ;  /* 0x000000000000781c */ /* 0x000fe40003f0e170 */
[----:B0-----:R-:W-:-:S04]  /*9bb0*/  SHF.R.U32.HI R36, RZ, 0x7, R36 ;  /* 0x00000007ff247819 */ /* 0x001fc80000011624 */
[----:B------:R-:W-:-:S13]  /*9bc0*/  ISETP.NE.AND P3, PT, R36, 0x1, PT ;  /* 0x000000012400780c */ /* 0x000fda0003f65270 */
[----:B------:R-:W-:Y:S06]  /*9bd0*/  @!P3 BAR.ARV 0x9, 0x100 ;  /* 0x024400000000bb1d */ /* 0x000fec0000002000 */
.L_x_1294:
[----:B------:R-:W0:Y:S01]  /*9be0*/  LDC R0, c[0x0][0x448] ;  /* 0x00011200ff007b82 */ /* 0x000e220000000800 */
[----:B------:R-:W-:-:S07]  /*9bf0*/  VIADD R3, R217, 0x7f ;  /* 0x0000007fd9037836 */ /* 0x000fce0000000000 */
[----:B------:R-:W1:Y:S01]  /*9c00*/  LDC.64 R6, c[0x0][0x9e0] ;  /* 0x00027800ff067b82 */ /* 0x000e620000000a00 */
[----:B0-----:R-:W-:Y:S02]  /*9c10*/  ISETP.NE.AND P1, PT, R0, 0x1, PT ;  /* 0x000000010000780c */ /* 0x001fe40003f25270 */
[----:B-1----:R-:W-:-:S11]  /*9c20*/  ISETP.GE.AND P2, PT, R7, 0x1, PT ;  /* 0x000000010700780c */ /* 0x002fd60003f46270 */
[----:B------:R-:W0:Y:S08]  /*9c30*/  @P1 LDC R0, c[0x0][0x44c] ;  /* 0x00011300ff001b82 */ /* 0x000e300000000800 */
[----:B------:R-:W1:Y:S01]  /*9c40*/  @P1 LDC R5, c[0x0][0x450] ;  /* 0x00011400ff051b82 */ /* 0x000e620000000800 */
[----:B0-----:R-:W-:-:S05]  /*9c50*/  @P1 IMAD.HI.U32 R0, R3, R0, RZ ;  /* 0x0000000003001227 */ /* 0x001fca00078e00ff */
[----:B-1----:R-:W-:-:S05]  /*9c60*/  @P1 SHF.R.U32.HI R3, RZ, R5, R0 ;  /* 0x00000005ff031219 */ /* 0x002fca0000011600 */
[----:B------:R-:W-:Y:S01]  /*9c70*/  IMAD.IADD R3, R28, 0x1, R3 ;  /* 0x000000011c037824 */ /* 0x000fe200078e0203 */
[----:B------:R-:W-:Y:S06]  /*9c80*/  @P0 BRA `(.L_x_1365) ;  /* 0x00000000000c0947 */ /* 0x000fec0003800000 */
[----:B------:R-:W0:Y:S01]  /*9c90*/  FENCE.VIEW.ASYNC.G ;  /* 0x00000000000073c6 */ /* 0x000e220000000100 */
[----:B------:R-:W-:Y:S05]  /*9ca0*/  WARPSYNC.ALL ;  /* 0x0000000000007948 */ /* 0x000fea0003800000 */
[----:B0-----:R-:W-:Y:S06]  /*9cb0*/  BAR.ARV 0xc, 0x180 ;  /* 0x0306000000007b1d */ /* 0x001fec0000002000 */
.L_x_1365:
        /* <DEDUP_REMOVED lines=13> */
.L_x_1368:
[----:B------:R-:W-:-:S13]  /*9d90*/  ISETP.NE.AND P0, PT, R7, 0x1, PT ;  /* 0x000000010700780c */ /* 0x000fda0003f05270 */
[----:B------:R-:W0:Y:S02]  /*9da0*/  @P0 LDC.64 R4, c[0x0][0x9e8] ;  /* 0x00027a00ff040b82 */ /* 0x000e240000000a00 */
[----:B0-----:R-:W-:-:S05]  /*9db0*/  @P0 IMAD.HI.U32 R4, R2, R4, RZ ;  /* 0x0000000402040227 */ /* 0x001fca00078e00ff */
[----:B------:R-:W-:-:S07]  /*9dc0*/  @P0 SHF.R.U32.HI R2, RZ, R5, R4 ;  /* 0x00000005ff020219 */ /* 0x000fce0000011604 */
.L_x_1369:
[----:B------:R-:W-:Y:S05]  /*9dd0*/  BSYNC B0 ;  /* 0x0000000000007941 */ /* 0x000fea0003800000 */
.L_x_1367:
[----:B------:R-:W-:-:S05]  /*9de0*/  IMAD R3, R2, R7, R7 ;  /* 0x0000000702037224 */ /* 0x000fca00078e0207 */
[----:B------:R-:W-:-:S07]  /*9df0*/  VIMNMX R0, R0, R3, PT ;  /* 0x0000000300007248 */ /* 0x000fce0003fe0100 */
.L_x_1366:
[----:B------:R-:W0:Y:S01]  /*9e00*/  @P1 LDC R2, c[0x0][0x44c] ;  /* 0x00011300ff021b82 */ /* 0x000e220000000800 */
[----:B------:R-:W-:Y:S01]  /*9e10*/  VIADD R0, R0, 0xbf ;  /* 0x000000bf00007836 */ /* 0x000fe20000000000 */
[----:B------:R-:W-:Y:S01]  /*9e20*/  ULDC UR4, c[0x0][0x9dc] ;  /* 0x0002770000047ab9 */ /* 0x000fe20000000800 */
[----:B------:R-:W-:Y:S02]  /*9e30*/  IMAD.MOV.U32 R5, RZ, RZ, R217 ;  /* 0x000000ffff057224 */ /* 0x000fe400078e00d9 */
[----:B------:R-:W-:-:S03]  /*9e40*/  IMAD.HI R0, R0, 0x2aaaaaab, RZ ;  /* 0x2aaaaaab00007827 */ /* 0x000fc600078e02ff */
[----:B------:R-:W1:Y:S02]  /*9e50*/  @P1 LDC R9, c[0x0][0x450] ;  /* 0x00011400ff091b82 */ /* 0x000e640000000800 */
[----:B------:R-:W-:-:S04]  /*9e60*/  SHF.R.U32.HI R3, RZ, 0x1f, R0 ;  /* 0x0000001fff037819 */ /* 0x000fc80000011600 */
[----:B------:R-:W-:-:S04]  /*9e70*/  LEA.HI.SX32 R0, R0, R3, 0x1b ;  /* 0x0000000300007211 */ /* 0x000fc800078fdaff */
[----:B------:R-:W-:Y:S01]  /*9e80*/  VIMNMX R121, R27, R0, PT ;  /* 0x000000001b797248 */ /* 0x000fe20003fe0100 */
        /* <DEDUP_REMOVED lines=15> */
.L_x_1372:
[----:B------:R-:W-:-:S13]  /*9f80*/  ISETP.NE.AND P0, PT, R7, 0x1, PT ;  /* 0x000000010700780c */ /* 0x000fda0003f05270 */
[----:B------:R-:W0:Y:S02]  /*9f90*/  @P0 LDC.64 R4, c[0x0][0x9e8] ;  /* 0x00027a00ff040b82 */ /* 0x000e240000000a00 */
[----:B0-----:R-:W-:-:S05]  /*9fa0*/  @P0 IMAD.HI.U32 R4, R2, R4, RZ ;  /* 0x0000000402040227 */ /* 0x001fca00078e00ff */
[----:B------:R-:W-:-:S07]  /*9fb0*/  @P0 SHF.R.U32.HI R2, RZ, R5, R4 ;  /* 0x00000005ff020219 */ /* 0x000fce0000011604 */
.L_x_1373:
[----:B------:R-:W-:Y:S05]  /*9fc0*/  BSYNC B0 ;  /* 0x0000000000007941 */ /* 0x000fea0003800000 */
.L_x_1371:
[----:B------:R-:W-:-:S05]  /*9fd0*/  IMAD R3, R2, R7, RZ ;  /* 0x0000000702037224 */ /* 0x000fca00078e02ff */
[----:B------:R-:W-:-:S07]  /*9fe0*/  VIMNMX R0, R0, R3, !PT ;  /* 0x0000000300007248 */ /* 0x000fce0007fe0100 */
.L_x_1370:
[----:B------:R-:W-:Y:S01]  /*9ff0*/  IMAD.HI R0, R0, 0x2aaaaaab, RZ ;  /* 0x2aaaaaab00007827 */ /* 0x000fe200078e02ff */
[----:B------:R-:W-:Y:S02]  /*a000*/  PLOP3.LUT P0, PT, PT, PT, PT, 0x80, 0x0 ;  /* 0x000000000000781c */ /* 0x000fe40003f0f070 */
[----:B------:R-:W-:Y:S02]  /*a010*/  CS2R R182, SRZ ;  /* 0x0000000000b67805 */ /* 0x000fe4000001ff00 */
[----:B------:R-:W-:Y:S01]  /*a020*/  CS2R R6, SRZ ;  /* 0x0000000000067805 */ /* 0x000fe2000001ff00 */
[----:B------:R-:W-:Y:S01]  /*a030*/  IMAD.MOV.U32 R62, RZ, RZ, RZ ;  /* 0x000000ffff3e7224 */ /* 0x000fe200078e00ff */
[----:B------:R-:W-:Y:S01]  /*a040*/  SHF.R.U32.HI R3, RZ, 0x1f, R0 ;  /* 0x0000001fff037819 */ /* 0x000fe20000011600 */
[----:B------:R-:W-:Y:S01]  /*a050*/  IMAD.MOV.U32 R64, RZ, RZ, RZ ;  /* 0x000000ffff407224 */ /* 0x000fe200078e00ff */
[----:B------:R-:W-:Y:S02]  /*a060*/  CS2R R180, SRZ ;  /* 0x0000000000b47805 */ /* 0x000fe4000001ff00 */
[----:B------:R-:W-:-:S02]  /*a070*/  CS2R R8, SRZ ;  /* 0x0000000000087805 */ /* 0x000fc4000001ff00 */
[----:B------:R-:W-:Y:S02]  /*a080*/  LEA.HI.SX32 R3, R0, R3, 0x1b ;  /* 0x0000000300037211 */ /* 0x000fe400078fdaff */
[----:B------:R-:W-:Y:S02]  /*a090*/  CS2R R4, SRZ ;  /* 0x0000000000047805 */ /* 0x000fe4000001ff00 */
[----:B------:R-:W-:Y:S02]  /*a0a0*/  CS2R R174, SRZ ;  /* 0x0000000000ae7805 */ /* 0x000fe4000001ff00 */
[----:B------:R-:W-:Y:S02]  /*a0b0*/  CS2R R172, SRZ ;  /* 0x0000000000ac7805 */ /* 0x000fe4000001ff00 */
[----:B------:R-:W-:Y:S02]  /*a0c0*/  VIMNMX R220, RZ, R3, !PT ;  /* 0x00000003ffdc7248 */ /* 0x000fe40007fe0100 */
[----:B------:R-:W-:-:S02]  /*a0d0*/  CS2R R10, SRZ ;  /* 0x00000000000a7805 */ /* 0x000fc4000001ff00 */
[----:B------:R-:W-:Y:S02]  /*a0e0*/  CS2R R166, SRZ ;  /* 0x0000000000a67805 */ /* 0x000fe4000001ff00 */
[----:B------:R-:W-:Y:S02]  /*a0f0*/  CS2R R12, SRZ ;  /* 0x00000000000c7805 */ /* 0x000fe4000001ff00 */
[----:B------:R-:W-:Y:S02]  /*a100*/  ISETP.GT.AND P1, PT, R121, R220, PT ;  /* 0x000000dc7900720c */ /* 0x000fe40003f24270 */
[----:B------:R-:W-:Y:S02]  /*a110*/  CS2R R164, SRZ ;  /* 0x0000000000a47805 */ /* 0x000fe4000001ff00 */
[----:B------:R-:W-:Y:S02]  /*a120*/  CS2R R14, SRZ ;  /* 0x00000000000e7805 */ /* 0x000fe4000001ff00 */
[----:B------:R-:W-:-:S02]  /*a130*/  CS2R R158, SRZ ;  /* 0x00000000009e7805 */ /* 0x000fc4000001ff00 */
[----:B------:R-:W-:Y:S02]  /*a140*/  CS2R R20, SRZ ;  /* 0x0000000000147805 */ /* 0x000fe4000001ff00 */
[----:B------:R-:W-:Y:S02]  /*a150*/  CS2R R156, SRZ ;  /* 0x00000000009c7805 */ /* 0x000fe4000001ff00 */
[----:B------:R-:W-:Y:S01]  /*a160*/  CS2R R26, SRZ ;  /* 0x00000000001a7805 */ /* 0x000fe2000001ff00 */
[----:B------:R-:W-:Y:S01]  /*a170*/  IMAD.MOV.U32 R25, RZ, RZ, RZ ;  /* 0x000000ffff197224 */ /* 0x000fe200078e00ff */
        /* <DEDUP_REMOVED lines=14> */
[----:B------:R-:W-:Y:S01]  /*a260*/  CS2R R124, SRZ ;  /* 0x00000000007c7805 */ /* 0x000fe2000001ff00 */
[----:B------:R-:W-:Y:S01]  /*a270*/  IMAD.MOV.U32 R42, RZ, RZ, RZ ;  /* 0x000000ffff2a7224 */ /* 0x000fe200078e00ff */
[----:B------:R-:W-:Y:S06]  /*a280*/  @!P1 BRA `(.L_x_1374) ;  /* 0x0000019400f89947 */ /* 0x000fec0003800000 */
[----:B------:R-:W-:-:S03]  /*a290*/  UMOV UR4, 0xffffffff ;  /* 0xffffffff00047882 */ /* 0x000fc60000000000 */
[----:B------:R-:W-:Y:S05]  /*a2a0*/  BRA.DIV UR4, `(.L_x_1375) ;  /* 0x00000232044c7947 */ /* 0x000fea000b800000 */
[----:B------:R-:W0:Y:S02]  /*a2b0*/  S2R R0, SR_TID.X ;  /* 0x0000000000007919 */ /* 0x000e240000002100 */
[----:B0-----:R-:W-:-:S05]  /*a2c0*/  VIADD R2, R0, 0xffffff80 ;  /* 0xffffff8000027836 */ /* 0x001fca0000000000 */
[----:B------:R-:W-:-:S04]  /*a2d0*/  SHF.R.S32.HI R0, RZ, 0x1f, R2 ;  /* 0x0000001fff007819 */ /* 0x000fc80000011402 */
[----:B------:R-:W-:-:S04]  /*a2e0*/  LEA.HI R0, R0, R2, RZ, 0x7 ;  /* 0x0000000200007211 */ /* 0x000fc800078f38ff */
[----:B------:R-:W-:-:S05]  /*a2f0*/  SHF.R.S32.HI R0, RZ, 0x7, R0 ;  /* 0x00000007ff007819 */ /* 0x000fca0000011400 */
[----:B------:R0:W1:Y:S02]  /*a300*/  SHFL.IDX PT, R218, R0, RZ, 0x1f ;  /* 0x00001fff00da7589 */ /* 0x00006400000e0000 */
.L_x_1659:
[----:B01----:R-:W-:Y:S01]  /*a310*/  LEA.HI R0, R218, R218, RZ, 0x1 ;  /* 0x000000dada007211 */ /* 0x003fe200078f08ff */
[----:B------:R-:W-:Y:S01]  /*a320*/  VIADD R26, R17, 0x18400 ;  /* 0x00018400111a7836 */ /* 0x000fe20000000000 */
[----:B------:R-:W-:Y:S02]  /*a330*/  BSSY B6, `(.L_x_1376) ;  /* 0x0000018000067945 */ /* 0x000fe40003800000 */
[----:B------:R-:W-:Y:S02]  /*a340*/  LOP3.LUT R3, R0, 0x1e, RZ, 0xc0, !PT ;  /* 0x0000001e00037812 */ /* 0x000fe400078ec0ff */
[----:B------:R-:W-:-:S03]  /*a350*/  LOP3.LUT P0, RZ, R26, 0x1bf, RZ, 0xc0, !PT ;  /* 0x000001bf1aff7812 */ /* 0x000fc6000780c0ff */
[----:B------:R-:W-:-:S04]  /*a360*/  IMAD.IADD R3, R218, 0x1, -R3 ;  /* 0x00000001da037824 */ /* 0x000fc800078e0a03 */
[----:B------:R-:W-:-:S05]  /*a370*/  IMAD R3, R3, 0x2000, R26 ;  /* 0x0000200003037824 */ /* 0x000fca00078e021a */
[----:B------:R-:W-:-:S04]  /*a380*/  SHF.R.U32.HI R3, RZ, 0x4, R3 ;  /* 0x00000004ff037819 */ /* 0x000fc80000011603 */
[----:B------:R-:W-:Y:S01]  /*a390*/  LOP3.LUT R36, R3, 0x3fff, RZ, 0xc0, !PT ;  /* 0x00003fff03247812 */ /* 0x000fe200078ec0ff */
[----:B------:R-:W-:Y:S06]  /*a3a0*/  @!P0 BRA `(.L_x_1377) ;  /* 0x0000000000408947 */ /* 0x000fec0003800000 */
        /* <DEDUP_REMOVED lines=16> */
.L_x_1377:
[----:B------:R-:W-:Y:S05]  /*a4b0*/  BSYNC B6 ;  /* 0x0000000000067941 */ /* 0x000fea0003800000 */
.L_x_1376:
[----:B------:R-:W-:Y:S01]  /*a4c0*/  ULDC.64 UR4, c[0x0][0x990] ;  /* 0x0002640000047ab9 */ /* 0x000fe20000000a00 */
[----:B------:R-:W-:Y:S01]  /*a4d0*/  ULDC.64 UR6, c[0x0][0x998] ;  /* 0x0002660000067ab9 */ /* 0x000fe20000000a00 */
[----:B------:R-:W-:Y:S02]  /*a4e0*/  ISETP.NE.U32.AND P0, PT, RZ, UR4, PT ;  /* 0x00000004ff007c0c */ /* 0x000fe4000bf05070 */
[----:B------:R-:W-:Y:S02]  /*a4f0*/  ISETP.NE.U32.AND P1, PT, RZ, UR6, PT ;  /* 0x00000006ff007c0c */ /* 0x000fe4000bf25070 */
[----:B------:R-:W-:Y:S02]  /*a500*/  ISETP.NE.AND.EX P0, PT, RZ, UR5, PT, P0 ;  /* 0x00000005ff007c0c */ /* 0x000fe4000bf05300 */
[----:B------:R-:W-:-:S11]  /*a510*/  ISETP.NE.AND.EX P1, PT, RZ, UR7, PT, P1 ;  /* 0x00000007ff007c0c */ /* 0x000fd6000bf25310 */
[----:B------:R-:W0:Y:S01]  /*a520*/  @P0 LDC.64 R6, c[0x0][0x9a8] ;  /* 0x00026a00ff060b82 */ /* 0x000e220000000a00 */
[--C-:B------:R-:W-:Y:S02]  /*a530*/  @P0 SHF.R.S32.HI R3, RZ, 0x1f, R223.reuse ;  /* 0x0000001fff030819 */ /* 0x100fe400000114df */
[----:B------:R-:W-:Y:S02]  /*a540*/  @P1 SHF.R.S32.HI R5, RZ, 0x1f, R223 ;  /* 0x0000001fff051819 */ /* 0x000fe400000114df */
[----:B------:R-:W-:-:S03]  /*a550*/  @P0 SHF.R.S32.HI R15, RZ, 0x1f, R222 ;  /* 0x0000001fff0f0819 */ /* 0x000fc600000114de */
[----:B------:R-:W1:Y:S08]  /*a560*/  @P1 LDC.64 R8, c[0x0][0x9b8] ;  /* 0x00026e00ff081b82 */ /* 0x000e700000000a00 */
[----:B------:R-:W2:Y:S08]  /*a570*/  @P0 LDC.64 R10, c[0x0][0x9b0] ;  /* 0x00026c00ff0a0b82 */ /* 0x000eb00000000a00 */
[----:B------:R-:W3:Y:S01]  /*a580*/  @P1 LDC.64 R12, c[0x0][0x9c0] ;  /* 0x00027000ff0c1b82 */ /* 0x000ee20000000a00 */
[----:B0-----:R-:W-:-:S02]  /*a590*/  @P0 IMAD R0, R3, R6, RZ ;  /* 0x0000000603000224 */ /* 0x001fc400078e02ff */
[----:B------:R-:W-:-:S04]  /*a5a0*/  @P0 IMAD.WIDE.U32 R2, R223, R6, RZ ;  /* 0x00000006df020225 */ /* 0x000fc800078e00ff */
[----:B------:R-:W-:Y:S02]  /*a5b0*/  @P0 IMAD R7, R223, R7, R0 ;  /* 0x00000007df070224 */ /* 0x000fe400078e0200 */
[-C--:B-1----:R-:W-:Y:S02]  /*a5c0*/  @P1 IMAD R4, R5, R8.reuse, RZ ;  /* 0x0000000805041224 */ /* 0x082fe400078e02ff */
[----:B------:R-:W-:Y:S01]  /*a5d0*/  @P0 IMAD.IADD R3, R3, 0x1, R7 ;  /* 0x0000000103030824 */ /* 0x000fe200078e0207 */
[----:B------:R-:W-:Y:S01]  /*a5e0*/  @P1 SHF.R.S32.HI R7, RZ, 0x1f, R222 ;  /* 0x0000001fff071819 */ /* 0x000fe200000114de */
[C---:B------:R-:W-:Y:S02]  /*a5f0*/  @P1 IMAD R9, R223.reuse, R9, R4 ;  /* 0x00000009df091224 */ /* 0x040fe400078e0204 */
[----:B------:R-:W-:-:S04]  /*a600*/  @P1 IMAD.WIDE.U32 R4, R223, R8, RZ ;  /* 0x00000008df041225 */ /* 0x000fc800078e00ff */
[----:B--2---:R-:W-:Y:S02]  /*a610*/  @P0 IMAD R0, R15, R10, RZ ;  /* 0x0000000a0f000224 */ /* 0x004fe400078e02ff */
[----:B------:R-:W-:Y:S02]  /*a620*/  @P1 IMAD.IADD R5, R5, 0x1, R9 ;  /* 0x0000000105051824 */ /* 0x000fe400078e0209 */
[C---:B------:R-:W-:Y:S02]  /*a630*/  @P0 IMAD R9, R222.reuse, R11, R0 ;  /* 0x0000000bde090224 */ /* 0x040fe400078e0200 */
[----:B---3--:R-:W-:Y:S02]  /*a640*/  @P1 IMAD R6, R7, R12, RZ ;  /* 0x0000000c07061224 */ /* 0x008fe400078e02ff */
[----:B------:R-:W-:-:S04]  /*a650*/  @P0 IMAD.WIDE.U32 R2, R222, R10, R2 ;  /* 0x0000000ade020225 */ /* 0x000fc800078e0002 */
[C---:B------:R-:W-:Y:S02]  /*a660*/  @P1 IMAD R11, R222.reuse, R13, R6 ;  /* 0x0000000dde0b1224 */ /* 0x040fe400078e0206 */
[----:B------:R-:W-:Y:S01]  /*a670*/  @P1 IMAD.WIDE.U32 R6, R222, R12, R4 ;  /* 0x0000000cde061225 */ /* 0x000fe200078e0004 */
[----:B------:R-:W-:Y:S01]  /*a680*/  @P0 LEA R4, P2, R2, UR4, 0x2 ;  /* 0x0000000402040c11 */ /* 0x000fe2000f8410ff */
[----:B------:R-:W-:Y:S02]  /*a690*/  ULDC UR4, c[0x0][0x3f4] ;  /* 0x0000fd0000047ab9 */ /* 0x000fe40000000800 */
[----:B------:R-:W-:Y:S01]  /*a6a0*/  @P0 IMAD.IADD R5, R3, 0x1, R9 ;  /* 0x0000000103050824 */ /* 0x000fe200078e0209 */
[----:B------:R-:W-:Y:S01]  /*a6b0*/  @P1 LEA R8, P3, R6, UR6, 0x2 ;  /* 0x0000000606081c11 */ /* 0x000fe2000f8610ff */
[----:B------:R-:W-:Y:S02]  /*a6c0*/  @P1 IMAD.IADD R3, R7, 0x1, R11 ;  /* 0x0000000107031824 */ /* 0x000fe400078e020b */
[----:B------:R-:W-:Y:S01]  /*a6d0*/  IMAD.MOV.U32 R0, RZ, RZ, 0x3f800000 ;  /* 0x3f800000ff007424 */ /* 0x000fe200078e00ff */
[----:B------:R-:W-:-:S02]  /*a6e0*/  @P0 LEA.HI.X R5, R2, UR5, R5, 0x2, P2 ;  /* 0x0000000502050c11 */ /* 0x000fc400090f1405 */
        /* <DEDUP_REMOVED lines=9> */
[----:B------:R-:W-:-:S04]  /*a780*/  ULEA.HI UR4, UR37, UR37, URZ, 0x1 ;  /* 0x0000002525047291 */ /* 0x000fc8000f8f083f */
[----:B------:R-:W-:-:S04]  /*a790*/  ULOP3.LUT UR4, UR4, 0xfffffffe, URZ, 0xc0, !UPT ;  /* 0xfffffffe04047892 */ /* 0x000fc8000f8ec03f */
[----:B------:R-:W-:-:S06]  /*a7a0*/  UIADD3 UR4, UR37, -UR4, URZ ;  /* 0x8000000425047290 */ /* 0x000fcc000fffe03f */
[----:B------:R-:W-:-:S05]  /*a7b0*/  IMAD.U32 R0, RZ, RZ, UR4 ;  /* 0x00000004ff007e24 */ /* 0x000fca000f8e00ff */
[----:B------:R-:W-:-:S04]  /*a7c0*/  SHF.L.U32 R0, R0, 0x1f, RZ ;  /* 0x0000001f00007819 */ /* 0x000fc800000006ff */
[----:B------:R0:W1:Y:S03]  /*a7d0*/  SYNCS.PHASECHK.TRANS64.TRYWAIT P0, [R17+URZ+0x28800], R0 ;  /* 0x02880000110075a7 */ /* 0x000066000800017f */
[----:B-1----:R-:W-:Y:S05]  /*a7e0*/  @!P0 NANOSLEEP.SYNCS 0x989680 ;  /* 0x009896800000895d */ /* 0x002fea0003900000 */
[----:B------:R-:W1:Y:S01]  /*a7f0*/  @!P0 SYNCS.PHASECHK.TRANS64 P0, [R17+URZ+0x28800], R0 ;  /* 0x02880000110085a7 */ /* 0x000e62000800007f */
[----:B------:R-:W-:Y:S04]  /*a800*/  BSSY B0, `(.L_x_1379) ;  /* 0x0000006000007945 */ /* 0x000fe80003800000 */
[----:B-1----:R-:W-:Y:S05]  /*a810*/  @P0 BRA `(.L_x_1380) ;  /* 0x0000000000100947 */ /* 0x002fea0003800000 */
.L_x_1381:
[----:B-1----:R1:W2:Y:S02]  /*a820*/  SYNCS.PHASECHK.TRANS64.TRYWAIT P0, [R17+URZ+0x28800], R0 ;  /* 0x02880000110075a7 */ /* 0x0022a4000800017f */
[----:B--2---:R-:W-:Y:S05]  /*a830*/  @!P0 NANOSLEEP.SYNCS 0x989680 ;  /* 0x009896800000895d */ /* 0x004fea0003900000 */
[----:B------:R-:W2:Y:S02]  /*a840*/  @!P0 SYNCS.PHASECHK.TRANS64 P0, [R17+URZ+0x28800], R0 ;  /* 0x02880000110085a7 */ /* 0x000ea4000800007f */
[----:B--2---:R-:W-:Y:S05]  /*a850*/  @!P0 BRA `(.L_x_1381) ;  /* 0xfffffffc00f08947 */ /* 0x004fea000383ffff */
.L_x_1380:
[----:B------:R-:W-:Y:S05]  /*a860*/  BSYNC B0 ;  /* 0x0000000000007941 */ /* 0x000fea0003800000 */
.L_x_1379:
[----:B------:R-:W-:Y:S05]  /*a870*/  BRA `(.L_x_1382) ;  /* 0x0000004c00bc7947 */ /* 0x000fea0003800000 */
.L_x_1378:
[----:B------:R-:W-:Y:S01]  /*a880*/  LOP3.LUT P0, RZ, R26, 0x3ff, RZ, 0xc0, !PT ;  /* 0x000003ff1aff7812 */ /* 0x000fe2000780c0ff */
[----:B------:R-:W-:Y:S01]  /*a890*/  ULDC.64 UR4, c[0x0][0x3f8] ;  /* 0x0000fe0000047ab9 */ /* 0x000fe20000000a00 */
[----:B-----5:R-:W-:Y:S01]  /*a8a0*/  SHF.R.S32.HI R0, RZ, 0x1f, R24 ;  /* 0x0000001fff007819 */ /* 0x020fe20000011418 */
[----:B------:R-:W-:Y:S01]  /*a8b0*/  ULDC.64 UR6, c[0x0][0x408] ;  /* 0x0001020000067ab9 */ /* 0x000fe20000000a00 */
[----:B------:R-:W-:Y:S01]  /*a8c0*/  IMAD.WIDE.U32 R26, R24, UR4, RZ ;  /* 0x00000004181a7c25 */ /* 0x000fe2000f8e00ff */
[----:B------:R-:W-:Y:S03]  /*a8d0*/  BSSY B6, `(.L_x_1383) ;  /* 0x0000019000067945 */ /* 0x000fe60003800000 */
[C---:B------:R-:W-:Y:S02]  /*a8e0*/  IMAD R3, R0.reuse, UR4, RZ ;  /* 0x0000000400037c24 */ /* 0x040fe4000f8e02ff */
[----:B------:R-:W-:-:S02]  /*a8f0*/  IMAD R5, R0, UR6, RZ ;  /* 0x0000000600057c24 */ /* 0x000fc4000f8e02ff */
[C---:B------:R-:W-:Y:S02]  /*a900*/  IMAD R3, R24.reuse, UR5, R3 ;  /* 0x0000000518037c24 */ /* 0x040fe4000f8e0203 */
[C---:B------:R-:W-:Y:S02]  /*a910*/  IMAD R5, R24.reuse, UR7, R5 ;  /* 0x0000000718057c24 */ /* 0x040fe4000f8e0205 */
[----:B------:R-:W-:-:S04]  /*a920*/  IMAD.WIDE.U32 R24, R24, UR6, RZ ;  /* 0x0000000618187c25 */ /* 0x000fc8000f8e00ff */
[----:B------:R-:W-:Y:S02]  /*a930*/  IMAD.IADD R29, R3, 0x1, R27 ;  /* 0x00000001031d7824 */ /* 0x000fe400078e021b */
[----:B------:R-:W-:Y:S01]  /*a940*/  IMAD.IADD R31, R5, 0x1, R25 ;  /* 0x00000001051f7824 */ /* 0x000fe200078e0219 */
        /* <DEDUP_REMOVED lines=17> */
.L_x_1384:
[----:B------:R-:W-:Y:S05]  /*aa60*/  BSYNC B6 ;  /* 0x0000000000067941 */ /* 0x000fea0003800000 */
.L_x_1383:
[----:B------:R-:W0:Y:S01]  /*aa70*/  S2R R20, SR_TID.X ;  /* 0x0000000000147919 */ /* 0x000e220000002100 */
[----:B------:R-:W-:Y:S01]  /*aa80*/  ULDC.U8 UR4, c[0x0][0x410] ;  /* 0x0001040000047ab9 */ /* 0x000fe20000000000 */
[----:B------:R-:W-:Y:S01]  /*aa90*/  BSSY B0, `(.L_x_1385) ;  /* 0x00004c5000007945 */ /* 0x000fe20003800000 */
[----:B------:R-:W-:Y:S01]  /*aaa0*/  ISETP.NE.AND P0, PT, RZ, UR4, PT ;  /* 0x00000004ff007c0c */ /* 0x000fe2000bf05270 */
[----:B------:R-:W-:Y:S02]  /*aab0*/  IMAD.IADD R39, R23, 0x1, R217 ;  /* 0x0000000117277824 */ /* 0x000fe400078e02d9 */
[----:B0-----:R-:W-:-:S05]  /*aac0*/  VIADD R20, R20, 0xffffff80 ;  /* 0xffffff8014147836 */ /* 0x001fca0000000000 */
[----:B------:R-:W-:-:S04]  /*aad0*/  SHF.R.S32.HI R0, RZ, 0x1f, R20 ;  /* 0x0000001fff007819 */ /* 0x000fc80000011414 */
[----:B------:R-:W-:-:S04]  /*aae0*/  LEA.HI R0, R0, R20, RZ, 0x2 ;  /* 0x0000001400007211 */ /* 0x000fc800078f10ff */
[----:B------:R-:W-:-:S05]  /*aaf0*/  LOP3.LUT R0, R0, 0xfffffffc, RZ, 0xc0, !PT ;  /* 0xfffffffc00007812 */ /* 0x000fca00078ec0ff */
[----:B------:R-:W-:Y:S01]  /*ab00*/  IMAD.IADD R4, R20, 0x1, -R0 ;  /* 0x0000000114047824 */ /* 0x000fe200078e0a00 */
[----:B------:R-:W-:Y:S06]  /*ab10*/  @!P0 BRA `(.L_x_1386) ;  /* 0x0000002400ac8947 */ /* 0x000fec0003800000 */
[----:B------:R-:W0:Y:S01]  /*ab20*/  LDC R21, c[0x0][0x448] ;  /* 0x00011200ff157b82 */ /* 0x000e220000000800 */
[----:B------:R-:W-:Y:S01]  /*ab30*/  IMAD R3, R4, 0x40, R39 ;  /* 0x0000004004037824 */ /* 0x000fe200078e0227 */
[----:B------:R-:W-:Y:S01]  /*ab40*/  ULDC.64 UR4, c[0x0][0x3f8] ;  /* 0x0000fe0000047ab9 */ /* 0x000fe20000000a00 */
[----:B------:R-:W-:Y:S01]  /*ab50*/  IMAD.MOV.U32 R8, RZ, RZ, R26 ;  /* 0x000000ffff087224 */ /* 0x000fe200078e001a */
[----:B------:R-:W-:Y:S01]  /*ab60*/  ULDC.64 UR6, c[0x0][0x408] ;  /* 0x0001020000067ab9 */ /* 0x000fe20000000a00 */
[----:B------:R-:W-:Y:S01]  /*ab70*/  IMAD.MOV.U32 R9, RZ, RZ, R29 ;  /* 0x000000ffff097224 */ /* 0x000fe200078e001d */
[----:B------:R-:W-:Y:S01]  /*ab80*/  ULDC.64 UR8, c[0x0][0x400] ;  /* 0x0001000000087ab9 */ /* 0x000fe20000000a00 */
[----:B------:R-:W-:Y:S01]  /*ab90*/  IMAD.MOV.U32 R10, RZ, RZ, R24 ;  /* 0x000000ffff0a7224 */ /* 0x000fe200078e0018 */
[----:B------:R-:W-:Y:S01]  /*aba0*/  SHF.R.S32.HI R35, RZ, 0x1f, R213 ;  /* 0x0000001fff237819 */ /* 0x000fe200000114d5 */
[----:B------:R-:W-:Y:S01]  /*abb0*/  IMAD.MOV.U32 R11, RZ, RZ, R31 ;  /* 0x000000ffff0b7224 */ /* 0x000fe200078e001f */
[----:B0-----:R-:W-:-:S13]  /*abc0*/  ISETP.NE.AND P0, PT, R21, 0x1, PT ;  /* 0x000000011500780c */ /* 0x001fda0003f05270 */
[----:B------:R-:W0:Y:S08]  /*abd0*/  @P0 LDC R0, c[0x0][0x44c] ;  /* 0x00011300ff000b82 */ /* 0x000e300000000800 */
[----:B------:R-:W1:Y:S01]  /*abe0*/  @P0 LDC R5, c[0x0][0x450] ;  /* 0x00011400ff050b82 */ /* 0x000e620000000800 */
[----:B0-----:R-:W-:-:S05]  /*abf0*/  @P0 IMAD.HI.U32 R0, R3, R0, RZ ;  /* 0x0000000003000227 */ /* 0x001fca00078e00ff */
[----:B-1----:R-:W-:-:S04]  /*ac00*/  @P0 SHF.R.U32.HI R3, RZ, R5, R0 ;  /* 0x00000005ff030219 */ /* 0x002fc80000011600 */
[----:B------:R-:W-:Y:S01]  /*ac10*/  SHF.R.S32.HI R0, RZ, 0x1f, R3 ;  /* 0x0000001fff007819 */ /* 0x000fe20000011403 */
[----:B------:R-:W-:-:S04]  /*ac20*/  IMAD.WIDE.U32 R8, R3, UR4, R8 ;  /* 0x0000000403087c25 */ /* 0x000fc8000f8e0008 */
[----:B------:R-:W-:Y:S02]  /*ac30*/  IMAD R4, R0, UR4, RZ ;  /* 0x0000000400047c24 */ /* 0x000fe4000f8e02ff */
[----:B------:R-:W-:-:S04]  /*ac40*/  IMAD.WIDE.U32 R10, R3, UR6, R10 ;  /* 0x00000006030a7c25 */ /* 0x000fc8000f8e000a */
[----:B------:R-:W-:Y:S01]  /*ac50*/  IMAD R0, R0, UR6, RZ ;  /* 0x0000000600007c24 */ /* 0x000fe2000f8e02ff */
[----:B------:R-:W-:Y:S01]  /*ac60*/  IADD3 R7, P1, R10, UR8, RZ ;  /* 0x000000080a077c10 */ /* 0x000fe2000ff3e0ff */
[C---:B------:R-:W-:Y:S01]  /*ac70*/  IMAD R13, R3.reuse, UR5, R4 ;  /* 0x00000005030d7c24 */ /* 0x040fe2000f8e0204 */
[----:B------:R-:W-:Y:S01]  /*ac80*/  ULDC.64 UR4, c[0x0][0x3e8] ;  /* 0x0000fa0000047ab9 */ /* 0x000fe20000000a00 */
[----:B------:R-:W-:Y:S01]  /*ac90*/  IMAD R3, R3, UR7, R0 ;  /* 0x0000000703037c24 */ /* 0x000fe2000f8e0200 */
[----:B------:R-:W-:Y:S01]  /*aca0*/  IADD3 R5, P0, R8, UR4, RZ ;  /* 0x0000000408057c10 */ /* 0x000fe2000ff1e0ff */
[----:B------:R-:W-:-:S03]  /*acb0*/  UMOV UR4, 0xffffffff ;  /* 0xffffffff00047882 */ /* 0x000fc60000000000 */
[----:B------:R-:W-:Y:S02]  /*acc0*/  IADD3.X R6, R9, UR5, R13, P0, !PT ;  /* 0x0000000509067c10 */ /* 0x000fe400087fe40d */
[----:B------:R-:W-:Y:S01]  /*acd0*/  IADD3.X R8, R11, UR9, R3, P1, !PT ;  /* 0x000000090b087c10 */ /* 0x000fe20008ffe403 */
[----:B------:R-:W-:Y:S06]  /*ace0*/  BRA.DIV UR4, `(.L_x_1387) ;  /* 0x0000022604fc7947 */ /* 0x000fec000b800000 */
[----:B------:R0:W1:Y:S04]  /*acf0*/  SHFL.IDX PT, R0, R6, RZ, 0x1c1f ;  /* 0x001c1fff06007589 */ /* 0x00006800000e0000 */
[----:B------:R0:W2:Y:S04]  /*ad00*/  SHFL.IDX PT, R3, R5, RZ, 0x1c1f ;  /* 0x001c1fff05037589 */ /* 0x0000a800000e0000 */
[----:B------:R0:W3:Y:S04]  /*ad10*/  SHFL.IDX PT, R4, R8, RZ, 0x1c1f ;  /* 0x001c1fff08047589 */ /* 0x0000e800000e0000 */
[----:B------:R0:W4:Y:S02]  /*ad20*/  SHFL.IDX PT, R14, R7, RZ, 0x1c1f ;  /* 0x001c1fff070e7589 */ /* 0x00012400000e0000 */
.L_x_1665:
[----:B------:R-:W-:Y:S01]  /*ad30*/  IMAD R34, R214, R21, RZ ;  /* 0x00000015d6227224 */ /* 0x000fe200078e02ff */
[----:B------:R-:W-:Y:S01]  /*ad40*/  BSSY B1, `(.L_x_1388) ;  /* 0x000001b000017945 */ /* 0x000fe20003800000 */
[----:B------:R-:W-:Y:S02]  /*ad50*/  CS2R R28, SRZ ;  /* 0x00000000001c7805 */ /* 0x000fe4000001ff00 */
[----:B------:R-:W-:Y:S02]  /*ad60*/  CS2R R20, SRZ ;  /* 0x0000000000147805 */ /* 0x000fe4000001ff00 */
[----:B------:R-:W-:Y:S02]  /*ad70*/  CS2R R30, SRZ ;  /* 0x00000000001e7805 */ /* 0x000fe4000001ff00 */
[----:B------:R-:W-:Y:S02]  /*ad80*/  ISETP.GE.AND P0, PT, R39, R34, PT ;  /* 0x000000222700720c */ /* 0x000fe40003f06270 */
[----:B------:R-:W-:-:S11]  /*ad90*/  CS2R R24, SRZ ;  /* 0x0000000000187805 */ /* 0x000fd6000001ff00 */
[----:B------:R-:W-:Y:S05]  /*ada0*/  @P0 BRA `(.L_x_1389) ;  /* 0x0000000000500947 */ /* 0x000fea0003800000 */
[----:B------:R-:W-:Y:S01]  /*adb0*/  ULDC UR4, c[0x0][0x3f4] ;  /* 0x0000fd0000047ab9 */ /* 0x000fe20000000800 */
[----:B------:R-:W-:Y:S02]  /*adc0*/  CS2R R24, SRZ ;  /* 0x0000000000187805 */ /* 0x000fe4000001ff00 */
[----:B------:R-:W-:Y:S02]  /*add0*/  ISETP.GE.AND P4, PT, R208, UR4, PT ;  /* 0x00000004d0007c0c */ /* 0x000fe4000bf86270 */
[----:B------:R-:W-:Y:S02]  /*ade0*/  CS2R R20, SRZ ;  /* 0x0000000000147805 */ /* 0x000fe4000001ff00 */
[----:B------:R-:W-:Y:S02]  /*adf0*/  ISETP.GE.AND P5, PT, R213, UR4, PT ;  /* 0x00000004d5007c0c */ /* 0x000fe4000bfa6270 */
[----:B------:R-:W-:Y:S02]  /*ae00*/  CS2R R30, SRZ ;  /* 0x00000000001e7805 */ /* 0x000fe4000001ff00 */
[----:B------:R-:W-:-:S05]  /*ae10*/  CS2R R28, SRZ ;  /* 0x00000000001c7805 */ /* 0x000fca000001ff00 */
[----:B--2---:R-:W-:-:S04]  /*ae20*/  @!P4 IADD3 R10, P0, R208, R3, RZ ;  /* 0x00000003d00ac210 */ /* 0x004fc80007f1e0ff */
[C---:B------:R-:W-:Y:S02]  /*ae30*/  @!P5 IADD3 R12, P2, R213.reuse, R3, RZ ;  /* 0x00000003d50cd210 */ /* 0x040fe40007f5e0ff */
[-C--:B----4-:R-:W-:Y:S02]  /*ae40*/  @!P4 IADD3 R26, P1, R208, R14.reuse, RZ ;  /* 0x0000000ed01ac210 */ /* 0x090fe40007f3e0ff */
[----:B------:R-:W-:Y:S01]  /*ae50*/  @!P4 SHF.R.S32.HI R3, RZ, 0x1f, R208 ;  /* 0x0000001fff03c819 */ /* 0x000fe200000114d0 */
[----:B-1----:R-:W-:Y:S01]  /*ae60*/  @!P5 IMAD.X R13, R0, 0x1, R35, P2 ;  /* 0x00000001000dd824 */ /* 0x002fe200010e0623 */
[----:B------:R-:W-:-:S03]  /*ae70*/  @!P5 IADD3 R14, P3, R213, R14, RZ ;  /* 0x0000000ed50ed210 */ /* 0x000fc60007f7e0ff */
[--C-:B------:R-:W-:Y:S01]  /*ae80*/  @!P4 IMAD.X R11, R0, 0x1, R3.reuse, P0 ;  /* 0x00000001000bc824 */ /* 0x100fe200000e0603 */
[----:B------:R1:W5:Y:S01]  /*ae90*/  @!P5 LD.E.64 R24, desc[UR38][R12.64] ;  /* 0x000000260c18d980 */ /* 0x000362000c101b00 */
[C---:B---3--:R-:W-:Y:S02]  /*aea0*/  @!P4 IMAD.X R27, R4.reuse, 0x1, R3, P1 ;  /* 0x00000001041bc824 */ /* 0x048fe400008e0603 */
[----:B------:R-:W-:Y:S01]  /*aeb0*/  @!P5 IMAD.X R15, R4, 0x1, R35, P3 ;  /* 0x00000001040fd824 */ /* 0x000fe200018e0623 */
[----:B------:R1:W5:Y:S04]  /*aec0*/  @!P4 LD.E.64 R30, desc[UR38][R10.64] ;  /* 0x000000260a1ec980 */ /* 0x000368000c101b00 */
[----:B------:R1:W5:Y:S04]  /*aed0*/  @!P5 LD.E.64 R20, desc[UR38][R14.64] ;  /* 0x000000260e14d980 */ /* 0x000368000c101b00 */
[----:B------:R1:W5:Y:S02]  /*aee0*/  @!P4 LD.E.64 R28, desc[UR38][R26.64] ;  /* 0x000000261a1cc980 */ /* 0x000364000c101b00 */
.L_x_1389:
[----:B------:R-:W-:Y:S05]  /*aef0*/  BSYNC B1 ;  /* 0x0000000000017941 */ /* 0x000fea0003800000 */
.L_x_1388:
[----:B------:R-:W-:Y:S01]  /*af00*/  UMOV UR4, 0xffffffff ;  /* 0xffffffff00047882 */ /* 0x000fe20000000000 */
[----:B-1----:R-:W-:Y:S02]  /*af10*/  CS2R R26, SRZ ;  /* 0x00000000001a7805 */ /* 0x002fe4000001ff00 */
[----:B------:R-:W-:Y:S05]  /*af20*/  BRA.DIV UR4, `(.L_x_1390) ;  /* 0x0000022604dc7947 */ /* 0x000fea000b800000 */
[----:B------:R1:W0:Y:S04]  /*af30*/  SHFL.IDX PT, R0, R6, 0x1, 0x1c1f ;  /* 0x003c1f0006007f89 */ /* 0x00022800000e0000 */
[----:B--2---:R1:W2:Y:S04]  /*af40*/  SHFL.IDX PT, R3, R5, 0x1, 0x1c1f ;  /* 0x003c1f0005037f89 */ /* 0x0042a800000e0000 */
[----:B---3--:R1:W3:Y:S04]  /*af50*/  SHFL.IDX PT, R4, R8, 0x1, 0x1c1f ;  /* 0x003c1f0008047f89 */ /* 0x0082e800000e0000 */
[----:B----4-:R1:W4:Y:S02]  /*af60*/  SHFL.IDX PT, R14, R7, 0x1, 0x1c1f ;  /* 0x003c1f00070e7f89 */ /* 0x01032400000e0000 */
.L_x_1671:
[----:B01----:R-:W-:Y:S01]  /*af70*/  VIADD R5, R39, 0x40 ;  /* 0x0000004027057836 */ /* 0x003fe20000000000 */
[----:B------:R-:W-:Y:S01]  /*af80*/  BSSY B1, `(.L_x_1391) ;  /* 0x000001a000017945 */ /* 0x000fe20003800000 */
[----:B------:R-:W-:Y:S02]  /*af90*/  CS2R R8, SRZ ;  /* 0x0000000000087805 */ /* 0x000fe4000001ff00 */
[----:B------:R-:W-:Y:S02]  /*afa0*/  CS2R R12, SRZ ;  /* 0x00000000000c7805 */ /* 0x000fe4000001ff00 */
[----:B------:R-:W-:Y:S02]  /*afb0*/  CS2R R10, SRZ ;  /* 0x00000000000a7805 */ /* 0x000fe4000001ff00 */
[----:B------:R-:W-:-:S13]  /*afc0*/  ISETP.GE.AND P0, PT, R5, R34, PT ;  /* 0x000000220500720c */ /* 0x000fda0003f06270 */
        /* <DEDUP_REMOVED lines=12> */
[----:B------:R-:W-:Y:S01]  /*b090*/  @!P5 IMAD.X R33, R0, 0x1, R35, P2 ;  /* 0x000000010021d824 */ /* 0x000fe200010e0623 */
        /* <DEDUP_REMOVED lines=8> */
.L_x_1392:
[----:B------:R-:W-:Y:S05]  /*b120*/  BSYNC B1 ;  /* 0x0000000000017941 */ /* 0x000fea0003800000 */
.L_x_1391:
[----:B------:R-:W-:Y:S01]  /*b130*/  ULEA.HI UR4, UR37, UR37, URZ, 0x1 ;  /* 0x0000002525047291 */ /* 0x000fe2000f8f083f */
[----:B------:R-:W-:Y:S01]  /*b140*/  IMAD.SHL.U32 R0, R212, 0x80, RZ ;  /* 0x00000080d4007824 */ /* 0x000fe200078e00ff */
[----:B0---4-:R-:W-:Y:S01]  /*b150*/  VIADDMNMX R14, R34, -R217, 0x80, PT ;  /* 0x00000080220e7446 */ /* 0x011fe200038009d9 */
[----:B------:R-:W-:Y:S01]  /*b160*/  BSSY B1, `(.L_x_1393) ;  /* 0x0000010000017945 */ /* 0x000fe20003800000 */
[----:B------:R-:W-:Y:S01]  /*b170*/  ULOP3.LUT UR4, UR4, 0xfffffffe, URZ, 0xc0, !UPT ;  /* 0xfffffffe04047892 */ /* 0x000fe2000f8ec03f */
[----:B------:R-:W-:Y:S02]  /*b180*/  LOP3.LUT P2, RZ, R212, 0x4, RZ, 0xc0, !PT ;  /* 0x00000004d4ff7812 */ /* 0x000fe4000784c0ff */
[----:B--2---:R-:W-:Y:S01]  /*b190*/  LOP3.LUT R3, R0, 0x380, RZ, 0xc0, !PT ;  /* 0x0000038000037812 */ /* 0x004fe200078ec0ff */
[----:B------:R-:W-:Y:S01]  /*b1a0*/  UIADD3 UR4, UR37, -UR4, URZ ;  /* 0x8000000425047290 */ /* 0x000fe2000fffe03f */
[----:B------:R-:W-:Y:S02]  /*b1b0*/  ISETP.GE.AND P1, PT, R23, R14, PT ;  /* 0x0000000e1700720c */ /* 0x000fe40003f26270 */
[----:B------:R-:W-:-:S02]  /*b1c0*/  LOP3.LUT R0, R3, 0x30, R18, 0xf8, !PT ;  /* 0x0000003003007812 */ /* 0x000fc400078ef812 */
[----:B------:R-:W-:Y:S01]  /*b1d0*/  SHF.R.U32.HI R3, RZ, 0x3, R3 ;  /* 0x00000003ff037819 */ /* 0x000fe20000011603 */
[----:B------:R-:W-:-:S03]  /*b1e0*/  IMAD.U32 R6, RZ, RZ, UR4 ;  /* 0x00000004ff067e24 */ /* 0x000fc6000f8e00ff */
[----:B------:R-:W-:Y:S02]  /*b1f0*/  LOP3.LUT R0, R0, R3, RZ, 0x3c, !PT ;  /* 0x0000000300007212 */ /* 0x000fe400078e3cff */
[----:B------:R-:W-:Y:S02]  /*b200*/  SHF.L.U32 R6, R6, 0x1f, RZ ;  /* 0x0000001f06067819 */ /* 0x000fe400000006ff */
[----:B------:R-:W-:Y:S02]  /*b210*/  IADD3 R3, R17, R0, R231 ;  /* 0x0000000011037210 */ /* 0x000fe40007ffe0e7 */
[----:B------:R-:W0:Y:S03]  /*b220*/  SYNCS.PHASECHK.TRANS64.TRYWAIT P0, [R17+URZ+0x28800], R6 ;  /* 0x02880006110075a7 */ /* 0x000e26000800017f */
[C---:B---3--:R-:W-:Y:S02]  /*b230*/  VIADD R4, R3.reuse, 0x18400 ;  /* 0x0001840003047836 */ /* 0x048fe40000000000 */
[----:B------:R-:W-:Y:S01]  /*b240*/  VIADD R0, R3, 0x18440 ;  /* 0x0001844003007836 */ /* 0x000fe20000000000 */
[----:B0-----:R-:W-:Y:S06]  /*b250*/  @!P0 BRA `(.L_x_1394) ;  /* 0x0000022400808947 */ /* 0x001fec0003800000 */
.L_x_1672:
[----:B------:R-:W-:Y:S05]  /*b260*/  BSYNC B1 ;  /* 0x0000000000017941 */ /* 0x000fea0003800000 */
.L_x_1393:
[----:B------:R-:W-:Y:S01]  /*b270*/  BSSY B1, `(.L_x_1395) ;  /* 0x00000fa000017945 */ /* 0x000fe20003800000 */
[----:B------:R-:W-:-:S03]  /*b280*/  @P2 VIADD R0, R4, 0xffffffc0 ;  /* 0xffffffc004002836 */ /* 0x000fc60000000000 */
[----:B------:R-:W-:Y:S05]  /*b290*/  @P1 BRA `(.L_x_1396) ;  /* 0x0000000c00dc1947 */ /* 0x000fea0003800000 */
[----:B------:R-:W1:Y:S01]  /*b2a0*/  LDC R4, c[0x0][0x3f4] ;  /* 0x0000fd00ff047b82 */ /* 0x000e620000000800 */
[----:B------:R-:W-:Y:S01]  /*b2b0*/  BSSY B2, `(.L_x_1397) ;  /* 0x000007a000027945 */ /* 0x000fe20003800000 */
[-C--:B-1----:R-:W-:Y:S02]  /*b2c0*/  ISETP.GE.AND P0, PT, R208, R4.reuse, PT ;  /* 0x00000004d000720c */ /* 0x082fe40003f06270 */
[----:B------:R-:W-:-:S11]  /*b2d0*/  ISETP.GE.AND P1, PT, R213, R4, PT ;  /* 0x00000004d500720c */ /* 0x000fd60003f26270 */
[----:B------:R-:W-:Y:S05]  /*b2e0*/  @P0 BRA `(.L_x_1398) ;  /* 0x0000000400d80947 */ /* 0x000fea0003800000 */
[----:B0-----:R-:W0:Y:S01]  /*b2f0*/  LDS.128 R4, [R3+0x18400] ;  /* 0x0184000003047984 */ /* 0x001e220000000c00 */
[----:B-----5:R-:W-:Y:S02]  /*b300*/  SHF.R.U32.HI R32, RZ, 0x8, R30 ;  /* 0x00000008ff207819 */ /* 0x020fe4000001161e */
[----:B------:R-:W-:Y:S02]  /*b310*/  LOP3.LUT R15, R30, 0xff, RZ, 0xc0, !PT ;  /* 0x000000ff1e0f7812 */ /* 0x000fe400078ec0ff */
[----:B------:R-:W-:Y:S02]  /*b320*/  LOP3.LUT R32, R32, 0xff, RZ, 0xc0, !PT ;  /* 0x000000ff20207812 */ /* 0x000fe400078ec0ff */
[----:B------:R-:W-:Y:S02]  /*b330*/  SHF.R.U32.HI R34, RZ, 0x8, R31 ;  /* 0x00000008ff227819 */ /* 0x000fe4000001161f */
[----:B------:R-:W-:Y:S02]  /*b340*/  SHF.R.U32.HI R38, RZ, 0x8, R29 ;  /* 0x00000008ff267819 */ /* 0x000fe4000001161d */
[----:B------:R-:W-:-:S02]  /*b350*/  PRMT R15, R32, 0x7604, R15 ;  /* 0x00007604200f7816 */ /* 0x000fc4000000000f */
[----:B------:R-:W-:Y:S02]  /*b360*/  LOP3.LUT R33, R31, 0xff, RZ, 0xc0, !PT ;  /* 0x000000ff1f217812 */ /* 0x000fe400078ec0ff */
[----:B------:R-:W-:Y:S02]  /*b370*/  LOP3.LUT R34, R34, 0xff, RZ, 0xc0, !PT ;  /* 0x000000ff22227812 */ /* 0x000fe400078ec0ff */
[----:B------:R-:W-:Y:S02]  /*b380*/  SHF.R.U32.HI R40, RZ, 0x10, R31 ;  /* 0x00000010ff287819 */ /* 0x000fe4000001161f */
[----:B------:R-:W-:Y:S02]  /*b390*/  SHF.R.U32.HI R32, RZ, 0x8, R28 ;  /* 0x00000008ff207819 */ /* 0x000fe4000001161c */
[----:B------:R-:W-:Y:S02]  /*b3a0*/  SHF.R.U32.HI R39, RZ, 0x10, R29 ;  /* 0x00000010ff277819 */ /* 0x000fe4000001161d */
[----:B------:R-:W-:-:S02]  /*b3b0*/  LOP3.LUT R37, R29, 0xff, RZ, 0xc0, !PT ;  /* 0x000000ff1d257812 */ /* 0x000fc400078ec0ff */
[----:B------:R-:W-:Y:S01]  /*b3c0*/  LOP3.LUT R38, R38, 0xff, RZ, 0xc0, !PT ;  /* 0x000000ff26267812 */ /* 0x000fe200078ec0ff */
[----:B------:R-:W-:Y:S01]  /*b3d0*/  IMAD.U32 R39, R39, 0x10000, RZ ;  /* 0x0001000027277824 */ /* 0x000fe200078e00ff */
[----:B------:R-:W-:Y:S02]  /*b3e0*/  PRMT R33, R34, 0x7604, R33 ;  /* 0x0000760422217816 */ /* 0x000fe40000000021 */
[----:B------:R-:W-:Y:S01]  /*b3f0*/  LOP3.LUT R35, R32, 0xff, RZ, 0xc0, !PT ;  /* 0x000000ff20237812 */ /* 0x000fe200078ec0ff */
[----:B------:R-:W-:Y:S01]  /*b400*/  IMAD.U32 R32, R40, 0x10000, RZ ;  /* 0x0001000028207824 */ /* 0x000fe200078e00ff */
[----:B------:R-:W-:Y:S02]  /*b410*/  LOP3.LUT R34, R28, 0xff, RZ, 0xc0, !PT ;  /* 0x000000ff1c227812 */ /* 0x000fe400078ec0ff */
[----:B------:R-:W-:Y:S02]  /*b420*/  PRMT R38, R38, 0x7604, R37 ;  /* 0x0000760426267816 */ /* 0x000fe40000000025 */
[----:B------:R-:W-:-:S02]  /*b430*/  PRMT R37, R35, 0x7604, R34 ;  /* 0x0000760423257816 */ /* 0x000fc40000000022 */
[----:B------:R-:W-:Y:S02]  /*b440*/  LOP3.LUT R35, R33, 0xff0000, R32, 0xf8, !PT ;  /* 0x00ff000021237812 */ /* 0x000fe400078ef820 */
[----:B------:R-:W-:Y:S02]  /*b450*/  LOP3.LUT R39, R38, 0xff0000, R39, 0xf8, !PT ;  /* 0x00ff000026277812 */ /* 0x000fe400078ef827 */
[----:B------:R-:W-:Y:S02]  /*b460*/  LOP3.LUT R35, R35, 0xff000000, R31, 0xf8, !PT ;  /* 0xff00000023237812 */ /* 0x000fe400078ef81f */
[----:B------:R-:W-:Y:S02]  /*b470*/  LOP3.LUT R39, R39, 0xff000000, R29, 0xf8, !PT ;  /* 0xff00000027277812 */ /* 0x000fe400078ef81d */
[----:B------:R-:W-:Y:S02]  /*b480*/  LOP3.LUT R33, R15, 0xff0000, R30, 0xf8, !PT ;  /* 0x00ff00000f217812 */ /* 0x000fe400078ef81e */
[----:B0-----:R-:W-:-:S02]  /*b490*/  F2FP.F16.E4M3.UNPACK_B R15, R6.H1 ;  /* 0x00000006ff0f723e */ /* 0x001fc400030006ff */
[----:B------:R-:W-:Y:S02]  /*b4a0*/  F2FP.F16.E4M3.UNPACK_B R38, R39 ;  /* 0x00000027ff26723e */ /* 0x000fe400020006ff */
[----:B------:R-:W-:Y:S02]  /*b4b0*/  F2FP.F16.E4M3.UNPACK_B R32, R35 ;  /* 0x00000023ff20723e */ /* 0x000fe400020006ff */
[----:B------:R-:W-:Y:S01]  /*b4c0*/  LOP3.LUT R33, R33, 0xff000000, R30, 0xf8, !PT ;  /* 0xff00000021217812 */ /* 0x000fe200078ef81e */
[--C-:B------:R-:W-:Y:S01]  /*b4d0*/  HADD2.F32 R30, -RZ, R15.reuse.H0_H0 ;  /* 0x2000000fff1e7230 */ /* 0x100fe20000004100 */
[--C-:B------:R-:W-:Y:S01]  /*b4e0*/  LOP3.LUT R37, R37, 0xff0000, R28.reuse, 0xf8, !PT ;  /* 0x00ff000025257812 */ /* 0x100fe200078ef81c */
[----:B------:R-:W-:Y:S01]  /*b4f0*/  HADD2.F32 R15, -RZ, R15.H1_H1 ;  /* 0x3000000fff0f7230 */ /* 0x000fe20000004100 */
[----:B------:R-:W-:Y:S01]  /*b500*/  F2FP.F16.E4M3.UNPACK_B R29, R6 ;  /* 0x00000006ff1d723e */ /* 0x000fe200020006ff */
[----:B------:R-:W-:Y:S01]  /*b510*/  HADD2.F32 R40, -RZ, R38.H1_H1 ;  /* 0x30000026ff287230 */ /* 0x000fe20000004100 */
[----:B------:R-:W-:Y:S01]  /*b520*/  LOP3.LUT R37, R37, 0xff000000, R28, 0xf8, !PT ;  /* 0xff00000025257812 */ /* 0x000fe200078ef81c */
[----:B------:R-:W-:Y:S01]  /*b530*/  HADD2.F32 R34, -RZ, R32.H1_H1 ;  /* 0x30000020ff227230 */ /* 0x000fe20000004100 */
[----:B------:R-:W-:Y:S01]  /*b540*/  F2FP.F16.E4M3.UNPACK_B R28, R5.H1 ;  /* 0x00000005ff1c723e */ /* 0x000fe200030006ff */
[----:B------:R-:W-:-:S02]  /*b550*/  HADD2.F32 R38, -RZ, R38.H0_H0 ;  /* 0x20000026ff267230 */ /* 0x000fc40000004100 */
[C---:B------:R-:W-:Y:S01]  /*b560*/  FMUL.FTZ R41, R15.reuse, R40 ;  /* 0x000000280f297220 */ /* 0x040fe20000410000 */
[----:B------:R-:W-:Y:S02]  /*b570*/  HADD2.F32 R32, -RZ, R32.H0_H0 ;  /* 0x20000020ff207230 */ /* 0x000fe40000004100 */
[-C--:B------:R-:W-:Y:S01]  /*b580*/  FMUL.FTZ R43, R15, R34.reuse ;  /* 0x000000220f2b7220 */ /* 0x080fe20000410000 */
[----:B------:R-:W-:Y:S01]  /*b590*/  F2FP.F16.E4M3.UNPACK_B R15, R5 ;  /* 0x00000005ff0f723e */ /* 0x000fe200020006ff */
[--C-:B------:R-:W-:Y:S01]  /*b5a0*/  HADD2.F32 R5, -RZ, R29.reuse.H1_H1 ;  /* 0x3000001dff057230 */ /* 0x100fe20000004100 */
[----:B------:R-:W-:Y:S01]  /*b5b0*/  F2FP.F16.E4M3.UNPACK_B R31, R7 ;  /* 0x00000007ff1f723e */ /* 0x000fe200020006ff */
[C---:B------:R-:W-:Y:S01]  /*b5c0*/  FFMA.FTZ R42, R30.reuse, R34, -R41 ;  /* 0x000000221e2a7223 */ /* 0x040fe20000010829 */
        /* <DEDUP_REMOVED lines=8> */
[----:B------:R-:W-:-:S02]  /*b650*/  HADD2.F32 R34, -RZ, R39.H0_H0 ;  /* 0x20000027ff227230 */ /* 0x000fc40000004100 */
[C---:B------:R-:W-:Y:S01]  /*b660*/  FFMA.FTZ R40, R29.reuse, R32, -R30 ;  /* 0x000000201d287223 */ /* 0x040fe2000001081e */
[----:B------:R-:W-:Y:S02]  /*b670*/  HADD2.F32 R30, -RZ, R35.H0_H0 ;  /* 0x20000023ff1e7230 */ /* 0x000fe40000004100 */
[----:B------:R-:W-:Y:S01]  /*b680*/  FFMA.FTZ R41, R29, R38, R41 ;  /* 0x000000261d297223 */ /* 0x000fe20000010029 */
[----:B------:R-:W-:Y:S02]  /*b690*/  HADD2.F32 R31, -RZ, R31.H0_H0 ;  /* 0x2000001fff1f7230 */ /* 0x000fe40000004100 */
[C---:B------:R-:W-:Y:S01]  /*b6a0*/  FMUL.FTZ R32, R5.reuse, R34 ;  /* 0x0000002205207220 */ /* 0x040fe20000410000 */
[----:B------:R-:W-:Y:S02]  /*b6b0*/  HADD2.F32 R38, -RZ, R39.H1_H1 ;  /* 0x30000027ff267230 */ /* 0x000fe40000004100 */
[----:B------:R-:W-:Y:S01]  /*b6c0*/  FMUL.FTZ R44, R5, R30 ;  /* 0x0000001e052c7220 */ /* 0x000fe20000410000 */
[----:B------:R-:W-:-:S02]  /*b6d0*/  HADD2.F32 R29, -RZ, R7.H1_H1 ;  /* 0x30000007ff1d7230 */ /* 0x000fc40000004100 */
[C---:B------:R-:W-:Y:S01]  /*b6e0*/  FFMA.FTZ R39, R31.reuse, R30, -R32 ;  /* 0x0000001e1f277223 */ /* 0x040fe20000010820 */
[----:B------:R-:W-:Y:S02]  /*b6f0*/  HADD2.F32 R30, -RZ, R35.H1_H1 ;  /* 0x30000023ff1e7230 */ /* 0x000fe40000004100 */
[----:B------:R-:W-:Y:S01]  /*b700*/  FFMA.FTZ R44, R31, R34, R44 ;  /* 0x000000221f2c7223 */ /* 0x000fe2000001002c */
[----:B------:R-:W-:Y:S01]  /*b710*/  F2FP.F16.E4M3.UNPACK_B R6, R4 ;  /* 0x00000004ff06723e */ /* 0x000fe200020006ff */
[----:B------:R-:W-:Y:S02]  /*b720*/  HADD2.F32 R5, -RZ, R7.H0_H0 ;  /* 0x20000007ff057230 */ /* 0x000fe40000004100 */
[C---:B------:R-:W-:Y:S01]  /*b730*/  FMUL.FTZ R32, R29.reuse, R38 ;  /* 0x000000261d207220 */ /* 0x040fe20000410000 */
[----:B------:R-:W-:Y:S01]  /*b740*/  FMUL.FTZ R34, R29, R30 ;  /* 0x0000001e1d227220 */ /* 0x000fe20000410000 */
[----:B------:R-:W-:Y:S02]  /*b750*/  F2FP.F16.E4M3.UNPACK_B R4, R4.H1 ;  /* 0x00000004ff04723e */ /* 0x000fe400030006ff */
[----:B------:R-:W-:Y:S01]  /*b760*/  F2FP.F16.E4M3.UNPACK_B R31, R37 ;  /* 0x00000025ff1f723e */ /* 0x000fe200020006ff */
[C---:B------:R-:W-:Y:S01]  /*b770*/  FFMA.FTZ R45, R5.reuse, R30, -R32 ;  /* 0x0000001e052d7223 */ /* 0x040fe20000010820 */
[-C--:B------:R-:W-:Y:S01]  /*b780*/  F2FP.F16.E4M3.UNPACK_B R29, R33.reuse ;  /* 0x00000021ff1d723e */ /* 0x080fe200020006ff */
[----:B------:R-:W-:Y:S01]  /*b790*/  FFMA.FTZ R46, R5, R38, R34 ;  /* 0x00000026052e7223 */ /* 0x000fe20000010022 */
[----:B------:R-:W-:Y:S01]  /*b7a0*/  HADD2.F32 R7, -RZ, R4.H1_H1 ;  /* 0x30000004ff077230 */ /* 0x000fe20000004100 */
[----:B------:R-:W-:Y:S01]  /*b7b0*/  F2FP.F16.E4M3.UNPACK_B R33, R33.H1 ;  /* 0x00000021ff21723e */ /* 0x000fe200030006ff */
[----:B------:R-:W-:Y:S01]  /*b7c0*/  HADD2.F32 R32, -RZ, R31.H1_H1 ;  /* 0x3000001fff207230 */ /* 0x000fe20000004100 */
[----:B------:R-:W-:Y:S01]  /*b7d0*/  F2FP.F16.E4M3.UNPACK_B R37, R37.H1 ;  /* 0x00000025ff25723e */ /* 0x000fe200030006ff */
[----:B------:R-:W-:-:S02]  /*b7e0*/  HADD2.F32 R30, -RZ, R29.H1_H1 ;  /* 0x3000001dff1e7230 */ /* 0x000fc40000004100 */
[----:B------:R-:W-:Y:S02]  /*b7f0*/  HADD2.F32 R5, -RZ, R4.H0_H0 ;  /* 0x20000004ff057230 */ /* 0x000fe40000004100 */
[C---:B------:R-:W-:Y:S01]  /*b800*/  FMUL.FTZ R34, R7.reuse, R32 ;  /* 0x0000002007227220 */ /* 0x040fe20000410000 */
[----:B------:R-:W-:Y:S02]  /*b810*/  HADD2.F32 R31, -RZ, R31.H0_H0 ;  /* 0x2000001fff1f7230 */ /* 0x000fe40000004100 */
[-C--:B------:R-:W-:Y:S01]  /*b820*/  FMUL.FTZ R38, R7, R30.reuse ;  /* 0x0000001e07267220 */ /* 0x080fe20000410000 */
[--C-:B------:R-:W-:Y:S02]  /*b830*/  HADD2.F32 R4, -RZ, R6.reuse.H1_H1 ;  /* 0x30000006ff047230 */ /* 0x100fe40000004100 */
[C---:B------:R-:W-:Y:S01]  /*b840*/  FFMA.FTZ R34, R5.reuse, R30, -R34 ;  /* 0x0000001e05227223 */ /* 0x040fe20000010822 */
[----:B------:R-:W-:Y:S02]  /*b850*/  HADD2.F32 R29, -RZ, R29.H0_H0 ;  /* 0x2000001dff1d7230 */ /* 0x000fe40000004100 */
[----:B------:R-:W-:Y:S01]  /*b860*/  FFMA.FTZ R35, R5, R32, R38 ;  /* 0x0000002005237223 */ /* 0x000fe20000010026 */
[----:B------:R-:W-:-:S02]  /*b870*/  HADD2.F32 R6, -RZ, R6.H0_H0 ;  /* 0x20000006ff067230 */ /* 0x000fc40000004100 */
[C---:B------:R-:W-:Y:S01]  /*b880*/  FMUL.FTZ R7, R4.reuse, R31 ;  /* 0x0000001f04077220 */ /* 0x040fe20000410000 */
[--C-:B------:R-:W-:Y:S02]  /*b890*/  HADD2.F32 R5, -RZ, R28.reuse.H1_H1 ;  /* 0x3000001cff057230 */ /* 0x100fe40000004100 */
[-C--:B------:R-:W-:Y:S01]  /*b8a0*/  FMUL.FTZ R4, R4, R29.reuse ;  /* 0x0000001d04047220 */ /* 0x080fe20000410000 */
[----:B------:R-:W-:Y:S02]  /*b8b0*/  HADD2.F32 R28, -RZ, R28.H0_H0 ;  /* 0x2000001cff1c7230 */ /* 0x000fe40000004100 */
[C---:B------:R-:W-:Y:S01]  /*b8c0*/  FFMA.FTZ R29, R6.reuse, R29, -R7 ;  /* 0x0000001d061d7223 */ /* 0x040fe20000010807 */
[----:B------:R-:W-:Y:S02]  /*b8d0*/  HADD2.F32 R7, -RZ, R37.H1_H1 ;  /* 0x30000025ff077230 */ /* 0x000fe40000004100 */
[----:B------:R-:W-:Y:S01]  /*b8e0*/  FFMA.FTZ R30, R6, R31, R4 ;  /* 0x0000001f061e7223 */ /* 0x000fe20000010004 */
[----:B------:R-:W-:-:S02]  /*b8f0*/  HADD2.F32 R6, -RZ, R33.H1_H1 ;  /* 0x30000021ff067230 */ /* 0x000fc40000004100 */
[----:B------:R-:W-:Y:S02]  /*b900*/  HADD2.F32 R37, -RZ, R37.H0_H0 ;  /* 0x20000025ff257230 */ /* 0x000fe40000004100 */
[C---:B------:R-:W-:Y:S01]  /*b910*/  FMUL.FTZ R31, R5.reuse, R7 ;  /* 0x00000007051f7220 */ /* 0x040fe20000410000 */
[----:B------:R-:W-:Y:S02]  /*b920*/  HADD2.F32 R4, -RZ, R15.H1_H1 ;  /* 0x3000000fff047230 */ /* 0x000fe40000004100 */
[-C--:B------:R-:W-:Y:S01]  /*b930*/  FMUL.FTZ R38, R5, R6.reuse ;  /* 0x0000000605267220 */ /* 0x080fe20000410000 */
[----:B------:R-:W-:Y:S02]  /*b940*/  HADD2.F32 R33, -RZ, R33.H0_H0 ;  /* 0x20000021ff217230 */ /* 0x000fe40000004100 */
[----:B------:R-:W-:Y:S01]  /*b950*/  FFMA.FTZ R31, R28, R6, -R31 ;  /* 0x000000061c1f7223 */ /* 0x000fe2000001081f */
[----:B------:R-:W-:Y:S02]  /*b960*/  HADD2.F32 R15, -RZ, R15.H0_H0 ;  /* 0x2000000fff0f7230 */ /* 0x000fe40000004100 */
[----:B------:R-:W-:Y:S01]  /*b970*/  FMUL.FTZ R32, R4, R37 ;  /* 0x0000002504207220 */ /* 0x000fe20000410000 */
[----:B------:R-:W-:Y:S01]  /*b980*/  FFMA.FTZ R38, R28, R7, R38 ;  /* 0x000000071c267223 */ /* 0x000fe20000010026 */
[-C--:B------:R-:W-:Y:S01]  /*b990*/  FMUL.FTZ R4, R4, R33.reuse ;  /* 0x0000002104047220 */ /* 0x080fe20000410000 */
[----:B------:R-:W-:Y:S01]  /*b9a0*/  F2FP.SATFINITE.E4M3.F32.PACK_AB_MERGE_C R6, R43, R42, RZ ;  /* 0x0000002a2b06723e */ /* 0x000fe200048070ff */
[C---:B------:R-:W-:Y:S01]  /*b9b0*/  FFMA.FTZ R5, R15.reuse, R33, -R32 ;  /* 0x000000210f057223 */ /* 0x040fe20000010820 */
[----:B------:R-:W-:Y:S01]  /*b9c0*/  F2FP.SATFINITE.E4M3.F32.PACK_AB_MERGE_C R7, R46, R45, RZ ;  /* 0x0000002d2e07723e */ /* 0x000fe200048070ff */
[----:B------:R-:W-:Y:S01]  /*b9d0*/  FFMA.FTZ R28, R15, R37, R4 ;  /* 0x000000250f1c7223 */ /* 0x000fe20000010004 */
[----:B------:R-:W-:-:S02]  /*b9e0*/  F2FP.SATFINITE.E4M3.F32.PACK_AB_MERGE_C R4, R35, R34, RZ ;  /* 0x000000222304723e */ /* 0x000fc400048070ff */
[----:B------:R-:W-:Y:S02]  /*b9f0*/  F2FP.SATFINITE.E4M3.F32.PACK_AB_MERGE_C R31, R38, R31, RZ ;  /* 0x0000001f261f723e */ /* 0x000fe400048070ff */
[----:B------:R-:W-:Y:S02]  /*ba00*/  F2FP.SATFINITE.E4M3.F32.PACK_AB_MERGE_C R6, R41, R40, R6 ;  /* 0x000000282906723e */ /* 0x000fe40004807006 */
[----:B------:R-:W-:Y:S02]  /*ba10*/  F2FP.SATFINITE.E4M3.F32.PACK_AB_MERGE_C R7, R44, R39, R7 ;  /* 0x000000272c07723e */ /* 0x000fe40004807007 */
[----:B------:R-:W-:Y:S02]  /*ba20*/  F2FP.SATFINITE.E4M3.F32.PACK_AB_MERGE_C R4, R30, R29, R4 ;  /* 0x0000001d1e04723e */ /* 0x000fe40004807004 */
[----:B------:R-:W-:-:S05]  /*ba30*/  F2FP.SATFINITE.E4M3.F32.PACK_AB_MERGE_C R5, R28, R5, R31 ;  /* 0x000000051c05723e */ /* 0x000fca000480701f */
[----:B------:R1:W-:Y:S02]  /*ba40*/  STS.128 [R3+0x18400], R4 ;  /* 0x0184000403007388 */ /* 0x0003e40000000c00 */
.L_x_1398:
[----:B------:R-:W-:Y:S05]  /*ba50*/  BSYNC B2 ;  /* 0x0000000000027941 */ /* 0x000fea0003800000 */
.L_x_1397:
[----:B------:R-:W-:Y:S05]  /*ba60*/  @P1 BRA `(.L_x_1396) ;  /* 0x0000000400e81947 */ /* 0x000fea0003800000 */
[----:B01----:R-:W0:Y:S01]  /*ba70*/  LDS.128 R4, [R0] ;  /* 0x0000000000047984 */ /* 0x003e220000000c00 */
[----:B-----5:R-:W-:Y:S02]  /*ba80*/  SHF.R.U32.HI R29, RZ, 0x8, R25 ;  /* 0x00000008ff1d7819 */ /* 0x020fe40000011619 */
[----:B------:R-:W-:Y:S02]  /*ba90*/  SHF.R.U32.HI R34, RZ, 0x8, R21 ;  /* 0x00000008ff227819 */ /* 0x000fe40000011615 */
[----:B------:R-:W-:Y:S02]  /*baa0*/  SHF.R.U32.HI R31, RZ, 0x8, R20 ;  /* 0x00000008ff1f7819 */ /* 0x000fe40000011614 */
[----:B------:R-:W-:Y:S02]  /*bab0*/  LOP3.LUT R30, R25, 0xff, RZ, 0xc0, !PT ;  /* 0x000000ff191e7812 */ /* 0x000fe400078ec0ff */
[----:B------:R-:W-:Y:S02]  /*bac0*/  LOP3.LUT R35, R21, 0xff, RZ, 0xc0, !PT ;  /* 0x000000ff15237812 */ /* 0x000fe400078ec0ff */
[----:B------:R-:W-:-:S02]  /*bad0*/  LOP3.LUT R29, R29, 0xff, RZ, 0xc0, !PT ;  /* 0x000000ff1d1d7812 */ /* 0x000fc400078ec0ff */
[----:B------:R-:W-:Y:S02]  /*bae0*/  LOP3.LUT R34, R34, 0xff, RZ, 0xc0, !PT ;  /* 0x000000ff22227812 */ /* 0x000fe400078ec0ff */
[----:B------:R-:W-:Y:S02]  /*baf0*/  SHF.R.U32.HI R15, RZ, 0x8, R24 ;  /* 0x00000008ff0f7819 */ /* 0x000fe40000011618 */
[----:B------:R-:W-:Y:S02]  /*bb00*/  LOP3.LUT R32, R31, 0xff, RZ, 0xc0, !PT ;  /* 0x000000ff1f207812 */ /* 0x000fe400078ec0ff */
[----:B------:R-:W-:Y:S02]  /*bb10*/  PRMT R31, R29, 0x7604, R30 ;  /* 0x000076041d1f7816 */ /* 0x000fe4000000001e */
[----:B------:R-:W-:Y:S02]  /*bb20*/  PRMT R35, R34, 0x7604, R35 ;  /* 0x0000760422237816 */ /* 0x000fe40000000023 */
[----:B------:R-:W-:-:S02]  /*bb30*/  SHF.R.U32.HI R30, RZ, 0x10, R25 ;  /* 0x00000010ff1e7819 */ /* 0x000fc40000011619 */
[----:B------:R-:W-:Y:S02]  /*bb40*/  SHF.R.U32.HI R34, RZ, 0x10, R21 ;  /* 0x00000010ff227819 */ /* 0x000fe40000011615 */
[----:B------:R-:W-:Y:S02]  /*bb50*/  LOP3.LUT R28, R24, 0xff, RZ, 0xc0, !PT ;  /* 0x000000ff181c7812 */ /* 0x000fe400078ec0ff */
[----:B------:R-:W-:Y:S02]  /*bb60*/  LOP3.LUT R15, R15, 0xff, RZ, 0xc0, !PT ;  /* 0x000000ff0f0f7812 */ /* 0x000fe400078ec0ff */
[----:B------:R-:W-:Y:S02]  /*bb70*/  LOP3.LUT R30, R30, 0xff, RZ, 0xc0, !PT ;  /* 0x000000ff1e1e7812 */ /* 0x000fe400078ec0ff */
[----:B------:R-:W-:Y:S02]  /*bb80*/  LOP3.LUT R34, R34, 0xff, RZ, 0xc0, !PT ;  /* 0x000000ff22227812 */ /* 0x000fe400078ec0ff */
[----:B------:R-:W-:-:S02]  /*bb90*/  PRMT R28, R15, 0x7604, R28 ;  /* 0x000076040f1c7816 */ /* 0x000fc4000000001c */
[----:B------:R-:W-:Y:S02]  /*bba0*/  LOP3.LUT R33, R20, 0xff, RZ, 0xc0, !PT ;  /* 0x000000ff14217812 */ /* 0x000fe400078ec0ff */
[----:B------:R-:W-:Y:S02]  /*bbb0*/  SHF.R.U32.HI R15, RZ, 0x10, R24 ;  /* 0x00000010ff0f7819 */ /* 0x000fe40000011618 */
[----:B------:R-:W-:Y:S02]  /*bbc0*/  SHF.R.U32.HI R29, RZ, 0x10, R20 ;  /* 0x00000010ff1d7819 */ /* 0x000fe40000011614 */
[----:B------:R-:W-:Y:S02]  /*bbd0*/  PRMT R31, R30, 0x7054, R31 ;  /* 0x000070541e1f7816 */ /* 0x000fe4000000001f */
[----:B------:R-:W-:Y:S02]  /*bbe0*/  PRMT R35, R34, 0x7054, R35 ;  /* 0x0000705422237816 */ /* 0x000fe40000000023 */
[----:B------:R-:W-:-:S02]  /*bbf0*/  PRMT R33, R32, 0x7604, R33 ;  /* 0x0000760420217816 */ /* 0x000fc40000000021 */
[----:B------:R-:W-:Y:S02]  /*bc00*/  LOP3.LUT R15, R15, 0xff, RZ, 0xc0, !PT ;  /* 0x000000ff0f0f7812 */ /* 0x000fe400078ec0ff */
[----:B------:R-:W-:Y:S02]  /*bc10*/  LOP3.LUT R32, R29, 0xff, RZ, 0xc0, !PT ;  /* 0x000000ff1d207812 */ /* 0x000fe400078ec0ff */
[----:B------:R-:W-:Y:S02]  /*bc20*/  LOP3.LUT R35, R35, 0xff000000, R21, 0xf8, !PT ;  /* 0xff00000023237812 */ /* 0x000fe400078ef815 */
[----:B------:R-:W-:Y:S02]  /*bc30*/  LOP3.LUT R31, R31, 0xff000000, R25, 0xf8, !PT ;  /* 0xff0000001f1f7812 */ /* 0x000fe400078ef819 */
[----:B------:R-:W-:Y:S02]  /*bc40*/  PRMT R29, R15, 0x7054, R28 ;  /* 0x000070540f1d7816 */ /* 0x000fe4000000001c */
[----:B------:R-:W-:-:S02]  /*bc50*/  PRMT R33, R32, 0x7054, R33 ;  /* 0x0000705420217816 */ /* 0x000fc40000000021 */
[-C--:B0-----:R-:W-:Y:S02]  /*bc60*/  F2FP.F16.E4M3.UNPACK_B R15, R6.reuse.H1 ;  /* 0x00000006ff0f723e */ /* 0x081fe400030006ff */
[----:B------:R-:W-:Y:S02]  /*bc70*/  F2FP.F16.E4M3.UNPACK_B R32, R35 ;  /* 0x00000023ff20723e */ /* 0x000fe400020006ff */
[----:B------:R-:W-:Y:S02]  /*bc80*/  F2FP.F16.E4M3.UNPACK_B R28, R31 ;  /* 0x0000001fff1c723e */ /* 0x000fe400020006ff */
[----:B------:R-:W-:Y:S01]  /*bc90*/  LOP3.LUT R29, R29, 0xff000000, R24, 0xf8, !PT ;  /* 0xff0000001d1d7812 */ /* 0x000fe200078ef818 */
[--C-:B------:R-:W-:Y:S01]  /*bca0*/  HADD2.F32 R24, -RZ, R15.reuse.H0_H0 ;  /* 0x2000000fff187230 */ /* 0x100fe20000004100 */
[----:B------:R-:W-:Y:S01]  /*bcb0*/  F2FP.F16.E4M3.UNPACK_B R21, R6 ;  /* 0x00000006ff15723e */ /* 0x000fe200020006ff */
[----:B------:R-:W-:Y:S01]  /*bcc0*/  HADD2.F32 R15, -RZ, R15.H1_H1 ;  /* 0x3000000fff0f7230 */ /* 0x000fe20000004100 */
[----:B------:R-:W-:Y:S01]  /*bcd0*/  LOP3.LUT R33, R33, 0xff000000, R20, 0xf8, !PT ;  /* 0xff00000021217812 */ /* 0x000fe200078ef814 */
[----:B------:R-:W-:Y:S01]  /*bce0*/  HADD2.F32 R34, -RZ, R32.H1_H1 ;  /* 0x30000020ff227230 */ /* 0x000fe20000004100 */
[----:B------:R-:W-:Y:S01]  /*bcf0*/  F2FP.F16.E4M3.UNPACK_B R20, R5.H1 ;  /* 0x00000005ff14723e */ /* 0x000fe200030006ff */
[----:B------:R-:W-:Y:S01]  /*bd00*/  HADD2.F32 R30, -RZ, R28.H1_H1 ;  /* 0x3000001cff1e7230 */ /* 0x000fe20000004100 */
[----:B------:R-:W-:Y:S01]  /*bd10*/  F2FP.F16.E4M3.UNPACK_B R25, R7 ;  /* 0x00000007ff19723e */ /* 0x000fe200020006ff */
[----:B------:R-:W-:-:S02]  /*bd20*/  HADD2.F32 R32, -RZ, R32.H0_H0 ;  /* 0x20000020ff207230 */ /* 0x000fc40000004100 */
[C---:B------:R-:W-:Y:S01]  /*bd30*/  FMUL.FTZ R37, R15.reuse, R34 ;  /* 0x000000220f257220 */ /* 0x040fe20000410000 */
[----:B------:R-:W-:Y:S02]  /*bd40*/  HADD2.F32 R28, -RZ, R28.H0_H0 ;  /* 0x2000001cff1c7230 */ /* 0x000fe40000004100 */
[-C--:B------:R-:W-:Y:S01]  /*bd50*/  FMUL.FTZ R39, R15, R30.reuse ;  /* 0x0000001e0f277220 */ /* 0x080fe20000410000 */
[----:B------:R-:W-:Y:S01]  /*bd60*/  F2FP.F16.E4M3.UNPACK_B R15, R5 ;  /* 0x00000005ff0f723e */ /* 0x000fe200020006ff */
[--C-:B------:R-:W-:Y:S01]  /*bd70*/  HADD2.F32 R5, -RZ, R21.reuse.H1_H1 ;  /* 0x30000015ff057230 */ /* 0x100fe20000004100 */
[----:B------:R-:W-:Y:S01]  /*bd80*/  F2FP.F16.E4M3.UNPACK_B R35, R35.H1 ;  /* 0x00000023ff23723e */ /* 0x000fe200030006ff */
[C---:B------:R-:W-:Y:S01]  /*bd90*/  FFMA.FTZ R38, R24.reuse, R30, -R37 ;  /* 0x0000001e18267223 */ /* 0x040fe20000010825 */
        /* <DEDUP_REMOVED lines=70> */
[----:B------:R2:W-:Y:S02]  /*c200*/  STS.128 [R0], R4 ;  /* 0x0000000400007388 */ /* 0x0005e40000000c00 */
.L_x_1396:
[----:B------:R-:W-:Y:S05]  /*c210*/  BSYNC B1 ;  /* 0x0000000000017941 */ /* 0x000fea0003800000 */
.L_x_1395:
[----:B-12---:R-:W-:-:S05]  /*c220*/  VIADD R4, R23, 0x40 ;  /* 0x0000004017047836 */ /* 0x006fca0000000000 */
[----:B------:R-:W-:-:S13]  /*c230*/  ISETP.GE.AND P0, PT, R4, R14, PT ;  /* 0x0000000e0400720c */ /* 0x000fda0003f06270 */
        /* <DEDUP_REMOVED lines=8> */
[----:B------:R-:W-:Y:S02]  /*c2c0*/  SHF.R.U32.HI R28, RZ, 0x8, R27 ;  /* 0x00000008ff1c7819 */ /* 0x000fe4000001161b */
[----:B------:R-:W-:Y:S02]  /*c2d0*/  LOP3.LUT R21, R13, 0xff, RZ, 0xc0, !PT ;  /* 0x000000ff0d157812 */ /* 0x000fe400078ec0ff */
[----:B------:R-:W-:Y:S02]  /*c2e0*/  LOP3.LUT R31, R27, 0xff, RZ, 0xc0, !PT ;  /* 0x000000ff1b1f7812 */ /* 0x000fe400078ec0ff */
[----:B------:R-:W-:Y:S02]  /*c2f0*/  LOP3.LUT R20, R20, 0xff, RZ, 0xc0, !PT ;  /* 0x000000ff14147812 */ /* 0x000fe400078ec0ff */
[----:B------:R-:W-:-:S02]  /*c300*/  LOP3.LUT R28, R28, 0xff, RZ, 0xc0, !PT ;  /* 0x000000ff1c1c7812 */ /* 0x000fc400078ec0ff */
[----:B------:R-:W-:Y:S02]  /*c310*/  SHF.R.U32.HI R14, RZ, 0x8, R12 ;  /* 0x00000008ff0e7819 */ /* 0x000fe4000001160c */
[----:B------:R-:W-:Y:S02]  /*c320*/  SHF.R.U32.HI R24, RZ, 0x8, R26 ;  /* 0x00000008ff187819 */ /* 0x000fe4000001161a */
[----:B------:R-:W-:Y:S02]  /*c330*/  PRMT R21, R20, 0x7604, R21 ;  /* 0x0000760414157816 */ /* 0x000fe40000000015 */
[----:B------:R-:W-:Y:S02]  /*c340*/  PRMT R31, R28, 0x7604, R31 ;  /* 0x000076041c1f7816 */ /* 0x000fe4000000001f */
[----:B------:R-:W-:Y:S02]  /*c350*/  SHF.R.U32.HI R20, RZ, 0x10, R13 ;  /* 0x00000010ff147819 */ /* 0x000fe4000001160d */
[----:B------:R-:W-:-:S02]  /*c360*/  SHF.R.U32.HI R28, RZ, 0x10, R27 ;  /* 0x00000010ff1c7819 */ /* 0x000fc4000001161b */
[----:B------:R-:W-:Y:S02]  /*c370*/  LOP3.LUT R15, R12, 0xff, RZ, 0xc0, !PT ;  /* 0x000000ff0c0f7812 */ /* 0x000fe400078ec0ff */
[----:B------:R-:W-:Y:S02]  /*c380*/  LOP3.LUT R25, R26, 0xff, RZ, 0xc0, !PT ;  /* 0x000000ff1a197812 */ /* 0x000fe400078ec0ff */
[----:B------:R-:W-:Y:S02]  /*c390*/  LOP3.LUT R14, R14, 0xff, RZ, 0xc0, !PT ;  /* 0x000000ff0e0e7812 */ /* 0x000fe400078ec0ff */
[----:B------:R-:W-:Y:S02]  /*c3a0*/  LOP3.LUT R24, R24, 0xff, RZ, 0xc0, !PT ;  /* 0x000000ff18187812 */ /* 0x000fe400078ec0ff */
[----:B------:R-:W-:Y:S02]  /*c3b0*/  LOP3.LUT R20, R20, 0xff, RZ, 0xc0, !PT ;  /* 0x000000ff14147812 */ /* 0x000fe400078ec0ff */
[----:B------:R-:W-:-:S02]  /*c3c0*/  LOP3.LUT R28, R28, 0xff, RZ, 0xc0, !PT ;  /* 0x000000ff1c1c7812 */ /* 0x000fc400078ec0ff */
[----:B------:R-:W-:Y:S02]  /*c3d0*/  PRMT R15, R14, 0x7604, R15 ;  /* 0x000076040e0f7816 */ /* 0x000fe4000000000f */
[----:B------:R-:W-:Y:S02]  /*c3e0*/  PRMT R29, R24, 0x7604, R25 ;  /* 0x00007604181d7816 */ /* 0x000fe40000000019 */
[----:B------:R-:W-:Y:S02]  /*c3f0*/  SHF.R.U32.HI R14, RZ, 0x10, R12 ;  /* 0x00000010ff0e7819 */ /* 0x000fe4000001160c */
[----:B------:R-:W-:Y:S02]  /*c400*/  SHF.R.U32.HI R24, RZ, 0x10, R26 ;  /* 0x00000010ff187819 */ /* 0x000fe4000001161a */
        /* <DEDUP_REMOVED lines=12> */
[----:B------:R-:W-:Y:S01]  /*c4d0*/  HADD2.F32 R12, -RZ, R14.H1_H1 ;  /* 0x3000000eff0c7230 */ /* 0x000fe20000004100 */
[----:B------:R-:W-:Y:S01]  /*c4e0*/  LOP3.LUT R29, R29, 0xff000000, R26, 0xf8, !PT ;  /* 0xff0000001d1d7812 */ /* 0x000fe200078ef81a */
[--C-:B------:R-:W-:Y:S01]  /*c4f0*/  HADD2.F32 R28, -RZ, R27.reuse.H1_H1 ;  /* 0x3000001bff1c7230 */ /* 0x100fe20000004100 */
[----:B------:R-:W-:Y:S01]  /*c500*/  F2FP.F16.E4M3.UNPACK_B R13, R5.H1 ;  /* 0x00000005ff0d723e */ /* 0x000fe200030006ff */
[----:B------:R-:W-:Y:S01]  /*c510*/  HADD2.F32 R26, -RZ, R24.H1_H1 ;  /* 0x30000018ff1a7230 */ /* 0x000fe20000004100 */
[----:B------:R-:W-:Y:S01]  /*c520*/  F2FP.F16.E4M3.UNPACK_B R20, R7 ;  /* 0x00000007ff14723e */ /* 0x000fe200020006ff */
[----:B------:R-:W-:Y:S01]  /*c530*/  HADD2.F32 R15, -RZ, R14.H0_H0 ;  /* 0x2000000eff0f7230 */ /* 0x000fe20000004100 */
[----:B------:R-:W-:Y:S01]  /*c540*/  F2FP.F16.E4M3.UNPACK_B R14, R6 ;  /* 0x00000006ff0e723e */ /* 0x000fe200020006ff */
[C---:B------:R-:W-:Y:S01]  /*c550*/  FMUL.FTZ R30, R12.reuse, R28 ;  /* 0x0000001c0c1e7220 */ /* 0x040fe20000410000 */
[----:B------:R-:W-:Y:S01]  /*c560*/  FMUL.FTZ R33, R12, R26 ;  /* 0x0000001a0c217220 */ /* 0x000fe20000410000 */
[----:B------:R-:W-:Y:S01]  /*c570*/  F2FP.F16.E4M3.UNPACK_B R12, R5 ;  /* 0x00000005ff0c723e */ /* 0x000fe200020006ff */
[----:B------:R-:W-:-:S02]  /*c580*/  HADD2.F32 R27, -RZ, R27.H0_H0 ;  /* 0x2000001bff1b7230 */ /* 0x000fc40000004100 */
[C---:B------:R-:W-:Y:S01]  /*c590*/  FFMA.FTZ R32, R15.reuse, R26, -R30 ;  /* 0x0000001a0f207223 */ /* 0x040fe2000001081e */
[----:B------:R-:W-:Y:S02]  /*c5a0*/  HADD2.F32 R5, -RZ, R14.H1_H1 ;  /* 0x3000000eff057230 */ /* 0x000fe40000004100 */
[----:B------:R-:W-:Y:S01]  /*c5b0*/  FFMA.FTZ R35, R15, R28, R33 ;  /* 0x0000001c0f237223 */ /* 0x000fe20000010021 */
[----:B------:R-:W-:Y:S01]  /*c5c0*/  HADD2.F32 R24, -RZ, R24.H0_H0 ;  /* 0x20000018ff187230 */ /* 0x000fe20000004100 */
[----:B------:R-:W-:Y:S01]  /*c5d0*/  F2FP.F16.E4M3.UNPACK_B R31, R31.H1 ;  /* 0x0000001fff1f723e */ /* 0x000fe200030006ff */
[----:B------:R-:W-:Y:S01]  /*c5e0*/  HADD2.F32 R14, -RZ, R14.H0_H0 ;  /* 0x2000000eff0e7230 */ /* 0x000fe20000004100 */
[----:B------:R-:W-:Y:S01]  /*c5f0*/  F2FP.F16.E4M3.UNPACK_B R25, R25.H1 ;  /* 0x00000019ff19723e */ /* 0x000fe200030006ff */
[C---:B------:R-:W-:Y:S01]  /*c600*/  FMUL.FTZ R15, R5.reuse, R27 ;  /* 0x0000001b050f7220 */ /* 0x040fe20000410000 */
[----:B------:R-:W-:Y:S01]  /*c610*/  FMUL.FTZ R30, R5, R24 ;  /* 0x00000018051e7220 */ /* 0x000fe20000410000 */
[----:B------:R-:W-:Y:S01]  /*c620*/  F2FP.F16.E4M3.UNPACK_B R7, R7.H1 ;  /* 0x00000007ff07723e */ /* 0x000fe200030006ff */
[----:B------:R-:W-:-:S02]  /*c630*/  HADD2.F32 R5, -RZ, R20.H1_H1 ;  /* 0x30000014ff057230 */ /* 0x000fc40000004100 */
[C---:B------:R-:W-:Y:S01]  /*c640*/  FFMA.FTZ R28, R14.reuse, R24, -R15 ;  /* 0x000000180e1c7223 */ /* 0x040fe2000001080f */
[----:B------:R-:W-:Y:S02]  /*c650*/  HADD2.F32 R26, -RZ, R31.H0_H0 ;  /* 0x2000001fff1a7230 */ /* 0x000fe40000004100 */
[----:B------:R-:W-:Y:S01]  /*c660*/  FFMA.FTZ R33, R14, R27, R30 ;  /* 0x0000001b0e217223 */ /* 0x000fe2000001001e */
[----:B------:R-:W-:Y:S01]  /*c670*/  HADD2.F32 R15, -RZ, R25.H0_H0 ;  /* 0x20000019ff0f7230 */ /* 0x000fe20000004100 */
[----:B------:R-:W-:Y:S01]  /*c680*/  F2FP.F16.E4M3.UNPACK_B R6, R4 ;  /* 0x00000004ff06723e */ /* 0x000fe200020006ff */
        /* <DEDUP_REMOVED lines=8> */
[----:B------:R-:W-:Y:S02]  /*c710*/  HADD2.F32 R5, -RZ, R7.H0_H0 ;  /* 0x20000007ff057230 */ /* 0x000fe40000004100 */
[C---:B------:R-:W-:Y:S01]  /*c720*/  FMUL.FTZ R24, R14.reuse, R31 ;  /* 0x0000001f0e187220 */ /* 0x040fe20000410000 */
[----:B------:R-:W-:Y:S01]  /*c730*/  F2FP.F16.E4M3.UNPACK_B R4, R4.H1 ;  /* 0x00000004ff04723e */ /* 0x000fe200030006ff */
[----:B------:R-:W-:Y:S01]  /*c740*/  FMUL.FTZ R20, R14, R25 ;  /* 0x000000190e147220 */ /* 0x000fe20000410000 */
[----:B------:R-:W-:Y:S01]  /*c750*/  F2FP.F16.E4M3.UNPACK_B R15, R29 ;  /* 0x0000001dff0f723e */ /* 0x000fe200020006ff */
[C---:B------:R-:W-:Y:S01]  /*c760*/  FFMA.FTZ R34, R5.reuse, R25, -R24 ;  /* 0x0000001905227223 */ /* 0x040fe20000010818 */
[----:B------:R-:W-:Y:S01]  /*c770*/  F2FP.F16.E4M3.UNPACK_B R14, R21 ;  /* 0x00000015ff0e723e */ /* 0x000fe200020006ff */
[----:B------:R-:W-:Y:S01]  /*c780*/  FFMA.FTZ R31, R5, R31, R20 ;  /* 0x0000001f051f7223 */ /* 0x000fe20000010014 */
[----:B------:R-:W-:Y:S01]  /*c790*/  HADD2.F32 R7, -RZ, R4.H1_H1 ;  /* 0x30000004ff077230 */ /* 0x000fe20000004100 */
[----:B------:R-:W-:Y:S01]  /*c7a0*/  F2FP.F16.E4M3.UNPACK_B R21, R21.H1 ;  /* 0x00000015ff15723e */ /* 0x000fe200030006ff */
[----:B------:R-:W-:Y:S01]  /*c7b0*/  HADD2.F32 R24, -RZ, R15.H1_H1 ;  /* 0x3000000fff187230 */ /* 0x000fe20000004100 */
[----:B------:R-:W-:Y:S01]  /*c7c0*/  F2FP.F16.E4M3.UNPACK_B R29, R29.H1 ;  /* 0x0000001dff1d723e */ /* 0x000fe200030006ff */
[----:B------:R-:W-:Y:S01]  /*c7d0*/  HADD2.F32 R20, -RZ, R14.H1_H1 ;  /* 0x3000000eff147230 */ /* 0x000fe20000004100 */
[----:B------:R-:W-:Y:S01]  /*c7e0*/  F2FP.SATFINITE.E4M3.F32.PACK_AB_MERGE_C R31, R31, R34, RZ ;  /* 0x000000221f1f723e */ /* 0x000fe200048070ff */
[----:B------:R-:W-:-:S02]  /*c7f0*/  HADD2.F32 R5, -RZ, R4.H0_H0 ;  /* 0x20000004ff057230 */ /* 0x000fc40000004100 */
[----:B------:R-:W-:Y:S01]  /*c800*/  FMUL.FTZ R26, R7, R24 ;  /* 0x00000018071a7220 */ /* 0x000fe20000410000 */
[----:B------:R-:W-:Y:S02]  /*c810*/  HADD2.F32 R25, -RZ, R15.H0_H0 ;  /* 0x2000000fff197230 */ /* 0x000fe40000004100 */
[----:B------:R-:W-:Y:S02]  /*c820*/  HADD2.F32 R4, -RZ, R6.H1_H1 ;  /* 0x30000006ff047230 */ /* 0x000fe40000004100 */
[-C--:B------:R-:W-:Y:S01]  /*c830*/  FFMA.FTZ R26, R5, R20.reuse, -R26 ;  /* 0x00000014051a7223 */ /* 0x080fe2000001081a */
[----:B------:R-:W-:Y:S02]  /*c840*/  HADD2.F32 R15, -RZ, R14.H0_H0 ;  /* 0x2000000eff0f7230 */ /* 0x000fe40000004100 */
[----:B------:R-:W-:Y:S01]  /*c850*/  FMUL.FTZ R14, R7, R20 ;  /* 0x00000014070e7220 */ /* 0x000fe20000410000 */
[----:B------:R-:W-:Y:S02]  /*c860*/  HADD2.F32 R6, -RZ, R6.H0_H0 ;  /* 0x20000006ff067230 */ /* 0x000fe40000004100 */
[C---:B------:R-:W-:Y:S01]  /*c870*/  FMUL.FTZ R7, R4.reuse, R25 ;  /* 0x0000001904077220 */ /* 0x040fe20000410000 */
[----:B------:R-:W-:Y:S01]  /*c880*/  FMUL.FTZ R4, R4, R15 ;  /* 0x0000000f04047220 */ /* 0x000fe20000410000 */
[----:B------:R-:W-:-:S02]  /*c890*/  FFMA.FTZ R27, R5, R24, R14 ;  /* 0x00000018051b7223 */ /* 0x000fc4000001000e */
[C---:B------:R-:W-:Y:S01]  /*c8a0*/  FFMA.FTZ R15, R6.reuse, R15, -R7 ;  /* 0x0000000f060f7223 */ /* 0x040fe20000010807 */
[----:B------:R-:W-:Y:S02]  /*c8b0*/  HADD2.F32 R5, -RZ, R13.H1_H1 ;  /* 0x3000000dff057230 */ /* 0x000fe40000004100 */
[----:B------:R-:W-:Y:S01]  /*c8c0*/  FFMA.FTZ R20, R6, R25, R4 ;  /* 0x0000001906147223 */ /* 0x000fe20000010004 */
[----:B------:R-:W-:Y:S02]  /*c8d0*/  HADD2.F32 R6, -RZ, R21.H1_H1 ;  /* 0x30000015ff067230 */ /* 0x000fe40000004100 */
[--C-:B------:R-:W-:Y:S02]  /*c8e0*/  HADD2.F32 R14, -RZ, R29.reuse.H1_H1 ;  /* 0x3000001dff0e7230 */ /* 0x100fe40000004100 */
[----:B------:R-:W-:Y:S02]  /*c8f0*/  HADD2.F32 R29, -RZ, R29.H0_H0 ;  /* 0x2000001dff1d7230 */ /* 0x000fe40000004100 */
[----:B------:R-:W-:Y:S01]  /*c900*/  FMUL.FTZ R7, R5, R6 ;  /* 0x0000000605077220 */ /* 0x000fe20000410000 */
[----:B------:R-:W-:-:S02]  /*c910*/  HADD2.F32 R4, -RZ, R12.H1_H1 ;  /* 0x3000000cff047230 */ /* 0x000fc40000004100 */
[----:B------:R-:W-:Y:S01]  /*c920*/  FMUL.FTZ R24, R5, R14 ;  /* 0x0000000e05187220 */ /* 0x000fe20000410000 */
[----:B------:R-:W-:Y:S02]  /*c930*/  HADD2.F32 R21, -RZ, R21.H0_H0 ;  /* 0x20000015ff157230 */ /* 0x000fe40000004100 */
[----:B------:R-:W-:Y:S02]  /*c940*/  HADD2.F32 R13, -RZ, R13.H0_H0 ;  /* 0x2000000dff0d7230 */ /* 0x000fe40000004100 */
[C---:B------:R-:W-:Y:S01]  /*c950*/  FMUL.FTZ R5, R4.reuse, R29 ;  /* 0x0000001d04057220 */ /* 0x040fe20000410000 */
[----:B------:R-:W-:Y:S02]  /*c960*/  HADD2.F32 R12, -RZ, R12.H0_H0 ;  /* 0x2000000cff0c7230 */ /* 0x000fe40000004100 */
[-C--:B------:R-:W-:Y:S01]  /*c970*/  FMUL.FTZ R4, R4, R21.reuse ;  /* 0x0000001504047220 */ /* 0x080fe20000410000 */
[C---:B------:R-:W-:Y:S01]  /*c980*/  FFMA.FTZ R24, R13.reuse, R6, -R24 ;  /* 0x000000060d187223 */ /* 0x040fe20000010818 */
[----:B------:R-:W-:Y:S01]  /*c990*/  FFMA.FTZ R7, R13, R14, R7 ;  /* 0x0000000e0d077223 */ /* 0x000fe20000010007 */
[C---:B------:R-:W-:Y:S01]  /*c9a0*/  FFMA.FTZ R5, R12.reuse, R21, -R5 ;  /* 0x000000150c057223 */ /* 0x040fe20000010805 */
[----:B------:R-:W-:Y:S01]  /*c9b0*/  FFMA.FTZ R12, R12, R29, R4 ;  /* 0x0000001d0c0c7223 */ /* 0x000fe20000010004 */
[----:B------:R-:W-:-:S02]  /*c9c0*/  F2FP.SATFINITE.E4M3.F32.PACK_AB_MERGE_C R6, R35, R32, RZ ;  /* 0x000000202306723e */ /* 0x000fc400048070ff */
[----:B------:R-:W-:Y:S02]  /*c9d0*/  F2FP.SATFINITE.E4M3.F32.PACK_AB_MERGE_C R4, R27, R26, RZ ;  /* 0x0000001a1b04723e */ /* 0x000fe400048070ff */
[----:B------:R-:W-:Y:S02]  /*c9e0*/  F2FP.SATFINITE.E4M3.F32.PACK_AB_MERGE_C R24, R7, R24, RZ ;  /* 0x000000180718723e */ /* 0x000fe400048070ff */
[----:B------:R-:W-:Y:S02]  /*c9f0*/  F2FP.SATFINITE.E4M3.F32.PACK_AB_MERGE_C R6, R33, R28, R6 ;  /* 0x0000001c2106723e */ /* 0x000fe40004807006 */
[----:B------:R-:W-:Y:S02]  /*ca00*/  F2FP.SATFINITE.E4M3.F32.PACK_AB_MERGE_C R7, R37, R30, R31 ;  /* 0x0000001e2507723e */ /* 0x000fe4000480701f */
[----:B------:R-:W-:Y:S02]  /*ca10*/  F2FP.SATFINITE.E4M3.F32.PACK_AB_MERGE_C R4, R20, R15, R4 ;  /* 0x0000000f1404723e */ /* 0x000fe40004807004 */
[----:B------:R-:W-:-:S05]  /*ca20*/  F2FP.SATFINITE.E4M3.F32.PACK_AB_MERGE_C R5, R12, R5, R24 ;  /* 0x000000050c05723e */ /* 0x000fca0004807018 */
[----:B------:R1:W-:Y:S02]  /*ca30*/  STS.128 [R3+0x1a400], R4 ;  /* 0x01a4000403007388 */ /* 0x0003e40000000c00 */
.L_x_1401:
[----:B------:R-:W-:Y:S05]  /*ca40*/  BSYNC B1 ;  /* 0x0000000000017941 */ /* 0x000fea0003800000 */
.L_x_1400:
[----:B------:R-:W-:Y:S05]  /*ca50*/  @P1 BRA `(.L_x_1399) ;  /* 0x0000002c00201947 */ /* 0x000fea0003800000 */
[----:B01----:R-:W0:Y:S01]  /*ca60*/  LDS.128 R4, [R0+0x2000] ;  /* 0x0020000000047984 */ /* 0x003e220000000c00 */
        /* <DEDUP_REMOVED lines=26> */
[--C-:B------:R-:W-:Y:S02]  /*cc10*/  LOP3.LUT R21, R21, 0xff0000, R8.reuse, 0xf8, !PT ;  /* 0x00ff000015157812 */ /* 0x100fe400078ef808 */
[----:B------:R-:W-:Y:S01]  /*cc20*/  F2FP.F16.E4M3.UNPACK_B R20, R25 ;  /* 0x00000019ff14723e */ /* 0x000fe200020006ff */
[--C-:B------:R-:W-:Y:S01]  /*cc30*/  HADD2.F32 R9, -RZ, R3.reuse.H0_H0 ;  /* 0x20000003ff097230 */ /* 0x100fe20000004100 */
[----:B------:R-:W-:Y:S02]  /*cc40*/  F2FP.F16.E4M3.UNPACK_B R12, R15 ;  /* 0x0000000fff0c723e */ /* 0x000fe400020006ff */
[----:B------:R-:W-:Y:S01]  /*cc50*/  LOP3.LUT R21, R21, 0xff000000, R8, 0xf8, !PT ;  /* 0xff00000015157812 */ /* 0x000fe200078ef808 */
[----:B------:R-:W-:Y:S01]  /*cc60*/  HADD2.F32 R8, -RZ, R3.H1_H1 ;  /* 0x30000003ff087230 */ /* 0x000fe20000004100 */
[----:B------:R-:W-:Y:S01]  /*cc70*/  F2FP.F16.E4M3.UNPACK_B R6, R6 ;  /* 0x00000006ff06723e */ /* 0x000fe200020006ff */
[----:B------:R-:W-:Y:S01]  /*cc80*/  HADD2.F32 R24, -RZ, R20.H1_H1 ;  /* 0x30000014ff187230 */ /* 0x000fe20000004100 */
[----:B------:R-:W-:Y:S01]  /*cc90*/  LOP3.LUT R13, R13, 0xff000000, R10, 0xf8, !PT ;  /* 0xff0000000d0d7812 */ /* 0x000fe200078ef80a */
[----:B------:R-:W-:Y:S01]  /*cca0*/  HADD2.F32 R14, -RZ, R12.H1_H1 ;  /* 0x3000000cff0e7230 */ /* 0x000fe20000004100 */
[-C--:B------:R-:W-:Y:S01]  /*ccb0*/  F2FP.F16.E4M3.UNPACK_B R10, R7.reuse ;  /* 0x00000007ff0a723e */ /* 0x080fe200020006ff */
[----:B------:R-:W-:Y:S01]  /*ccc0*/  HADD2.F32 R20, -RZ, R20.H0_H0 ;  /* 0x20000014ff147230 */ /* 0x000fe20000004100 */
[----:B------:R-:W-:Y:S01]  /*ccd0*/  F2FP.F16.E4M3.UNPACK_B R11, R7.H1 ;  /* 0x00000007ff0b723e */ /* 0x000fe200030006ff */
[C---:B------:R-:W-:Y:S01]  /*cce0*/  FMUL.FTZ R26, R8.reuse, R24 ;  /* 0x00000018081a7220 */ /* 0x040fe20000410000 */
[----:B------:R-:W-:Y:S01]  /*ccf0*/  FMUL.FTZ R27, R8, R14 ;  /* 0x0000000e081b7220 */ /* 0x000fe20000410000 */
[-C--:B------:R-:W-:Y:S01]  /*cd00*/  F2FP.F16.E4M3.UNPACK_B R7, R5.reuse ;  /* 0x00000005ff07723e */ /* 0x080fe200020006ff */
[----:B------:R-:W-:Y:S01]  /*cd10*/  HADD2.F32 R12, -RZ, R12.H0_H0 ;  /* 0x2000000cff0c7230 */ /* 0x000fe20000004100 */
[----:B------:R-:W-:Y:S01]  /*cd20*/  F2FP.F16.E4M3.UNPACK_B R8, R5.H1 ;  /* 0x00000005ff08723e */ /* 0x000fe200030006ff */
[----:B------:R-:W-:-:S02]  /*cd30*/  HADD2.F32 R5, -RZ, R6.H1_H1 ;  /* 0x30000006ff057230 */ /* 0x000fc40000004100 */
[C---:B------:R-:W-:Y:S01]  /*cd40*/  FFMA.FTZ R26, R9.reuse, R14, -R26 ;  /* 0x0000000e091a7223 */ /* 0x040fe2000001081a */
[----:B------:R-:W-:Y:S01]  /*cd50*/  FFMA.FTZ R29, R9, R24, R27 ;  /* 0x00000018091d7223 */ /* 0x000fe2000001001b */
[----:B------:R-:W-:Y:S01]  /*cd60*/  HADD2.F32 R6, -RZ, R6.H0_H0 ;  /* 0x20000006ff067230 */ /* 0x000fe20000004100 */
[----:B------:R-:W-:Y:S01]  /*cd70*/  F2FP.F16.E4M3.UNPACK_B R25, R25.H1 ;  /* 0x00000019ff19723e */ /* 0x000fe200030006ff */
[C---:B------:R-:W-:Y:S01]  /*cd80*/  FMUL.FTZ R9, R5.reuse, R20 ;  /* 0x0000001405097220 */ /* 0x040fe20000410000 */
[----:B------:R-:W-:Y:S01]  /*cd90*/  F2FP.F16.E4M3.UNPACK_B R15, R15.H1 ;  /* 0x0000000fff0f723e */ /* 0x000fe200030006ff */
[-C--:B------:R-:W-:Y:S01]  /*cda0*/  FMUL.FTZ R27, R5, R12.reuse ;  /* 0x0000000c051b7220 */ /* 0x080fe20000410000 */
[----:B------:R-:W-:Y:S02]  /*cdb0*/  HADD2.F32 R5, -RZ, R10.H1_H1 ;  /* 0x3000000aff057230 */ /* 0x000fe40000004100 */
[----:B------:R-:W-:Y:S01]  /*cdc0*/  FFMA.FTZ R24, R6, R12, -R9 ;  /* 0x0000000c06187223 */ /* 0x000fe20000010809 */
[----:B------:R-:W-:-:S02]  /*cdd0*/  HADD2.F32 R14, -RZ, R25.H0_H0 ;  /* 0x20000019ff0e7230 */ /* 0x000fc40000004100 */
[----:B------:R-:W-:Y:S01]  /*cde0*/  FFMA.FTZ R27, R6, R20, R27 ;  /* 0x00000014061b7223 */ /* 0x000fe2000001001b */
[----:B------:R-:W-:Y:S01]  /*cdf0*/  HADD2.F32 R9, -RZ, R15.H0_H0 ;  /* 0x2000000fff097230 */ /* 0x000fe20000004100 */
[----:B------:R-:W-:Y:S01]  /*ce00*/  F2FP.F16.E4M3.UNPACK_B R3, R4 ;  /* 0x00000004ff03723e */ /* 0x000fe200020006ff */
[----:B------:R-:W-:Y:S02]  /*ce10*/  HADD2.F32 R10, -RZ, R10.H0_H0 ;  /* 0x2000000aff0a7230 */ /* 0x000fe40000004100 */
[C---:B------:R-:W-:Y:S01]  /*ce20*/  FMUL.FTZ R31, R5.reuse, R14 ;  /* 0x0000000e051f7220 */ /* 0x040fe20000410000 */
[----:B------:R-:W-:Y:S02]  /*ce30*/  HADD2.F32 R25, -RZ, R25.H1_H1 ;  /* 0x30000019ff197230 */ /* 0x000fe40000004100 */
[-C--:B------:R-:W-:Y:S01]  /*ce40*/  FMUL.FTZ R5, R5, R9.reuse ;  /* 0x0000000905057220 */ /* 0x080fe20000410000 */
[----:B------:R-:W-:Y:S02]  /*ce50*/  HADD2.F32 R6, -RZ, R11.H1_H1 ;  /* 0x3000000bff067230 */ /* 0x000fe40000004100 */
[----:B------:R-:W-:Y:S01]  /*ce60*/  FFMA.FTZ R31, R10, R9, -R31 ;  /* 0x000000090a1f7223 */ /* 0x000fe2000001081f */
[----:B------:R-:W-:-:S02]  /*ce70*/  HADD2.F32 R15, -RZ, R15.H1_H1 ;  /* 0x3000000fff0f7230 */ /* 0x000fc40000004100 */
[----:B------:R-:W-:Y:S01]  /*ce80*/  FFMA.FTZ R28, R10, R14, R5 ;  /* 0x0000000e0a1c7223 */ /* 0x000fe20000010005 */
[----:B------:R-:W-:Y:S02]  /*ce90*/  HADD2.F32 R11, -RZ, R11.H0_H0 ;  /* 0x2000000bff0b7230 */ /* 0x000fe40000004100 */
[C---:B------:R-:W-:Y:S01]  /*cea0*/  FMUL.FTZ R12, R6.reuse, R25 ;  /* 0x00000019060c7220 */ /* 0x040fe20000410000 */
[----:B------:R-:W-:Y:S01]  /*ceb0*/  F2FP.F16.E4M3.UNPACK_B R5, R21 ;  /* 0x00000015ff05723e */ /* 0x000fe200020006ff */
[-C--:B------:R-:W-:Y:S01]  /*cec0*/  FMUL.FTZ R10, R6, R15.reuse ;  /* 0x0000000f060a7220 */ /* 0x080fe20000410000 */
[----:B------:R-:W-:Y:S01]  /*ced0*/  F2FP.F16.E4M3.UNPACK_B R4, R4.H1 ;  /* 0x00000004ff04723e */ /* 0x000fe200030006ff */
[C---:B------:R-:W-:Y:S01]  /*cee0*/  FFMA.FTZ R30, R11.reuse, R15, -R12 ;  /* 0x0000000f0b1e7223 */ /* 0x040fe2000001080c */
[----:B------:R-:W-:Y:S01]  /*cef0*/  F2FP.F16.E4M3.UNPACK_B R9, R13 ;  /* 0x0000000dff09723e */ /* 0x000fe200020006ff */
[----:B------:R-:W-:Y:S01]  /*cf00*/  FFMA.FTZ R25, R11, R25, R10 ;  /* 0x000000190b197223 */ /* 0x000fe2000001000a */
[--C-:B------:R-:W-:Y:S01]  /*cf10*/  HADD2.F32 R12, -RZ, R5.reuse.H1_H1 ;  /* 0x30000005ff0c7230 */ /* 0x100fe20000004100 */
[----:B------:R-:W-:Y:S01]  /*cf20*/  F2FP.F16.E4M3.UNPACK_B R13, R13.H1 ;  /* 0x0000000dff0d723e */ /* 0x000fe200030006ff */
[----:B------:R-:W-:Y:S01]  /*cf30*/  HADD2.F32 R11, -RZ, R5.H0_H0 ;  /* 0x20000005ff0b7230 */ /* 0x000fe20000004100 */
[----:B------:R-:W-:Y:S01]  /*cf40*/  F2FP.F16.E4M3.UNPACK_B R21, R21.H1 ;  /* 0x00000015ff15723e */ /* 0x000fe200030006ff */
[--C-:B------:R-:W-:Y:S01]  /*cf50*/  HADD2.F32 R6, -RZ, R4.reuse.H1_H1 ;  /* 0x30000004ff067230 */ /* 0x100fe20000004100 */
[----:B------:R-:W-:Y:S01]  /*cf60*/  F2FP.SATFINITE.E4M3.F32.PACK_AB_MERGE_C R25, R25, R30, RZ ;  /* 0x0000001e1919723e */ /* 0x000fe200048070ff */
[----:B------:R-:W-:Y:S01]  /*cf70*/  HADD2.F32 R10, -RZ, R9.H1_H1 ;  /* 0x30000009ff0a7230 */ /* 0x000fe20000004100 */
[----:B------:R-:W-:Y:S01]  /*cf80*/  F2FP.SATFINITE.E4M3.F32.PACK_AB_MERGE_C R26, R29, R26, RZ ;  /* 0x0000001a1d1a723e */ /* 0x000fe200048070ff */
[----:B------:R-:W-:-:S02]  /*cf90*/  HADD2.F32 R5, -RZ, R4.H0_H0 ;  /* 0x20000004ff057230 */ /* 0x000fc40000004100 */
[C---:B------:R-:W-:Y:S01]  /*cfa0*/  FMUL.FTZ R14, R6.reuse, R12 ;  /* 0x0000000c060e7220 */ /* 0x040fe20000410000 */
[----:B------:R-:W-:Y:S02]  /*cfb0*/  HADD2.F32 R4, -RZ, R3.H1_H1 ;  /* 0x30000003ff047230 */ /* 0x000fe40000004100 */
[-C--:B------:R-:W-:Y:S01]  /*cfc0*/  FMUL.FTZ R20, R6, R10.reuse ;  /* 0x0000000a06147220 */ /* 0x080fe20000410000 */
[----:B------:R-:W-:Y:S02]  /*cfd0*/  HADD2.F32 R9, -RZ, R9.H0_H0 ;  /* 0x20000009ff097230 */ /* 0x000fe40000004100 */
[C---:B------:R-:W-:Y:S01]  /*cfe0*/  FFMA.FTZ R14, R5.reuse, R10, -R14 ;  /* 0x0000000a050e7223 */ /* 0x040fe2000001080e */
[----:B------:R-:W-:Y:S02]  /*cff0*/  HADD2.F32 R3, -RZ, R3.H0_H0 ;  /* 0x20000003ff037230 */ /* 0x000fe40000004100 */
[C---:B------:R-:W-:Y:S01]  /*d000*/  FMUL.FTZ R6, R4.reuse, R11 ;  /* 0x0000000b04067220 */ /* 0x040fe20000410000 */
[----:B------:R-:W-:Y:S01]  /*d010*/  FFMA.FTZ R15, R5, R12, R20 ;  /* 0x0000000c050f7223 */ /* 0x000fe20000010014 */
[----:B------:R-:W-:Y:S01]  /*d020*/  FMUL.FTZ R4, R4, R9 ;  /* 0x0000000904047220 */ /* 0x000fe20000410000 */
[----:B------:R-:W-:-:S02]  /*d030*/  HADD2.F32 R5, -RZ, R13.H1_H1 ;  /* 0x3000000dff057230 */ /* 0x000fc40000004100 */
[C---:B------:R-:W-:Y:S01]  /*d040*/  FFMA.FTZ R12, R3.reuse, R9, -R6 ;  /* 0x00000009030c7223 */ /* 0x040fe20000010806 */
[--C-:B------:R-:W-:Y:S02]  /*d050*/  HADD2.F32 R9, -RZ, R21.reuse.H1_H1 ;  /* 0x30000015ff097230 */ /* 0x100fe40000004100 */
[----:B------:R-:W-:Y:S01]  /*d060*/  FFMA.FTZ R11, R3, R11, R4 ;  /* 0x0000000b030b7223 */ /* 0x000fe20000010004 */
[----:B------:R-:W-:Y:S01]  /*d070*/  HADD2.F32 R4, -RZ, R8.H1_H1 ;  /* 0x30000008ff047230 */ /* 0x000fe20000004100 */
[----:B------:R-:W-:Y:S01]  /*d080*/  F2FP.SATFINITE.E4M3.F32.PACK_AB_MERGE_C R14, R15, R14, RZ ;  /* 0x0000000e0f0e723e */ /* 0x000fe200048070ff */
[----:B------:R-:W-:Y:S01]  /*d090*/  HADD2.F32 R10, -RZ, R21.H0_H0 ;  /* 0x20000015ff0a7230 */ /* 0x000fe20000004100 */
[----:B------:R-:W-:Y:S01]  /*d0a0*/  F2FP.SATFINITE.E4M3.F32.PACK_AB_MERGE_C R31, R28, R31, R25 ;  /* 0x0000001f1c1f723e */ /* 0x000fe20004807019 */
[----:B------:R-:W-:Y:S02]  /*d0b0*/  HADD2.F32 R3, -RZ, R7.H1_H1 ;  /* 0x30000007ff037230 */ /* 0x000fe40000004100 */
[----:B------:R-:W-:Y:S01]  /*d0c0*/  FMUL.FTZ R20, R4, R5 ;  /* 0x0000000504147220 */ /* 0x000fe20000410000 */
[----:B------:R-:W-:-:S02]  /*d0d0*/  HADD2.F32 R6, -RZ, R13.H0_H0 ;  /* 0x2000000dff067230 */ /* 0x000fc40000004100 */
[----:B------:R-:W-:Y:S01]  /*d0e0*/  FMUL.FTZ R13, R4, R9 ;  /* 0x00000009040d7220 */ /* 0x000fe20000410000 */
[----:B------:R-:W-:Y:S02]  /*d0f0*/  HADD2.F32 R8, -RZ, R8.H0_H0 ;  /* 0x20000008ff087230 */ /* 0x000fe40000004100 */
[C---:B------:R-:W-:Y:S01]  /*d100*/  FMUL.FTZ R4, R3.reuse, R10 ;  /* 0x0000000a03047220 */ /* 0x040fe20000410000 */
[----:B------:R-:W-:Y:S02]  /*d110*/  HADD2.F32 R7, -RZ, R7.H0_H0 ;  /* 0x20000007ff077230 */ /* 0x000fe40000004100 */
[----:B------:R-:W-:Y:S01]  /*d120*/  FMUL.FTZ R3, R3, R6 ;  /* 0x0000000603037220 */ /* 0x000fe20000410000 */
[----:B------:R-:W-:Y:S01]  /*d130*/  F2FP.SATFINITE.E4M3.F32.PACK_AB_MERGE_C R30, R27, R24, R26 ;  /* 0x000000181b1e723e */ /* 0x000fe2000480701a */
[C---:B------:R-:W-:Y:S01]  /*d140*/  FFMA.FTZ R13, R8.reuse, R5, -R13 ;  /* 0x00000005080d7223 */ /* 0x040fe2000001080d */
[----:B------:R-:W-:Y:S01]  /*d150*/  FFMA.FTZ R20, R8, R9, R20 ;  /* 0x0000000908147223 */ /* 0x000fe20000010014 */
[C---:B------:R-:W-:Y:S01]  /*d160*/  FFMA.FTZ R4, R7.reuse, R6, -R4 ;  /* 0x0000000607047223 */ /* 0x040fe20000010804 */
[----:B------:R-:W-:Y:S01]  /*d170*/  FFMA.FTZ R3, R7, R10, R3 ;  /* 0x0000000a07037223 */ /* 0x000fe20000010003 */
[----:B------:R-:W-:-:S02]  /*d180*/  F2FP.SATFINITE.E4M3.F32.PACK_AB_MERGE_C R28, R11, R12, R14 ;  /* 0x0000000c0b1c723e */ /* 0x000fc4000480700e */
[----:B------:R-:W-:-:S04]  /*d190*/  F2FP.SATFINITE.E4M3.F32.PACK_AB_MERGE_C R13, R20, R13, RZ ;  /* 0x0000000d140d723e */ /* 0x000fc800048070ff */
[----:B------:R-:W-:-:S05]  /*d1a0*/  F2FP.SATFINITE.E4M3.F32.PACK_AB_MERGE_C R29, R3, R4, R13 ;  /* 0x00000004031d723e */ /* 0x000fca000480700d */
[----:B------:R2:W-:Y:S01]  /*d1b0*/  STS.128 [R0+0x2000], R28 ;  /* 0x0020001c00007388 */ /* 0x0005e20000000c00 */
[----:B------:R-:W-:Y:S05]  /*d1c0*/  BRA `(.L_x_1399) ;  /* 0x0000002400447947 */ /* 0x000fea0003800000 */
.L_x_1386:
        /* <DEDUP_REMOVED lines=8> */
[----:B0-----:R-:W-:-:S13]  /*d250*/  ISETP.NE.AND P0, PT, R9, 0x1, PT ;  /* 0x000000010900780c */ /* 0x001fda0003f05270 */
[----:B------:R-:W0:Y:S08]  /*d260*/  @P0 LDC R0, c[0x0][0x44c] ;  /* 0x00011300ff000b82 */ /* 0x000e300000000800 */
[----:B------:R-:W1:Y:S01]  /*d270*/  @P0 LDC R5, c[0x0][0x450] ;  /* 0x00011400ff050b82 */ /* 0x000e620000000800 */
[----:B0-----:R-:W-:-:S05]  /*d280*/  @P0 IMAD.HI.U32 R0, R3, R0, RZ ;  /* 0x0000000003000227 */ /* 0x001fca00078e00ff */
[----:B-1----:R-:W-:Y:S01]  /*d290*/  @P0 SHF.R.U32.HI R3, RZ, R5, R0 ;  /* 0x00000005ff030219 */ /* 0x002fe20000011600 */
[----:B------:R-:W-:-:S03]  /*d2a0*/  IMAD.MOV.U32 R5, RZ, RZ, R31 ;  /* 0x000000ffff057224 */ /* 0x000fc600078e001f */
        /* <DEDUP_REMOVED lines=14> */
[----:B------:R-:W0:Y:S01]  /*d390*/  LDC R37, c[0x0][0x3f4] ;  /* 0x0000fd00ff257b82 */ /* 0x000e220000000800 */
[----:B------:R-:W1:Y:S01]  /*d3a0*/  SHFL.IDX PT, R5, R29, RZ, 0x1c1f ;  /* 0x001c1fff1d057589 */ /* 0x000e6200000e0000 */
[----:B------:R-:W-:-:S03]  /*d3b0*/  IMAD R30, R214, R9, RZ ;  /* 0x00000009d61e7224 */ /* 0x000fc600078e02ff */
[----:B------:R-:W2:Y:S04]  /*d3c0*/  SHFL.IDX PT, R14, R28, RZ, 0x1c1f ;  /* 0x001c1fff1c0e7589 */ /* 0x000ea800000e0000 */
[----:B------:R-:W3:Y:S04]  /*d3d0*/  SHFL.IDX PT, R3, R10, RZ, 0x1c1f ;  /* 0x001c1fff0a037589 */ /* 0x000ee800000e0000 */
[----:B------:R-:W4:Y:S01]  /*d3e0*/  SHFL.IDX PT, R7, R31, RZ, 0x1c1f ;  /* 0x001c1fff1f077589 */ /* 0x000f2200000e0000 */
[----:B0-----:R-:W-:-:S04]  /*d3f0*/  ISETP.GE.AND P0, PT, R18, R37, PT ;  /* 0x000000251200720c */ /* 0x001fc80003f06270 */
[----:B------:R-:W-:-:S13]  /*d400*/  ISETP.GE.OR P1, PT, R39, R30, P0 ;  /* 0x0000001e2700720c */ /* 0x000fda0000726670 */
[C---:B-1----:R-:W-:Y:S02]  /*d410*/  @!P1 IADD3 R0, P2, R18.reuse, R5, RZ ;  /* 0x0000000512009210 */ /* 0x042fe40007f5e0ff */
[----:B--2---:R-:W-:-:S03]  /*d420*/  @!P1 IADD3 R14, P3, R18, R14, RZ ;  /* 0x0000000e120e9210 */ /* 0x004fc60007f7e0ff */
[--C-:B---3--:R-:W-:Y:S02]  /*d430*/  @!P1 IMAD.X R5, R3, 0x1, R19.reuse, P2 ;  /* 0x0000000103059824 */ /* 0x108fe400010e0613 */
[----:B----4-:R-:W-:Y:S02]  /*d440*/  @!P1 IMAD.X R3, R7, 0x1, R19, P3 ;  /* 0x0000000107039824 */ /* 0x010fe400018e0613 */
[----:B------:R-:W-:Y:S02]  /*d450*/  @!P1 IMAD.MOV.U32 R4, RZ, RZ, R0 ;  /* 0x000000ffff049224 */ /* 0x000fe400078e0000 */
[----:B------:R-:W-:Y:S02]  /*d460*/  @!P1 IMAD.MOV.U32 R32, RZ, RZ, R14 ;  /* 0x000000ffff209224 */ /* 0x000fe400078e000e */
[----:B------:R-:W-:Y:S02]  /*d470*/  @!P1 IMAD.MOV.U32 R33, RZ, RZ, R3 ;  /* 0x000000ffff219224 */ /* 0x000fe400078e0003 */
[----:B------:R-:W2:Y:S04]  /*d480*/  @!P1 LD.E.128 R4, desc[UR38][R4.64] ;  /* 0x0000002604049980 */ /* 0x000ea8000c101d00 */
[----:B------:R-:W3:Y:S01]  /*d490*/  @!P1 LD.E.128 R32, desc[UR38][R32.64] ;  /* 0x0000002620209980 */ /* 0x000ee2000c101d00 */
[----:B------:R-:W-:-:S02]  /*d4a0*/  CS2R R26, SRZ ;  /* 0x00000000001a7805 */ /* 0x000fc4000001ff00 */
[----:B------:R-:W-:Y:S02]  /*d4b0*/  CS2R R24, SRZ ;  /* 0x0000000000187805 */ /* 0x000fe4000001ff00 */
[----:B------:R-:W-:Y:S01]  /*d4c0*/  CS2R R20, SRZ ;  /* 0x0000000000147805 */ /* 0x000fe2000001ff00 */
[----:B------:R-:W0:Y:S01]  /*d4d0*/  SHFL.IDX PT, R29, R29, 0x1, 0x1c1f ;  /* 0x003c1f001d1d7f89 */ /* 0x000e2200000e0000 */
[----:B------:R-:W-:-:S03]  /*d4e0*/  CS2R R8, SRZ ;  /* 0x0000000000087805 */ /* 0x000fc6000001ff00 */
[----:B------:R1:W4:Y:S04]  /*d4f0*/  SHFL.IDX PT, R3, R10, 0x1, 0x1c1f ;  /* 0x003c1f000a037f89 */ /* 0x00032800000e0000 */
[----:B------:R1:W0:Y:S04]  /*d500*/  SHFL.IDX PT, R14, R28, 0x1, 0x1c1f ;  /* 0x003c1f001c0e7f89 */ /* 0x00022800000e0000 */
[----:B------:R-:W0:Y:S01]  /*d510*/  SHFL.IDX PT, R31, R31, 0x1, 0x1c1f ;  /* 0x003c1f001f1f7f89 */ /* 0x000e2200000e0000 */
[----:B--2---:R-:W-:Y:S02]  /*d520*/  @!P1 IMAD.MOV.U32 R26, RZ, RZ, R4 ;  /* 0x000000ffff1a9224 */ /* 0x004fe400078e0004 */
[----:B------:R-:W-:Y:S01]  /*d530*/  @!P1 IMAD.MOV.U32 R27, RZ, RZ, R5 ;  /* 0x000000ffff1b9224 */ /* 0x000fe200078e0005 */
[----:B------:R-:W-:Y:S01]  /*d540*/  CS2R R4, SRZ ;  /* 0x0000000000047805 */ /* 0x000fe2000001ff00 */
[----:B------:R-:W-:-:S02]  /*d550*/  @!P1 IMAD.MOV.U32 R24, RZ, RZ, R6 ;  /* 0x000000ffff189224 */ /* 0x000fc400078e0006 */
[----:B------:R-:W-:Y:S02]  /*d560*/  @!P1 IMAD.MOV.U32 R25, RZ, RZ, R7 ;  /* 0x000000ffff199224 */ /* 0x000fe400078e0007 */
[----:B---3--:R-:W-:Y:S02]  /*d570*/  @!P1 IMAD.MOV.U32 R20, RZ, RZ, R32 ;  /* 0x000000ffff149224 */ /* 0x008fe400078e0020 */
[----:B------:R-:W-:Y:S02]  /*d580*/  @!P1 IMAD.MOV.U32 R21, RZ, RZ, R33 ;  /* 0x000000ffff159224 */ /* 0x000fe400078e0021 */
[----:B------:R-:W-:Y:S02]  /*d590*/  @!P1 IMAD.MOV.U32 R8, RZ, RZ, R34 ;  /* 0x000000ffff089224 */ /* 0x000fe400078e0022 */
[----:B01--4-:R-:W-:-:S07]  /*d5a0*/  @!P1 IMAD.MOV.U32 R9, RZ, RZ, R35 ;  /* 0x000000ffff099224 */ /* 0x013fce00078e0023 */
.L_x_1682:
[----:B------:R-:W-:Y:S01]  /*d5b0*/  VIADD R39, R39, 0x40 ;  /* 0x0000004027277836 */ /* 0x000fe20000000000 */
[----:B------:R-:W-:Y:S01]  /*d5c0*/  BSSY B1, `(.L_x_1403) ;  /* 0x0000010000017945 */ /* 0x000fe20003800000 */
[----:B------:R-:W-:Y:S02]  /*d5d0*/  CS2R R6, SRZ ;  /* 0x0000000000067805 */ /* 0x000fe4000001ff00 */
[----:B------:R-:W-:Y:S02]  /*d5e0*/  CS2R R32, SRZ ;  /* 0x0000000000207805 */ /* 0x000fe4000001ff00 */
[----:B------:R-:W-:Y:S02]  /*d5f0*/  CS2R R34, SRZ ;  /* 0x0000000000227805 */ /* 0x000fe4000001ff00 */
[----:B------:R-:W-:-:S13]  /*d600*/  ISETP.GE.AND P1, PT, R39, R30, PT ;  /* 0x0000001e2700720c */ /* 0x000fda0003f26270 */
[----:B------:R-:W-:Y:S05]  /*d610*/  @P1 BRA `(.L_x_1404) ;  /* 0x0000000000281947 */ /* 0x000fea0003800000 */
[----:B------:R-:W-:Y:S02]  /*d620*/  CS2R R6, SRZ ;  /* 0x0000000000067805 */ /* 0x000fe4000001ff00 */
[----:B------:R-:W-:Y:S02]  /*d630*/  CS2R R32, SRZ ;  /* 0x0000000000207805 */ /* 0x000fe4000001ff00 */
[----:B------:R-:W-:Y:S01]  /*d640*/  CS2R R34, SRZ ;  /* 0x0000000000227805 */ /* 0x000fe2000001ff00 */
[----:B------:R-:W-:Y:S06]  /*d650*/  @P0 BRA `(.L_x_1404) ;  /* 0x0000000000180947 */ /* 0x000fec0003800000 */
[C---:B------:R-:W-:Y:S02]  /*d660*/  IADD3 R32, P1, R18.reuse, R29, RZ ;  /* 0x0000001d12207210 */ /* 0x040fe40007f3e0ff */
[----:B------:R-:W-:-:S03]  /*d670*/  IADD3 R4, P2, R18, R14, RZ ;  /* 0x0000000e12047210 */ /* 0x000fc60007f5e0ff */
[--C-:B------:R-:W-:Y:S02]  /*d680*/  IMAD.X R33, R3, 0x1, R19.reuse, P1 ;  /* 0x0000000103217824 */ /* 0x100fe400008e0613 */
[----:B------:R-:W-:-:S04]  /*d690*/  IMAD.X R5, R31, 0x1, R19, P2 ;  /* 0x000000011f057824 */ /* 0x000fc800010e0613 */
[----:B------:R-:W5:Y:S04]  /*d6a0*/  LD.E.128 R32, desc[UR38][R32.64] ;  /* 0x0000002620207980 */ /* 0x000f68000c101d00 */
[----:B------:R-:W5:Y:S02]  /*d6b0*/  LD.E.128 R4, desc[UR38][R4.64] ;  /* 0x0000002604047980 */ /* 0x000f64000c101d00 */
.L_x_1404:
[----:B------:R-:W-:Y:S05]  /*d6c0*/  BSYNC B1 ;  /* 0x0000000000017941 */ /* 0x000fea0003800000 */
.L_x_1403:
[----:B------:R-:W-:Y:S01]  /*d6d0*/  ULEA.HI UR4, UR37, UR37, URZ, 0x1 ;  /* 0x0000002525047291 */ /* 0x000fe2000f8f083f */
[C---:B------:R-:W-:Y:S01]  /*d6e0*/  VIADD R3, R23.reuse, 0x40 ;  /* 0x0000004017037836 */ /* 0x040fe20000000000 */
[----:B------:R-:W-:Y:S01]  /*d6f0*/  VIADDMNMX R30, R30, -R217, 0x80, PT ;  /* 0x000000801e1e7446 */ /* 0x000fe200038009d9 */
[----:B------:R-:W-:Y:S01]  /*d700*/  BSSY B1, `(.L_x_1405) ;  /* 0x0000009000017945 */ /* 0x000fe20003800000 */
[----:B------:R-:W-:Y:S02]  /*d710*/  ULOP3.LUT UR4, UR4, 0xfffffffe, URZ, 0xc0, !UPT ;  /* 0xfffffffe04047892 */ /* 0x000fe4000f8ec03f */
[-C--:B------:R-:W-:Y:S02]  /*d720*/  ISETP.GE.OR P2, PT, R23, R30.reuse, P0 ;  /* 0x0000001e1700720c */ /* 0x080fe40000746670 */
[----:B------:R-:W-:Y:S01]  /*d730*/  UIADD3 UR4, UR37, -UR4, URZ ;  /* 0x8000000425047290 */ /* 0x000fe2000fffe03f */
[----:B------:R-:W-:-:S05]  /*d740*/  ISETP.GE.OR P0, PT, R3, R30, P0 ;  /* 0x0000001e0300720c */ /* 0x000fca0000706670 */
[----:B------:R-:W-:-:S05]  /*d750*/  IMAD.U32 R0, RZ, RZ, UR4 ;  /* 0x00000004ff007e24 */ /* 0x000fca000f8e00ff */
[----:B------:R-:W-:-:S04]  /*d760*/  SHF.L.U32 R0, R0, 0x1f, RZ ;  /* 0x0000001f00007819 */ /* 0x000fc800000006ff */
[----:B------:R-:W0:Y:S02]  /*d770*/  SYNCS.PHASECHK.TRANS64.TRYWAIT P1, [R17+URZ+0x28800], R0 ;  /* 0x02880000110075a7 */ /* 0x000e24000802017f */
[----:B0-----:R-:W-:Y:S05]  /*d780*/  @!P1 BRA `(.L_x_1406) ;  /* 0x0000020400709947 */ /* 0x001fea0003800000 */
.L_x_1683:
[----:B------:R-:W-:Y:S05]  /*d790*/  BSYNC B1 ;  /* 0x0000000000017941 */ /* 0x000fea0003800000 */
.L_x_1405:
[----:B------:R-:W-:Y:S04]  /*d7a0*/  BSSY B1, `(.L_x_1407) ;  /* 0x0000100000017945 */ /* 0x000fe80003800000 */
[----:B------:R-:W-:Y:S05]  /*d7b0*/  @P2 BRA `(.L_x_1408) ;  /* 0x0000000c00f82947 */ /* 0x000fea0003800000 */
[----:B0-----:R-:W-:Y:S02]  /*d7c0*/  SHF.R.U32.HI R0, RZ, 0x8, R26 ;  /* 0x00000008ff007819 */ /* 0x001fe4000001161a */
[----:B------:R-:W-:Y:S02]  /*d7d0*/  SHF.R.U32.HI R11, RZ, 0x8, R24 ;  /* 0x00000008ff0b7819 */ /* 0x000fe40000011618 */
[----:B------:R-:W-:Y:S02]  /*d7e0*/  LOP3.LUT R3, R26, 0xff, RZ, 0xc0, !PT ;  /* 0x000000ff1a037812 */ /* 0x000fe400078ec0ff */
[----:B------:R-:W-:Y:S02]  /*d7f0*/  LOP3.LUT R0, R0, 0xff, RZ, 0xc0, !PT ;  /* 0x000000ff00007812 */ /* 0x000fe400078ec0ff */
[----:B------:R-:W-:Y:S02]  /*d800*/  SHF.R.U32.HI R10, RZ, 0x8, R27 ;  /* 0x00000008ff0a7819 */ /* 0x000fe4000001161b */
[----:B------:R-:W-:-:S02]  /*d810*/  LOP3.LUT R12, R11, 0xff, RZ, 0xc0, !PT ;  /* 0x000000ff0b0c7812 */ /* 0x000fc400078ec0ff */
[----:B------:R-:W-:Y:S01]  /*d820*/  PRMT R11, R0, 0x7604, R3 ;  /* 0x00007604000b7816 */ /* 0x000fe20000000003 */
[----:B------:R-:W-:Y:S01]  /*d830*/  IMAD.SHL.U32 R3, R212, 0x80, RZ ;  /* 0x00000080d4037824 */ /* 0x000fe200078e00ff */
[----:B------:R-:W-:Y:S02]  /*d840*/  LOP3.LUT R13, R27, 0xff, RZ, 0xc0, !PT ;  /* 0x000000ff1b0d7812 */ /* 0x000fe400078ec0ff */
[----:B------:R-:W-:Y:S02]  /*d850*/  LOP3.LUT R10, R10, 0xff, RZ, 0xc0, !PT ;  /* 0x000000ff0a0a7812 */ /* 0x000fe400078ec0ff */
[----:B------:R-:W-:Y:S01]  /*d860*/  LOP3.LUT R14, R3, 0x380, RZ, 0xc0, !PT ;  /* 0x00000380030e7812 */ /* 0x000fe200078ec0ff */
[----:B------:R-:W-:Y:S01]  /*d870*/  IMAD.IADD R3, R18, 0x1, R37 ;  /* 0x0000000112037824 */ /* 0x000fe200078e0225 */
[----:B------:R-:W-:Y:S02]  /*d880*/  PRMT R39, R10, 0x7604, R13 ;  /* 0x000076040a277816 */ /* 0x000fe4000000000d */
[----:B------:R-:W-:-:S02]  /*d890*/  SHF.R.U32.HI R10, RZ, 0x8, R25 ;  /* 0x00000008ff0a7819 */ /* 0x000fc40000011619 */
[----:B------:R-:W-:Y:S02]  /*d8a0*/  LOP3.LUT R15, R24, 0xff, RZ, 0xc0, !PT ;  /* 0x000000ff180f7812 */ /* 0x000fe400078ec0ff */
[----:B------:R-:W-:Y:S02]  /*d8b0*/  LOP3.LUT R13, R25, 0xff, RZ, 0xc0, !PT ;  /* 0x000000ff190d7812 */ /* 0x000fe400078ec0ff */
[----:B------:R-:W-:Y:S02]  /*d8c0*/  SHF.R.U32.HI R0, RZ, 0x8, R20 ;  /* 0x00000008ff007819 */ /* 0x000fe40000011614 */
[----:B------:R-:W-:Y:S02]  /*d8d0*/  LOP3.LUT R10, R10, 0xff, RZ, 0xc0, !PT ;  /* 0x000000ff0a0a7812 */ /* 0x000fe400078ec0ff */
[----:B------:R-:W-:Y:S02]  /*d8e0*/  SHF.R.U32.HI R28, RZ, 0x3, R14 ;  /* 0x00000003ff1c7819 */ /* 0x000fe4000001160e */
[----:B------:R-:W-:-:S02]  /*d8f0*/  LOP3.LUT R3, R14, 0x70, R3, 0xf8, !PT ;  /* 0x000000700e037812 */ /* 0x000fc400078ef803 */
[----:B------:R-:W-:Y:S02]  /*d900*/  PRMT R41, R12, 0x7604, R15 ;  /* 0x000076040c297816 */ /* 0x000fe4000000000f */
[----:B------:R-:W-:Y:S02]  /*d910*/  LOP3.LUT R12, R0, 0xff, RZ, 0xc0, !PT ;  /* 0x000000ff000c7812 */ /* 0x000fe400078ec0ff */
[----:B------:R-:W-:Y:S02]  /*d920*/  PRMT R43, R10, 0x7604, R13 ;  /* 0x000076040a2b7816 */ /* 0x000fe4000000000d */
[----:B------:R-:W-:Y:S02]  /*d930*/  LOP3.LUT R15, R20, 0xff, RZ, 0xc0, !PT ;  /* 0x000000ff140f7812 */ /* 0x000fe400078ec0ff */
[----:B------:R-:W-:Y:S02]  /*d940*/  LOP3.LUT R0, R14, 0x70, R18, 0xf8, !PT ;  /* 0x000000700e007812 */ /* 0x000fe400078ef812 */
[----:B------:R-:W-:-:S02]  /*d950*/  LOP3.LUT R10, R3, R28, RZ, 0x3c, !PT ;  /* 0x0000001c030a7212 */ /* 0x000fc400078e3cff */
[----:B------:R-:W-:Y:S02]  /*d960*/  SHF.R.U32.HI R3, RZ, 0x8, R21 ;  /* 0x00000008ff037819 */ /* 0x000fe40000011615 */
[----:B------:R-:W-:Y:S02]  /*d970*/  PRMT R45, R12, 0x7604, R15 ;  /* 0x000076040c2d7816 */ /* 0x000fe4000000000f */
[----:B------:R-:W-:Y:S02]  /*d980*/  LOP3.LUT R0, R0, R28, RZ, 0x3c, !PT ;  /* 0x0000001c00007212 */ /* 0x000fe400078e3cff */
[----:B------:R-:W-:Y:S02]  /*d990*/  LOP3.LUT R28, R21, 0xff, RZ, 0xc0, !PT ;  /* 0x000000ff151c7812 */ /* 0x000fe400078ec0ff */
[----:B------:R-:W-:Y:S02]  /*d9a0*/  SHF.R.U32.HI R12, RZ, 0x8, R8 ;  /* 0x00000008ff0c7819 */ /* 0x000fe40000011608 */
[----:B------:R-:W-:-:S02]  /*d9b0*/  SHF.R.U32.HI R31, RZ, 0x8, R9 ;  /* 0x00000008ff1f7819 */ /* 0x000fc40000011609 */
[----:B------:R-:W-:Y:S02]  /*d9c0*/  LOP3.LUT R3, R3, 0xff, RZ, 0xc0, !PT ;  /* 0x000000ff03037812 */ /* 0x000fe400078ec0ff */
[----:B------:R-:W-:Y:S02]  /*d9d0*/  LOP3.LUT R30, R8, 0xff, RZ, 0xc0, !PT ;  /* 0x000000ff081e7812 */ /* 0x000fe400078ec0ff */
[----:B------:R-:W-:Y:S02]  /*d9e0*/  LOP3.LUT R29, R12, 0xff, RZ, 0xc0, !PT ;  /* 0x000000ff0c1d7812 */ /* 0x000fe400078ec0ff */
[----:B------:R-:W-:Y:S02]  /*d9f0*/  LOP3.LUT R31, R31, 0xff, RZ, 0xc0, !PT ;  /* 0x000000ff1f1f7812 */ /* 0x000fe400078ec0ff */
[----:B------:R-:W-:Y:S02]  /*da00*/  PRMT R47, R3, 0x7604, R28 ;  /* 0x00007604032f7816 */ /* 0x000fe4000000001c */
[----:B------:R-:W-:-:S02]  /*da10*/  LOP3.LUT R38, R9, 0xff, RZ, 0xc0, !PT ;  /* 0x000000ff09267812 */ /* 0x000fc400078ec0ff */
[C-C-:B------:R-:W-:Y:S02]  /*da20*/  IADD3 R3, R17.reuse, R10, R231.reuse ;  /* 0x0000000a11037210 */ /* 0x140fe40007ffe0e7 */
[----:B------:R-:W-:Y:S02]  /*da30*/  IADD3 R0, R17, R0, R231 ;  /* 0x0000000011007210 */ /* 0x000fe40007ffe0e7 */
[----:B------:R-:W-:Y:S02]  /*da40*/  PRMT R49, R29, 0x7604, R30 ;  /* 0x000076041d317816 */ /* 0x000fe4000000001e */
[----:B------:R-:W-:Y:S01]  /*da50*/  PRMT R51, R31, 0x7604, R38 ;  /* 0x000076041f337816 */ /* 0x000fe20000000026 */
[----:B------:R-:W-:Y:S01]  /*da60*/  LDS.128 R12, [R0+0x18400] ;  /* 0x01840000000c7984 */ /* 0x000fe20000000c00 */
[----:B------:R-:W-:Y:S02]  /*da70*/  SHF.R.U32.HI R38, RZ, 0x10, R27 ;  /* 0x00000010ff267819 */ /* 0x000fe4000001161b */
[----:B------:R-:W-:Y:S01]  /*da80*/  SHF.R.U32.HI R42, RZ, 0x10, R25 ;  /* 0x00000010ff2a7819 */ /* 0x000fe20000011619 */
[----:B------:R-:W0:Y:S01]  /*da90*/  LDS.128 R28, [R3+0x18400] ;  /* 0x01840000031c7984 */ /* 0x000e220000000c00 */
[----:B------:R-:W-:-:S02]  /*daa0*/  LOP3.LUT R38, R38, 0xff, RZ, 0xc0, !PT ;  /* 0x000000ff26267812 */ /* 0x000fc400078ec0ff */
[----:B------:R-:W-:Y:S02]  /*dab0*/  SHF.R.U32.HI R40, RZ, 0x10, R24 ;  /* 0x00000010ff287819 */ /* 0x000fe40000011618 */
[----:B------:R-:W-:Y:S02]  /*dac0*/  PRMT R39, R38, 0x7054, R39 ;  /* 0x0000705426277816 */ /* 0x000fe40000000027 */
[----:B------:R-:W-:Y:S02]  /*dad0*/  SHF.R.U32.HI R38, RZ, 0x10, R21 ;  /* 0x00000010ff267819 */ /* 0x000fe40000011615 */
[----:B------:R-:W-:Y:S02]  /*dae0*/  LOP3.LUT R42, R42, 0xff, RZ, 0xc0, !PT ;  /* 0x000000ff2a2a7812 */ /* 0x000fe400078ec0ff */
[----:B------:R-:W-:Y:S02]  /*daf0*/  LOP3.LUT R40, R40, 0xff, RZ, 0xc0, !PT ;  /* 0x000000ff28287812 */ /* 0x000fe400078ec0ff */
[----:B------:R-:W-:-:S02]  /*db00*/  LOP3.LUT R38, R38, 0xff, RZ, 0xc0, !PT ;  /* 0x000000ff26267812 */ /* 0x000fc400078ec0ff */
[----:B------:R-:W-:Y:S02]  /*db10*/  PRMT R43, R42, 0x7054, R43 ;  /* 0x000070542a2b7816 */ /* 0x000fe4000000002b */
[----:B------:R-:W-:Y:S02]  /*db20*/  SHF.R.U32.HI R42, RZ, 0x10, R9 ;  /* 0x00000010ff2a7819 */ /* 0x000fe40000011609 */
[----:B------:R-:W-:Y:S02]  /*db30*/  PRMT R41, R40, 0x7054, R41 ;  /* 0x0000705428297816 */ /* 0x000fe40000000029 */
[----:B------:R-:W-:Y:S02]  /*db40*/  SHF.R.U32.HI R10, RZ, 0x10, R26 ;  /* 0x00000010ff0a7819 */ /* 0x000fe4000001161a */
[----:B------:R-:W-:Y:S02]  /*db50*/  SHF.R.U32.HI R40, RZ, 0x10, R8 ;  /* 0x00000010ff287819 */ /* 0x000fe40000011608 */
[----:B------:R-:W-:-:S02]  /*db60*/  PRMT R47, R38, 0x7054, R47 ;  /* 0x00007054262f7816 */ /* 0x000fc4000000002f */
[----:B------:R-:W-:Y:S02]  /*db70*/  LOP3.LUT R42, R42, 0xff, RZ, 0xc0, !PT ;  /* 0x000000ff2a2a7812 */ /* 0x000fe400078ec0ff */
[----:B------:R-:W-:Y:S02]  /*db80*/  LOP3.LUT R10, R10, 0xff, RZ, 0xc0, !PT ;  /* 0x000000ff0a0a7812 */ /* 0x000fe400078ec0ff */
[----:B------:R-:W-:Y:S02]  /*db90*/  LOP3.LUT R40, R40, 0xff, RZ, 0xc0, !PT ;  /* 0x000000ff28287812 */ /* 0x000fe400078ec0ff */
[----:B------:R-:W-:Y:S02]  /*dba0*/  LOP3.LUT R47, R47, 0xff000000, R21, 0xf8, !PT ;  /* 0xff0000002f2f7812 */ /* 0x000fe400078ef815 */
[----:B------:R-:W-:Y:S02]  /*dbb0*/  LOP3.LUT R39, R39, 0xff000000, R27, 0xf8, !PT ;  /* 0xff00000027277812 */ /* 0x000fe400078ef81b */
[----:B------:R-:W-:-:S02]  /*dbc0*/  PRMT R51, R42, 0x7054, R51 ;  /* 0x000070542a337816 */ /* 0x000fc40000000033 */
[----:B------:R-:W-:Y:S02]  /*dbd0*/  LOP3.LUT R42, R41, 0xff000000, R24, 0xf8, !PT ;  /* 0xff000000292a7812 */ /* 0x000fe400078ef818 */
[----:B------:R-:W-:Y:S02]  /*dbe0*/  PRMT R11, R10, 0x7054, R11 ;  /* 0x000070540a0b7816 */ /* 0x000fe4000000000b */
[----:B------:R-:W-:Y:S02]  /*dbf0*/  PRMT R49, R40, 0x7054, R49 ;  /* 0x0000705428317816 */ /* 0x000fe40000000031 */
[----:B------:R-:W-:Y:S02]  /*dc00*/  F2FP.F16.E4M3.UNPACK_B R44, R47.H1 ;  /* 0x0000002fff2c723e */ /* 0x000fe400030006ff */
[----:B0-----:R-:W-:Y:S02]  /*dc10*/  F2FP.F16.E4M3.UNPACK_B R24, R29.H1 ;  /* 0x0000001dff18723e */ /* 0x001fe400030006ff */
[----:B------:R-:W-:Y:S01]  /*dc20*/  SHF.R.U32.HI R10, RZ, 0x10, R20 ;  /* 0x00000010ff0a7819 */ /* 0x000fe20000011614 */
[--C-:B------:R-:W-:Y:S01]  /*dc30*/  HADD2.F32 R46, -RZ, R44.reuse.H0_H0 ;  /* 0x2000002cff2e7230 */ /* 0x100fe20000004100 */
[----:B------:R-:W-:Y:S01]  /*dc40*/  F2FP.F16.E4M3.UNPACK_B R40, R39.H1 ;  /* 0x00000027ff28723e */ /* 0x000fe200030006ff */
[----:B------:R-:W-:Y:S01]  /*dc50*/  HADD2.F32 R44, -RZ, R44.H1_H1 ;  /* 0x3000002cff2c7230 */ /* 0x000fe20000004100 */
[----:B------:R-:W-:-:S02]  /*dc60*/  LOP3.LUT R51, R51, 0xff000000, R9, 0xf8, !PT ;  /* 0xff00000033337812 */ /* 0x000fc400078ef809 */
[----:B------:R-:W-:Y:S01]  /*dc70*/  LOP3.LUT R43, R43, 0xff000000, R25, 0xf8, !PT ;  /* 0xff0000002b2b7812 */ /* 0x000fe200078ef819 */
[----:B------:R-:W-:Y:S01]  /*dc80*/  HADD2.F32 R25, -RZ, R24.H0_H0 ;  /* 0x20000018ff197230 */ /* 0x000fe20000004100 */
[-C--:B------:R-:W-:Y:S01]  /*dc90*/  F2FP.F16.E4M3.UNPACK_B R9, R13.reuse ;  /* 0x0000000dff09723e */ /* 0x080fe200020006ff */
[--C-:B------:R-:W-:Y:S01]  /*dca0*/  HADD2.F32 R41, -RZ, R40.reuse.H0_H0 ;  /* 0x20000028ff297230 */ /* 0x100fe20000004100 */
[----:B------:R-:W-:Y:S01]  /*dcb0*/  LOP3.LUT R10, R10, 0xff, RZ, 0xc0, !PT ;  /* 0x000000ff0a0a7812 */ /* 0x000fe200078ec0ff */
[----:B------:R-:W-:Y:S01]  /*dcc0*/  HADD2.F32 R40, -RZ, R40.H1_H1 ;  /* 0x30000028ff287230 */ /* 0x000fe20000004100 */
[----:B------:R-:W-:Y:S02]  /*dcd0*/  F2FP.F16.E4M3.UNPACK_B R13, R13.H1 ;  /* 0x0000000dff0d723e */ /* 0x000fe400030006ff */
[----:B------:R-:W-:Y:S02]  /*dce0*/  PRMT R45, R10, 0x7054, R45 ;  /* 0x000070540a2d7816 */ /* 0x000fe4000000002d */
[----:B------:R-:W-:Y:S01]  /*dcf0*/  LOP3.LUT R48, R49, 0xff000000, R8, 0xf8, !PT ;  /* 0xff00000031307812 */ /* 0x000fe200078ef808 */
[----:B------:R-:W-:-:S02]  /*dd00*/  HADD2.F32 R10, -RZ, R13.H0_H0 ;  /* 0x2000000dff0a7230 */ /* 0x000fc40000004100 */
[CC--:B------:R-:W-:Y:S01]  /*dd10*/  FMUL.FTZ R49, R25.reuse, R46.reuse ;  /* 0x0000002e19317220 */ /* 0x0c0fe20000410000 */
[----:B------:R-:W-:Y:S01]  /*dd20*/  FMUL.FTZ R25, R25, R41 ;  /* 0x0000002919197220 */ /* 0x000fe20000410000 */
[----:B------:R-:W-:Y:S01]  /*dd30*/  F2FP.F16.E4M3.UNPACK_B R29, R29 ;  /* 0x0000001dff1d723e */ /* 0x000fe200020006ff */
[----:B------:R-:W-:Y:S01]  /*dd40*/  HADD2.F32 R13, -RZ, R13.H1_H1 ;  /* 0x3000000dff0d7230 */ /* 0x000fe20000004100 */
[----:B------:R-:W-:Y:S01]  /*dd50*/  F2FP.F16.E4M3.UNPACK_B R47, R47 ;  /* 0x0000002fff2f723e */ /* 0x000fe200020006ff */
[C---:B------:R-:W-:Y:S01]  /*dd60*/  FFMA.FTZ R53, R10.reuse, R46, R25 ;  /* 0x0000002e0a357223 */ /* 0x040fe20000010019 */
[----:B------:R-:W-:Y:S01]  /*dd70*/  FFMA.FTZ R52, R10, R41, -R49 ;  /* 0x000000290a347223 */ /* 0x000fe20000010831 */
[----:B------:R-:W-:Y:S01]  /*dd80*/  F2FP.F16.E4M3.UNPACK_B R39, R39 ;  /* 0x00000027ff27723e */ /* 0x000fe200020006ff */
[----:B------:R-:W-:Y:S01]  /*dd90*/  HADD2.F32 R25, -RZ, R24.H1_H1 ;  /* 0x30000018ff197230 */ /* 0x000fe20000004100 */
[-C--:B------:R-:W-:Y:S01]  /*dda0*/  F2FP.F16.E4M3.UNPACK_B R27, R31.reuse ;  /* 0x0000001fff1b723e */ /* 0x080fe200020006ff */
[----:B------:R-:W-:Y:S01]  /*ddb0*/  HADD2.F32 R49, -RZ, R47.H0_H0 ;  /* 0x2000002fff317230 */ /* 0x000fe20000004100 */
[----:B------:R-:W-:Y:S01]  /*ddc0*/  F2FP.F16.E4M3.UNPACK_B R31, R31.H1 ;  /* 0x0000001fff1f723e */ /* 0x000fe200030006ff */
[----:B------:R-:W-:-:S02]  /*ddd0*/  HADD2.F32 R24, -RZ, R29.H0_H0 ;  /* 0x2000001dff187230 */ /* 0x000fc40000004100 */
[C---:B------:R-:W-:Y:S01]  /*dde0*/  FMUL.FTZ R46, R25.reuse, R44 ;  /* 0x0000002c192e7220 */ /* 0x040fe20000410000 */
[----:B------:R-:W-:Y:S02]  /*ddf0*/  HADD2.F32 R41, -RZ, R39.H0_H0 ;  /* 0x20000027ff297230 */ /* 0x000fe40000004100 */
[-C--:B------:R-:W-:Y:S01]  /*de00*/  FMUL.FTZ R57, R25, R40.reuse ;  /* 0x0000002819397220 */ /* 0x080fe20000410000 */
[----:B------:R-:W-:Y:S02]  /*de10*/  HADD2.F32 R10, -RZ, R9.H0_H0 ;  /* 0x20000009ff0a7230 */ /* 0x000fe40000004100 */
[C---:B------:R-:W-:Y:S01]  /*de20*/  FMUL.FTZ R25, R24.reuse, R49 ;  /* 0x0000003118197220 */ /* 0x040fe20000410000 */
[----:B------:R-:W-:Y:S01]  /*de30*/  FFMA.FTZ R55, R13, R40, -R46 ;  /* 0x000000280d377223 */ /* 0x000fe2000001082e */
[-C--:B------:R-:W-:Y:S01]  /*de40*/  FMUL.FTZ R24, R24, R41.reuse ;  /* 0x0000002918187220 */ /* 0x080fe20000410000 */
[----:B------:R-:W-:Y:S01]  /*de50*/  LOP3.LUT R45, R45, 0xff000000, R20, 0xf8, !PT ;  /* 0xff0000002d2d7812 */ /* 0x000fe200078ef814 */
[C---:B------:R-:W-:Y:S01]  /*de60*/  FFMA.FTZ R46, R10.reuse, R41, -R25 ;  /* 0x000000290a2e7223 */ /* 0x040fe20000010819 */
[----:B------:R-:W-:Y:S01]  /*de70*/  F2FP.F16.E4M3.UNPACK_B R41, R51.H1 ;  /* 0x00000033ff29723e */ /* 0x000fe200030006ff */
[----:B------:R-:W-:Y:S01]  /*de80*/  FFMA.FTZ R54, R13, R44, R57 ;  /* 0x0000002c0d367223 */ /* 0x000fe20000010039 */
[----:B------:R-:W-:Y:S01]  /*de90*/  F2FP.F16.E4M3.UNPACK_B R25, R43.H1 ;  /* 0x0000002bff19723e */ /* 0x000fe200030006ff */
[----:B------:R-:W-:Y:S01]  /*dea0*/  FFMA.FTZ R49, R10, R49, R24 ;  /* 0x000000310a317223 */ /* 0x000fe20000010018 */
[-C--:B------:R-:W-:Y:S01]  /*deb0*/  F2FP.F16.E4M3.UNPACK_B R20, R15.reuse ;  /* 0x0000000fff14723e */ /* 0x080fe200020006ff */
[----:B------:R-:W-:Y:S01]  /*dec0*/  HADD2.F32 R40, -RZ, R47.H1_H1 ;  /* 0x3000002fff287230 */ /* 0x000fe20000004100 */
[----:B------:R-:W-:Y:S01]  /*ded0*/  F2FP.F16.E4M3.UNPACK_B R15, R15.H1 ;  /* 0x0000000fff0f723e */ /* 0x000fe200030006ff */
        /* <DEDUP_REMOVED lines=8> */
[----:B------:R-:W-:Y:S01]  /*df60*/  HADD2.F32 R39, -RZ, R25.H0_H0 ;  /* 0x20000019ff277230 */ /* 0x000fe20000004100 */
[----:B------:R-:W-:Y:S01]  /*df70*/  LOP3.LUT R38, R11, 0xff000000, R26, 0xf8, !PT ;  /* 0xff0000000b267812 */ /* 0x000fe200078ef81a */
[----:B------:R-:W-:Y:S02]  /*df80*/  HADD2.F32 R9, -RZ, R9.H1_H1 ;  /* 0x30000009ff097230 */ /* 0x000fe40000004100 */
[C---:B------:R-:W-:Y:S01]  /*df90*/  FMUL.FTZ R57, R13.reuse, R44 ;  /* 0x0000002c0d397220 */ /* 0x040fe20000410000 */
[----:B------:R-:W-:Y:S02]  /*dfa0*/  HADD2.F32 R10, -RZ, R15.H0_H0 ;  /* 0x2000000fff0a7230 */ /* 0x000fe40000004100 */
[----:B------:R-:W-:Y:S01]  /*dfb0*/  FMUL.FTZ R13, R13, R39 ;  /* 0x000000270d0d7220 */ /* 0x000fe20000410000 */
[----:B------:R-:W-:-:S02]  /*dfc0*/  HADD2.F32 R31, -RZ, R31.H1_H1 ;  /* 0x3000001fff1f7230 */ /* 0x000fc40000004100 */
[C---:B------:R-:W-:Y:S01]  /*dfd0*/  FFMA.FTZ R47, R9.reuse, R24, -R50 ;  /* 0x00000018092f7223 */ /* 0x040fe20000010832 */
[----:B------:R-:W-:Y:S01]  /*dfe0*/  FFMA.FTZ R50, R9, R40, R29 ;  /* 0x0000002809327223 */ /* 0x000fe2000001001d */
[C---:B------:R-:W-:Y:S01]  /*dff0*/  FFMA.FTZ R60, R10.reuse, R39, -R57 ;  /* 0x000000270a3c7223 */ /* 0x040fe20000010839 */
[----:B------:R-:W-:Y:S01]  /*e000*/  FFMA.FTZ R61, R10, R44, R13 ;  /* 0x0000002c0a3d7223 */ /* 0x000fe2000001000d */
[----:B------:R-:W-:Y:S01]  /*e010*/  HADD2.F32 R24, -RZ, R25.H1_H1 ;  /* 0x30000019ff187230 */ /* 0x000fe20000004100 */
[-C--:B------:R-:W-:Y:S01]  /*e020*/  F2FP.F16.E4M3.UNPACK_B R21, R28.reuse ;  /* 0x0000001cff15723e */ /* 0x080fe200020006ff */
[----:B------:R-:W-:Y:S01]  /*e030*/  HADD2.F32 R40, -RZ, R41.H1_H1 ;  /* 0x30000029ff287230 */ /* 0x000fe20000004100 */
[----:B------:R-:W-:Y:S01]  /*e040*/  F2FP.F16.E4M3.UNPACK_B R28, R28.H1 ;  /* 0x0000001cff1c723e */ /* 0x000fe200030006ff */
[----:B------:R-:W-:Y:S01]  /*e050*/  HADD2.F32 R25, -RZ, R51.H0_H0 ;  /* 0x20000033ff197230 */ /* 0x000fe20000004100 */
[----:B------:R-:W-:Y:S01]  /*e060*/  F2FP.F16.E4M3.UNPACK_B R8, R12 ;  /* 0x0000000cff08723e */ /* 0x000fe200020006ff */
[----:B------:R-:W-:-:S02]  /*e070*/  HADD2.F32 R10, -RZ, R27.H0_H0 ;  /* 0x2000001bff0a7230 */ /* 0x000fc40000004100 */
[C---:B------:R-:W-:Y:S01]  /*e080*/  FMUL.FTZ R56, R31.reuse, R40 ;  /* 0x000000281f387220 */ /* 0x040fe20000410000 */
[----:B------:R-:W-:Y:S02]  /*e090*/  HADD2.F32 R15, -RZ, R15.H1_H1 ;  /* 0x3000000fff0f7230 */ /* 0x000fe40000004100 */
[-C--:B------:R-:W-:Y:S01]  /*e0a0*/  FMUL.FTZ R31, R31, R24.reuse ;  /* 0x000000181f1f7220 */ /* 0x080fe20000410000 */
[----:B------:R-:W-:Y:S02]  /*e0b0*/  HADD2.F32 R13, -RZ, R43.H0_H0 ;  /* 0x2000002bff0d7230 */ /* 0x000fe40000004100 */
[C---:B------:R-:W-:Y:S01]  /*e0c0*/  FMUL.FTZ R44, R10.reuse, R25 ;  /* 0x000000190a2c7220 */ /* 0x040fe20000410000 */
[----:B------:R-:W-:Y:S02]  /*e0d0*/  HADD2.F32 R9, -RZ, R20.H0_H0 ;  /* 0x20000014ff097230 */ /* 0x000fe40000004100 */
[----:B------:R-:W-:Y:S01]  /*e0e0*/  FFMA.FTZ R63, R15, R24, -R56 ;  /* 0x000000180f3f7223 */ /* 0x000fe20000010838 */
[----:B------:R-:W-:Y:S01]  /*e0f0*/  F2FP.F16.E4M3.UNPACK_B R24, R45.H1 ;  /* 0x0000002dff18723e */ /* 0x000fe200030006ff */
[-C--:B------:R-:W-:Y:S01]  /*e100*/  FMUL.FTZ R10, R10, R13.reuse ;  /* 0x0000000d0a0a7220 */ /* 0x080fe20000410000 */
[----:B------:R-:W-:Y:S01]  /*e110*/  F2FP.F16.E4M3.UNPACK_B R12, R12.H1 ;  /* 0x0000000cff0c723e */ /* 0x000fe200030006ff */
[C---:B------:R-:W-:Y:S01]  /*e120*/  FFMA.FTZ R56, R9.reuse, R13, -R44 ;  /* 0x0000000d09387223 */ /* 0x040fe2000001082c */
[----:B------:R-:W-:Y:S01]  /*e130*/  F2FP.F16.E4M3.UNPACK_B R13, R38.H1 ;  /* 0x00000026ff0d723e */ /* 0x000fe200030006ff */
[----:B------:R-:W-:Y:S01]  /*e140*/  FFMA.FTZ R57, R9, R25, R10 ;  /* 0x0000001909397223 */ /* 0x000fe2000001000a */
[----:B------:R-:W-:Y:S01]  /*e150*/  FFMA.FTZ R62, R15, R40, R31 ;  /* 0x000000280f3e7223 */ /* 0x000fe2000001001f */
[----:B------:R-:W-:Y:S01]  /*e160*/  HADD2.F32 R51, -RZ, R51.H1_H1 ;  /* 0x30000033ff337230 */ /* 0x000fe20000004100 */
[----:B------:R-:W-:Y:S01]  /*e170*/  F2FP.F16.E4M3.UNPACK_B R45, R45 ;  /* 0x0000002dff2d723e */ /* 0x000fe200020006ff */
[----:B------:R-:W-:Y:S01]  /*e180*/  HADD2.F32 R27, -RZ, R27.H1_H1 ;  /* 0x3000001bff1b7230 */ /* 0x000fe20000004100 */
[----:B------:R-:W-:Y:S01]  /*e190*/  F2FP.F16.E4M3.UNPACK_B R38, R38 ;  /* 0x00000026ff26723e */ /* 0x000fe200020006ff */
[----:B------:R-:W-:Y:S01]  /*e1a0*/  HADD2.F32 R25, -RZ, R24.H0_H0 ;  /* 0x20000018ff197230 */ /* 0x000fe20000004100 */
[----:B------:R-:W-:Y:S01]  /*e1b0*/  F2FP.F16.E4M3.UNPACK_B R26, R30 ;  /* 0x0000001eff1a723e */ /* 0x000fe200020006ff */
[----:B------:R-:W-:-:S02]  /*e1c0*/  HADD2.F32 R10, -RZ, R28.H0_H0 ;  /* 0x2000001cff0a7230 */ /* 0x000fc40000004100 */
[C---:B------:R-:W-:Y:S01]  /*e1d0*/  FMUL.FTZ R29, R27.reuse, R51 ;  /* 0x000000331b1d7220 */ /* 0x040fe20000410000 */
[----:B------:R-:W-:Y:S01]  /*e1e0*/  HADD2.F32 R15, -RZ, R13.H0_H0 ;  /* 0x2000000dff0f7230 */ /* 0x000fe20000004100 */
[----:B------:R-:W-:Y:S01]  /*e1f0*/  F2FP.F16.E4M3.UNPACK_B R30, R30.H1 ;  /* 0x0000001eff1e723e */ /* 0x000fe200030006ff */
[----:B------:R-:W-:Y:S02]  /*e200*/  HADD2.F32 R43, -RZ, R43.H1_H1 ;  /* 0x3000002bff2b7230 */ /* 0x000fe40000004100 */
[C---:B------:R-:W-:Y:S01]  /*e210*/  FMUL.FTZ R40, R10.reuse, R25 ;  /* 0x000000190a287220 */ /* 0x040fe20000410000 */
[----:B------:R-:W-:Y:S02]  /*e220*/  HADD2.F32 R20, -RZ, R20.H1_H1 ;  /* 0x30000014ff147230 */ /* 0x000fe40000004100 */
[----:B------:R-:W-:Y:S01]  /*e230*/  FMUL.FTZ R10, R10, R15 ;  /* 0x0000000f0a0a7220 */ /* 0x000fe20000410000 */
[----:B------:R-:W-:Y:S02]  /*e240*/  HADD2.F32 R9, -RZ, R12.H0_H0 ;  /* 0x2000000cff097230 */ /* 0x000fe40000004100 */
[----:B------:R-:W-:Y:S01]  /*e250*/  FMUL.FTZ R44, R27, R43 ;  /* 0x0000002b1b2c7220 */ /* 0x000fe20000410000 */
[----:B------:R-:W-:-:S02]  /*e260*/  HADD2.F32 R28, -RZ, R28.H1_H1 ;  /* 0x3000001cff1c7230 */ /* 0x000fc40000004100 */
[C---:B------:R-:W-:Y:S01]  /*e270*/  FFMA.FTZ R59, R20.reuse, R43, -R29 ;  /* 0x0000002b143b7223 */ /* 0x040fe2000001081d */
[----:B------:R-:W-:Y:S02]  /*e280*/  HADD2.F32 R13, -RZ, R13.H1_H1 ;  /* 0x3000000dff0d7230 */ /* 0x000fe40000004100 */
[C---:B------:R-:W-:Y:S01]  /*e290*/  FFMA.FTZ R40, R9.reuse, R15, -R40 ;  /* 0x0000000f09287223 */ /* 0x040fe20000010828 */
[----:B------:R-:W-:Y:S01]  /*e2a0*/  FFMA.FTZ R29, R9, R25, R10 ;  /* 0x00000019091d7223 */ /* 0x000fe2000001000a */
[----:B------:R-:W-:Y:S02]  /*e2b0*/  HADD2.F32 R9, -RZ, R24.H1_H1 ;  /* 0x30000018ff097230 */ /* 0x000fe40000004100 */
[----:B------:R-:W-:Y:S01]  /*e2c0*/  FFMA.FTZ R58, R20, R51, R44 ;  /* 0x00000033143a7223 */ /* 0x000fe2000001002c */
[----:B------:R-:W-:Y:S01]  /*e2d0*/  HADD2.F32 R12, -RZ, R12.H1_H1 ;  /* 0x3000000cff0c7230 */ /* 0x000fe20000004100 */
[----:B------:R-:W-:Y:S01]  /*e2e0*/  F2FP.F16.E4M3.UNPACK_B R11, R14 ;  /* 0x0000000eff0b723e */ /* 0x000fe200020006ff */
[----:B------:R-:W-:-:S02]  /*e2f0*/  HADD2.F32 R15, -RZ, R45.H0_H0 ;  /* 0x2000002dff0f7230 */ /* 0x000fc40000004100 */
[C---:B------:R-:W-:Y:S01]  /*e300*/  FMUL.FTZ R25, R28.reuse, R9 ;  /* 0x000000091c197220 */ /* 0x040fe20000410000 */
[-C--:B------:R-:W-:Y:S01]  /*e310*/  FMUL.FTZ R28, R28, R13.reuse ;  /* 0x0000000d1c1c7220 */ /* 0x080fe20000410000 */
[----:B------:R-:W-:Y:S01]  /*e320*/  HADD2.F32 R10, -RZ, R21.H0_H0 ;  /* 0x20000015ff0a7230 */ /* 0x000fe20000004100 */
[----:B------:R-:W-:Y:S01]  /*e330*/  F2FP.F16.E4M3.UNPACK_B R14, R14.H1 ;  /* 0x0000000eff0e723e */ /* 0x000fe200030006ff */
[C---:B------:R-:W-:Y:S01]  /*e340*/  FFMA.FTZ R31, R12.reuse, R13, -R25 ;  /* 0x0000000d0c1f7223 */ /* 0x040fe20000010819 */
[----:B------:R-:W-:Y:S01]  /*e350*/  FFMA.FTZ R44, R12, R9, R28 ;  /* 0x000000090c2c7223 */ /* 0x000fe2000001001c */
[----:B------:R-:W-:Y:S02]  /*e360*/  HADD2.F32 R12, -RZ, R38.H0_H0 ;  /* 0x20000026ff0c7230 */ /* 0x000fe40000004100 */
[----:B------:R-:W-:Y:S01]  /*e370*/  FMUL.FTZ R20, R10, R15 ;  /* 0x0000000f0a147220 */ /* 0x000fe20000410000 */
[----:B------:R-:W-:Y:S02]  /*e380*/  HADD2.F32 R9, -RZ, R8.H0_H0 ;  /* 0x20000008ff097230 */ /* 0x000fe40000004100 */
        /* <DEDUP_REMOVED lines=15> */
[--C-:B------:R-:W-:Y:S01]  /*e480*/  HADD2.F32 R12, -RZ, R10.reuse.H0_H0 ;  /* 0x2000000aff0c7230 */ /* 0x100fe20000004100 */
[----:B------:R-:W-:Y:S01]  /*e490*/  F2FP.F16.E4M3.UNPACK_B R42, R42 ;  /* 0x0000002aff2a723e */ /* 0x000fe200020006ff */
[----:B------:R-:W-:Y:S02]  /*e4a0*/  HADD2.F32 R13, -RZ, R10.H1_H1 ;  /* 0x3000000aff0d7230 */ /* 0x000fe40000004100 */
[C---:B------:R-:W-:Y:S01]  /*e4b0*/  FMUL.FTZ R39, R9.reuse, R15 ;  /* 0x0000000f09277220 */ /* 0x040fe20000410000 */
[----:B------:R-:W-:Y:S02]  /*e4c0*/  HADD2.F32 R30, -RZ, R30.H1_H1 ;  /* 0x3000001eff1e7230 */ /* 0x000fe40000004100 */
[----:B------:R-:W-:Y:S01]  /*e4d0*/  FMUL.FTZ R9, R9, R12 ;  /* 0x0000000c09097220 */ /* 0x000fe20000410000 */
[----:B------:R-:W-:Y:S01]  /*e4e0*/  HADD2.F32 R8, -RZ, R14.H0_H0 ;  /* 0x2000000eff087230 */ /* 0x000fe20000004100 */
[----:B------:R-:W-:Y:S01]  /*e4f0*/  F2FP.F16.E4M3.UNPACK_B R48, R48 ;  /* 0x00000030ff30723e */ /* 0x000fe200020006ff */
[----:B------:R-:W-:-:S02]  /*e500*/  HADD2.F32 R21, -RZ, R20.H1_H1 ;  /* 0x30000014ff157230 */ /* 0x000fc40000004100 */
[----:B------:R-:W-:Y:S01]  /*e510*/  FMUL.FTZ R10, R30, R13 ;  /* 0x0000000d1e0a7220 */ /* 0x000fe20000410000 */
[----:B------:R-:W-:Y:S02]  /*e520*/  HADD2.F32 R14, -RZ, R14.H1_H1 ;  /* 0x3000000eff0e7230 */ /* 0x000fe40000004100 */
[----:B------:R-:W-:Y:S01]  /*e530*/  FFMA.FTZ R38, R8, R12, -R39 ;  /* 0x0000000c08267223 */ /* 0x000fe20000010827 */
[----:B------:R-:W-:Y:S02]  /*e540*/  HADD2.F32 R12, -RZ, R48.H0_H0 ;  /* 0x20000030ff0c7230 */ /* 0x000fe40000004100 */
[----:B------:R-:W-:Y:S01]  /*e550*/  FMUL.FTZ R39, R30, R21 ;  /* 0x000000151e277220 */ /* 0x000fe20000410000 */
[----:B------:R-:W-:Y:S01]  /*e560*/  FFMA.FTZ R30, R8, R15, R9 ;  /* 0x0000000f081e7223 */ /* 0x000fe20000010009 */
[C---:B------:R-:W-:Y:S01]  /*e570*/  FFMA.FTZ R43, R14.reuse, R21, R10 ;  /* 0x000000150e2b7223 */ /* 0x040fe2000001000a */
[----:B------:R-:W-:Y:S02]  /*e580*/  HADD2.F32 R10, -RZ, R42.H0_H0 ;  /* 0x2000002aff0a7230 */ /* 0x000fe40000004100 */
[----:B------:R-:W-:Y:S01]  /*e590*/  FFMA.FTZ R41, R14, R13, -R39 ;  /* 0x0000000d0e297223 */ /* 0x000fe20000010827 */
[----:B------:R-:W-:-:S02]  /*e5a0*/  HADD2.F32 R9, -RZ, R26.H0_H0 ;  /* 0x2000001aff097230 */ /* 0x000fc40000004100 */
[----:B------:R-:W-:Y:S01]  /*e5b0*/  HADD2.F32 R42, -RZ, R42.H1_H1 ;  /* 0x3000002aff2a7230 */ /* 0x000fe20000004100 */
[----:B------:R-:W-:Y:S01]  /*e5c0*/  F2FP.SATFINITE.E4M3.F32.PACK_AB_MERGE_C R30, R43, R30, RZ ;  /* 0x0000001e2b1e723e */ /* 0x000fe200048070ff */
[----:B------:R-:W-:Y:S02]  /*e5d0*/  HADD2.F32 R48, -RZ, R48.H1_H1 ;  /* 0x30000030ff307230 */ /* 0x000fe40000004100 */
[C---:B------:R-:W-:Y:S01]  /*e5e0*/  FMUL.FTZ R13, R9.reuse, R12 ;  /* 0x0000000c090d7220 */ /* 0x040fe20000410000 */
[----:B------:R-:W-:Y:S02]  /*e5f0*/  HADD2.F32 R26, -RZ, R26.H1_H1 ;  /* 0x3000001aff1a7230 */ /* 0x000fe40000004100 */
[----:B------:R-:W-:Y:S01]  /*e600*/  FMUL.FTZ R9, R9, R10 ;  /* 0x0000000a09097220 */ /* 0x000fe20000410000 */
[--C-:B------:R-:W-:Y:S01]  /*e610*/  HADD2.F32 R8, -RZ, R11.reuse.H0_H0 ;  /* 0x2000000bff087230 */ /* 0x100fe20000004100 */
[----:B------:R-:W-:Y:S01]  /*e620*/  F2FP.SATFINITE.E4M3.F32.PACK_AB_MERGE_C R38, R41, R38, RZ ;  /* 0x000000262926723e */ /* 0x000fe200048070ff */
[----:B------:R-:W-:-:S02]  /*e630*/  HADD2.F32 R11, -RZ, R11.H1_H1 ;  /* 0x3000000bff0b7230 */ /* 0x000fc40000004100 */
[C---:B------:R-:W-:Y:S01]  /*e640*/  FMUL.FTZ R20, R26.reuse, R48 ;  /* 0x000000301a147220 */ /* 0x040fe20000410000 */
        /* <DEDUP_REMOVED lines=8> */
[----:B------:R-:W-:Y:S02]  /*e6d0*/  F2FP.SATFINITE.E4M3.F32.PACK_AB_MERGE_C R13, R54, R53, RZ ;  /* 0x00000035360d723e */ /* 0x000fe400048070ff */
[----:B------:R-:W-:Y:S02]  /*e6e0*/  F2FP.SATFINITE.E4M3.F32.PACK_AB_MERGE_C R15, R62, R61, RZ ;  /* 0x0000003d3e0f723e */ /* 0x000fe400048070ff */
[----:B------:R-:W-:Y:S02]  /*e6f0*/  F2FP.SATFINITE.E4M3.F32.PACK_AB_MERGE_C R12, R44, R29, RZ ;  /* 0x0000001d2c0c723e */ /* 0x000fe400048070ff */
[----:B------:R-:W-:Y:S02]  /*e700*/  F2FP.SATFINITE.E4M3.F32.PACK_AB_MERGE_C R9, R47, R46, R9 ;  /* 0x0000002e2f09723e */ /* 0x000fe40004807009 */
[----:B------:R-:W-:Y:S02]  /*e710*/  F2FP.SATFINITE.E4M3.F32.PACK_AB_MERGE_C R11, R59, R56, R11 ;  /* 0x000000383b0b723e */ /* 0x000fe4000480700b */
[----:B------:R-:W-:-:S02]  /*e720*/  F2FP.SATFINITE.E4M3.F32.PACK_AB_MERGE_C R8, R27, R24, R8 ;  /* 0x000000181b08723e */ /* 0x000fc40004807008 */
[----:B------:R-:W-:Y:S02]  /*e730*/  F2FP.SATFINITE.E4M3.F32.PACK_AB_MERGE_C R10, R21, R10, R38 ;  /* 0x0000000a150a723e */ /* 0x000fe40004807026 */
[----:B------:R-:W-:Y:S02]  /*e740*/  F2FP.SATFINITE.E4M3.F32.PACK_AB_MERGE_C R13, R50, R49, R13 ;  /* 0x00000031320d723e */ /* 0x000fe4000480700d */
[----:B------:R-:W-:Y:S01]  /*e750*/  F2FP.SATFINITE.E4M3.F32.PACK_AB_MERGE_C R15, R58, R57, R15 ;  /* 0x000000393a0f723e */ /* 0x000fe2000480700f */
[----:B------:R1:W-:Y:S01]  /*e760*/  STS.128 [R0+0x18400], R8 ;  /* 0x0184000800007388 */ /* 0x0003e20000000c00 */
[----:B------:R-:W-:Y:S02]  /*e770*/  F2FP.SATFINITE.E4M3.F32.PACK_AB_MERGE_C R12, R28, R25, R12 ;  /* 0x000000191c0c723e */ /* 0x000fe4000480700c */
[----:B------:R-:W-:-:S05]  /*e780*/  F2FP.SATFINITE.E4M3.F32.PACK_AB_MERGE_C R14, R39, R14, R30 ;  /* 0x0000000e270e723e */ /* 0x000fca000480701e */
[----:B------:R1:W-:Y:S02]  /*e790*/  STS.128 [R3+0x18400], R12 ;  /* 0x0184000c03007388 */ /* 0x0003e40000000c00 */
.L_x_1408:
[----:B------:R-:W-:Y:S05]  /*e7a0*/  BSYNC B1 ;  /* 0x0000000000017941 */ /* 0x000fea0003800000 */
.L_x_1407:
[----:B------:R-:W-:Y:S05]  /*e7b0*/  @P0 BRA `(.L_x_1399) ;  /* 0x0000000c00c80947 */ /* 0x000fea0003800000 */
[----:B------:R-:W2:Y:S01]  /*e7c0*/  LDL R51, [R1+0x20] ;  /* 0x0000200001337983 */ /* 0x000ea20000100800 */
[----:B-1---5:R-:W-:Y:S01]  /*e7d0*/  SHF.R.U32.HI R9, RZ, 0x8, R33 ;  /* 0x00000008ff097819 */ /* 0x022fe20000011621 */
[----:B------:R-:W-:Y:S01]  /*e7e0*/  IMAD.IADD R14, R18, 0x1, R37 ;  /* 0x00000001120e7824 */ /* 0x000fe200078e0225 */
[----:B------:R-:W-:Y:S02]  /*e7f0*/  SHF.R.U32.HI R3, RZ, 0x8, R32 ;  /* 0x00000008ff037819 */ /* 0x000fe40000011620 */
[----:B------:R-:W-:Y:S02]  /*e800*/  LOP3.LUT R8, R33, 0xff, RZ, 0xc0, !PT ;  /* 0x000000ff21087812 */ /* 0x000fe400078ec0ff */
[----:B------:R-:W-:Y:S02]  /*e810*/  LOP3.LUT R9, R9, 0xff, RZ, 0xc0, !PT ;  /* 0x000000ff09097812 */ /* 0x000fe400078ec0ff */
[----:B0-----:R-:W-:Y:S02]  /*e820*/  LOP3.LUT R0, R32, 0xff, RZ, 0xc0, !PT ;  /* 0x000000ff20007812 */ /* 0x001fe400078ec0ff */
[----:B------:R-:W-:-:S02]  /*e830*/  LOP3.LUT R3, R3, 0xff, RZ, 0xc0, !PT ;  /* 0x000000ff03037812 */ /* 0x000fc400078ec0ff */
[----:B------:R-:W-:Y:S02]  /*e840*/  PRMT R20, R9, 0x7604, R8 ;  /* 0x0000760409147816 */ /* 0x000fe40000000008 */
[----:B------:R-:W-:Y:S02]  /*e850*/  SHF.R.U32.HI R8, RZ, 0x8, R34 ;  /* 0x00000008ff087819 */ /* 0x000fe40000011622 */
[----:B------:R-:W-:Y:S02]  /*e860*/  PRMT R3, R3, 0x7604, R0 ;  /* 0x0000760403037816 */ /* 0x000fe40000000000 */
[----:B------:R-:W-:Y:S02]  /*e870*/  LOP3.LUT R0, R34, 0xff, RZ, 0xc0, !PT ;  /* 0x000000ff22007812 */ /* 0x000fe400078ec0ff */
[----:B------:R-:W-:Y:S02]  /*e880*/  LOP3.LUT R9, R8, 0xff, RZ, 0xc0, !PT ;  /* 0x000000ff08097812 */ /* 0x000fe400078ec0ff */
[----:B------:R-:W-:-:S02]  /*e890*/  SHF.R.U32.HI R15, RZ, 0x3, R225 ;  /* 0x00000003ff0f7819 */ /* 0x000fc400000116e1 */
[----:B------:R-:W-:Y:S02]  /*e8a0*/  PRMT R25, R9, 0x7604, R0 ;  /* 0x0000760409197816 */ /* 0x000fe40000000000 */
[----:B------:R-:W-:Y:S02]  /*e8b0*/  LOP3.LUT R0, R225, 0x70, R14, 0xf8, !PT ;  /* 0x00000070e1007812 */ /* 0x000fe400078ef80e */
[----:B------:R-:W-:Y:S02]  /*e8c0*/  SHF.R.U32.HI R12, RZ, 0x8, R4 ;  /* 0x00000008ff0c7819 */ /* 0x000fe40000011604 */
[----:B------:R-:W-:Y:S02]  /*e8d0*/  LOP3.LUT R0, R0, R15, RZ, 0x3c, !PT ;  /* 0x0000000f00007212 */ /* 0x000fe400078e3cff */
[----:B------:R-:W-:Y:S02]  /*e8e0*/  SHF.R.U32.HI R11, RZ, 0x8, R35 ;  /* 0x00000008ff0b7819 */ /* 0x000fe40000011623 */
[----:B------:R-:W-:-:S02]  /*e8f0*/  LOP3.LUT R13, R12, 0xff, RZ, 0xc0, !PT ;  /* 0x000000ff0c0d7812 */ /* 0x000fc400078ec0ff */
[----:B------:R-:W-:Y:S02]  /*e900*/  LOP3.LUT R8, R4, 0xff, RZ, 0xc0, !PT ;  /* 0x000000ff04087812 */ /* 0x000fe400078ec0ff */
[----:B------:R-:W-:Y:S02]  /*e910*/  IADD3 R0, R17, R0, R233 ;  /* 0x0000000011007210 */ /* 0x000fe40007ffe0e9 */
[----:B------:R-:W-:Y:S02]  /*e920*/  LOP3.LUT R10, R35, 0xff, RZ, 0xc0, !PT ;  /* 0x000000ff230a7812 */ /* 0x000fe400078ec0ff */
[----:B------:R-:W-:Y:S02]  /*e930*/  LOP3.LUT R11, R11, 0xff, RZ, 0xc0, !PT ;  /* 0x000000ff0b0b7812 */ /* 0x000fe400078ec0ff */
[----:B------:R-:W-:Y:S02]  /*e940*/  PRMT R31, R13, 0x7604, R8 ;  /* 0x000076040d1f7816 */ /* 0x000fe40000000008 */
[----:B------:R-:W0:Y:S01]  /*e950*/  LDS.128 R12, [R0+0x18400] ;  /* 0x01840000000c7984 */ /* 0x000e220000000c00 */
[----:B------:R-:W-:-:S02]  /*e960*/  PRMT R24, R11, 0x7604, R10 ;  /* 0x000076040b187816 */ /* 0x000fc4000000000a */
[----:B------:R-:W-:Y:S02]  /*e970*/  SHF.R.U32.HI R26, RZ, 0x8, R5 ;  /* 0x00000008ff1a7819 */ /* 0x000fe40000011605 */
[----:B------:R-:W-:Y:S02]  /*e980*/  SHF.R.U32.HI R28, RZ, 0x8, R6 ;  /* 0x00000008ff1c7819 */ /* 0x000fe40000011606 */
[----:B------:R-:W-:Y:S02]  /*e990*/  LOP3.LUT R21, R5, 0xff, RZ, 0xc0, !PT ;  /* 0x000000ff05157812 */ /* 0x000fe400078ec0ff */
[----:B------:R-:W-:Y:S02]  /*e9a0*/  LOP3.LUT R26, R26, 0xff, RZ, 0xc0, !PT ;  /* 0x000000ff1a1a7812 */ /* 0x000fe400078ec0ff */
[----:B------:R-:W-:Y:S02]  /*e9b0*/  LOP3.LUT R27, R6, 0xff, RZ, 0xc0, !PT ;  /* 0x000000ff061b7812 */ /* 0x000fe400078ec0ff */
[----:B------:R-:W-:-:S02]  /*e9c0*/  LOP3.LUT R28, R28, 0xff, RZ, 0xc0, !PT ;  /* 0x000000ff1c1c7812 */ /* 0x000fc400078ec0ff */
[----:B------:R-:W-:Y:S02]  /*e9d0*/  PRMT R26, R26, 0x7604, R21 ;  /* 0x000076041a1a7816 */ /* 0x000fe40000000015 */
[----:B------:R-:W-:Y:S02]  /*e9e0*/  SHF.R.U32.HI R21, RZ, 0x10, R33 ;  /* 0x00000010ff157819 */ /* 0x000fe40000011621 */
[----:B------:R-:W-:Y:S02]  /*e9f0*/  SHF.R.U32.HI R37, RZ, 0x10, R5 ;  /* 0x00000010ff257819 */ /* 0x000fe40000011605 */
[----:B------:R-:W-:Y:S01]  /*ea00*/  PRMT R39, R28, 0x7604, R27 ;  /* 0x000076041c277816 */ /* 0x000fe2000000001b */
[----:B------:R-:W-:Y:S01]  /*ea10*/  IMAD.U32 R21, R21, 0x10000, RZ ;  /* 0x0001000015157824 */ /* 0x000fe200078e00ff */
[----:B------:R-:W-:Y:S01]  /*ea20*/  SHF.R.U32.HI R27, RZ, 0x10, R35 ;  /* 0x00000010ff1b7819 */ /* 0x000fe20000011623 */
[----:B------:R-:W-:Y:S01]  /*ea30*/  IMAD.U32 R37, R37, 0x10000, RZ ;  /* 0x0001000025257824 */ /* 0x000fe200078e00ff */
[----:B------:R-:W-:-:S02]  /*ea40*/  SHF.R.U32.HI R30, RZ, 0x8, R7 ;  /* 0x00000008ff1e7819 */ /* 0x000fc40000011607 */
[----:B------:R-:W-:Y:S01]  /*ea50*/  LOP3.LUT R29, R7, 0xff, RZ, 0xc0, !PT ;  /* 0x000000ff071d7812 */ /* 0x000fe200078ec0ff */
[----:B------:R-:W-:Y:S01]  /*ea60*/  IMAD.U32 R27, R27, 0x10000, RZ ;  /* 0x000100001b1b7824 */ /* 0x000fe200078e00ff */
[----:B------:R-:W-:Y:S02]  /*ea70*/  LOP3.LUT R30, R30, 0xff, RZ, 0xc0, !PT ;  /* 0x000000ff1e1e7812 */ /* 0x000fe400078ec0ff */
[----:B------:R-:W-:Y:S02]  /*ea80*/  LOP3.LUT R3, R3, 0xff0000, R32, 0xf8, !PT ;  /* 0x00ff000003037812 */ /* 0x000fe400078ef820 */
[----:B------:R-:W-:Y:S02]  /*ea90*/  SHF.R.U32.HI R41, RZ, 0x10, R7 ;  /* 0x00000010ff297819 */ /* 0x000fe40000011607 */
[----:B------:R-:W-:Y:S02]  /*eaa0*/  LOP3.LUT R21, R20, 0xff0000, R21, 0xf8, !PT ;  /* 0x00ff000014157812 */ /* 0x000fe400078ef815 */
[----:B------:R-:W-:Y:S01]  /*eab0*/  LOP3.LUT R37, R26, 0xff0000, R37, 0xf8, !PT ;  /* 0x00ff00001a257812 */ /* 0x000fe200078ef825 */
[----:B------:R-:W-:Y:S01]  /*eac0*/  IMAD.U32 R41, R41, 0x10000, RZ ;  /* 0x0001000029297824 */ /* 0x000fe200078e00ff */
[----:B------:R-:W-:-:S02]  /*ead0*/  PRMT R30, R30, 0x7604, R29 ;  /* 0x000076041e1e7816 */ /* 0x000fc4000000001d */
[----:B------:R-:W-:Y:S02]  /*eae0*/  LOP3.LUT R29, R24, 0xff0000, R27, 0xf8, !PT ;  /* 0x00ff0000181d7812 */ /* 0x000fe400078ef81b */
[----:B------:R-:W-:Y:S02]  /*eaf0*/  LOP3.LUT R27, R3, 0xff000000, R32, 0xf8, !PT ;  /* 0xff000000031b7812 */ /* 0x000fe400078ef820 */
[----:B------:R-:W-:Y:S02]  /*eb00*/  LOP3.LUT R32, R21, 0xff000000, R33, 0xf8, !PT ;  /* 0xff00000015207812 */ /* 0x000fe400078ef821 */
[----:B------:R-:W-:Y:S02]  /*eb10*/  LOP3.LUT R37, R37, 0xff000000, R5, 0xf8, !PT ;  /* 0xff00000025257812 */ /* 0x000fe400078ef805 */
[----:B------:R-:W-:Y:S02]  /*eb20*/  LOP3.LUT R25, R25, 0xff0000, R34, 0xf8, !PT ;  /* 0x00ff000019197812 */ /* 0x000fe400078ef822 */
[----:B------:R-:W-:-:S02]  /*eb30*/  LOP3.LUT R31, R31, 0xff0000, R4, 0xf8, !PT ;  /* 0x00ff00001f1f7812 */ /* 0x000fc400078ef804 */
[----:B------:R-:W-:Y:S02]  /*eb40*/  F2FP.F16.E4M3.UNPACK_B R33, R37 ;  /* 0x00000025ff21723e */ /* 0x000fe400020006ff */
[----:B0-----:R-:W-:Y:S02]  /*eb50*/  F2FP.F16.E4M3.UNPACK_B R20, R13 ;  /* 0x0000000dff14723e */ /* 0x001fe400020006ff */
[----:B------:R-:W-:Y:S02]  /*eb60*/  F2FP.F16.E4M3.UNPACK_B R28, R32 ;  /* 0x00000020ff1c723e */ /* 0x000fe400020006ff */
[----:B------:R-:W-:Y:S01]  /*eb70*/  LOP3.LUT R41, R30, 0xff0000, R41, 0xf8, !PT ;  /* 0x00ff00001e297812 */ /* 0x000fe200078ef829 */
[--C-:B------:R-:W-:Y:S01]  /*eb80*/  HADD2.F32 R24, -RZ, R20.reuse.H0_H0 ;  /* 0x20000014ff187230 */ /* 0x100fe20000004100 */
[----:B------:R-:W-:Y:S01]  /*eb90*/  LOP3.LUT R30, R25, 0xff000000, R34, 0xf8, !PT ;  /* 0xff000000191e7812 */ /* 0x000fe200078ef822 */
[----:B------:R-:W-:Y:S01]  /*eba0*/  HADD2.F32 R20, -RZ, R20.H1_H1 ;  /* 0x30000014ff147230 */ /* 0x000fe20000004100 */
[----:B------:R-:W-:-:S02]  /*ebb0*/  LOP3.LUT R31, R31, 0xff000000, R4, 0xf8, !PT ;  /* 0xff0000001f1f7812 */ /* 0x000fc400078ef804 */
[----:B------:R-:W-:Y:S01]  /*ebc0*/  LOP3.LUT R34, R29, 0xff000000, R35, 0xf8, !PT ;  /* 0xff0000001d227812 */ /* 0x000fe200078ef823 */
[--C-:B------:R-:W-:Y:S01]  /*ebd0*/  HADD2.F32 R35, -RZ, R33.reuse.H0_H0 ;  /* 0x20000021ff237230 */ /* 0x100fe20000004100 */
[----:B------:R-:W-:Y:S01]  /*ebe0*/  F2FP.F16.E4M3.UNPACK_B R21, R13.H1 ;  /* 0x0000000dff15723e */ /* 0x000fe200030006ff */
[----:B------:R-:W-:Y:S01]  /*ebf0*/  HADD2.F32 R29, -RZ, R28.H0_H0 ;  /* 0x2000001cff1d7230 */ /* 0x000fe20000004100 */
[----:B------:R-:W-:Y:S01]  /*ec00*/  F2FP.F16.E4M3.UNPACK_B R37, R37.H1 ;  /* 0x00000025ff25723e */ /* 0x000fe200030006ff */
[----:B------:R-:W-:Y:S02]  /*ec10*/  HADD2.F32 R33, -RZ, R33.H1_H1 ;  /* 0x30000021ff217230 */ /* 0x000fe40000004100 */
[C---:B------:R-:W-:Y:S01]  /*ec20*/  FMUL.FTZ R38, R24.reuse, R35 ;  /* 0x0000002318267220 */ /* 0x040fe20000410000 */
[----:B------:R-:W-:Y:S01]  /*ec30*/  F2FP.F16.E4M3.UNPACK_B R32, R32.H1 ;  /* 0x00000020ff20723e */ /* 0x000fe200030006ff */
[----:B------:R-:W-:Y:S01]  /*ec40*/  FMUL.FTZ R40, R24, R29 ;  /* 0x0000001d18287220 */ /* 0x000fe20000410000 */
[----:B------:R-:W-:Y:S01]  /*ec50*/  F2FP.F16.E4M3.UNPACK_B R25, R15 ;  /* 0x0000000fff19723e */ /* 0x000fe200020006ff */
[----:B------:R-:W-:Y:S01]  /*ec60*/  FMUL.FTZ R43, R20, R33 ;  /* 0x00000021142b7220 */ /* 0x000fe20000410000 */
[----:B------:R-:W-:-:S02]  /*ec70*/  F2FP.F16.E4M3.UNPACK_B R26, R15.H1 ;  /* 0x0000000fff1a723e */ /* 0x000fc400030006ff */
[-C--:B------:R-:W-:Y:S02]  /*ec80*/  F2FP.F16.E4M3.UNPACK_B R15, R14.reuse ;  /* 0x0000000eff0f723e */ /* 0x080fe400020006ff */
[----:B------:R-:W-:Y:S01]  /*ec90*/  F2FP.F16.E4M3.UNPACK_B R24, R14.H1 ;  /* 0x0000000eff18723e */ /* 0x000fe200030006ff */
[--C-:B------:R-:W-:Y:S01]  /*eca0*/  HADD2.F32 R14, -RZ, R21.reuse.H0_H0 ;  /* 0x20000015ff0e7230 */ /* 0x100fe20000004100 */
[----:B------:R-:W-:Y:S01]  /*ecb0*/  LOP3.LUT R41, R41, 0xff000000, R7, 0xf8, !PT ;  /* 0xff00000029297812 */ /* 0x000fe200078ef807 */
[----:B------:R-:W-:Y:S01]  /*ecc0*/  HADD2.F32 R21, -RZ, R21.H1_H1 ;  /* 0x30000015ff157230 */ /* 0x000fe20000004100 */
[-C--:B------:R-:W-:Y:S02]  /*ecd0*/  F2FP.F16.E4M3.UNPACK_B R13, R12.reuse ;  /* 0x0000000cff0d723e */ /* 0x080fe400020006ff */
[----:B------:R-:W-:Y:S02]  /*ece0*/  F2FP.F16.E4M3.UNPACK_B R12, R12.H1 ;  /* 0x0000000cff0c723e */ /* 0x000fe400030006ff */
[----:B------:R-:W-:-:S04]  /*ecf0*/  LOP3.LUT R39, R39, 0xff0000, R6, 0xf8, !PT ;  /* 0x00ff000027277812 */ /* 0x000fc800078ef806 */
[----:B------:R-:W-:Y:S01]  /*ed00*/  LOP3.LUT R39, R39, 0xff000000, R6, 0xf8, !PT ;  /* 0xff00000027277812 */ /* 0x000fe200078ef806 */
[----:B--2---:R-:W0:Y:S02]  /*ed10*/  LDS.128 R8, [R51+0x18400] ;  /* 0x0184000033087984 */ /* 0x004e240000000c00 */
[-C--:B0-----:R-:W-:Y:S02]  /*ed20*/  F2FP.F16.E4M3.UNPACK_B R4, R9.reuse ;  /* 0x00000009ff04723e */ /* 0x081fe400020006ff */
[----:B------:R-:W-:Y:S02]  /*ed30*/  F2FP.F16.E4M3.UNPACK_B R9, R9.H1 ;  /* 0x00000009ff09723e */ /* 0x000fe400030006ff */
[-C--:B------:R-:W-:Y:S01]  /*ed40*/  F2FP.F16.E4M3.UNPACK_B R7, R11.reuse ;  /* 0x0000000bff07723e */ /* 0x080fe200020006ff */
[--C-:B------:R-:W-:Y:S01]  /*ed50*/  HADD2.F32 R5, -RZ, R4.reuse.H0_H0 ;  /* 0x20000004ff057230 */ /* 0x100fe20000004100 */
[----:B------:R-:W-:Y:S01]  /*ed60*/  F2FP.F16.E4M3.UNPACK_B R11, R11.H1 ;  /* 0x0000000bff0b723e */ /* 0x000fe200030006ff */
[----:B------:R-:W-:Y:S01]  /*ed70*/  HADD2.F32 R4, -RZ, R4.H1_H1 ;  /* 0x30000004ff047230 */ /* 0x000fe20000004100 */
[----:B------:R-:W-:-:S02]  /*ed80*/  F2FP.F16.E4M3.UNPACK_B R3, R8 ;  /* 0x00000008ff03723e */ /* 0x000fc400020006ff */
[C---:B------:R-:W-:Y:S01]  /*ed90*/  FFMA.FTZ R38, R5.reuse, R29, -R38 ;  /* 0x0000001d05267223 */ /* 0x040fe20000010826 */
[----:B------:R-:W-:Y:S01]  /*eda0*/  FFMA.FTZ R40, R5, R35, R40 ;  /* 0x0000002305287223 */ /* 0x000fe20000010028 */
[----:B------:R-:W-:Y:S01]  /*edb0*/  HADD2.F32 R29, -RZ, R28.H1_H1 ;  /* 0x3000001cff1d7230 */ /* 0x000fe20000004100 */
[----:B------:R-:W-:Y:S01]  /*edc0*/  F2FP.F16.E4M3.UNPACK_B R8, R8.H1 ;  /* 0x00000008ff08723e */ /* 0x000fe200030006ff */
[----:B------:R-:W-:Y:S01]  /*edd0*/  HADD2.F32 R35, -RZ, R37.H0_H0 ;  /* 0x20000025ff237230 */ /* 0x000fe20000004100 */
[----:B------:R-:W-:Y:S01]  /*ede0*/  F2FP.F16.E4M3.UNPACK_B R6, R10 ;  /* 0x0000000aff06723e */ /* 0x000fe200020006ff */
[----:B------:R-:W-:Y:S02]  /*edf0*/  HADD2.F32 R28, -RZ, R32.H0_H0 ;  /* 0x20000020ff1c7230 */ /* 0x000fe40000004100 */
[----:B------:R-:W-:Y:S01]  /*ee00*/  FMUL.FTZ R20, R20, R29 ;  /* 0x0000001d14147220 */ /* 0x000fe20000410000 */
[----:B------:R-:W-:Y:S02]  /*ee10*/  HADD2.F32 R5, -RZ, R9.H0_H0 ;  /* 0x20000009ff057230 */ /* 0x000fe40000004100 */
[----:B------:R-:W-:Y:S01]  /*ee20*/  FMUL.FTZ R42, R14, R35 ;  /* 0x000000230e2a7220 */ /* 0x000fe20000410000 */
[----:B------:R-:W-:Y:S01]  /*ee30*/  FFMA.FTZ R43, R4, R29, -R43 ;  /* 0x0000001d042b7223 */ /* 0x000fe2000001082b */
[-C--:B------:R-:W-:Y:S01]  /*ee40*/  FMUL.FTZ R14, R14, R28.reuse ;  /* 0x0000001c0e0e7220 */ /* 0x080fe20000410000 */
[----:B------:R-:W-:Y:S01]  /*ee50*/  F2FP.F16.E4M3.UNPACK_B R29, R41 ;  /* 0x00000029ff1d723e */ /* 0x000fe200020006ff */
[----:B------:R-:W-:Y:S01]  /*ee60*/  FFMA.FTZ R45, R4, R33, R20 ;  /* 0x00000021042d7223 */ /* 0x000fe20000010014 */
[C---:B------:R-:W-:Y:S01]  /*ee70*/  FFMA.FTZ R42, R5.reuse, R28, -R42 ;  /* 0x0000001c052a7223 */ /* 0x040fe2000001082a */
[----:B------:R-:W-:Y:S01]  /*ee80*/  FFMA.FTZ R35, R5, R35, R14 ;  /* 0x0000002305237223 */ /* 0x000fe2000001000e */
[-C--:B------:R-:W-:Y:S01]  /*ee90*/  F2FP.F16.E4M3.UNPACK_B R14, R34.reuse ;  /* 0x00000022ff0e723e */ /* 0x080fe200020006ff */
[----:B------:R-:W-:Y:S01]  /*eea0*/  HADD2.F32 R33, -RZ, R29.H0_H0 ;  /* 0x2000001dff217230 */ /* 0x000fe20000004100 */
[----:B------:R-:W-:Y:S01]  /*eeb0*/  F2FP.F16.E4M3.UNPACK_B R41, R41.H1 ;  /* 0x00000029ff29723e */ /* 0x000fe200030006ff */
[----:B------:R-:W-:Y:S01]  /*eec0*/  HADD2.F32 R5, -RZ, R25.H0_H0 ;  /* 0x20000019ff057230 */ /* 0x000fe20000004100 */
[----:B------:R-:W-:Y:S01]  /*eed0*/  F2FP.F16.E4M3.UNPACK_B R34, R34.H1 ;  /* 0x00000022ff22723e */ /* 0x000fe200030006ff */
[----:B------:R-:W-:Y:S01]  /*eee0*/  HADD2.F32 R28, -RZ, R37.H1_H1 ;  /* 0x30000025ff1c7230 */ /* 0x000fe20000004100 */
[----:B------:R-:W-:Y:S01]  /*eef0*/  F2FP.F16.E4M3.UNPACK_B R10, R10.H1 ;  /* 0x0000000aff0a723e */ /* 0x000fe200030006ff */
[----:B------:R-:W-:-:S02]  /*ef00*/  HADD2.F32 R20, -RZ, R14.H0_H0 ;  /* 0x2000000eff147230 */ /* 0x000fc40000004100 */
[----:B------:R-:W-:Y:S01]  /*ef10*/  FMUL.FTZ R47, R5, R33 ;  /* 0x00000021052f7220 */ /* 0x000fe20000410000 */
[----:B------:R-:W-:Y:S02]  /*ef20*/  HADD2.F32 R4, -RZ, R7.H0_H0 ;  /* 0x20000007ff047230 */ /* 0x000fe40000004100 */
[----:B------:R-:W-:Y:S01]  /*ef30*/  FMUL.FTZ R44, R21, R28 ;  /* 0x0000001c152c7220 */ /* 0x000fe20000410000 */
[----:B------:R-:W-:Y:S02]  /*ef40*/  HADD2.F32 R32, -RZ, R32.H1_H1 ;  /* 0x30000020ff207230 */ /* 0x000fe40000004100 */
[-C--:B------:R-:W-:Y:S01]  /*ef50*/  FMUL.FTZ R46, R5, R20.reuse ;  /* 0x00000014052e7220 */ /* 0x080fe20000410000 */
[----:B------:R-:W-:Y:S02]  /*ef60*/  HADD2.F32 R9, -RZ, R9.H1_H1 ;  /* 0x30000009ff097230 */ /* 0x000fe40000004100 */
[----:B------:R-:W-:Y:S01]  /*ef70*/  FFMA.FTZ R47, R4, R20, -R47 ;  /* 0x00000014042f7223 */ /* 0x000fe2000001082f */
[----:B------:R-:W-:-:S02]  /*ef80*/  HADD2.F32 R20, -RZ, R29.H1_H1 ;  /* 0x3000001dff147230 */ /* 0x000fc40000004100 */
[-C--:B------:R-:W-:Y:S01]  /*ef90*/  FMUL.FTZ R21, R21, R32.reuse ;  /* 0x0000002015157220 */ /* 0x080fe20000410000 */
[----:B------:R-:W-:Y:S02]  /*efa0*/  HADD2.F32 R25, -RZ, R25.H1_H1 ;  /* 0x30000019ff197230 */ /* 0x000fe40000004100 */
[C---:B------:R-:W-:Y:S01]  /*efb0*/  FFMA.FTZ R37, R9.reuse, R32, -R44 ;  /* 0x0000002009257223 */ /* 0x040fe2000001082c */
[----:B------:R-:W-:Y:S02]  /*efc0*/  HADD2.F32 R14, -RZ, R14.H1_H1 ;  /* 0x3000000eff0e7230 */ /* 0x000fe40000004100 */
[----:B------:R-:W-:Y:S01]  /*efd0*/  FFMA.FTZ R44, R9, R28, R21 ;  /* 0x0000001c092c7223 */ /* 0x000fe20000010015 */
[----:B------:R-:W-:Y:S02]  /*efe0*/  HADD2.F32 R7, -RZ, R7.H1_H1 ;  /* 0x30000007ff077230 */ /* 0x000fe40000004100 */
[----:B------:R-:W-:Y:S01]  /*eff0*/  FMUL.FTZ R28, R25, R20 ;  /* 0x00000014191c7220 */ /* 0x000fe20000410000 */
[----:B------:R-:W-:-:S02]  /*f000*/  HADD2.F32 R21, -RZ, R41.H0_H0 ;  /* 0x20000029ff157230 */ /* 0x000fc40000004100 */
[-C--:B------:R-:W-:Y:S01]  /*f010*/  FMUL.FTZ R25, R25, R14.reuse ;  /* 0x0000000e19197220 */ /* 0x080fe20000410000 */
[----:B------:R-:W-:Y:S02]  /*f020*/  HADD2.F32 R5, -RZ, R26.H0_H0 ;  /* 0x2000001aff057230 */ /* 0x000fe40000004100 */
[----:B------:R-:W-:Y:S01]  /*f030*/  FFMA.FTZ R46, R4, R33, R46 ;  /* 0x00000021042e7223 */ /* 0x000fe2000001002e */
[----:B------:R-:W-:Y:S02]  /*f040*/  HADD2.F32 R9, -RZ, R34.H0_H0 ;  /* 0x20000022ff097230 */ /* 0x000fe40000004100 */
[C---:B------:R-:W-:Y:S01]  /*f050*/  FFMA.FTZ R48, R7.reuse, R14, -R28 ;  /* 0x0000000e07307223 */ /* 0x040fe2000001081c */
[----:B------:R-:W-:Y:S02]  /*f060*/  HADD2.F32 R41, -RZ, R41.H1_H1 ;  /* 0x30000029ff297230 */ /* 0x000fe40000004100 */
[----:B------:R-:W-:Y:S01]  /*f070*/  FFMA.FTZ R33, R7, R20, R25 ;  /* 0x0000001407217223 */ /* 0x000fe20000010019 */
[----:B------:R-:W-:Y:S01]  /*f080*/  HADD2.F32 R26, -RZ, R26.H1_H1 ;  /* 0x3000001aff1a7230 */ /* 0x000fe20000004100 */
[----:B------:R-:W-:Y:S01]  /*f090*/  F2FP.F16.E4M3.UNPACK_B R14, R31.H1 ;  /* 0x0000001fff0e723e */ /* 0x000fe200030006ff */
[----:B------:R-:W-:-:S02]  /*f0a0*/  HADD2.F32 R4, -RZ, R11.H0_H0 ;  /* 0x2000000bff047230 */ /* 0x000fc40000004100 */
[C---:B------:R-:W-:Y:S01]  /*f0b0*/  FMUL.FTZ R29, R5.reuse, R21 ;  /* 0x00000015051d7220 */ /* 0x040fe20000410000 */
[----:B------:R-:W-:Y:S01]  /*f0c0*/  HADD2.F32 R34, -RZ, R34.H1_H1 ;  /* 0x30000022ff227230 */ /* 0x000fe20000004100 */
[----:B------:R-:W-:Y:S01]  /*f0d0*/  F2FP.F16.E4M3.UNPACK_B R7, R27.H1 ;  /* 0x0000001bff07723e */ /* 0x000fe200030006ff */
[----:B------:R-:W-:Y:S01]  /*f0e0*/  FMUL.FTZ R32, R5, R9 ;  /* 0x0000000905207220 */ /* 0x000fe20000410000 */
[----:B------:R-:W-:Y:S02]  /*f0f0*/  HADD2.F32 R11, -RZ, R11.H1_H1 ;  /* 0x3000000bff0b7230 */ /* 0x000fe40000004100 */
[----:B------:R-:W-:Y:S01]  /*f100*/  FMUL.FTZ R28, R26, R41 ;  /* 0x000000291a1c7220 */ /* 0x000fe20000410000 */
[----:B------:R-:W-:Y:S01]  /*f110*/  FFMA.FTZ R49, R4, R9, -R29 ;  /* 0x0000000904317223 */ /* 0x000fe2000001081d */
[----:B------:R-:W-:Y:S02]  /*f120*/  HADD2.F32 R20, -RZ, R14.H0_H0 ;  /* 0x2000000eff147230 */ /* 0x000fe40000004100 */
[----:B------:R-:W-:Y:S01]  /*f130*/  FMUL.FTZ R26, R26, R34 ;  /* 0x000000221a1a7220 */ /* 0x000fe20000410000 */
[----:B------:R-:W-:-:S02]  /*f140*/  HADD2.F32 R5, -RZ, R12.H0_H0 ;  /* 0x2000000cff057230 */ /* 0x000fc40000004100 */
[----:B------:R-:W-:Y:S01]  /*f150*/  FFMA.FTZ R50, R4, R21, R32 ;  /* 0x0000001504327223 */ /* 0x000fe20000010020 */
[--C-:B------:R-:W-:Y:S02]  /*f160*/  HADD2.F32 R9, -RZ, R7.reuse.H0_H0 ;  /* 0x20000007ff097230 */ /* 0x100fe40000004100 */
[C---:B------:R-:W-:Y:S01]  /*f170*/  FFMA.FTZ R34, R11.reuse, R34, -R28 ;  /* 0x000000220b227223 */ /* 0x040fe2000001081c */
[----:B------:R-:W-:Y:S02]  /*f180*/  HADD2.F32 R4, -RZ, R8.H0_H0 ;  /* 0x20000008ff047230 */ /* 0x000fe40000004100 */
[----:B------:R-:W-:Y:S01]  /*f190*/  FFMA.FTZ R41, R11, R41, R26 ;  /* 0x000000290b297223 */ /* 0x000fe2000001001a */
[C---:B------:R-:W-:Y:S01]  /*f1a0*/  FMUL.FTZ R21, R5.reuse, R20 ;  /* 0x0000001405157220 */ /* 0x040fe20000410000 */
[----:B------:R-:W-:Y:S02]  /*f1b0*/  HADD2.F32 R11, -RZ, R14.H1_H1 ;  /* 0x3000000eff0b7230 */ /* 0x000fe40000004100 */
[----:B------:R-:W-:Y:S01]  /*f1c0*/  FMUL.FTZ R5, R5, R9 ;  /* 0x0000000905057220 */ /* 0x000fe20000410000 */
[----:B------:R-:W-:Y:S01]  /*f1d0*/  HADD2.F32 R12, -RZ, R12.H1_H1 ;  /* 0x3000000cff0c7230 */ /* 0x000fe20000004100 */
[----:B------:R-:W-:Y:S01]  /*f1e0*/  F2FP.F16.E4M3.UNPACK_B R31, R31 ;  /* 0x0000001fff1f723e */ /* 0x000fe200020006ff */
[----:B------:R-:W-:-:S02]  /*f1f0*/  HADD2.F32 R7, -RZ, R7.H1_H1 ;  /* 0x30000007ff077230 */ /* 0x000fc40000004100 */
[C---:B------:R-:W-:Y:S01]  /*f200*/  FFMA.FTZ R25, R4.reuse, R9, -R21 ;  /* 0x0000000904197223 */ /* 0x040fe20000010815 */
[----:B------:R-:W-:Y:S02]  /*f210*/  HADD2.F32 R8, -RZ, R8.H1_H1 ;  /* 0x30000008ff087230 */ /* 0x000fe40000004100 */
[----:B------:R-:W-:Y:S01]  /*f220*/  FFMA.FTZ R28, R4, R20, R5 ;  /* 0x00000014041c7223 */ /* 0x000fe20000010005 */
[----:B------:R-:W-:Y:S01]  /*f230*/  F2FP.F16.E4M3.UNPACK_B R27, R27 ;  /* 0x0000001bff1b723e */ /* 0x000fe200020006ff */
[C---:B------:R-:W-:Y:S01]  /*f240*/  FMUL.FTZ R21, R12.reuse, R11 ;  /* 0x0000000b0c157220 */ /* 0x040fe20000410000 */
[-C--:B------:R-:W-:Y:S01]  /*f250*/  FMUL.FTZ R12, R12, R7.reuse ;  /* 0x000000070c0c7220 */ /* 0x080fe20000410000 */
[----:B------:R-:W-:Y:S01]  /*f260*/  HADD2.F32 R9, -RZ, R31.H0_H0 ;  /* 0x2000001fff097230 */ /* 0x000fe20000004100 */
[----:B------:R-:W-:Y:S01]  /*f270*/  F2FP.SATFINITE.E4M3.F32.PACK_AB_MERGE_C R41, R41, R50, RZ ;  /* 0x000000322929723e */ /* 0x000fe200048070ff */
[----:B------:R-:W-:Y:S02]  /*f280*/  HADD2.F32 R5, -RZ, R13.H0_H0 ;  /* 0x2000000dff057230 */ /* 0x000fe40000004100 */
[C---:B------:R-:W-:Y:S01]  /*f290*/  FFMA.FTZ R32, R8.reuse, R7, -R21 ;  /* 0x0000000708207223 */ /* 0x040fe20000010815 */
[----:B------:R-:W-:Y:S01]  /*f2a0*/  FFMA.FTZ R29, R8, R11, R12 ;  /* 0x0000000b081d7223 */ /* 0x000fe2000001000c */
[----:B------:R-:W-:-:S02]  /*f2b0*/  HADD2.F32 R7, -RZ, R27.H0_H0 ;  /* 0x2000001bff077230 */ /* 0x000fc40000004100 */
[----:B------:R-:W-:Y:S02]  /*f2c0*/  HADD2.F32 R4, -RZ, R3.H0_H0 ;  /* 0x20000003ff047230 */ /* 0x000fe40000004100 */
[C---:B------:R-:W-:Y:S01]  /*f2d0*/  FMUL.FTZ R11, R5.reuse, R9 ;  /* 0x00000009050b7220 */ /* 0x040fe20000410000 */
[----:B------:R-:W-:Y:S02]  /*f2e0*/  HADD2.F32 R12, -RZ, R31.H1_H1 ;  /* 0x3000001fff0c7230 */ /* 0x000fe40000004100 */
[-C--:B------:R-:W-:Y:S01]  /*f2f0*/  FMUL.FTZ R5, R5, R7.reuse ;  /* 0x0000000705057220 */ /* 0x080fe20000410000 */
[----:B------:R-:W-:Y:S02]  /*f300*/  HADD2.F32 R13, -RZ, R13.H1_H1 ;  /* 0x3000000dff0d7230 */ /* 0x000fe40000004100 */
[----:B------:R-:W-:Y:S01]  /*f310*/  FFMA.FTZ R14, R4, R7, -R11 ;  /* 0x00000007040e7223 */ /* 0x000fe2000001080b */
[----:B------:R-:W-:Y:S01]  /*f320*/  HADD2.F32 R8, -RZ, R27.H1_H1 ;  /* 0x3000001bff087230 */ /* 0x000fe20000004100 */
[----:B------:R-:W-:Y:S01]  /*f330*/  F2FP.F16.E4M3.UNPACK_B R11, R39.H1 ;  /* 0x00000027ff0b723e */ /* 0x000fe200030006ff */
[----:B------:R-:W-:-:S02]  /*f340*/  HADD2.F32 R3, -RZ, R3.H1_H1 ;  /* 0x30000003ff037230 */ /* 0x000fc40000004100 */
[C---:B------:R-:W-:Y:S01]  /*f350*/  FMUL.FTZ R26, R13.reuse, R12 ;  /* 0x0000000c0d1a7220 */ /* 0x040fe20000410000 */
[----:B------:R-:W-:Y:S01]  /*f360*/  FFMA.FTZ R20, R4, R9, R5 ;  /* 0x0000000904147223 */ /* 0x000fe20000010005 */
[----:B------:R-:W-:Y:S01]  /*f370*/  FMUL.FTZ R7, R13, R8 ;  /* 0x000000080d077220 */ /* 0x000fe20000410000 */
[----:B------:R-:W-:Y:S01]  /*f380*/  F2FP.F16.E4M3.UNPACK_B R5, R30.H1 ;  /* 0x0000001eff05723e */ /* 0x000fe200030006ff */
[C---:B------:R-:W-:Y:S01]  /*f390*/  FFMA.FTZ R13, R3.reuse, R8, -R26 ;  /* 0x00000008030d7223 */ /* 0x040fe2000001081a */
[----:B------:R-:W-:Y:S02]  /*f3a0*/  HADD2.F32 R8, -RZ, R11.H0_H0 ;  /* 0x2000000bff087230 */ /* 0x000fe40000004100 */
[----:B------:R-:W-:Y:S01]  /*f3b0*/  FFMA.FTZ R21, R3, R12, R7 ;  /* 0x0000000c03157223 */ /* 0x000fe20000010007 */
[----:B------:R-:W-:Y:S01]  /*f3c0*/  HADD2.F32 R4, -RZ, R24.H0_H0 ;  /* 0x20000018ff047230 */ /* 0x000fe20000004100 */
[----:B------:R-:W-:Y:S01]  /*f3d0*/  F2FP.F16.E4M3.UNPACK_B R30, R30 ;  /* 0x0000001eff1e723e */ /* 0x000fe200020006ff */
[----:B------:R-:W-:Y:S01]  /*f3e0*/  HADD2.F32 R7, -RZ, R5.H0_H0 ;  /* 0x20000005ff077230 */ /* 0x000fe20000004100 */
[----:B------:R-:W-:Y:S01]  /*f3f0*/  F2FP.F16.E4M3.UNPACK_B R39, R39 ;  /* 0x00000027ff27723e */ /* 0x000fe200020006ff */
[----:B------:R-:W-:-:S02]  /*f400*/  HADD2.F32 R3, -RZ, R10.H0_H0 ;  /* 0x2000000aff037230 */ /* 0x000fc40000004100 */
[CC--:B------:R-:W-:Y:S01]  /*f410*/  FMUL.FTZ R12, R4.reuse, R8.reuse ;  /* 0x00000008040c7220 */ /* 0x0c0fe20000410000 */
[----:B------:R-:W-:Y:S02]  /*f420*/  HADD2.F32 R11, -RZ, R11.H1_H1 ;  /* 0x3000000bff0b7230 */ /* 0x000fe40000004100 */
[-C--:B------:R-:W-:Y:S01]  /*f430*/  FMUL.FTZ R4, R4, R7.reuse ;  /* 0x0000000704047220 */ /* 0x080fe20000410000 */
[----:B------:R-:W-:Y:S02]  /*f440*/  HADD2.F32 R24, -RZ, R24.H1_H1 ;  /* 0x30000018ff187230 */ /* 0x000fe40000004100 */
[C---:B------:R-:W-:Y:S01]  /*f450*/  FFMA.FTZ R26, R3.reuse, R7, -R12 ;  /* 0x00000007031a7223 */ /* 0x040fe2000001080c */
[----:B------:R-:W-:Y:S02]  /*f460*/  HADD2.F32 R5, -RZ, R5.H1_H1 ;  /* 0x30000005ff057230 */ /* 0x000fe40000004100 */
[----:B------:R-:W-:Y:S02]  /*f470*/  HADD2.F32 R10, -RZ, R10.H1_H1 ;  /* 0x3000000aff0a7230 */ /* 0x000fe40000004100 */
[C---:B------:R-:W-:Y:S01]  /*f480*/  FMUL.FTZ R7, R24.reuse, R11 ;  /* 0x0000000b18077220 */ /* 0x040fe20000410000 */
[----:B------:R-:W-:Y:S01]  /*f490*/  FMUL.FTZ R12, R24, R5 ;  /* 0x00000005180c7220 */ /* 0x000fe20000410000 */
[----:B------:R-:W-:-:S02]  /*f4a0*/  FFMA.FTZ R24, R3, R8, R4 ;  /* 0x0000000803187223 */ /* 0x000fc40000010004 */
[C---:B------:R-:W-:Y:S01]  /*f4b0*/  FFMA.FTZ R27, R10.reuse, R5, -R7 ;  /* 0x000000050a1b7223 */ /* 0x040fe20000010807 */
[--C-:B------:R-:W-:Y:S02]  /*f4c0*/  HADD2.F32 R5, -RZ, R30.reuse.H0_H0 ;  /* 0x2000001eff057230 */ /* 0x100fe40000004100 */
[----:B------:R-:W-:Y:S01]  /*f4d0*/  FFMA.FTZ R11, R10, R11, R12 ;  /* 0x0000000b0a0b7223 */ /* 0x000fe2000001000c */
[----:B------:R-:W-:Y:S02]  /*f4e0*/  HADD2.F32 R7, -RZ, R39.H0_H0 ;  /* 0x20000027ff077230 */ /* 0x000fe40000004100 */
[----:B------:R-:W-:Y:S02]  /*f4f0*/  HADD2.F32 R4, -RZ, R15.H0_H0 ;  /* 0x2000000fff047230 */ /* 0x000fe40000004100 */
[----:B------:R-:W-:Y:S01]  /*f500*/  HADD2.F32 R30, -RZ, R30.H1_H1 ;  /* 0x3000001eff1e7230 */ /* 0x000fe20000004100 */
[----:B------:R-:W-:Y:S01]  /*f510*/  F2FP.SATFINITE.E4M3.F32.PACK_AB_MERGE_C R24, R11, R24, RZ ;  /* 0x000000180b18723e */ /* 0x000fe200048070ff */
[----:B------:R-:W-:-:S02]  /*f520*/  HADD2.F32 R39, -RZ, R39.H1_H1 ;  /* 0x30000027ff277230 */ /* 0x000fc40000004100 */
[C---:B------:R-:W-:Y:S01]  /*f530*/  FMUL.FTZ R8, R4.reuse, R7 ;  /* 0x0000000704087220 */ /* 0x040fe20000410000 */
[----:B------:R-:W-:Y:S02]  /*f540*/  HADD2.F32 R15, -RZ, R15.H1_H1 ;  /* 0x3000000fff0f7230 */ /* 0x000fe40000004100 */
[----:B------:R-:W-:Y:S01]  /*f550*/  FMUL.FTZ R4, R4, R5 ;  /* 0x0000000504047220 */ /* 0x000fe20000410000 */
[--C-:B------:R-:W-:Y:S01]  /*f560*/  HADD2.F32 R3, -RZ, R6.reuse.H0_H0 ;  /* 0x20000006ff037230 */ /* 0x100fe20000004100 */
[----:B------:R-:W-:Y:S01]  /*f570*/  F2FP.SATFINITE.E4M3.F32.PACK_AB_MERGE_C R11, R33, R46, R41 ;  /* 0x0000002e210b723e */ /* 0x000fe20004807029 */
[----:B------:R-:W-:Y:S02]  /*f580*/  HADD2.F32 R6, -RZ, R6.H1_H1 ;  /* 0x30000006ff067230 */ /* 0x000fe40000004100 */
[C---:B------:R-:W-:Y:S01]  /*f590*/  FMUL.FTZ R9, R15.reuse, R39 ;  /* 0x000000270f097220 */ /* 0x040fe20000410000 */
        /* <DEDUP_REMOVED lines=18> */
[----:B------:R-:W-:-:S05]  /*f6c0*/  F2FP.SATFINITE.E4M3.F32.PACK_AB_MERGE_C R10, R12, R3, R24 ;  /* 0x000000030c0a723e */ /* 0x000fca0004807018 */
[----:B------:R3:W-:Y:S02]  /*f6d0*/  STS.128 [R0+0x18400], R8 ;  /* 0x0184000800007388 */ /* 0x0007e40000000c00 */
.L_x_1399:
[----:B------:R-:W-:Y:S05]  /*f6e0*/  BSYNC B0 ;  /* 0x0000000000007941 */ /* 0x000fea0003800000 */
.L_x_1385:
        /* <DEDUP_REMOVED lines=8> */
.L_x_1382:
[----:B0123--:R-:W-:Y:S01]  /*f770*/  IMAD.U32 R0, RZ, RZ, UR41 ;  /* 0x00000029ff007e24 */ /* 0x00ffe2000f8e00ff */
[----:B------:R-:W-:-:S04]  /*f780*/  LOP3.LUT R16, R16, 0xfffff7ff, RZ, 0xc0, !PT ;  /* 0xfffff7ff10107812 */ /* 0x000fc800078ec0ff */
[----:B------:R-:W-:-:S13]  /*f790*/  ISETP.NE.AND P0, PT, R0, 0x3, PT ;  /* 0x000000030000780c */ /* 0x000fda0003f05270 */
[----:B------:R-:W-:Y:S01]  /*f7a0*/  @P0 LOP3.LUT R16, R16, 0x800, RZ, 0xfc, !PT ;  /* 0x0000080010100812 */ /* 0x000fe200078efcff */
[----:B------:R-:W-:Y:S06]  /*f7b0*/  @!P0 BRA `(.L_x_1409) ;  /* 0x0000000000048947 */ /* 0x000fec0003800000 */
[----:B------:R-:W-:Y:S01]  /*f7c0*/  BPT.TRAP 0x1 ;  /* 0x000000040000795c */ /* 0x000fe20000300000 */
.L_x_1409:
[----:B-----5:R-:W-:Y:S01]  /*f7d0*/  IMAD R20, R211, 0x8, R17 ;  /* 0x00000008d3147824 */ /* 0x020fe200078e0211 */
[----:B------:R-:W-:-:S04]  /*f7e0*/  SHF.L.U32 R3, R210, 0x1f, RZ ;  /* 0x0000001fd2037819 */ /* 0x000fc800000006ff */
[----:B------:R0:W1:Y:S01]  /*f7f0*/  SYNCS.PHASECHK.TRANS64.TRYWAIT P1, [R20+URZ+0x28830], R3 ;  /* 0x02883003140075a7 */ /* 0x000062000802017f */
[----:B------:R-:W-:Y:S05]  /*f800*/  @!P0 BRA `(.L_x_1410) ;  /* 0x0000000000048947 */ /* 0x000fea0003800000 */
[----:B------:R-:W-:Y:S01]  /*f810*/  BPT.TRAP 0x1 ;  /* 0x000000040000795c */ /* 0x000fe20000300000 */
.L_x_1410:
[----:B------:R-:W2:Y:S02]  /*f820*/  S2R R0, SR_TID.X ;  /* 0x0000000000007919 */ /* 0x000ea40000002100 */
[----:B--2---:R-:W-:-:S04]  /*f830*/  LOP3.LUT R0, R0, 0x7f, RZ, 0xc0, !PT ;  /* 0x0000007f00007812 */ /* 0x004fc800078ec0ff */
[----:B------:R-:W-:Y:S01]  /*f840*/  ISETP.NE.AND P0, PT, R0, RZ, PT ;  /* 0x000000ff0000720c */ /* 0x000fe20003f05270 */
[----:B-1----:R-:W-:-:S12]  /*f850*/  @P1 BRA `(.L_x_1411) ;  /* 0x0000000000081947 */ /* 0x002fd80003800000 */
[----:B------:R-:W1:Y:S02]  /*f860*/  SYNCS.PHASECHK.TRANS64.TRYWAIT P1, [R20+URZ+0x28830], R3 ;  /* 0x02883003140075a7 */ /* 0x000e64000802017f */
[----:B-1----:R-:W-:Y:S05]  /*f870*/  @!P1 BRA `(.L_x_1412) ;  /* 0x000001e400489947 */ /* 0x002fea0003800000 */
.L_x_1411:
[----:B------:R-:W-:Y:S05]  /*f880*/  WARPSYNC.ALL ;  /* 0x0000000000007948 */ /* 0x000fea0003800000 */
[----:B------:R-:W-:Y:S01]  /*f890*/  VIADD R0, R17, 0x1c400 ;  /* 0x0001c40011007836 */ /* 0x000fe20000000000 */
[----:B------:R-:W-:Y:S01]  /*f8a0*/  LOP3.LUT R6, R36, 0x10000, RZ, 0xfc, !PT ;  /* 0x0001000024067812 */ /* 0x000fe200078efcff */
[----:B------:R-:W-:Y:S01]  /*f8b0*/  IMAD.MOV.U32 R7, RZ, RZ, 0x40000040 ;  /* 0x40000040ff077424 */ /* 0x000fe200078e00ff */
[----:B------:R-:W-:Y:S01]  /*f8c0*/  WARPGROUP.ARRIVE ;  /* 0x00000000000079c5 */ /* 0x000fe20000000000 */
[----:B------:R-:W-:Y:S01]  /*f8d0*/  IMAD.MOV.U32 R15, RZ, RZ, 0x40000040 ;  /* 0x40000040ff0f7424 */ /* 0x000fe200078e00ff */
[----:B------:R-:W-:Y:S01]  /*f8e0*/  SHF.R.U32.HI R0, RZ, 0x4, R0 ;  /* 0x00000004ff007819 */ /* 0x000fe20000011600 */
[C---:B------:R-:W-:Y:S01]  /*f8f0*/  VIADD R12, R6.reuse, 0x2 ;  /* 0x00000002060c7836 */ /* 0x040fe20000000000 */
[----:B------:R-:W-:Y:S01]  /*f900*/  R2UR UR4, R6 ;  /* 0x00000000060472ca */ /* 0x000fe200000e0000 */
[----:B------:R-:W-:Y:S01]  /*f910*/  IMAD.MOV.U32 R13, RZ, RZ, 0x40000040 ;  /* 0x40000040ff0d7424 */ /* 0x000fe200078e00ff */
[----:B------:R-:W-:Y:S01]  /*f920*/  LOP3.LUT R0, R0, 0x3fff, RZ, 0xc0, !PT ;  /* 0x00003fff00007812 */ /* 0x000fe200078ec0ff */
[----:B------:R-:W-:Y:S01]  /*f930*/  IMAD.MOV.U32 R9, RZ, RZ, 0x40000040 ;  /* 0x40000040ff097424 */ /* 0x000fe200078e00ff */
[----:B------:R-:W-:Y:S01]  /*f940*/  R2UR UR5, R7 ;  /* 0x00000000070572ca */ /* 0x000fe200000e0000 */
[----:B------:R-:W-:Y:S01]  /*f950*/  VIADD R10, R6, 0x4 ;  /* 0x00000004060a7836 */ /* 0x000fe20000000000 */
[----:B------:R-:W-:Y:S01]  /*f960*/  LOP3.LUT R5, R0, 0x10000, RZ, 0xfc, !PT ;  /* 0x0001000000057812 */ /* 0x000fe200078efcff */
[----:B------:R-:W-:Y:S01]  /*f970*/  IMAD.MOV.U32 R11, RZ, RZ, 0x40000040 ;  /* 0x40000040ff0b7424 */ /* 0x000fe200078e00ff */
[----:B------:R-:W-:Y:S01]  /*f980*/  R2UR UR7, R15 ;  /* 0x000000000f0772ca */ /* 0x000fe200000e0000 */
[----:B------:R-:W-:Y:S01]  /*f990*/  IMAD.MOV.U32 R15, RZ, RZ, 0x40000040 ;  /* 0x40000040ff0f7424 */ /* 0x000fe200078e00ff */
[----:B------:R-:W2:Y:S01]  /*f9a0*/  LDC R232, c[0x0][0x448] ;  /* 0x00011200ffe87b82 */ /* 0x000ea20000000800 */
[----:B------:R-:W-:Y:S01]  /*f9b0*/  IMAD R14, R211, 0x600, R5 ;  /* 0x00000600d30e7824 */ /* 0x000fe200078e0205 */
[----:B------:R-:W-:Y:S01]  /*f9c0*/  LOP3.LUT R16, R16, 0xffffdfff, RZ, 0xc0, !PT ;  /* 0xffffdfff10107812 */ /* 0x000fe200078ec0ff */
[----:B01----:R-:W-:Y:S01]  /*f9d0*/  @!P0 VIADD R20, R20, 0x28840 ;  /* 0x0002884014148836 */ /* 0x003fe20000000000 */
[----:B------:R-:W-:Y:S01]  /*f9e0*/  ULDC UR27, c[0x0][0x9dc] ;  /* 0x00027700001b7ab9 */ /* 0x000fe20000000800 */
[C---:B------:R-:W-:Y:S01]  /*f9f0*/  VIADD R8, R14.reuse, 0x2 ;  /* 0x000000020e087836 */ /* 0x040fe20000000000 */
[----:B------:R-:W-:Y:S01]  /*fa00*/  R2UR UR6, R14 ;  /* 0x000000000e0672ca */ /* 0x000fe200000e0000 */
[----:B------:R-:W-:Y:S01]  /*fa10*/  ULOP3.LUT UR27, URZ, UR27, URZ, 0x33, !UPT ;  /* 0x0000001b3f1b7292 */ /* 0x000fe2000f8e333f */
[----:B------:R-:W-:-:S11]  /*fa20*/  @!P0 PRMT R20, RZ, 0x654, R20 ;  /* 0x00000654ff148816 */ /* 0x000fd60000000014 */
[----:B------:R-:W-:Y:S01]  /*fa30*/  QGMMA.64x192x32.F32.E4M3.E4M3 R24, gdesc[UR4], RZ, !UPT, gsb0 ;  /* 0x02e00000041879f3 */ /* 0x000fe2000c0008ff */
[----:B------:R-:W-:Y:S02]  /*fa40*/  R2UR UR4, R12 ;  /* 0x000000000c0472ca */ /* 0x000fe400000e0000 */
[----:B------:R-:W-:Y:S02]  /*fa50*/  R2UR UR5, R13 ;  /* 0x000000000d0572ca */ /* 0x000fe400000e0000 */
[----:B------:R-:W-:Y:S01]  /*fa60*/  R2UR UR6, R8 ;  /* 0x00000000080672ca */ /* 0x000fe200000e0000 */
[----:B------:R-:W-:Y:S01]  /*fa70*/  VIADD R8, R14, 0x4 ;  /* 0x000000040e087836 */ /* 0x000fe20000000000 */
[----:B------:R-:W-:Y:S01]  /*fa80*/  R2UR UR7, R9 ;  /* 0x00000000090772ca */ /* 0x000fe200000e0000 */
[----:B------:R-:W-:Y:S01]  /*fa90*/  IMAD.MOV.U32 R9, RZ, RZ, 0x40000040 ;  /* 0x40000040ff097424 */ /* 0x000fe200078e00ff */
[----:B--2---:R-:W-:Y:S01]  /*faa0*/  ISETP.NE.AND P1, PT, R232, 0x1, PT ;  /* 0x00000001e800780c */ /* 0x004fe20003f25270 */
[----:B------:R-:W-:-:S12]  /*fab0*/  VIADD R14, R14, 0x6 ;  /* 0x000000060e0e7836 */ /* 0x000fd80000000000 */
[----:B------:R-:W-:-:S04]  /*fac0*/  @P1 LOP3.LUT R16, R16, 0x2000, RZ, 0xfc, !PT ;  /* 0x0000200010101812 */ /* 0x000fc800078efcff */
[----:B------:R-:W-:Y:S01]  /*fad0*/  LOP3.LUT R16, R16, 0xffffefff, RZ, 0xc0, !PT ;  /* 0xffffefff10107812 */ /* 0x000fe200078ec0ff */
[----:B------:R-:W-:Y:S02]  /*fae0*/  WARPGROUP.DEPBAR.LE gsb0, 0x0 ;  /* 0x00008000000079c5 */ /* 0x000fe40000010000 */
[----:B------:R-:W-:-:S06]  /*faf0*/  WARPGROUP.ARRIVE ;  /* 0x00000000000079c5 */ /* 0x000fcc0000000000 */
[----:B------:R-:W-:Y:S01]  /*fb00*/  QGMMA.64x192x32.F32.E4M3.E4M3 R24, gdesc[UR4], R24, gsb0 ;  /* 0x02e00000041879f3 */ /* 0x000fe20008000818 */
[----:B------:R-:W-:Y:S02]  /*fb10*/  R2UR UR4, R10 ;  /* 0x000000000a0472ca */ /* 0x000fe400000e0000 */
[----:B------:R-:W-:Y:S02]  /*fb20*/  R2UR UR5, R11 ;  /* 0x000000000b0572ca */ /* 0x000fe400000e0000 */
[----:B------:R-:W-:Y:S01]  /*fb30*/  R2UR UR6, R8 ;  /* 0x00000000080672ca */ /* 0x000fe200000e0000 */
[----:B------:R-:W-:Y:S01]  /*fb40*/  VIADD R8, R6, 0x6 ;  /* 0x0000000606087836 */ /* 0x000fe20000000000 */
[----:B------:R-:W-:Y:S01]  /*fb50*/  R2UR UR7, R9 ;  /* 0x00000000090772ca */ /* 0x000fe200000e0000 */
[----:B------:R-:W-:Y:S01]  /*fb60*/  IMAD.MOV.U32 R9, RZ, RZ, 0x40000040 ;  /* 0x40000040ff097424 */ /* 0x000fe200078e00ff */
[----:B------:R-:W-:Y:S02]  /*fb70*/  WARPGROUP.DEPBAR.LE gsb0, 0x0 ;  /* 0x00008000000079c5 */ /* 0x000fe40000010000 */
[----:B------:R-:W-:-:S09]  /*fb80*/  WARPGROUP.ARRIVE ;  /* 0x00000000000079c5 */ /* 0x000fd20000000000 */
[----:B------:R-:W-:Y:S01]  /*fb90*/  QGMMA.64x192x32.F32.E4M3.E4M3 R24, gdesc[UR4], R24, gsb0 ;  /* 0x02e00000041879f3 */ /* 0x000fe20008000818 */
[----:B------:R-:W-:Y:S02]  /*fba0*/  R2UR UR4, R8 ;  /* 0x00000000080472ca */ /* 0x000fe400000e0000 */
[----:B------:R-:W-:Y:S02]  /*fbb0*/  R2UR UR5, R9 ;  /* 0x00000000090572ca */ /* 0x000fe400000e0000 */
[----:B------:R-:W-:Y:S02]  /*fbc0*/  R2UR UR6, R14 ;  /* 0x000000000e0672ca */ /* 0x000fe400000e0000 */
[----:B------:R-:W-:Y:S01]  /*fbd0*/  R2UR UR7, R15 ;  /* 0x000000000f0772ca */ /* 0x000fe200000e0000 */
[----:B------:R-:W0:Y:S08]  /*fbe0*/  @P1 LDC R14, c[0x0][0x44c] ;  /* 0x00011300ff0e1b82 */ /* 0x000e300000000800 */
[----:B------:R-:W1:Y:S01]  /*fbf0*/  @P1 LDC R15, c[0x0][0x450] ;  /* 0x00011400ff0f1b82 */ /* 0x000e620000000800 */
[----:B------:R-:W-:-:S02]  /*fc00*/  WARPGROUP.DEPBAR.LE gsb0, 0x0 ;  /* 0x00008000000079c5 */ /* 0x000fc40000010000 */
[----:B------:R-:W-:-:S06]  /*fc10*/  WARPGROUP.ARRIVE ;  /* 0x00000000000079c5 */ /* 0x000fcc0000000000 */
[----:B------:R-:W-:Y:S03]  /*fc20*/  QGMMA.64x192x32.F32.E4M3.E4M3 R24, gdesc[UR4], R24, gsb0 ;  /* 0x02e00000041879f3 */ /* 0x000fe60008000818 */
[----:B------:R-:W-:Y:S02]  /*fc30*/  WARPGROUP.DEPBAR.LE gsb0, 0x0 ;  /* 0x00008000000079c5 */ /* 0x000fe40000010000 */
[C---:B------:R-:W-:Y:S01]  /*fc40*/  FMUL.FTZ R129, R2.reuse, R80 ;  /* 0x0000005002817220 */ /* 0x040fe20000410000 */
[----:B------:R-:W-:Y:S01]  /*fc50*/  FMUL.FTZ R80, R2, R99 ;  /* 0x0000006302507220 */ /* 0x000fe20000410000 */
[----:B------:R-:W-:Y:S02]  /*fc60*/  IMAD.IADD R99, R224, 0x1, R217 ;  /* 0x00000001e0637824 */ /* 0x000fe400078e02d9 */
[C---:B------:R-:W-:Y:S01]  /*fc70*/  FMUL.FTZ R0, R2.reuse, R26 ;  /* 0x0000001a02007220 */ /* 0x040fe20000410000 */
[C---:B------:R-:W-:Y:S01]  /*fc80*/  FMUL.FTZ R3, R2.reuse, R27 ;  /* 0x0000001b02037220 */ /* 0x040fe20000410000 */
[----:B------:R-:W-:Y:S01]  /*fc90*/  FMUL.FTZ R26, R2, R34 ;  /* 0x00000022021a7220 */ /* 0x000fe20000410000 */
[----:B0-----:R-:W-:-:S04]  /*fca0*/  @P1 IMAD.HI.U32 R14, R99, R14, RZ ;  /* 0x0000000e630e1227 */ /* 0x001fc800078e00ff */
[C---:B------:R-:W-:Y:S01]  /*fcb0*/  FMUL.FTZ R27, R2.reuse, R35 ;  /* 0x00000023021b7220 */ /* 0x040fe20000410000 */
[C---:B------:R-:W-:Y:S01]  /*fcc0*/  FMUL.FTZ R35, R2.reuse, R37 ;  /* 0x0000002502237220 */ /* 0x040fe20000410000 */
[C---:B------:R-:W-:Y:S01]  /*fcd0*/  FMUL.FTZ R34, R2.reuse, R47 ;  /* 0x0000002f02227220 */ /* 0x040fe20000410000 */
[C---:B------:R-:W-:Y:S01]  /*fce0*/  FMUL.FTZ R125, R2.reuse, R32 ;  /* 0x00000020027d7220 */ /* 0x040fe20000410000 */
[----:B-1----:R-:W-:Y:S01]  /*fcf0*/  @P1 SHF.R.U32.HI R99, RZ, R15, R14 ;  /* 0x0000000fff631219 */ /* 0x002fe2000001160e */
[C---:B------:R-:W-:Y:S01]  /*fd00*/  FMUL.FTZ R47, R2.reuse, R48 ;  /* 0x00000030022f7220 */ /* 0x040fe20000410000 */
[----:B------:R-:W0:Y:S01]  /*fd10*/  LDC.64 R14, c[0x0][0x9e0] ;  /* 0x00027800ff0e7b82 */ /* 0x000e220000000a00 */
        /* <DEDUP_REMOVED lines=35> */
[C---:B------:R-:W-:Y:S01]  /*ff50*/  FMUL.FTZ R62, R2.reuse, R64 ;  /* 0x00000040023e7220 */ /* 0x040fe20000410000 */
[----:B------:R-:W-:Y:S01]  /*ff60*/  FMUL.FTZ R61, R2, R65 ;  /* 0x00000041023d7220 */ /* 0x000fe20000410000 */
[----:B------:R-:W-:-:S02]  /*ff70*/  IMAD.MOV.U32 R112, RZ, RZ, -0xc0 ;  /* 0xffffff40ff707424 */ /* 0x000fc400078e00ff */
        /* <DEDUP_REMOVED lines=52> */
[----:B0-----:R-:W-:Y:S01]  /*102c0*/  ISETP.GE.AND P1, PT, R15, 0x1, PT ;  /* 0x000000010f00780c */ /* 0x001fe20003f26270 */
[----:B------:R0:W-:Y:S01]  /*102d0*/  @!P0 SYNCS.ARRIVE.TRANS64.RED.A1T0 RZ, [R20+URZ], RZ ;  /* 0x000000ff14ff89a7 */ /* 0x0001e2000810043f */
[----:B------:R-:W2:Y:S01]  /*102e0*/  MUFU.TANH R4, R4 ;  /* 0x0000000400047308 */ /* 0x000ea20000002400 */
[----:B------:R-:W-:Y:S01]  /*102f0*/  VIADD R112, R112, 0xffffffff ;  /* 0xffffffff70707836 */ /* 0x000fe20000000000 */
[----:B------:R-:W-:Y:S01]  /*10300*/  IADD3 R21, -R214, R100, R215 ;  /* 0x00000064d6157210 */ /* 0x000fe20007ffe1d7 */
[----:B------:R-:W-:-:S02]  /*10310*/  VIADD R100, R100, 0xffffffff ;  /* 0xffffffff64647836 */ /* 0x000fc40000000000 */
[----:B0-----:R-:W-:-:S03]  /*10320*/  IMAD R20, R121, -0xc0, R215 ;  /* 0xffffff4079147824 */ /* 0x001fc600078e02d7 */
[----:B------:R-:W0:Y:S01]  /*10330*/  MUFU.TANH R122, R122 ;  /* 0x0000007a007a7308 */ /* 0x000e220000002400 */
[C---:B------:R-:W-:Y:S02]  /*10340*/  IMAD.IADD R108, R21.reuse, 0x1, R14 ;  /* 0x00000001156c7824 */ /* 0x040fe400078e020e */
[----:B------:R-:W-:Y:S01]  /*10350*/  VIADD R20, R20, 0xc0 ;  /* 0x000000c014147836 */ /* 0x000fe20000000000 */
[----:B------:R-:W-:Y:S01]  /*10360*/  @P1 LOP3.LUT R16, R16, 0x1000, RZ, 0xfc, !PT ;  /* 0x0000100010101812 */ /* 0x000fe200078efcff */
[----:B------:R-:W-:Y:S02]  /*10370*/  VIADD R105, R21, UR27 ;  /* 0x0000001b15697c36 */ /* 0x000fe40008000000 */
[----:B------:R-:W-:Y:S01]  /*10380*/  IMAD R109, R219, -0x2, R20 ;  /* 0xfffffffedb6d7824 */ /* 0x000fe200078e0214 */
[----:B------:R-:W3:Y:S01]  /*10390*/  MUFU.TANH R0, R0 ;  /* 0x0000000000007308 */ /* 0x000ee20000002400 */
[----:B-1----:R-:W-:-:S03]  /*103a0*/  IMAD.IADD R111, R105, 0x1, R114 ;  /* 0x00000001696f7824 */ /* 0x002fc600078e0272 */
[----:B------:R-:W-:-:S04]  /*103b0*/  VIADDMNMX R110, R114, R108, R109, PT ;  /* 0x0000006c726e7246 */ /* 0x000fc8000380016d */
        /* <DEDUP_REMOVED lines=93> */
[----:B-1234-:R-:W-:Y:S05]  /*10990*/  @!P1 BRA `(.L_x_1413) ;  /* 0x00000000004c9947 */ /* 0x01efea0003800000 */
[----:B------:R-:W-:Y:S01]  /*109a0*/  IADD3 R113, -R214, R215, R114 ;  /* 0x000000d7d6717210 */ /* 0x000fe20007ffe172 */
[----:B------:R-:W-:Y:S03]  /*109b0*/  BSSY B0, `(.L_x_1414) ;  /* 0x000000e000007945 */ /* 0x000fe60003800000 */
[----:B------:R-:W-:-:S13]  /*109c0*/  ISETP.GT.AND P1, PT, R113, -0x1, PT ;  /* 0xffffffff7100780c */ /* 0x000fda0003f24270 */
[----:B------:R-:W-:Y:S05]  /*109d0*/  @P1 BRA `(.L_x_1415) ;  /* 0x00000000001c1947 */ /* 0x000fea0003800000 */
[----:B------:R-:W-:Y:S02]  /*109e0*/  ISETP.NE.AND P1, PT, R15, 0x1, PT ;  /* 0x000000010f00780c */ /* 0x000fe40003f25270 */
[----:B------:R-:W-:-:S11]  /*109f0*/  LOP3.LUT R113, RZ, R113, RZ, 0x33, !PT ;  /* 0x00000071ff717212 */ /* 0x000fd600078e33ff */
[----:B------:R-:W1:Y:S02]  /*10a00*/  @P1 LDC.64 R20, c[0x0][0x9e8] ;  /* 0x00027a00ff141b82 */ /* 0x000e640000000a00 */
[----:B-1----:R-:W-:-:S05]  /*10a10*/  @P1 IMAD.HI.U32 R20, R113, R20, RZ ;  /* 0x0000001471141227 */ /* 0x002fca00078e00ff */
[----:B------:R-:W-:-:S04]  /*10a20*/  @P1 SHF.R.U32.HI R113, RZ, R21, R20 ;  /* 0x00000015ff711219 */ /* 0x000fc80000011614 */
[----:B------:R-:W-:Y:S01]  /*10a30*/  LOP3.LUT R113, RZ, R113, RZ, 0x33, !PT ;  /* 0x00000071ff717212 */ /* 0x000fe200078e33ff */
[----:B------:R-:W-:Y:S06]  /*10a40*/  BRA `(.L_x_1416) ;  /* 0x0000000000107947 */ /* 0x000fec0003800000 */
.L_x_1415:
[----:B------:R-:W-:-:S13]  /*10a50*/  ISETP.NE.AND P1, PT, R15, 0x1, PT ;  /* 0x000000010f00780c */ /* 0x000fda0003f25270 */
[----:B------:R-:W1:Y:S02]  /*10a60*/  @P1 LDC.64 R20, c[0x0][0x9e8] ;  /* 0x00027a00ff141b82 */ /* 0x000e640000000a00 */
[----:B-1----:R-:W-:-:S05]  /*10a70*/  @P1 IMAD.HI.U32 R20, R113, R20, RZ ;  /* 0x0000001471141227 */ /* 0x002fca00078e00ff */
[----:B------:R-:W-:-:S07]  /*10a80*/  @P1 SHF.R.U32.HI R113, RZ, R21, R20 ;  /* 0x00000015ff711219 */ /* 0x000fce0000011614 */
.L_x_1416:
[----:B------:R-:W-:Y:S05]  /*10a90*/  BSYNC B0 ;  /* 0x0000000000007941 */ /* 0x000fea0003800000 */
.L_x_1414:
[----:B------:R-:W-:-:S05]  /*10aa0*/  IMAD R20, R113, R15, R100 ;  /* 0x0000000f71147224 */ /* 0x000fca00078e0264 */
[----:B------:R-:W-:Y:S02]  /*10ab0*/  VIMNMX R111, R111, R20, !PT ;  /* 0x000000146f6f7248 */ /* 0x000fe40007fe0100 */
[----:B------:R-:W-:-:S07]  /*10ac0*/  VIADDMNMX R110, R20, R15, R110, PT ;  /* 0x0000000f146e7246 */ /* 0x000fce000380016e */
.L_x_1413:
[C---:B------:R-:W-:Y:S01]  /*10ad0*/  ISETP.GE.AND P1, PT, R112.reuse, 0x2, PT ;  /* 0x000000027000780c */ /* 0x040fe20003f26270 */
[----:B------:R-:W1:Y:S01]  /*10ae0*/  SHFL.IDX PT, R20, R99, 0x1, 0x1c1f ;  /* 0x003c1f0063147f89 */ /* 0x000e6200000e0000 */
[----:B------:R-:W-:Y:S02]  /*10af0*/  ISETP.GE.AND P4, PT, R112, 0xa, PT ;  /* 0x0000000a7000780c */ /* 0x000fe40003f86270 */
[----:B------:R-:W-:Y:S02]  /*10b00*/  ISETP.GT.AND P2, PT, R111, 0x1, !P1 ;  /* 0x000000016f00780c */ /* 0x000fe40004f44270 */
[----:B------:R-:W-:Y:S02]  /*10b10*/  P2R R143, PR, RZ, 0x10 ;  /* 0x00000010ff8f7803 */ /* 0x000fe40000000000 */
[----:B------:R-:W-:Y:S02]  /*10b20*/  ISETP.LT.OR P2, PT, R110, 0x2, P2 ;  /* 0x000000026e00780c */ /* 0x000fe40001741670 */
[----:B------:R-:W-:-:S02]  /*10b30*/  ISETP.GE.AND P6, PT, R112, 0xb2, PT ;  /* 0x000000b27000780c */ /* 0x000fc40003fc6270 */
[----:B0-----:R-:W-:Y:S02]  /*10b40*/  FSEL R122, R122, -INF , !P2 ;  /* 0xff8000007a7a7808 */ /* 0x001fe40005000000 */
[----:B------:R-:W-:-:S04]  /*10b50*/  ISETP.GE.AND P2, PT, R112, 0x9, PT ;  /* 0x000000097000780c */ /* 0x000fc80003f46270 */
[----:B------:R-:W-:-:S04]  /*10b60*/  ISETP.GT.AND P3, PT, R111, 0x8, !P2 ;  /* 0x000000086f00780c */ /* 0x000fc80005764270 */
[----:B------:R-:W-:Y:S02]  /*10b70*/  ISETP.LT.OR P3, PT, R110, 0x9, P3 ;  /* 0x000000096e00780c */ /* 0x000fe40001f61670 */
[----:B-1----:R-:W-:Y:S01]  /*10b80*/  VIADDMNMX R108, R20, R108, R109, PT ;  /* 0x0000006c146c7246 */ /* 0x002fe2000380016d */
[----:B------:R-:W-:Y:S01]  /*10b90*/  IMAD.IADD R105, R105, 0x1, R20 ;  /* 0x0000000169697824 */ /* 0x000fe200078e0214 */
[----:B------:R-:W-:Y:S02]  /*10ba0*/  FSEL R124, R124, -INF , !P3 ;  /* 0xff8000007c7c7808 */ /* 0x000fe40005800000 */
[----:B------:R-:W-:Y:S02]  /*10bb0*/  ISETP.GT.AND P3, PT, R111, 0x9, !P4 ;  /* 0x000000096f00780c */ /* 0x000fe40006764270 */
[----:B------:R-:W-:Y:S02]  /*10bc0*/  ISETP.GE.AND P4, PT, R112, 0x11, PT ;  /* 0x000000117000780c */ /* 0x000fe40003f86270 */
[----:B------:R-:W-:-:S02]  /*10bd0*/  ISETP.LT.OR P3, PT, R110, 0xa, P3 ;  /* 0x0000000a6e00780c */ /* 0x000fc40001f61670 */
[----:B------:R-:W-:Y:S02]  /*10be0*/  P2R R142, PR, RZ, 0x10 ;  /* 0x00000010ff8e7803 */ /* 0x000fe40000000000 */
[----:B------:R-:W-:Y:S02]  /*10bf0*/  FSEL R123, R123, -INF , !P3 ;  /* 0xff8000007b7b7808 */ /* 0x000fe40005800000 */
[----:B------:R-:W-:Y:S02]  /*10c00*/  ISETP.GT.AND P3, PT, R111, 0x10, !P4 ;  /* 0x000000106f00780c */ /* 0x000fe40006764270 */
[----:B------:R-:W-:Y:S02]  /*10c10*/  ISETP.GE.AND P4, PT, R112, 0x12, PT ;  /* 0x000000127000780c */ /* 0x000fe40003f86270 */
[----:B------:R-:W-:Y:S02]  /*10c20*/  ISETP.LT.OR P3, PT, R110, 0x11, P3 ;  /* 0x000000116e00780c */ /* 0x000fe40001f61670 */
[----:B------:R-:W-:-:S02]  /*10c30*/  P2R R141, PR, RZ, 0x10 ;  /* 0x00000010ff8d7803 */ /* 0x000fc40000000000 */
[----:B------:R-:W-:Y:S02]  /*10c40*/  FSEL R125, R125, -INF , !P3 ;  /* 0xff8000007d7d7808 */ /* 0x000fe40005800000 */
[----:B------:R-:W-:Y:S02]  /*10c50*/  ISETP.GT.AND P3, PT, R111, 0x11, !P4 ;  /* 0x000000116f00780c */ /* 0x000fe40006764270 */
[----:B------:R-:W-:Y:S02]  /*10c60*/  ISETP.GE.AND P4, PT, R112, 0x19, PT ;  /* 0x000000197000780c */ /* 0x000fe40003f86270 */
[----:B------:R-:W-:Y:S02]  /*10c70*/  ISETP.LT.OR P3, PT, R110, 0x12, P3 ;  /* 0x000000126e00780c */ /* 0x000fe40001f61670 */
[----:B------:R-:W-:Y:S02]  /*10c80*/  P2R R140, PR, RZ, 0x10 ;  /* 0x00000010ff8c7803 */ /* 0x000fe40000000000 */
[----:B------:R-:W-:-:S02]  /*10c90*/  FSEL R32, R32, -INF , !P3 ;  /* 0xff80000020207808 */ /* 0x000fc40005800000 */
[C---:B------:R-:W-:Y:S02]  /*10ca0*/  ISETP.GT.AND P3, PT, R111.reuse, 0x18, !P4 ;  /* 0x000000186f00780c */ /* 0x040fe40006764270 */
[----:B------:R-:W-:Y:S02]  /*10cb0*/  ISETP.GE.AND P4, PT, R112, 0x1a, PT ;  /* 0x0000001a7000780c */ /* 0x000fe40003f86270 */
[----:B------:R-:W-:Y:S02]  /*10cc0*/  ISETP.LT.OR P3, PT, R110, 0x19, P3 ;  /* 0x000000196e00780c */ /* 0x000fe40001f61670 */
[----:B------:R-:W-:Y:S02]  /*10cd0*/  P2R R139, PR, RZ, 0x10 ;  /* 0x00000010ff8b7803 */ /* 0x000fe40000000000 */
[----:B------:R-:W-:Y:S02]  /*10ce0*/  FSEL R36, R36, -INF , !P3 ;  /* 0xff80000024247808 */ /* 0x000fe40005800000 */
[----:B------:R-:W-:-:S02]  /*10cf0*/  ISETP.GT.AND P3, PT, R111, 0x19, !P4 ;  /* 0x000000196f00780c */ /* 0x000fc40006764270 */
[----:B------:R-:W-:Y:S02]  /*10d00*/  ISETP.GE.AND P4, PT, R112, 0x21, PT ;  /* 0x000000217000780c */ /* 0x000fe40003f86270 */
[----:B------:R-:W-:Y:S02]  /*10d10*/  ISETP.LT.OR P3, PT, R110, 0x1a, P3 ;  /* 0x0000001a6e00780c */ /* 0x000fe40001f61670 */
[----:B------:R-:W-:Y:S02]  /*10d20*/  P2R R138, PR, RZ, 0x10 ;  /* 0x00000010ff8a7803 */ /* 0x000fe40000000000 */
[----:B------:R-:W-:Y:S02]  /*10d30*/  FSEL R35, R35, -INF , !P3 ;  /* 0xff80000023237808 */ /* 0x000fe40005800000 */
[----:B------:R-:W-:Y:S02]  /*10d40*/  ISETP.GT.AND P3, PT, R111, 0x20, !P4 ;  /* 0x000000206f00780c */ /* 0x000fe40006764270 */
[----:B------:R-:W-:-:S02]  /*10d50*/  ISETP.GE.AND P4, PT, R112, 0x22, PT ;  /* 0x000000227000780c */ /* 0x000fc40003f86270 */
[----:B------:R-:W-:Y:S02]  /*10d60*/  ISETP.LT.OR P3, PT, R110, 0x21, P3 ;  /* 0x000000216e00780c */ /* 0x000fe40001f61670 */
[----:B------:R-:W-:Y:S02]  /*10d70*/  P2R R137, PR, RZ, 0x10 ;  /* 0x00000010ff897803 */ /* 0x000fe40000000000 */
        /* <DEDUP_REMOVED lines=16> */
[----:B------:R-:W-:Y:S02]  /*10e80*/  ISETP.GT.AND P3, PT, R111, 0x30, !P4 ;  /* 0x000000306f00780c */ /* 0x000fe40006764270 */
        /* <DEDUP_REMOVED lines=159> */
[----:B------:R-:W-:-:S04]  /*11880*/  ISETP.GT.AND P3, PT, R111, 0xb0, !P4 ;  /* 0x000000b06f00780c */ /* 0x000fc80006764270 */
[----:B------:R-:W-:-:S04]  /*11890*/  ISETP.LT.OR P3, PT, R110, 0xb1, P3 ;  /* 0x000000b16e00780c */ /* 0x000fc80001f61670 */
[----:B------:R-:W-:Y:S02]  /*118a0*/  FSEL R104, R104, -INF , !P3 ;  /* 0xff80000068687808 */ /* 0x000fe40005800000 */
        /* <DEDUP_REMOVED lines=16> */
[----:B------:R-:W-:-:S13]  /*119b0*/  ISETP.GE.AND P5, PT, R15, 0x1, PT ;  /* 0x000000010f00780c */ /* 0x000fda0003fa6270 */
[----:B------:R-:W-:Y:S05]  /*119c0*/  @!P5 BRA `(.L_x_1417) ;  /* 0x00000000004cd947 */ /* 0x000fea0003800000 */
[----:B------:R-:W-:Y:S01]  /*119d0*/  IADD3 R99, -R214, R215, R20 ;  /* 0x000000d7d6637210 */ /* 0x000fe20007ffe114 */
[----:B------:R-:W-:Y:S03]  /*119e0*/  BSSY B0, `(.L_x_1418) ;  /* 0x000000e000007945 */ /* 0x000fe60003800000 */
        /* <DEDUP_REMOVED lines=9> */
.L_x_1419:
[----:B------:R-:W-:-:S13]  /*11a80*/  ISETP.NE.AND P5, PT, R15, 0x1, PT ;  /* 0x000000010f00780c */ /* 0x000fda0003fa5270 */
[----:B------:R-:W0:Y:S02]  /*11a90*/  @P5 LDC.64 R20, c[0x0][0x9e8] ;  /* 0x00027a00ff145b82 */ /* 0x000e240000000a00 */
[----:B0-----:R-:W-:-:S05]  /*11aa0*/  @P5 IMAD.HI.U32 R20, R99, R20, RZ ;  /* 0x0000001463145227 */ /* 0x001fca00078e00ff */
[----:B------:R-:W-:-:S07]  /*11ab0*/  @P5 SHF.R.U32.HI R99, RZ, R21, R20 ;  /* 0x00000015ff635219 */ /* 0x000fce0000011614 */
.L_x_1420:
[----:B------:R-:W-:Y:S05]  /*11ac0*/  BSYNC B0 ;  /* 0x0000000000007941 */ /* 0x000fea0003800000 */
.L_x_1418:
[----:B------:R-:W-:-:S05]  /*11ad0*/  IMAD R100, R99, R15, R100 ;  /* 0x0000000f63647224 */ /* 0x000fca00078e0264 */
[----:B------:R-:W-:Y:S02]  /*11ae0*/  VIMNMX R105, R105, R100, !PT ;  /* 0x0000006469697248 */ /* 0x000fe40007fe0100 */
[----:B------:R-:W-:-:S07]  /*11af0*/  VIADDMNMX R108, R100, R15, R108, PT ;  /* 0x0000000f646c7246 */ /* 0x000fce000380016c */
.L_x_1417:
[C---:B------:R-:W-:Y:S01]  /*11b00*/  ISETP.GT.AND P1, PT, R105.reuse, 0x1, !P1 ;  /* 0x000000016900780c */ /* 0x040fe20004f24270 */
[----:B------:R-:W-:Y:S01]  /*11b10*/  ULDC UR28, c[0x0][0x988] ;  /* 0x00026200001c7ab9 */ /* 0x000fe20000000800 */
[----:B------:R-:W-:Y:S01]  /*11b20*/  ISETP.GT.AND P2, PT, R105, 0x8, !P2 ;  /* 0x000000086900780c */ /* 0x000fe20005744270 */
[----:B------:R-:W-:Y:S01]  /*11b30*/  IMAD.U32 R110, RZ, RZ, UR28 ;  /* 0x0000001cff6e7e24 */ /* 0x000fe2000f8e00ff */
[C---:B------:R-:W-:Y:S02]  /*11b40*/  ISETP.LT.OR P1, PT, R108.reuse, 0x2, P1 ;  /* 0x000000026c00780c */ /* 0x040fe40000f21670 */
[----:B------:R-:W-:Y:S02]  /*11b50*/  ISETP.LT.OR P2, PT, R108, 0x9, P2 ;  /* 0x000000096c00780c */ /* 0x000fe40001741670 */
[----:B------:R-:W-:Y:S02]  /*11b60*/  FSEL R3, R3, -INF , !P1 ;  /* 0xff80000003037808 */ /* 0x000fe40004800000 */
[----:B------:R-:W-:-:S02]  /*11b70*/  ISETP.NE.AND P1, PT, R143, RZ, PT ;  /* 0x000000ff8f00720c */ /* 0x000fc40003f25270 */
[----:B------:R-:W-:Y:S02]  /*11b80*/  FSEL R24, R24, -INF , !P2 ;  /* 0xff80000018187808 */ /* 0x000fe40005000000 */
[----:B------:R-:W-:Y:S02]  /*11b90*/  ISETP.GT.AND P1, PT, R105, 0x9, !P1 ;  /* 0x000000096900780c */ /* 0x000fe40004f24270 */
[----:B------:R-:W-:Y:S02]  /*11ba0*/  ISETP.NE.AND P2, PT, R149, RZ, PT ;  /* 0x000000ff9500720c */ /* 0x000fe40003f45270 */
[----:B------:R-:W-:Y:S02]  /*11bb0*/  ISETP.LT.OR P1, PT, R108, 0xa, P1 ;  /* 0x0000000a6c00780c */ /* 0x000fe40000f21670 */
[----:B------:R-:W-:Y:S02]  /*11bc0*/  ISETP.NE.AND P5, PT, R154, RZ, PT ;  /* 0x000000ff9a00720c */ /* 0x000fe40003fa5270 */
[----:B------:R-:W-:-:S02]  /*11bd0*/  FSEL R25, R25, -INF , !P1 ;  /* 0xff80000019197808 */ /* 0x000fc40004800000 */
[----:B------:R-:W-:Y:S02]  /*11be0*/  ISETP.NE.AND P1, PT, R142, RZ, PT ;  /* 0x000000ff8e00720c */ /* 0x000fe40003f25270 */
[----:B------:R-:W-:Y:S02]  /*11bf0*/  FMNMX.FTZ R21, R113, R122, !PT ;  /* 0x0000007a71157209 */ /* 0x000fe40007810000 */
[C---:B------:R-:W-:Y:S02]  /*11c00*/  ISETP.GT.AND P1, PT, R105.reuse, 0x10, !P1 ;  /* 0x000000106900780c */ /* 0x040fe40004f24270 */
[----:B------:R-:W-:Y:S02]  /*11c10*/  ISETP.GT.AND P4, PT, R105, RZ, !P4 ;  /* 0x000000ff6900720c */ /* 0x000fe40006784270 */
[C---:B------:R-:W-:Y:S02]  /*11c20*/  ISETP.LT.OR P1, PT, R108.reuse, 0x11, P1 ;  /* 0x000000116c00780c */ /* 0x040fe40000f21670 */
[----:B------:R-:W-:-:S02]  /*11c30*/  ISETP.LT.OR P4, PT, R108, 0x1, P4 ;  /* 0x000000016c00780c */ /* 0x000fc40002781670 */
[----:B------:R-:W-:Y:S02]  /*11c40*/  FSEL R26, R26, -INF , !P1 ;  /* 0xff8000001a1a7808 */ /* 0x000fe40004800000 */
[----:B------:R-:W-:Y:S02]  /*11c50*/  ISETP.NE.AND P1, PT, R141, RZ, PT ;  /* 0x000000ff8d00720c */ /* 0x000fe40003f25270 */
[----:B------:R-:W-:Y:S02]  /*11c60*/  FSEL R100, R0, -INF , !P4 ;  /* 0xff80000000647808 */ /* 0x000fe40006000000 */
[C---:B------:R-:W-:Y:S02]  /*11c70*/  ISETP.GT.AND P1, PT, R105.reuse, 0x11, !P1 ;  /* 0x000000116900780c */ /* 0x040fe40004f24270 */
[----:B------:R-:W-:Y:S02]  /*11c80*/  ISETP.GT.AND P6, PT, R105, 0xb1, !P6 ;  /* 0x000000b16900780c */ /* 0x000fe400077c4270 */
[----:B------:R-:W-:-:S02]  /*11c90*/  ISETP.LT.OR P1, PT, R108, 0x12, P1 ;  /* 0x000000126c00780c */ /* 0x000fc40000f21670 */
[----:B------:R-:W-:Y:S02]  /*11ca0*/  ISETP.LT.OR P6, PT, R108, 0xb2, P6 ;  /* 0x000000b26c00780c */ /* 0x000fe400037c1670 */
[----:B------:R-:W-:Y:S02]  /*11cb0*/  FSEL R27, R27, -INF , !P1 ;  /* 0xff8000001b1b7808 */ /* 0x000fe40004800000 */
[----:B------:R-:W-:Y:S02]  /*11cc0*/  ISETP.NE.AND P1, PT, R140, RZ, PT ;  /* 0x000000ff8c00720c */ /* 0x000fe40003f25270 */
[C---:B------:R-:W-:Y:S02]  /*11cd0*/  ISETP.GT.AND P3, PT, R105.reuse, 0xb8, !P3 ;  /* 0x000000b86900780c */ /* 0x040fe40005f64270 */
[----:B------:R-:W-:Y:S02]  /*11ce0*/  ISETP.GT.AND P1, PT, R105, 0x18, !P1 ;  /* 0x000000186900780c */ /* 0x000fe40004f24270 */
[----:B------:R-:W-:-:S02]  /*11cf0*/  FSEL R88, R88, -INF , !P6 ;  /* 0xff80000058587808 */ /* 0x000fc40007000000 */
[C---:B------:R-:W-:Y:S02]  /*11d00*/  ISETP.LT.OR P1, PT, R108.reuse, 0x19, P1 ;  /* 0x000000196c00780c */ /* 0x040fe40000f21670 */
[----:B------:R-:W-:Y:S02]  /*11d10*/  ISETP.LT.OR P3, PT, R108, 0xb9, P3 ;  /* 0x000000b96c00780c */ /* 0x000fe40001f61670 */
[----:B------:R-:W-:Y:S02]  /*11d20*/  FSEL R28, R28, -INF , !P1 ;  /* 0xff8000001c1c7808 */ /* 0x000fe40004800000 */
[----:B------:R-:W-:Y:S02]  /*11d30*/  ISETP.NE.AND P1, PT, R139, RZ, PT ;  /* 0x000000ff8b00720c */ /* 0x000fe40003f25270 */
[----:B------:R-:W-:Y:S02]  /*11d40*/  FSEL R89, R89, -INF , !P3 ;  /* 0xff80000059597808 */ /* 0x000fe40005800000 */
        /* <DEDUP_REMOVED lines=143> */
[----:B------:R-:W-:-:S04]  /*12640*/  ISETP.GT.AND P1, PT, R105, 0xa9, !P2 ;  /* 0x000000a96900780c */ /* 0x000fc80005724270 */
[----:B------:R-:W-:-:S04]  /*12650*/  ISETP.LT.OR P1, PT, R108, 0xaa, P1 ;  /* 0x000000aa6c00780c */ /* 0x000fc80000f21670 */
[----:B------:R-:W-:Y:S02]  /*12660*/  FSEL R86, R86, -INF , !P1 ;  /* 0xff80000056567808 */ /* 0x000fe40004800000 */
[----:B------:R-:W-:Y:S02]  /*12670*/  ISETP.GT.AND P1, PT, R105, 0xb0, !P5 ;  /* 0x000000b06900780c */ /* 0x000fe40006f24270 */
[----:B------:R-:W-:Y:S02]  /*12680*/  ISETP.NE.AND P5, PT, R4, RZ, PT ;  /* 0x000000ff0400720c */ /* 0x000fe40003fa5270 */
[----:B------:R-:W-:Y:S02]  /*12690*/  FMNMX.FTZ R4, R124, R21, !PT ;  /* 0x000000157c047209 */ /* 0x000fe40007810000 */
[----:B------:R-:W-:Y:S02]  /*126a0*/  ISETP.LT.OR P1, PT, R108, 0xb1, P1 ;  /* 0x000000b16c00780c */ /* 0x000fe40000f21670 */
[----:B------:R-:W-:-:S02]  /*126b0*/  FMNMX.FTZ R4, R123, R4, !PT ;  /* 0x000000047b047209 */ /* 0x000fc40007810000 */
[----:B------:R-:W-:Y:S02]  /*126c0*/  FSEL R87, R87, -INF , !P1 ;  /* 0xff80000057577808 */ /* 0x000fe40004800000 */
        /* <DEDUP_REMOVED lines=43> */
[----:B------:R-:W-:-:S05]  /*12980*/  FMNMX.FTZ R21, R106, R21, !PT ;  /* 0x000000156a157209 */ /* 0x000fca0007810000 */
[----:B------:R-:W0:Y:S02]  /*12990*/  SHFL.BFLY PT, R4, R21, 0x2, 0x1f ;  /* 0x0c401f0015047f89 */ /* 0x000e2400000e0000 */
[----:B0-----:R-:W-:-:S05]  /*129a0*/  FMNMX.FTZ R4, R21, R4, !PT ;  /* 0x0000000415047209 */ /* 0x001fca0007810000 */
[----:B------:R-:W0:Y:S02]  /*129b0*/  SHFL.BFLY PT, R227, R4, 0x1, 0x1f ;  /* 0x0c201f0004e37f89 */ /* 0x000e2400000e0000 */
[----:B0-----:R-:W-:-:S04]  /*129c0*/  FMNMX.FTZ R227, R4, R227, !PT ;  /* 0x000000e304e37209 */ /* 0x001fc80007810000 */
[C---:B------:R-:W-:Y:S01]  /*129d0*/  FSETP.NEU.FTZ.AND P1, PT, R227.reuse, -INF , PT ;  /* 0xff800000e300780b */ /* 0x040fe20003f3d000 */
[----:B------:R-:W-:-:S05]  /*129e0*/  FFMA.FTZ R110, R227, R110, -8 ;  /* 0xc1000000e36e7423 */ /* 0x000fca000001006e */
[----:B------:R-:W-:Y:S02]  /*129f0*/  FSEL R110, R110, RZ, P1 ;  /* 0x000000ff6e6e7208 */ /* 0x000fe40000800000 */
[----:B------:R-:W-:Y:S02]  /*12a00*/  ISETP.GT.AND P1, PT, R105, 0xb9, !P5 ;  /* 0x000000b96900780c */ /* 0x000fe40006f24270 */
[----:B------:R-:W-:Y:S01]  /*12a10*/  ISETP.NE.AND P5, PT, R232, 0x1, PT ;  /* 0x00000001e800780c */ /* 0x000fe20003fa5270 */
        /* <DEDUP_REMOVED lines=13> */
[----:B------:R0:W-:Y:S01]  /*12af0*/  MUFU.EX2 R39, R112 ;  /* 0x0000007000277308 */ /* 0x0001e20000000800 */
[----:B------:R-:W-:Y:S01]  /*12b00*/  FMNMX.FTZ R46, R26, R47, !PT ;  /* 0x0000002f1a2e7209 */ /* 0x000fe20007810000 */
[--C-:B------:R-:W-:Y:S01]  /*12b10*/  FFMA.FTZ R21, R122, UR28, -R110.reuse ;  /* 0x0000001c7a157c23 */ /* 0x100fe2000801086e */
[----:B------:R-:W-:Y:S01]  /*12b20*/  ISETP.LT.OR P1, PT, R108, 0xba, P1 ;  /* 0x000000ba6c00780c */ /* 0x000fe20000f21670 */
[--C-:B------:R-:W-:Y:S01]  /*12b30*/  FFMA.FTZ R4, R124, UR28, -R110.reuse ;  /* 0x0000001c7c047c23 */ /* 0x100fe2000801086e */
[----:B------:R-:W-:Y:S01]  /*12b40*/  FMNMX.FTZ R47, R27, R46, !PT ;  /* 0x0000002e1b2f7209 */ /* 0x000fe20007810000 */
[--C-:B------:R-:W-:Y:S01]  /*12b50*/  FFMA.FTZ R99, R123, UR28, -R110.reuse ;  /* 0x0000001c7b637c23 */ /* 0x100fe2000801086e */
[----:B------:R-:W-:Y:S01]  /*12b60*/  FSEL R90, R90, -INF , !P1 ;  /* 0xff8000005a5a7808 */ /* 0x000fe20004800000 */
        /* <DEDUP_REMOVED lines=11> */
[----:B------:R-:W-:-:S01]  /*12c20*/  FFMA.FTZ R131, R131, UR28, -R110 ;  /* 0x0000001c83837c23 */ /* 0x000fc2000801086e */
[--C-:B------:R-:W-:Y:S01]  /*12c30*/  FFMA.FTZ R133, R133, UR28, -R110.reuse ;  /* 0x0000001c85857c23 */ /* 0x100fe2000801086e */
[----:B------:R-:W-:Y:S01]  /*12c40*/  FMNMX.FTZ R46, R31, R46, !PT ;  /* 0x0000002e1f2e7209 */ /* 0x000fe20007810000 */
[--C-:B------:R-:W-:Y:S01]  /*12c50*/  FFMA.FTZ R105, R132, UR28, -R110.reuse ;  /* 0x0000001c84697c23 */ /* 0x100fe2000801086e */
[----:B------:R-:W-:-:S01]  /*12c60*/  FFMA.FTZ R92, R92, UR28, -R110 ;  /* 0x0000001c5c5c7c23 */ /* 0x000fc2000801086e */
        /* <DEDUP_REMOVED lines=24> */
[----:B------:R-:W0:Y:S01]  /*12df0*/  MUFU.EX2 R99, R99 ;  /* 0x0000006300637308 */ /* 0x000e220000000800 */
[----:B------:R-:W-:Y:S01]  /*12e00*/  FMNMX.FTZ R57, R45, R54, !PT ;  /* 0x000000362d397209 */ /* 0x000fe20007810000 */
[----:B------:R-:W-:-:S03]  /*12e10*/  FFMA.FTZ R107, R107, UR28, -R110 ;  /* 0x0000001c6b6b7c23 */ /* 0x000fc6000801086e */
[----:B------:R-:W-:Y:S01]  /*12e20*/  FMNMX.FTZ R58, R48, R57, !PT ;  /* 0x00000039303a7209 */ /* 0x000fe20007810000 */
[----:B------:R-:W-:-:S02]  /*12e30*/  FFMA.FTZ R57, R62, UR28, -R110 ;  /* 0x0000001c3e397c23 */ /* 0x000fc4000801086e */
[----:B------:R1:W-:Y:S01]  /*12e40*/  MUFU.EX2 R54, R114 ;  /* 0x0000007200367308 */ /* 0x0003e20000000800 */
[----:B------:R-:W-:-:S04]  /*12e50*/  FMNMX.FTZ R113, R51, R58, !PT ;  /* 0x0000003a33717209 */ /* 0x000fc80007810000 */
[----:B------:R-:W-:Y:S01]  /*12e60*/  FMNMX.FTZ R58, R52, R113, !PT ;  /* 0x00000071343a7209 */ /* 0x000fe20007810000 */
[----:B------:R-:W-:-:S02]  /*12e70*/  FFMA.FTZ R113, R64, UR28, -R110 ;  /* 0x0000001c40717c23 */ /* 0x000fc4000801086e */
[----:B------:R-:W-:Y:S01]  /*12e80*/  MUFU.EX2 R20, R20 ;  /* 0x0000001400147308 */ /* 0x000fe20000000800 */
[----:B------:R-:W-:Y:S01]  /*12e90*/  FMNMX.FTZ R61, R55, R58, !PT ;  /* 0x0000003a373d7209 */ /* 0x000fe20007810000 */
[--C-:B-1----:R-:W-:Y:S01]  /*12ea0*/  FFMA.FTZ R114, R68, UR28, -R110.reuse ;  /* 0x0000001c44727c23 */ /* 0x102fe2000801086e */
[----:B0-----:R-:W-:Y:S02]  /*12eb0*/  F2FP.SATFINITE.E4M3.F32.PACK_AB_MERGE_C R204, R99, R4, RZ ;  /* 0x0000000463cc723e */ /* 0x001fe400048070ff */
[----:B------:R-:W-:Y:S01]  /*12ec0*/  FMNMX.FTZ R62, R56, R61, !PT ;  /* 0x0000003d383e7209 */ /* 0x000fe20007810000 */
[----:B------:R-:W-:-:S01]  /*12ed0*/  FFMA.FTZ R61, R65, UR28, -R110 ;  /* 0x0000001c413d7c23 */ /* 0x000fc2000801086e */
[----:B------:R-:W-:Y:S01]  /*12ee0*/  F2FP.SATFINITE.E4M3.F32.PACK_AB_MERGE_C R204, R21, R0, R204 ;  /* 0x0000000015cc723e */ /* 0x000fe200048070cc */
        /* <DEDUP_REMOVED lines=9> */
[----:B------:R-:W-:-:S02]  /*12f80*/  FFMA.FTZ R65, R67, UR28, -R110 ;  /* 0x0000001c43417c23 */ /* 0x000fc4000801086e */
[----:B------:R1:W-:Y:S01]  /*12f90*/  MUFU.EX2 R64, R114 ;  /* 0x0000007200407308 */ /* 0x0003e20000000800 */
[----:B------:R-:W-:-:S04]  /*12fa0*/  FMNMX.FTZ R67, R71, R68, !PT ;  /* 0x0000004447437209 */ /* 0x000fc80007810000 */
[----:B------:R-:W-:Y:S01]  /*12fb0*/  FMNMX.FTZ R68, R72, R67, !PT ;  /* 0x0000004348447209 */ /* 0x000fe20007810000 */
[----:B------:R-:W-:-:S02]  /*12fc0*/  FFMA.FTZ R67, R127, UR28, -R110 ;  /* 0x0000001c7f437c23 */ /* 0x000fc4000801086e */
[----:B------:R-:W-:Y:S01]  /*12fd0*/  MUFU.EX2 R36, R36 ;  /* 0x0000002400247308 */ /* 0x000fe20000000800 */
[----:B0-----:R-:W-:-:S04]  /*12fe0*/  FMNMX.FTZ R113, R73, R68, !PT ;  /* 0x0000004449717209 */ /* 0x001fc80007810000 */
[----:B------:R-:W-:-:S03]  /*12ff0*/  FMNMX.FTZ R68, R74, R113, !PT ;  /* 0x000000714a447209 */ /* 0x000fc60007810000 */
[----:B------:R-:W0:Y:S01]  /*13000*/  MUFU.EX2 R111, R111 ;  /* 0x0000006f006f7308 */ /* 0x000e220000000800 */
[----:B------:R-:W-:-:S04]  /*13010*/  FMNMX.FTZ R113, R75, R68, !PT ;  /* 0x000000444b717209 */ /* 0x000fc80007810000 */
[----:B------:R-:W-:-:S03]  /*13020*/  FMNMX.FTZ R112, R76, R113, !PT ;  /* 0x000000714c707209 */ /* 0x000fc60007810000 */
[----:B------:R-:W-:Y:S01]  /*13030*/  MUFU.EX2 R32, R32 ;  /* 0x0000002000207308 */ /* 0x000fe20000000800 */
[----:B------:R-:W-:-:S04]  /*13040*/  FMNMX.FTZ R113, R77, R112, !PT ;  /* 0x000000704d717209 */ /* 0x000fc80007810000 */
[----:B-1----:R-:W-:Y:S01]  /*13050*/  FMNMX.FTZ R114, R78, R113, !PT ;  /* 0x000000714e727209 */ /* 0x002fe20007810000 */
[----:B------:R-:W-:-:S02]  /*13060*/  FFMA.FTZ R113, R128, UR28, -R110 ;  /* 0x0000001c80717c23 */ /* 0x000fc4000801086e */
[----:B------:R-:W-:Y:S01]  /*13070*/  MUFU.EX2 R35, R35 ;  /* 0x0000002300237308 */ /* 0x000fe20000000800 */
[----:B------:R-:W-:Y:S02]  /*13080*/  FMNMX.FTZ R115, R79, R114, !PT ;  /* 0x000000724f737209 */ /* 0x000fe40007810000 */
[----:B0-----:R-:W-:Y:S02]  /*13090*/  F2FP.SATFINITE.E4M3.F32.PACK_AB_MERGE_C R206, R111, R36, RZ ;  /* 0x000000246fce723e */ /* 0x001fe400048070ff */
[----:B------:R-:W-:Y:S02]  /*130a0*/  FMNMX.FTZ R114, R80, R115, !PT ;  /* 0x0000007350727209 */ /* 0x000fe40007810000 */
[----:B------:R-:W-:Y:S01]  /*130b0*/  F2FP.SATFINITE.E4M3.F32.PACK_AB_MERGE_C R206, R109, R20, R206 ;  /* 0x000000146dce723e */ /* 0x000fe200048070ce */
[----:B------:R-:W-:Y:S01]  /*130c0*/  MUFU.EX2 R40, R40 ;  /* 0x0000002800287308 */ /* 0x000fe20000000800 */
[----:B------:R-:W-:-:S04]  /*130d0*/  FMNMX.FTZ R115, R81, R114, !PT ;  /* 0x0000007251737209 */ /* 0x000fc80007810000 */
        /* <DEDUP_REMOVED lines=8> */
[----:B------:R-:W1:Y:S01]  /*13160*/  MUFU.EX2 R50, R50 ;  /* 0x0000003200327308 */ /* 0x000e620000000800 */
        /* <DEDUP_REMOVED lines=8> */
[----:B-1----:R-:W-:Y:S01]  /*131f0*/  F2FP.SATFINITE.E4M3.F32.PACK_AB_MERGE_C R202, R50, R47, RZ ;  /* 0x0000002f32ca723e */ /* 0x002fe200048070ff */
[----:B------:R-:W1:Y:S03]  /*13200*/  SHFL.BFLY PT, R108, R117, 0x2, 0x1f ;  /* 0x0c401f00756c7f89 */ /* 0x000e6600000e0000 */
[----:B------:R-:W-:-:S03]  /*13210*/  F2FP.SATFINITE.E4M3.F32.PACK_AB_MERGE_C R202, R44, R39, R202 ;  /* 0x000000272cca723e */ /* 0x000fc600048070ca */
[----:B------:R-:W-:Y:S08]  /*13220*/  MUFU.EX2 R57, R57 ;  /* 0x0000003900397308 */ /* 0x000ff00000000800 */
[----:B------:R-:W2:Y:S01]  /*13230*/  MUFU.EX2 R61, R61 ;  /* 0x0000003d003d7308 */ /* 0x000ea20000000800 */
[----:B0-----:R-:W-:-:S04]  /*13240*/  F2FP.SATFINITE.E4M3.F32.PACK_AB_MERGE_C R196, R54, R53, RZ ;  /* 0x0000003536c4723e */ /* 0x001fc800048070ff */
[----:B------:R-:W-:-:S03]  /*13250*/  F2FP.SATFINITE.E4M3.F32.PACK_AB_MERGE_C R196, R49, R46, R196 ;  /* 0x0000002e31c4723e */ /* 0x000fc600048070c4 */
[----:B------:R-:W-:Y:S01]  /*13260*/  MUFU.EX2 R65, R65 ;  /* 0x0000004100417308 */ /* 0x000fe20000000800 */
[----:B-1----:R-:W-:-:S05]  /*13270*/  FMNMX.FTZ R108, R117, R108, !PT ;  /* 0x0000006c756c7209 */ /* 0x002fca0007810000 */
[----:B------:R-:W0:Y:S02]  /*13280*/  SHFL.BFLY PT, R221, R108, 0x1, 0x1f ;  /* 0x0c201f006cdd7f89 */ /* 0x000e2400000e0000 */
[----:B------:R-:W-:Y:S01]  /*13290*/  MUFU.EX2 R67, R67 ;  /* 0x0000004300437308 */ /* 0x000fe20000000800 */
[----:B--2---:R-:W-:-:S04]  /*132a0*/  F2FP.SATFINITE.E4M3.F32.PACK_AB_MERGE_C R198, R62, R61, RZ ;  /* 0x0000003d3ec6723e */ /* 0x004fc800048070ff */
[----:B------:R-:W-:-:S03]  /*132b0*/  F2FP.SATFINITE.E4M3.F32.PACK_AB_MERGE_C R198, R58, R57, R198 ;  /* 0x000000393ac6723e */ /* 0x000fc600048070c6 */
[----:B------:R-:W1:Y:S08]  /*132c0*/  MUFU.EX2 R68, R126 ;  /* 0x0000007e00447308 */ /* 0x000e700000000800 */
[----:B------:R-:W-:Y:S01]  /*132d0*/  MUFU.EX2 R114, R131 ;  /* 0x0000008300727308 */ /* 0x000fe20000000800 */
[----:B0-----:R-:W-:Y:S01]  /*132e0*/  FMNMX.FTZ R221, R108, R221, !PT ;  /* 0x000000dd6cdd7209 */ /* 0x001fe20007810000 */
[----:B------:R-:W-:-:S06]  /*132f0*/  IMAD.U32 R108, RZ, RZ, UR28 ;  /* 0x0000001cff6c7e24 */ /* 0x000fcc000f8e00ff */
[----:B------:R-:W-:Y:S01]  /*13300*/  MUFU.EX2 R115, R115 ;  /* 0x0000007300737308 */ /* 0x000fe20000000800 */
[----:B-1----:R-:W-:Y:S01]  /*13310*/  F2FP.SATFINITE.E4M3.F32.PACK_AB_MERGE_C R192, R68, R67, RZ ;  /* 0x0000004344c0723e */ /* 0x002fe200048070ff */
[C---:B------:R-:W-:Y:S01]  /*13320*/  FFMA.FTZ R117, R221.reuse, R108, -8 ;  /* 0xc1000000dd757423 */ /* 0x040fe2000001006c */
[----:B------:R-:W-:Y:S01]  /*13330*/  FSETP.NEU.FTZ.AND P1, PT, R221, -INF , PT ;  /* 0xff800000dd00780b */ /* 0x000fe20003f3d000 */
[----:B------:R-:W-:Y:S01]  /*13340*/  FFMA.FTZ R108, R106, UR28, -R110 ;  /* 0x0000001c6a6c7c23 */ /* 0x000fe2000801086e */
[----:B------:R-:W-:Y:S02]  /*13350*/  F2FP.SATFINITE.E4M3.F32.PACK_AB_MERGE_C R192, R65, R64, R192 ;  /* 0x0000004041c0723e */ /* 0x000fe400048070c0 */
[----:B------:R-:W-:Y:S01]  /*13360*/  FSEL R106, R117, RZ, P1 ;  /* 0x000000ff756a7208 */ /* 0x000fe20000800000 */
[----:B------:R-:W-:Y:S04]  /*13370*/  MUFU.EX2 R112, R129 ;  /* 0x0000008100707308 */ /* 0x000fe80000000800 */
        /* <DEDUP_REMOVED lines=17> */
[----:B------:R-:W-:Y:S01]  /*13490*/  FADD.FTZ R63, R0, R21 ;  /* 0x00000015003f7221 */ /* 0x000fe20000010000 */
[----:B------:R-:W-:-:S01]  /*134a0*/  FFMA.FTZ R56, R59, UR28, -R106 ;  /* 0x0000001c3b387c23 */ /* 0x000fc2000801086a */
[--C-:B------:R-:W-:Y:S01]  /*134b0*/  FFMA.FTZ R24, R24, UR28, -R106.reuse ;  /* 0x0000001c18187c23 */ /* 0x100fe2000801086a */
[----:B------:R-:W-:-:S01]  /*134c0*/  FFMA.FTZ R59, R60, UR28, -R106 ;  /* 0x0000001c3c3b7c23 */ /* 0x000fc2000801086a */
[----:B------:R-:W-:Y:S01]  /*134d0*/  FFMA.FTZ R60, R66, UR28, -R106 ;  /* 0x0000001c423c7c23 */ /* 0x000fe2000801086a */
        /* <DEDUP_REMOVED lines=34> */
[--C-:B------:R-:W-:Y:S01]  /*13700*/  FFMA.FTZ R69, R71, UR28, -R106.reuse ;  /* 0x0000001c47457c23 */ /* 0x100fe2000801086a */
[----:B------:R-:W-:-:S01]  /*13710*/  FFMA.FTZ R87, R87, UR28, -R106 ;  /* 0x0000001c57577c23 */ /* 0x000fc2000801086a */
[--C-:B------:R-:W-:Y:S01]  /*13720*/  FFMA.FTZ R88, R88, UR28, -R106.reuse ;  /* 0x0000001c58587c23 */ /* 0x100fe2000801086a */
[----:B------:R-:W-:-:S01]  /*13730*/  FFMA.FTZ R89, R89, UR28, -R106 ;  /* 0x0000001c59597c23 */ /* 0x000fc2000801086a */
[----:B------:R-:W-:-:S02]  /*13740*/  FFMA.FTZ R90, R90, UR28, -R106 ;  /* 0x0000001c5a5a7c23 */ /* 0x000fc4000801086a */
[----:B------:R-:W1:Y:S01]  /*13750*/  MUFU.EX2 R27, R27 ;  /* 0x0000001b001b7308 */ /* 0x000e620000000800 */
[----:B--2---:R-:W-:-:S01]  /*13760*/  FADD.FTZ R71, R25, R70 ;  /* 0x0000004619477221 */ /* 0x004fc20000010000 */
[----:B------:R-:W-:Y:S01]  /*13770*/  FFMA.FTZ R70, R72, UR28, -R106 ;  /* 0x0000001c48467c23 */ /* 0x000fe2000801086a */
[----:B------:R-:W-:-:S01]  /*13780*/  FADD.FTZ R72, R40, R119 ;  /* 0x0000007728487221 */ /* 0x000fc20000010000 */
[----:B------:R-:W-:-:S04]  /*13790*/  F2FP.SATFINITE.E4M3.F32.PACK_AB_MERGE_C R24, R25, R24, RZ ;  /* 0x000000181918723e */ /* 0x000fc800048070ff */
[----:B------:R-:W2:Y:S01]  /*137a0*/  MUFU.EX2 R110, R110 ;  /* 0x0000006e006e7308 */ /* 0x000ea20000000800 */
[----:B0-----:R-:W-:-:S01]  /*137b0*/  FADD.FTZ R118, R26, R71 ;  /* 0x000000471a767221 */ /* 0x001fc20000010000 */
[----:B------:R-:W-:-:S06]  /*137c0*/  F2FP.SATFINITE.E4M3.F32.PACK_AB_MERGE_C R205, R3, R100, R24 ;  /* 0x0000006403cd723e */ /* 0x000fcc0004807018 */
[----:B------:R-:W0:Y:S01]  /*137d0*/  MUFU.EX2 R117, R117 ;  /* 0x0000007500757308 */ /* 0x000e220000000800 */
[----:B-1----:R-:W-:-:S01]  /*137e0*/  FADD.FTZ R71, R27, R118 ;  /* 0x000000761b477221 */ /* 0x002fc20000010000 */
[----:B------:R-:W-:Y:S01]  /*137f0*/  FADD.FTZ R118, R43, R72 ;  /* 0x000000482b767221 */ /* 0x000fe20000010000 */
[----:B------:R-:W-:-:S03]  /*13800*/  FFMA.FTZ R43, R74, UR28, -R106 ;  /* 0x0000001c4a2b7c23 */ /* 0x000fc6000801086a */
[----:B------:R-:W-:Y:S02]  /*13810*/  FADD.FTZ R73, R39, R118 ;  /* 0x0000007627497221 */ /* 0x000fe40000010000 */
[----:B------:R-:W1:Y:S01]  /*13820*/  MUFU.EX2 R28, R28 ;  /* 0x0000001c001c7308 */ /* 0x000e620000000800 */
[----:B--2---:R-:W-:-:S07]  /*13830*/  FADD.FTZ R72, R110, R71 ;  /* 0x000000476e487221 */ /* 0x004fce0000010000 */
[----:B------:R-:W2:Y:S01]  /*13840*/  MUFU.EX2 R29, R29 ;  /* 0x0000001d001d7308 */ /* 0x000ea20000000800 */
[----:B0-----:R-:W-:-:S01]  /*13850*/  FADD.FTZ R71, R117, R72 ;  /* 0x0000004875477221 */ /* 0x001fc20000010000 */
[----:B------:R-:W-:Y:S01]  /*13860*/  FADD.FTZ R72, R44, R73 ;  /* 0x000000492c487221 */ /* 0x000fe20000010000 */
[----:B------:R-:W-:-:S04]  /*13870*/  F2FP.SATFINITE.E4M3.F32.PACK_AB_MERGE_C R110, R117, R110, RZ ;  /* 0x0000006e756e723e */ /* 0x000fc800048070ff */
[----:B------:R-:W-:Y:S01]  /*13880*/  F2FP.SATFINITE.E4M3.F32.PACK_AB_MERGE_C R207, R27, R26, R110 ;  /* 0x0000001a1bcf723e */ /* 0x000fe2000480706e */
[----:B------:R-:W0:Y:S01]  /*13890*/  MUFU.EX2 R31, R31 ;  /* 0x0000001f001f7308 */ /* 0x000e220000000800 */
[----:B-1----:R-:W-:-:S01]  /*138a0*/  FADD.FTZ R36, R28, R71 ;  /* 0x000000471c247221 */ /* 0x002fc20000010000 */
[----:B------:R-:W-:-:S04]  /*138b0*/  FADD.FTZ R71, R47, R72 ;  /* 0x000000482f477221 */ /* 0x000fc80000010000 */
[----:B------:R-:W-:Y:S02]  /*138c0*/  FADD.FTZ R71, R50, R71 ;  /* 0x0000004732477221 */ /* 0x000fe40000010000 */
[----:B------:R-:W1:Y:S01]  /*138d0*/  MUFU.EX2 R34, R34 ;  /* 0x0000002200227308 */ /* 0x000e620000000800 */
[----:B--2---:R-:W-:-:S07]  /*138e0*/  FADD.FTZ R36, R29, R36 ;  /* 0x000000241d247221 */ /* 0x004fce0000010000 */
[----:B------:R-:W2:Y:S01]  /*138f0*/  MUFU.EX2 R30, R30 ;  /* 0x0000001e001e7308 */ /* 0x000ea20000000800 */
[----:B0-----:R-:W-:-:S01]  /*13900*/  FADD.FTZ R21, R31, R36 ;  /* 0x000000241f157221 */ /* 0x001fc20000010000 */
[----:B------:R-:W-:-:S04]  /*13910*/  FADD.FTZ R36, R46, R71 ;  /* 0x000000472e247221 */ /* 0x000fc80000010000 */
[----:B------:R-:W-:Y:S02]  /*13920*/  FADD.FTZ R36, R49, R36 ;  /* 0x0000002431247221 */ /* 0x000fe40000010000 */
[----:B------:R-:W0:Y:S01]  /*13930*/  MUFU.EX2 R33, R33 ;  /* 0x0000002100217308 */ /* 0x000e220000000800 */
[----:B-1----:R-:W-:-:S01]  /*13940*/  FADD.FTZ R21, R34, R21 ;  /* 0x0000001522157221 */ /* 0x002fc20000010000 */
[----:B------:R-:W-:Y:S01]  /*13950*/  FADD.FTZ R35, R53, R36 ;  /* 0x0000002435237221 */ /* 0x000fe20000010000 */
[----:B------:R-:W-:-:S03]  /*13960*/  F2FP.SATFINITE.E4M3.F32.PACK_AB_MERGE_C R31, R34, R31, RZ ;  /* 0x0000001f221f723e */ /* 0x000fc600048070ff */
[----:B------:R-:W-:Y:S01]  /*13970*/  FADD.FTZ R54, R54, R35 ;  /* 0x0000002336367221 */ /* 0x000fe20000010000 */
[----:B------:R-:W-:Y:S01]  /*13980*/  F2FP.SATFINITE.E4M3.F32.PACK_AB_MERGE_C R201, R29, R28, R31 ;  /* 0x0000001c1dc9723e */ /* 0x000fe2000480701f */
[----:B------:R-:W1:Y:S01]  /*13990*/  MUFU.EX2 R37, R37 ;  /* 0x0000002500257308 */ /* 0x000e620000000800 */
[----:B--2---:R-:W-:-:S01]  /*139a0*/  FADD.FTZ R20, R30, R21 ;  /* 0x000000151e147221 */ /* 0x004fc20000010000 */
[----:B------:R-:W-:Y:S01]  /*139b0*/  FADD.FTZ R39, R57, R54 ;  /* 0x0000003639277221 */ /* 0x000fe20000010000 */
[----:B------:R-:W-:-:S03]  /*139c0*/  FFMA.FTZ R21, R76, UR28, -R106 ;  /* 0x0000001c4c157c23 */ /* 0x000fc6000801086a */
[----:B------:R-:W-:Y:S02]  /*139d0*/  FADD.FTZ R32, R58, R39 ;  /* 0x000000273a207221 */ /* 0x000fe40000010000 */
[----:B------:R-:W2:Y:S01]  /*139e0*/  MUFU.EX2 R42, R42 ;  /* 0x0000002a002a7308 */ /* 0x000ea20000000800 */
[----:B0-----:R-:W-:-:S01]  /*139f0*/  FADD.FTZ R20, R33, R20 ;  /* 0x0000001421147221 */ /* 0x001fc20000010000 */
[----:B------:R-:W-:-:S04]  /*13a00*/  FADD.FTZ R61, R61, R32 ;  /* 0x000000203d3d7221 */ /* 0x000fc80000010000 */
[----:B------:R-:W-:Y:S02]  /*13a10*/  FADD.FTZ R61, R62, R61 ;  /* 0x0000003d3e3d7221 */ /* 0x000fe40000010000 */
[----:B------:R-:W0:Y:S01]  /*13a20*/  MUFU.EX2 R38, R38 ;  /* 0x0000002600267308 */ /* 0x000e220000000800 */
[----:B-1----:R-:W-:-:S01]  /*13a30*/  FADD.FTZ R35, R37, R20 ;  /* 0x0000001425237221 */ /* 0x002fc20000010000 */
[----:B------:R-:W-:-:S04]  /*13a40*/  FADD.FTZ R32, R64, R61 ;  /* 0x0000003d40207221 */ /* 0x000fc80000010000 */
[----:B------:R-:W-:Y:S02]  /*13a50*/  FADD.FTZ R32, R65, R32 ;  /* 0x0000002041207221 */ /* 0x000fe40000010000 */
[----:B------:R-:W1:Y:S01]  /*13a60*/  MUFU.EX2 R41, R41 ;  /* 0x0000002900297308 */ /* 0x000e620000000800 */
[----:B--2---:R-:W-:-:S01]  /*13a70*/  FADD.FTZ R35, R42, R35 ;  /* 0x000000232a237221 */ /* 0x004fc20000010000 */
[----:B------:R-:W-:Y:S01]  /*13a80*/  FADD.FTZ R67, R67, R32 ;  /* 0x0000002043437221 */ /* 0x000fe20000010000 */
[----:B------:R-:W-:Y:S02]  /*13a90*/  F2FP.SATFINITE.E4M3.F32.PACK_AB_MERGE_C R32, R115, R114, RZ ;  /* 0x000000727320723e */ /* 0x000fe400048070ff */
[----:B------:R-:W-:Y:S01]  /*13aa0*/  F2FP.SATFINITE.E4M3.F32.PACK_AB_MERGE_C R37, R42, R37, RZ ;  /* 0x000000252a25723e */ /* 0x000fe200048070ff */
[----:B------:R-:W-:-:S02]  /*13ab0*/  FADD.FTZ R67, R68, R67 ;  /* 0x0000004344437221 */ /* 0x000fc40000010000 */
[----:B------:R-:W2:Y:S01]  /*13ac0*/  MUFU.EX2 R48, R48 ;  /* 0x0000003000307308 */ /* 0x000ea20000000800 */
[----:B0-----:R-:W-:-:S01]  /*13ad0*/  FADD.FTZ R20, R38, R35 ;  /* 0x0000002326147221 */ /* 0x001fc20000010000 */
[----:B------:R-:W-:-:S06]  /*13ae0*/  F2FP.SATFINITE.E4M3.F32.PACK_AB_MERGE_C R203, R33, R30, R37 ;  /* 0x0000001e21cb723e */ /* 0x000fcc0004807025 */
[----:B------:R-:W0:Y:S01]  /*13af0*/  MUFU.EX2 R51, R51 ;  /* 0x0000003300337308 */ /* 0x000e220000000800 */
[----:B-1----:R-:W-:-:S07]  /*13b00*/  FADD.FTZ R35, R41, R20 ;  /* 0x0000001429237221 */ /* 0x002fce0000010000 */
[----:B------:R-:W1:Y:S01]  /*13b10*/  MUFU.EX2 R45, R45 ;  /* 0x0000002d002d7308 */ /* 0x000e620000000800 */
[----:B--2---:R-:W-:-:S07]  /*13b20*/  FADD.FTZ R20, R48, R35 ;  /* 0x0000002330147221 */ /* 0x004fce0000010000 */
[----:B------:R-:W2:Y:S01]  /*13b30*/  MUFU.EX2 R52, R52 ;  /* 0x0000003400347308 */ /* 0x000ea20000000800 */
[----:B0-----:R-:W-:-:S01]  /*13b40*/  FADD.FTZ R20, R51, R20 ;  /* 0x0000001433147221 */ /* 0x001fc20000010000 */
[----:B------:R-:W-:-:S04]  /*13b50*/  F2FP.SATFINITE.E4M3.F32.PACK_AB_MERGE_C R48, R51, R48, RZ ;  /* 0x000000303330723e */ /* 0x000fc800048070ff */
[----:B------:R-:W-:Y:S02]  /*13b60*/  F2FP.SATFINITE.E4M3.F32.PACK_AB_MERGE_C R197, R41, R38, R48 ;  /* 0x0000002629c5723e */ /* 0x000fe40004807030 */
        /* <DEDUP_REMOVED lines=8> */
[----:B------:R-:W-:-:S04]  /*13bf0*/  F2FP.SATFINITE.E4M3.F32.PACK_AB_MERGE_C R56, R59, R56, RZ ;  /* 0x000000383b38723e */ /* 0x000fc800048070ff */
[----:B------:R-:W-:Y:S02]  /*13c00*/  F2FP.SATFINITE.E4M3.F32.PACK_AB_MERGE_C R199, R52, R45, R56 ;  /* 0x0000002d34c7723e */ /* 0x000fe40004807038 */
        /* <DEDUP_REMOVED lines=8> */
[----:B------:R-:W-:-:S04]  /*13c90*/  F2FP.SATFINITE.E4M3.F32.PACK_AB_MERGE_C R63, R66, R63, RZ ;  /* 0x0000003f423f723e */ /* 0x000fc800048070ff */
[----:B------:R-:W-:Y:S02]  /*13ca0*/  F2FP.SATFINITE.E4M3.F32.PACK_AB_MERGE_C R193, R60, R55, R63 ;  /* 0x000000373cc1723e */ /* 0x000fe4000480703f */
        /* <DEDUP_REMOVED lines=11> */
[----:B0-----:R-:W-:-:S07]  /*13d60*/  FADD.FTZ R20, R4, R25 ;  /* 0x0000001904147221 */ /* 0x001fce0000010000 */
[----:B------:R-:W0:Y:S08]  /*13d70*/  MUFU.EX2 R43, R43 ;  /* 0x0000002b002b7308 */ /* 0x000e300000000800 */
[----:B------:R-:W-:Y:S01]  /*13d80*/  MUFU.EX2 R116, R133 ;  /* 0x0000008500747308 */ /* 0x000fe20000000800 */
[----:B-1----:R-:W-:-:S07]  /*13d90*/  F2FP.SATFINITE.E4M3.F32.PACK_AB_MERGE_C R32, R91, R92, RZ ;  /* 0x0000005c5b20723e */ /* 0x002fce00048070ff */
[----:B------:R-:W1:Y:S01]  /*13da0*/  MUFU.EX2 R105, R105 ;  /* 0x0000006900697308 */ /* 0x000e620000000800 */
[----:B0-----:R-:W-:-:S01]  /*13db0*/  FADD.FTZ R25, R43, R20 ;  /* 0x000000142b197221 */ /* 0x001fc20000010000 */
[----:B------:R-:W-:-:S04]  /*13dc0*/  F2FP.SATFINITE.E4M3.F32.PACK_AB_MERGE_C R43, R43, R4, RZ ;  /* 0x000000042b2b723e */ /* 0x000fc800048070ff */
[----:B------:R-:W-:Y:S02]  /*13dd0*/  F2FP.SATFINITE.E4M3.F32.PACK_AB_MERGE_C R195, R70, R69, R43 ;  /* 0x0000004546c3723e */ /* 0x000fe4000480702b */
[----:B------:R-:W0:Y:S08]  /*13de0*/  MUFU.EX2 R0, R0 ;  /* 0x0000000000007308 */ /* 0x000e300000000800 */
[----:B------:R-:W2:Y:S01]  /*13df0*/  MUFU.EX2 R21, R21 ;  /* 0x0000001500157308 */ /* 0x000ea20000000800 */
[----:B-1----:R-:W-:Y:S01]  /*13e00*/  F2FP.SATFINITE.E4M3.F32.PACK_AB_MERGE_C R188, R105, R116, R32 ;  /* 0x0000007469bc723e */ /* 0x002fe20004807020 */
[----:B------:R-:W-:-:S04]  /*13e10*/  FADD.FTZ R116, R116, R115 ;  /* 0x0000007374747221 */ /* 0x000fc80000010000 */
[----:B------:R-:W-:Y:S02]  /*13e20*/  FADD.FTZ R105, R105, R116 ;  /* 0x0000007469697221 */ /* 0x000fe40000010000 */
[----:B------:R-:W1:Y:S01]  /*13e30*/  MUFU.EX2 R77, R77 ;  /* 0x0000004d004d7308 */ /* 0x000e620000000800 */
[----:B0-----:R-:W-:-:S01]  /*13e40*/  FADD.FTZ R4, R0, R25 ;  /* 0x0000001900047221 */ /* 0x001fc20000010000 */
[----:B------:R-:W-:Y:S01]  /*13e50*/  FADD.FTZ R92, R92, R105 ;  /* 0x000000695c5c7221 */ /* 0x000fe20000010000 */
[----:B------:R-:W0:Y:S03]  /*13e60*/  @P5 LDC R25, c[0x0][0x450] ;  /* 0x00011400ff195b82 */ /* 0x000e260000000800 */
[----:B------:R-:W-:-:S02]  /*13e70*/  FADD.FTZ R91, R91, R92 ;  /* 0x0000005c5b5b7221 */ /* 0x000fc40000010000 */
[----:B------:R-:W-:Y:S01]  /*13e80*/  MUFU.EX2 R96, R96 ;  /* 0x0000006000607308 */ /* 0x000fe20000000800 */
[----:B--2---:R-:W-:-:S07]  /*13e90*/  FADD.FTZ R4, R21, R4 ;  /* 0x0000000415047221 */ /* 0x004fce0000010000 */
[----:B------:R-:W2:Y:S01]  /*13ea0*/  MUFU.EX2 R95, R95 ;  /* 0x0000005f005f7308 */ /* 0x000ea20000000800 */
[----:B-1----:R-:W-:-:S07]  /*13eb0*/  FADD.FTZ R3, R77, R4 ;  /* 0x000000044d037221 */ /* 0x002fce0000010000 */
[----:B------:R-:W1:Y:S08]  /*13ec0*/  MUFU.EX2 R78, R78 ;  /* 0x0000004e004e7308 */ /* 0x000e700000000800 */
[----:B------:R-:W-:Y:S01]  /*13ed0*/  MUFU.EX2 R94, R94 ;  /* 0x0000005e005e7308 */ /* 0x000fe20000000800 */
[----:B--2---:R-:W-:-:S07]  /*13ee0*/  F2FP.SATFINITE.E4M3.F32.PACK_AB_MERGE_C R20, R95, R96, RZ ;  /* 0x000000605f14723e */ /* 0x004fce00048070ff */
[----:B------:R-:W2:Y:S01]  /*13ef0*/  MUFU.EX2 R93, R93 ;  /* 0x0000005d005d7308 */ /* 0x000ea20000000800 */
[C---:B-1----:R-:W-:Y:S01]  /*13f00*/  F2FP.SATFINITE.E4M3.F32.PACK_AB_MERGE_C R77, R78.reuse, R77, RZ ;  /* 0x0000004d4e4d723e */ /* 0x042fe200048070ff */
[----:B------:R-:W-:-:S03]  /*13f10*/  FADD.FTZ R78, R78, R3 ;  /* 0x000000034e4e7221 */ /* 0x000fc60000010000 */
[----:B------:R-:W-:Y:S01]  /*13f20*/  F2FP.SATFINITE.E4M3.F32.PACK_AB_MERGE_C R189, R21, R0, R77 ;  /* 0x0000000015bd723e */ /* 0x000fe2000480704d */
[----:B------:R-:W-:Y:S02]  /*13f30*/  IMAD.MOV.U32 R21, RZ, RZ, R217 ;  /* 0x000000ffff157224 */ /* 0x000fe400078e00d9 */
[----:B------:R-:W1:Y:S08]  /*13f40*/  MUFU.EX2 R79, R79 ;  /* 0x0000004f004f7308 */ /* 0x000e700000000800 */
[----:B------:R-:W3:Y:S01]  /*13f50*/  MUFU.EX2 R80, R80 ;  /* 0x0000005000507308 */ /* 0x000ee20000000800 */
[C---:B--2---:R-:W-:Y:S01]  /*13f60*/  F2FP.SATFINITE.E4M3.F32.PACK_AB_MERGE_C R190, R93.reuse, R94, R20 ;  /* 0x0000005e5dbe723e */ /* 0x044fe20004807014 */
[----:B------:R-:W-:Y:S01]  /*13f70*/  FADD.FTZ R94, R94, R91 ;  /* 0x0000005b5e5e7221 */ /* 0x000fe20000010000 */
[----:B------:R-:W2:Y:S03]  /*13f80*/  @P5 LDC R20, c[0x0][0x44c] ;  /* 0x00011300ff145b82 */ /* 0x000ea60000000800 */
[----:B------:R-:W-:-:S02]  /*13f90*/  FADD.FTZ R93, R93, R94 ;  /* 0x0000005e5d5d7221 */ /* 0x000fc40000010000 */
[----:B------:R-:W4:Y:S01]  /*13fa0*/  MUFU.EX2 R81, R81 ;  /* 0x0000005100517308 */ /* 0x000f220000000800 */
[----:B-1----:R-:W-:-:S01]  /*13fb0*/  FADD.FTZ R3, R79, R78 ;  /* 0x0000004e4f037221 */ /* 0x002fc20000010000 */
[----:B------:R-:W-:-:S04]  /*13fc0*/  FADD.FTZ R96, R96, R93 ;  /* 0x0000005d60607221 */ /* 0x000fc80000010000 */
[----:B------:R-:W-:Y:S02]  /*13fd0*/  FADD.FTZ R95, R95, R96 ;  /* 0x000000605f5f7221 */ /* 0x000fe40000010000 */
[----:B------:R-:W-:Y:S01]  /*13fe0*/  MUFU.EX2 R102, R102 ;  /* 0x0000006600667308 */ /* 0x000fe20000000800 */
[----:B---3--:R-:W-:-:S07]  /*13ff0*/  FADD.FTZ R4, R80, R3 ;  /* 0x0000000350047221 */ /* 0x008fce0000010000 */
[----:B------:R-:W1:Y:S01]  /*14000*/  MUFU.EX2 R101, R101 ;  /* 0x0000006500657308 */ /* 0x000e620000000800 */
[----:B----4-:R-:W-:-:S01]  /*14010*/  FADD.FTZ R3, R81, R4 ;  /* 0x0000000451037221 */ /* 0x010fc20000010000 */
[----:B--2---:R-:W-:-:S06]  /*14020*/  @P5 IMAD.HI.U32 R20, R217, R20, RZ ;  /* 0x00000014d9145227 */ /* 0x004fcc00078e00ff */
[----:B------:R-:W2:Y:S01]  /*14030*/  MUFU.EX2 R82, R82 ;  /* 0x0000005200527308 */ /* 0x000ea20000000800 */
[----:B0-----:R-:W-:Y:S02]  /*14040*/  @P5 SHF.R.U32.HI R21, RZ, R25, R20 ;  /* 0x00000019ff155219 */ /* 0x001fe40000011614 */
[----:B------:R-:W-:-:S03]  /*14050*/  ISETP.GE.AND P5, PT, R15, 0x1, PT ;  /* 0x000000010f00780c */ /* 0x000fc60003fa6270 */
[----:B------:R-:W-:Y:S02]  /*14060*/  IMAD.IADD R21, R120, 0x1, R21 ;  /* 0x0000000178157824 */ /* 0x000fe400078e0215 */
[----:B------:R-:W-:Y:S01]  /*14070*/  MUFU.EX2 R98, R98 ;  /* 0x0000006200627308 */ /* 0x000fe20000000800 */
[----:B-1----:R-:W-:Y:S01]  /*14080*/  F2FP.SATFINITE.E4M3.F32.PACK_AB_MERGE_C R4, R101, R102, RZ ;  /* 0x000000666504723e */ /* 0x002fe200048070ff */
[----:B------:R-:W-:-:S06]  /*14090*/  IMAD.IADD R14, R21, 0x1, R14 ;  /* 0x00000001150e7824 */ /* 0x000fcc00078e020e */
[----:B------:R-:W0:Y:S01]  /*140a0*/  MUFU.EX2 R97, R97 ;  /* 0x0000006100617308 */ /* 0x000e220000000800 */
[C---:B--2---:R-:W-:Y:S01]  /*140b0*/  F2FP.SATFINITE.E4M3.F32.PACK_AB_MERGE_C R81, R82.reuse, R81, RZ ;  /* 0x000000515251723e */ /* 0x044fe200048070ff */
        /* <DEDUP_REMOVED lines=22> */
[----:B------:R-:W0:Y:S08]  /*14220*/  MUFU.EX2 R87, R87 ;  /* 0x0000005700577308 */ /* 0x000e300000000800 */
[----:B------:R-:W2:Y:S01]  /*14230*/  MUFU.EX2 R88, R88 ;  /* 0x0000005800587308 */ /* 0x000ea20000000800 */
[----:B-1----:R-:W-:Y:S01]  /*14240*/  F2FP.SATFINITE.E4M3.F32.PACK_AB_MERGE_C R186, R103, R104, R0 ;  /* 0x0000006867ba723e */ /* 0x002fe20004807000 */
[----:B------:R-:W-:-:S04]  /*14250*/  FADD.FTZ R104, R104, R101 ;  /* 0x0000006568687221 */ /* 0x000fc80000010000 */
[----:B------:R-:W-:Y:S02]  /*14260*/  FADD.FTZ R104, R103, R104 ;  /* 0x0000006867687221 */ /* 0x000fe40000010000 */
[----:B------:R-:W1:Y:S01]  /*14270*/  MUFU.EX2 R89, R89 ;  /* 0x0000005900597308 */ /* 0x000e620000000800 */
[----:B0-----:R-:W-:-:S01]  /*14280*/  FADD.FTZ R3, R87, R86 ;  /* 0x0000005657037221 */ /* 0x001fc20000010000 */
[----:B------:R-:W-:-:S06]  /*14290*/  FADD.FTZ R107, R107, R104 ;  /* 0x000000686b6b7221 */ /* 0x000fcc0000010000 */
[----:B------:R-:W0:Y:S01]  /*142a0*/  MUFU.EX2 R90, R90 ;  /* 0x0000005a005a7308 */ /* 0x000e220000000800 */
[----:B--2---:R-:W-:-:S04]  /*142b0*/  FADD.FTZ R0, R88, R3 ;  /* 0x0000000358007221 */ /* 0x004fc80000010000 */
[----:B-1----:R-:W-:Y:S01]  /*142c0*/  FADD.FTZ R3, R89, R0 ;  /* 0x0000000059037221 */ /* 0x002fe20000010000 */
[----:B------:R-:W-:Y:S01]  /*142d0*/  VIADD R0, R121, 0xfffffffe ;  /* 0xfffffffe79007836 */ /* 0x000fe20000000000 */
[C---:B0-----:R-:W-:Y:S02]  /*142e0*/  F2FP.SATFINITE.E4M3.F32.PACK_AB_MERGE_C R4, R90.reuse, R89, RZ ;  /* 0x000000595a04723e */ /* 0x041fe400048070ff */
[----:B------:R-:W-:-:S02]  /*142f0*/  FADD.FTZ R3, R90, R3 ;  /* 0x000000035a037221 */ /* 0x000fc40000010000 */
[----:B------:R-:W-:Y:S01]  /*14300*/  F2FP.SATFINITE.E4M3.F32.PACK_AB_MERGE_C R187, R88, R87, R4 ;  /* 0x0000005758bb723e */ /* 0x000fe20004807004 */
[----:B------:R-:W-:-:S01]  /*14310*/  FADD.FTZ R4, R108, R107 ;  /* 0x0000006b6c047221 */ /* 0x000fc20000010000 */
        /* <DEDUP_REMOVED lines=12> */
.L_x_1423:
[----:B------:R-:W-:-:S13]  /*143e0*/  ISETP.NE.AND P1, PT, R15, 0x1, PT ;  /* 0x000000010f00780c */ /* 0x000fda0003f25270 */
[----:B------:R-:W0:Y:S02]  /*143f0*/  @P1 LDC.64 R24, c[0x0][0x9e8] ;  /* 0x00027a00ff181b82 */ /* 0x000e240000000a00 */
[----:B0-----:R-:W-:-:S05]  /*14400*/  @P1 IMAD.HI.U32 R24, R20, R24, RZ ;  /* 0x0000001814181227 */ /* 0x001fca00078e00ff */
[----:B------:R-:W-:-:S07]  /*14410*/  @P1 SHF.R.U32.HI R20, RZ, R25, R24 ;  /* 0x00000019ff141219 */ /* 0x000fce0000011618 */
.L_x_1424:
[----:B------:R-:W-:Y:S05]  /*14420*/  BSYNC B0 ;  /* 0x0000000000007941 */ /* 0x000fea0003800000 */
.L_x_1422:
[----:B------:R-:W-:-:S05]  /*14430*/  IMAD R15, R20, R15, R15 ;  /* 0x0000000f140f7224 */ /* 0x000fca00078e020f */
[----:B------:R-:W-:-:S07]  /*14440*/  VIMNMX R14, R14, R15, PT ;  /* 0x0000000f0e0e7248 */ /* 0x000fce0003fe0100 */
.L_x_1421:
[----:B------:R-:W-:Y:S01]  /*14450*/  IMAD.HI R14, R14, 0x2aaaaaab, RZ ;  /* 0x2aaaaaab0e0e7827 */ /* 0x000fe200078e02ff */
[----:B------:R-:W-:Y:S01]  /*14460*/  ULDC UR24, c[0x0][0x9e4] ;  /* 0x0002790000187ab9 */ /* 0x000fe20000000800 */
[----:B------:R-:W-:Y:S01]  /*14470*/  ULDC UR4, c[0x0][0x9e4] ;  /* 0x0002790000047ab9 */ /* 0x000fe20000000800 */
[----:B------:R-:W-:Y:S01]  /*14480*/  ULDC UR5, c[0x0][0x988] ;  /* 0x0002620000057ab9 */ /* 0x000fe20000000800 */
[----:B------:R-:W-:Y:S01]  /*14490*/  ULDC UR7, c[0x0][0x988] ;  /* 0x0002620000077ab9 */ /* 0x000fe20000000800 */
[----:B------:R-:W-:Y:S01]  /*144a0*/  SHF.R.U32.HI R15, RZ, 0x1f, R14 ;  /* 0x0000001fff0f7819 */ /* 0x000fe2000001160e */
[----:B------:R-:W-:Y:S01]  /*144b0*/  ULDC UR6, c[0x0][0x988] ;  /* 0x0002620000067ab9 */ /* 0x000fe20000000800 */
[----:B------:R-:W-:Y:S01]  /*144c0*/  ULDC UR26, c[0x0][0x9e0] ;  /* 0x00027800001a7ab9 */ /* 0x000fe20000000800 */
[----:B------:R-:W-:Y:S01]  /*144d0*/  ULDC UR25, c[0x0][0x9e0] ;  /* 0x0002780000197ab9 */ /* 0x000fe20000000800 */
[----:B------:R-:W-:Y:S02]  /*144e0*/  LEA.HI.SX32 R15, R14, R15, 0x1b ;  /* 0x0000000f0e0f7211 */ /* 0x000fe400078fdaff */
[----:B------:R-:W-:-:S02]  /*144f0*/  CS2R R182, SRZ ;  /* 0x0000000000b67805 */ /* 0x000fc4000001ff00 */
[----:B------:R-:W-:Y:S02]  /*14500*/  CS2R R180, SRZ ;  /* 0x0000000000b47805 */ /* 0x000fe4000001ff00 */
[----:B------:R-:W-:Y:S02]  /*14510*/  CS2R R178, SRZ ;  /* 0x0000000000b27805 */ /* 0x000fe4000001ff00 */
[----:B------:R-:W-:Y:S02]  /*14520*/  VIMNMX R228, R220, R15, !PT ;  /* 0x0000000fdce47248 */ /* 0x000fe40007fe0100 */
[----:B------:R-:W-:Y:S02]  /*14530*/  CS2R R176, SRZ ;  /* 0x0000000000b07805 */ /* 0x000fe4000001ff00 */
[----:B------:R-:W-:Y:S02]  /*14540*/  CS2R R174, SRZ ;  /* 0x0000000000ae7805 */ /* 0x000fe4000001ff00 */
[----:B------:R-:W-:-:S02]  /*14550*/  CS2R R172, SRZ ;  /* 0x0000000000ac7805 */ /* 0x000fc4000001ff00 */
[----:B------:R-:W-:Y:S02]  /*14560*/  ISETP.GE.AND P1, PT, R0, R228, PT ;  /* 0x000000e40000720c */ /* 0x000fe40003f26270 */
        /* <DEDUP_REMOVED lines=25> */
[----:B------:R-:W-:Y:S01]  /*14700*/  CS2R R120, SRZ ;  /* 0x0000000000787805 */ /* 0x000fe2000001ff00 */
[----:B------:R-:W-:Y:S06]  /*14710*/  @!P1 BRA `(.L_x_1425) ;  /* 0x0000005400d09947 */ /* 0x000fec0003800000 */
[----:B------:R-:W-:-:S07]  /*14720*/  IMAD.MOV.U32 R183, RZ, RZ, RZ ;  /* 0x000000ffffb77224 */ /* 0x000fce00078e00ff */
.L_x_1444:
[----:B------:R-:W-:Y:S01]  /*14730*/  VIADD R229, R211, 0x1 ;  /* 0x00000001d3e57836 */ /* 0x000fe20000000000 */
[----:B------:R-:W-:Y:S05]  /*14740*/  YIELD ;  /* 0x0000000000007946 */ /* 0x000fea0003800000 */
[----:B------:R-:W-:-:S04]  /*14750*/  ISETP.NE.AND P1, PT, R229, 0x2, PT ;  /* 0x00000002e500780c */ /* 0x000fc80003f25270 */
[----:B------:R-:W-:Y:S02]  /*14760*/  SEL R15, RZ, 0x1, P1 ;  /* 0x00000001ff0f7807 */ /* 0x000fe40000800000 */
[----:B------:R-:W-:Y:S02]  /*14770*/  SEL R229, R229, RZ, P1 ;  /* 0x000000ffe5e57207 */ /* 0x000fe40000800000 */
[----:B------:R-:W-:Y:S02]  /*14780*/  ISETP.NE.AND P1, PT, R218, RZ, PT ;  /* 0x000000ffda00720c */ /* 0x000fe40003f25270 */
[----:B------:R-:W-:-:S11]  /*14790*/  LOP3.LUT R230, R210, R15, RZ, 0x3c, !PT ;  /* 0x0000000fd2e67212 */ /* 0x000fd600078e3cff */
[----:B------:R-:W-:Y:S05]  /*147a0*/  @P1 BRA `(.L_x_1426) ;  /* 0x0000000000381947 */ /* 0x000fea0003800000 */
[----:B------:R-:W-:-:S05]  /*147b0*/  IMAD.U32 R14, RZ, RZ, UR41 ;  /* 0x00000029ff0e7e24 */ /* 0x000fca000f8e00ff */
[----:B------:R-:W-:-:S13]  /*147c0*/  ISETP.NE.AND P3, PT, R14, 0x3, PT ;  /* 0x000000030e00780c */ /* 0x000fda0003f65270 */
[----:B------:R-:W-:Y:S05]  /*147d0*/  @!P3 BRA `(.L_x_1427) ;  /* 0x000000000004b947 */ /* 0x000fea0003800000 */
[----:B------:R-:W-:Y:S01]  /*147e0*/  BPT.TRAP 0x1 ;  /* 0x000000040000795c */ /* 0x000fe20000300000 */
.L_x_1427:
[----:B------:R-:W-:Y:S01]  /*147f0*/  IMAD R15, R229, 0x8, R17 ;  /* 0x00000008e50f7824 */ /* 0x000fe200078e0211 */
[----:B------:R-:W-:-:S04]  /*14800*/  SHF.L.U32 R14, R230, 0x1f, RZ ;  /* 0x0000001fe60e7819 */ /* 0x000fc800000006ff */
[----:B------:R0:W1:Y:S01]  /*14810*/  SYNCS.PHASECHK.TRANS64.TRYWAIT P2, [R15+URZ+0x28830], R14 ;  /* 0x0288300e0f0075a7 */ /* 0x000062000804017f */
[----:B------:R-:W-:Y:S05]  /*14820*/  @!P3 BRA `(.L_x_1428) ;  /* 0x000000000004b947 */ /* 0x000fea0003800000 */
[----:B------:R-:W-:Y:S01]  /*14830*/  BPT.TRAP 0x1 ;  /* 0x000000040000795c */ /* 0x000fe20000300000 */
.L_x_1428:
[----:B------:R-:W-:Y:S04]  /*14840*/  BSSY B0, `(.L_x_1426) ;  /* 0x0000004000007945 */ /* 0x000fe80003800000 */
[----:B-1----:R-:W-:Y:S05]  /*14850*/  @P2 BRA `(.L_x_1429) ;  /* 0x0000000000082947 */ /* 0x002fea0003800000 */
[----:B------:R-:W1:Y:S02]  /*14860*/  SYNCS.PHASECHK.TRANS64.TRYWAIT P2, [R15+URZ+0x28830], R14 ;  /* 0x0288300e0f0075a7 */ /* 0x000e64000804017f */
[----:B-1----:R-:W-:Y:S05]  /*14870*/  @!P2 BRA `(.L_x_1430) ;  /* 0x00000194005ca947 */ /* 0x002fea0003800000 */
.L_x_1429:
[----:B------:R-:W-:Y:S05]  /*14880*/  BSYNC B0 ;  /* 0x0000000000007941 */ /* 0x000fea0003800000 */
.L_x_1426:
[----:B01----:R-:W0:Y:S01]  /*14890*/  S2R R14, SR_TID.X ;  /* 0x00000000000e7919 */ /* 0x003e220000002100 */
[----:B------:R-:W-:Y:S05]  /*148a0*/  WARPSYNC.ALL ;  /* 0x0000000000007948 */ /* 0x000fea0003800000 */
[----:B------:R-:W-:Y:S01]  /*148b0*/  IMAD.MOV.U32 R15, RZ, RZ, 0x40000040 ;  /* 0x40000040ff0f7424 */ /* 0x000fe200078e00ff */
[----:B------:R-:W-:Y:S01]  /*148c0*/  R2UR UR8, R6 ;  /* 0x00000000060872ca */ /* 0x000fe200000e0000 */
[----:B------:R-:W-:Y:S01]  /*148d0*/  IMAD.MOV.U32 R25, RZ, RZ, 0x40000040 ;  /* 0x40000040ff197424 */ /* 0x000fe200078e00ff */
[----:B------:R-:W-:Y:S02]  /*148e0*/  R2UR UR9, R7 ;  /* 0x00000000070972ca */ /* 0x000fe400000e0000 */
[----:B------:R-:W-:-:S02]  /*148f0*/  R2UR UR11, R15 ;  /* 0x000000000f0b72ca */ /* 0x000fc400000e0000 */
[----:B------:R-:W-:Y:S02]  /*14900*/  R2UR UR19, R25 ;  /* 0x00000000191372ca */ /* 0x000fe400000e0000 */
[----:B------:R-:W-:Y:S02]  /*14910*/  R2UR UR12, R12 ;  /* 0x000000000c0c72ca */ /* 0x000fe400000e0000 */
[----:B------:R-:W-:Y:S02]  /*14920*/  R2UR UR13, R13 ;  /* 0x000000000d0d72ca */ /* 0x000fe400000e0000 */
[----:B------:R-:W-:Y:S02]  /*14930*/  R2UR UR16, R10 ;  /* 0x000000000a1072ca */ /* 0x000fe400000e0000 */
[----:B------:R-:W-:Y:S02]  /*14940*/  R2UR UR17, R11 ;  /* 0x000000000b1172ca */ /* 0x000fe400000e0000 */
[----:B------:R-:W-:-:S02]  /*14950*/  R2UR UR23, R15 ;  /* 0x000000000f1772ca */ /* 0x000fc400000e0000 */
[----:B------:R-:W-:Y:S02]  /*14960*/  R2UR UR20, R8 ;  /* 0x00000000081472ca */ /* 0x000fe400000e0000 */
[----:B------:R-:W-:Y:S02]  /*14970*/  R2UR UR21, R9 ;  /* 0x00000000091572ca */ /* 0x000fe400000e0000 */
[----:B0-----:R-:W-:Y:S01]  /*14980*/  SHF.R.U32.HI R20, RZ, 0x7, R14 ;  /* 0x00000007ff147819 */ /* 0x001fe2000001160e */
[----:B------:R-:W-:-:S04]  /*14990*/  IMAD R14, R229, 0x600, R5 ;  /* 0x00000600e50e7824 */ /* 0x000fc800078e0205 */
[----:B------:R-:W-:Y:S01]  /*149a0*/  VIADD R21, R20, 0x8 ;  /* 0x0000000814157836 */ /* 0x000fe20000000000 */
[C---:B------:R-:W-:Y:S01]  /*149b0*/  R2UR UR10, R14.reuse ;  /* 0x000000000e0a72ca */ /* 0x040fe200000e0000 */
[C---:B------:R-:W-:Y:S02]  /*149c0*/  VIADD R24, R14.reuse, 0x4 ;  /* 0x000000040e187836 */ /* 0x040fe40000000000 */
[C---:B------:R-:W-:Y:S01]  /*149d0*/  VIADD R20, R14.reuse, 0x2 ;  /* 0x000000020e147836 */ /* 0x040fe20000000000 */
[----:B------:R0:W-:Y:S01]  /*149e0*/  BAR.SYNC.DEFER_BLOCKING R21, 0x100 ;  /* 0x000400150000751d */ /* 0x0001e20000010000 */
[----:B------:R-:W-:Y:S01]  /*149f0*/  VIADD R14, R14, 0x6 ;  /* 0x000000060e0e7836 */ /* 0x000fe20000000000 */
[----:B------:R-:W-:Y:S02]  /*14a00*/  R2UR UR18, R24 ;  /* 0x00000000181272ca */ /* 0x000fe400000e0000 */
[----:B------:R-:W-:Y:S02]  /*14a10*/  R2UR UR14, R20 ;  /* 0x00000000140e72ca */ /* 0x000fe400000e0000 */
[----:B------:R-:W-:Y:S01]  /*14a20*/  R2UR UR22, R14 ;  /* 0x000000000e1672ca */ /* 0x000fe200000e0000 */
[----:B0-----:R-:W-:-:S05]  /*14a30*/  IMAD.MOV.U32 R21, RZ, RZ, 0x40000040 ;  /* 0x40000040ff157424 */ /* 0x001fca00078e00ff */
[----:B------:R-:W-:Y:S01]  /*14a40*/  R2UR UR15, R21 ;  /* 0x00000000150f72ca */ /* 0x000fe200000e0000 */
        /* <DEDUP_REMOVED lines=12> */
[----:B------:R-:W-:Y:S05]  /*14b10*/  @P1 BRA `(.L_x_1431) ;  /* 0x0000000000301947 */ /* 0x000fea0003800000 */
[----:B------:R-:W-:-:S05]  /*14b20*/  IMAD.U32 R21, RZ, RZ, UR41 ;  /* 0x00000029ff157e24 */ /* 0x000fca000f8e00ff */
[----:B------:R-:W-:-:S13]  /*14b30*/  ISETP.NE.AND P2, PT, R21, 0x3, PT ;  /* 0x000000031500780c */ /* 0x000fda0003f45270 */
[----:B------:R-:W-:Y:S05]  /*14b40*/  @!P2 BRA `(.L_x_1432) ;  /* 0x000000000004a947 */ /* 0x000fea0003800000 */
[----:B------:R-:W-:Y:S01]  /*14b50*/  BPT.TRAP 0x1 ;  /* 0x000000040000795c */ /* 0x000fe20000300000 */
.L_x_1432:
[----:B------:R-:W-:Y:S01]  /*14b60*/  SHF.L.U32 R14, R210, 0x1f, RZ ;  /* 0x0000001fd20e7819 */ /* 0x000fe200000006ff */
[----:B------:R-:W-:-:S04]  /*14b70*/  IMAD R15, R211, 0x8, R17 ;  /* 0x00000008d30f7824 */ /* 0x000fc800078e0211 */
[----:B------:R0:W1:Y:S01]  /*14b80*/  SYNCS.PHASECHK.TRANS64.TRYWAIT P1, [R15+URZ+0x28850], R14 ;  /* 0x0288500e0f0075a7 */ /* 0x000062000802017f */
[----:B------:R-:W-:Y:S05]  /*14b90*/  @!P2 BRA `(.L_x_1433) ;  /* 0x000000000004a947 */ /* 0x000fea0003800000 */
[----:B------:R-:W-:Y:S01]  /*14ba0*/  BPT.TRAP 0x1 ;  /* 0x000000040000795c */ /* 0x000fe20000300000 */
.L_x_1433:
[----:B-1----:R-:W-:Y:S05]  /*14bb0*/  @P1 BRA `(.L_x_1431) ;  /* 0x0000000000081947 */ /* 0x002fea0003800000 */
[----:B------:R-:W1:Y:S02]  /*14bc0*/  SYNCS.PHASECHK.TRANS64.TRYWAIT P1, [R15+URZ+0x28850], R14 ;  /* 0x0288500e0f0075a7 */ /* 0x000e64000802017f */
[----:B-1----:R-:W-:Y:S05]  /*14bd0*/  @!P1 BRA `(.L_x_1434) ;  /* 0x0000019000989947 */ /* 0x002fea0003800000 */
.L_x_1431:
[----:B01----:R-:W-:Y:S01]  /*14be0*/  VIADD R14, R17, 0x400 ;  /* 0x00000400110e7836 */ /* 0x003fe20000000000 */
[----:B------:R-:W-:Y:S05]  /*14bf0*/  WARPSYNC.ALL ;  /* 0x0000000000007948 */ /* 0x000fea0003800000 */
[----:B------:R-:W-:Y:S01]  /*14c00*/  SHF.R.U32.HI R14, RZ, 0x4, R14 ;  /* 0x00000004ff0e7819 */ /* 0x000fe2000001160e */
[----:B------:R-:W-:Y:S01]  /*14c10*/  IMAD.MOV.U32 R15, RZ, RZ, -0x7fffffe0 ;  /* 0x80000020ff0f7424 */ /* 0x000fe200078e00ff */
[----:B------:R-:W-:Y:S01]  /*14c20*/  WARPGROUP.ARRIVE ;  /* 0x00000000000079c5 */ /* 0x000fe20000000000 */
[----:B------:R-:W-:Y:S01]  /*14c30*/  IMAD.MOV.U32 R21, RZ, RZ, -0x7fffffe0 ;  /* 0x80000020ff157424 */ /* 0x000fe200078e00ff */
[----:B------:R-:W-:-:S04]  /*14c40*/  LOP3.LUT R14, R14, 0x3fff, RZ, 0xc0, !PT ;  /* 0x00003fff0e0e7812 */ /* 0x000fc800078ec0ff */
[----:B------:R-:W0:Y:S01]  /*14c50*/  S2R R210, SR_TID.X ;  /* 0x0000000000d27919 */ /* 0x000e220000002100 */
[----:B------:R-:W-:Y:S01]  /*14c60*/  R2UR UR11, R15 ;  /* 0x000000000f0b72ca */ /* 0x000fe200000e0000 */
[----:B------:R-:W-:Y:S01]  /*14c70*/  FMUL.FTZ R15, R2, R24 ;  /* 0x00000018020f7220 */ /* 0x000fe20000410000 */
[----:B------:R-:W-:Y:S01]  /*14c80*/  LOP3.LUT R14, R14, 0x10000, RZ, 0xfc, !PT ;  /* 0x000100000e0e7812 */ /* 0x000fe200078efcff */
[C---:B------:R-:W-:Y:S01]  /*14c90*/  FMUL.FTZ R24, R2.reuse, R27 ;  /* 0x0000001b02187220 */ /* 0x040fe20000410000 */
[C---:B------:R-:W-:Y:S01]  /*14ca0*/  FMUL.FTZ R27, R2.reuse, R30 ;  /* 0x0000001e021b7220 */ /* 0x040fe20000410000 */
[C---:B------:R-:W-:Y:S01]  /*14cb0*/  FMUL.FTZ R30, R2.reuse, R33 ;  /* 0x00000021021e7220 */ /* 0x040fe20000410000 */
[C---:B------:R-:W-:Y:S01]  /*14cc0*/  FMUL.FTZ R33, R2.reuse, R36 ;  /* 0x0000002402217220 */ /* 0x040fe20000410000 */
[----:B------:R-:W-:Y:S02]  /*14cd0*/  IMAD R14, R211, 0x600, R14 ;  /* 0x00000600d30e7824 */ /* 0x000fe400078e020e */
[C---:B------:R-:W-:Y:S01]  /*14ce0*/  FMUL.FTZ R36, R2.reuse, R39 ;  /* 0x0000002702247220 */ /* 0x040fe20000410000 */
[C---:B------:R-:W-:Y:S01]  /*14cf0*/  FMUL.FTZ R39, R2.reuse, R42 ;  /* 0x0000002a02277220 */ /* 0x040fe20000410000 */
[----:B------:R-:W-:Y:S01]  /*14d00*/  FMUL.FTZ R42, R2, R45 ;  /* 0x0000002d022a7220 */ /* 0x000fe20000410000 */
[C---:B------:R-:W-:Y:S01]  /*14d10*/  VIADD R20, R14.reuse, 0x2 ;  /* 0x000000020e147836 */ /* 0x040fe20000000000 */
[----:B------:R-:W-:Y:S01]  /*14d20*/  R2UR UR10, R14 ;  /* 0x000000000e0a72ca */ /* 0x000fe200000e0000 */
[----:B------:R-:W-:Y:S01]  /*14d30*/  IMAD.MOV.U32 R45, RZ, RZ, -0x7fffffe0 ;  /* 0x80000020ff2d7424 */ /* 0x000fe200078e00ff */
[----:B------:R-:W-:Y:S01]  /*14d40*/  ISETP.NE.AND P2, PT, R232, 0x1, PT ;  /* 0x00000001e800780c */ /* 0x000fe20003f45270 */
        /* <DEDUP_REMOVED lines=9> */
[----:B------:R-:W-:Y:S01]  /*14de0*/  LOP3.LUT P1, RZ, R16, 0x1000, RZ, 0xc0, !PT ;  /* 0x0000100010ff7812 */ /* 0x000fe2000782c0ff */
[----:B------:R-:W-:Y:S01]  /*14df0*/  QGMMA.64x128x32.F32.E4M3.E4M3 R120, R204, gdesc[UR8], R120, gsb0 ;  /* 0x01e00008cc787df3 */ /* 0x000fe20008000878 */
[----:B------:R-:W-:Y:S01]  /*14e00*/  R2UR UR10, R20 ;  /* 0x00000000140a72ca */ /* 0x000fe200000e0000 */
[----:B------:R-:W-:Y:S01]  /*14e10*/  VIADD R20, R14, 0x200 ;  /* 0x000002000e147836 */ /* 0x000fe20000000000 */
[----:B------:R-:W-:Y:S01]  /*14e20*/  R2UR UR11, R21 ;  /* 0x00000000150b72ca */ /* 0x000fe200000e0000 */
[----:B------:R-:W-:Y:S01]  /*14e30*/  IMAD.MOV.U32 R21, RZ, RZ, -0x7fffffe0 ;  /* 0x80000020ff157424 */ /* 0x000fe200078e00ff */
[----:B------:R-:W1:Y:S01]  /*14e40*/  MUFU.TANH R15, R15 ;  /* 0x0000000f000f7308 */ /* 0x000e620000002400 */
[----:B0-----:R-:W-:-:S07]  /*14e50*/  SHF.R.U32.HI R210, RZ, 0x7, R210 ;  /* 0x00000007ffd27819 */ /* 0x001fce00000116d2 */
[----:B------:R-:W0:Y:S08]  /*14e60*/  MUFU.TANH R24, R24 ;  /* 0x0000001800187308 */ /* 0x000e300000002400 */
[----:B------:R-:W2:Y:S08]  /*14e70*/  MUFU.TANH R27, R27 ;  /* 0x0000001b001b7308 */ /* 0x000eb00000002400 */
[----:B------:R-:W3:Y:S08]  /*14e80*/  MUFU.TANH R30, R30 ;  /* 0x0000001e001e7308 */ /* 0x000ef00000002400 */
        /* <DEDUP_REMOVED lines=31> */
[C---:B------:R-:W-:Y:S01]  /*15080*/  FMUL.FTZ R20, R2.reuse, R25 ;  /* 0x0000001902147220 */ /* 0x040fe20000410000 */
[----:B------:R-:W-:Y:S01]  /*15090*/  R2UR UR11, R21 ;  /* 0x00000000150b72ca */ /* 0x000fe200000e0000 */
        /* <DEDUP_REMOVED lines=72> */
[----:B------:R-:W-:Y:S01]  /*15520*/  FMUL.FTZ R110, R2, R115 ;  /* 0x00000073026e7220 */ /* 0x000fe20000410000 */
        /* <DEDUP_REMOVED lines=13> */
[----:B------:R-:W-:Y:S02]  /*15600*/  R2UR UR11, R45 ;  /* 0x000000002d0b72ca */ /* 0x000fe400000e0000 */
[----:B------:R-:W5:Y:S04]  /*15610*/  @P2 LDC R45, c[0x0][0x44c] ;  /* 0x00011300ff2d2b82 */ /* 0x000f680000000800 */
        /* <DEDUP_REMOVED lines=17> */
[----:B------:R-:W-:-:S07]  /*15730*/  WARPGROUP.DEPBAR.LE gsb0, 0x0 ;  /* 0x00008000000079c5 */ /* 0x000fce0000010000 */
[----:B------:R1:W0:Y:S01]  /*15740*/  MUFU.TANH R188, R44 ;  /* 0x0000002c00bc7308 */ /* 0x0002220000002400 */
[----:B------:R-:W-:Y:S01]  /*15750*/  WARPGROUP.ARRIVE ;  /* 0x00000000000079c5 */ /* 0x000fe20000000000 */
[C---:B------:R-:W-:Y:S01]  /*15760*/  FMUL.FTZ R189, R2.reuse, R104 ;  /* 0x0000006802bd7220 */ /* 0x040fe20000410000 */
[C---:B------:R-:W-:Y:S01]  /*15770*/  FMUL.FTZ R104, R2.reuse, R107 ;  /* 0x0000006b02687220 */ /* 0x040fe20000410000 */
[C---:B------:R-:W-:Y:S01]  /*15780*/  FMUL.FTZ R107, R2.reuse, R108 ;  /* 0x0000006c026b7220 */ /* 0x040fe20000410000 */
[C---:B------:R-:W-:Y:S01]  /*15790*/  FMUL.FTZ R108, R2.reuse, R109 ;  /* 0x0000006d026c7220 */ /* 0x040fe20000410000 */
[----:B------:R-:W-:Y:S02]  /*157a0*/  FMUL.FTZ R109, R2, R114 ;  /* 0x00000072026d7220 */ /* 0x000fe40000410000 */
[----:B------:R-:W0:Y:S01]  /*157b0*/  MUFU.TANH R58, R58 ;  /* 0x0000003a003a7308 */ /* 0x000e220000002400 */
[----:B-1----:R-:W-:-:S05]  /*157c0*/  VIADD R44, R14, 0x402 ;  /* 0x000004020e2c7836 */ /* 0x002fca0000000000 */
[----:B------:R-:W-:Y:S02]  /*157d0*/  R2UR UR10, R44 ;  /* 0x000000002c0a72ca */ /* 0x000fe400000e0000 */
[----:B------:R-:W1:Y:S08]  /*157e0*/  MUFU.TANH R59, R59 ;  /* 0x0000003b003b7308 */ /* 0x000e700000002400 */
[----:B------:R-:W0:Y:S03]  /*157f0*/  MUFU.TANH R60, R60 ;  /* 0x0000003c003c7308 */ /* 0x000e260000002400 */
[----:B------:R-:W-:Y:S05]  /*15800*/  QGMMA.64x128x32.F32.E4M3.E4M3 R120, R184, gdesc[UR8], R120, gsb0 ;  /* 0x01e00008b8787df3 */ /* 0x000fea0008000878 */
        /* <DEDUP_REMOVED lines=19> */
[----:B------:R-:W2:Y:S01]  /*15940*/  @P2 LDC R185, c[0x0][0x450] ;  /* 0x00011400ffb92b82 */ /* 0x000ea20000000800 */
[----:B------:R-:W-:Y:S02]  /*15950*/  IMAD.IADD R184, R224, 0x1, R217 ;  /* 0x00000001e0b87824 */ /* 0x000fe400078e02d9 */
[----:B------:R-:W-:Y:S02]  /*15960*/  VIADD R186, R118, 0x1 ;  /* 0x0000000176ba7836 */ /* 0x000fe40000000000 */
[----:B-----5:R-:W-:Y:S01]  /*15970*/  @P2 IMAD.HI.U32 R44, R184, R45, RZ ;  /* 0x0000002db82c2227 */ /* 0x020fe200078e00ff */
[----:B------:R-:W0:Y:S03]  /*15980*/  MUFU.TANH R79, R79 ;  /* 0x0000004f004f7308 */ /* 0x000e260000002400 */
[----:B------:R-:W-:Y:S02]  /*15990*/  @!P0 IMAD R45, R229, 0x8, R17 ;  /* 0x00000008e52d8824 */ /* 0x000fe400078e0211 */
[----:B------:R-:W-:-:S03]  /*159a0*/  IMAD R115, R219, -0x2, R186 ;  /* 0xfffffffedb737824 */ /* 0x000fc600078e02ba */
[----:B------:R-:W0:Y:S02]  /*159b0*/  MUFU.TANH R80, R80 ;  /* 0x0000005000507308 */ /* 0x000e240000002400 */
[----:B------:R-:W-:Y:S01]  /*159c0*/  IADD3 R186, -R214, R115, R215 ;  /* 0x00000073d6ba7210 */ /* 0x000fe20007ffe1d7 */
[----:B------:R-:W-:-:S04]  /*159d0*/  VIADD R115, R115, 0xffffffff ;  /* 0xffffffff73737836 */ /* 0x000fc80000000000 */
[C---:B------:R-:W-:Y:S01]  /*159e0*/  VIADD R187, R186.reuse, UR26 ;  /* 0x0000001ababb7c36 */ /* 0x040fe20008000000 */
[----:B------:R-:W0:Y:S01]  /*159f0*/  MUFU.TANH R81, R81 ;  /* 0x0000005100517308 */ /* 0x000e220000002400 */
[----:B------:R-:W-:Y:S01]  /*15a00*/  VIADD R186, R186, UR27 ;  /* 0x0000001bbaba7c36 */ /* 0x000fe20008000000 */
[----:B--2---:R-:W-:Y:S01]  /*15a10*/  @P2 SHF.R.U32.HI R184, RZ, R185, R44 ;  /* 0x000000b9ffb82219 */ /* 0x004fe2000001162c */
[----:B------:R-:W-:Y:S01]  /*15a20*/  @!P0 VIADD R44, R45, 0x28840 ;  /* 0x000288402d2c8836 */ /* 0x000fe20000000000 */
[----:B------:R-:W-:-:S04]  /*15a30*/  IADD3 R45, -R210, 0xb, RZ ;  /* 0x0000000bd22d7810 */ /* 0x000fc80007ffe1ff */
[----:B------:R-:W-:Y:S01]  /*15a40*/  @!P0 PRMT R114, RZ, 0x654, R44 ;  /* 0x00000654ff728816 */ /* 0x000fe2000000002c */
[----:B------:R2:W-:Y:S06]  /*15a50*/  BAR.ARV R45, 0x100 ;  /* 0x0004002d0000751d */ /* 0x0005ec0000002000 */
[----:B------:R5:W-:Y:S01]  /*15a60*/  @!P0 SYNCS.ARRIVE.TRANS64.RED.A1T0 RZ, [R114+URZ], RZ ;  /* 0x000000ff72ff89a7 */ /* 0x000be2000810043f */
[----:B------:R-:W0:Y:S01]  /*15a70*/  MUFU.TANH R82, R82 ;  /* 0x0000005200527308 */ /* 0x000e220000002400 */
[----:B------:R-:W3:Y:S01]  /*15a80*/  SHFL.IDX PT, R44, R184, RZ, 0x1c1f ;  /* 0x001c1fffb82c7589 */ /* 0x000ee200000e0000 */
[----:B-----5:R-:W-:-:S06]  /*15a90*/  FMUL.FTZ R114, R2, R119 ;  /* 0x0000007702727220 */ /* 0x020fcc0000410000 */
[----:B------:R-:W0:Y:S08]  /*15aa0*/  MUFU.TANH R83, R83 ;  /* 0x0000005300537308 */ /* 0x000e300000002400 */
[----:B------:R-:W0:Y:S08]  /*15ab0*/  MUFU.TANH R84, R84 ;  /* 0x0000005400547308 */ /* 0x000e300000002400 */
[----:B------:R-:W0:Y:S01]  /*15ac0*/  MUFU.TANH R85, R85 ;  /* 0x0000005500557308 */ /* 0x000e220000002400 */
[----:B---3--:R-:W-:-:S02]  /*15ad0*/  IMAD.IADD R185, R187, 0x1, R44 ;  /* 0x00000001bbb97824 */ /* 0x008fc400078e022c */
[----:B------:R-:W-:-:S05]  /*15ae0*/  IMAD.IADD R119, R186, 0x1, R44 ;  /* 0x00000001ba777824 */ /* 0x000fca00078e022c */
[----:B------:R-:W3:Y:S08]  /*15af0*/  MUFU.TANH R86, R86 ;  /* 0x0000005600567308 */ /* 0x000ef00000002400 */
        /* <DEDUP_REMOVED lines=8> */
[----:B------:R2:W0:Y:S08]  /*15b80*/  MUFU.TANH R14, R189 ;  /* 0x000000bd000e7308 */ /* 0x0004300000002400 */
        /* <DEDUP_REMOVED lines=18> */
[----:B------:R-:W-:Y:S01]  /*15cb0*/  IMAD.U32 R190, RZ, RZ, UR24 ;  /* 0x00000018ffbe7e24 */ /* 0x000fe2000f8e00ff */
[----:B------:R-:W-:-:S04]  /*15cc0*/  LOP3.LUT R189, RZ, R189, RZ, 0x33, !PT ;  /* 0x000000bdffbd7212 */ /* 0x000fc800078e33ff */
[----:B------:R-:W-:-:S13]  /*15cd0*/  ISETP.NE.AND P1, PT, R190, 0x1, PT ;  /* 0x00000001be00780c */ /* 0x000fda0003f25270 */
[----:B------:R-:W1:Y:S02]  /*15ce0*/  @P1 LDC.64 R44, c[0x0][0x9e8] ;  /* 0x00027a00ff2c1b82 */ /* 0x000e640000000a00 */
[----:B-1----:R-:W-:-:S05]  /*15cf0*/  @P1 IMAD.HI.U32 R44, R189, R44, RZ ;  /* 0x0000002cbd2c1227 */ /* 0x002fca00078e00ff */
[----:B------:R-:W-:-:S04]  /*15d00*/  @P1 SHF.R.U32.HI R189, RZ, R45, R44 ;  /* 0x0000002dffbd1219 */ /* 0x000fc8000001162c */
[----:B------:R-:W-:Y:S01]  /*15d10*/  LOP3.LUT R189, RZ, R189, RZ, 0x33, !PT ;  /* 0x000000bdffbd7212 */ /* 0x000fe200078e33ff */
[----:B------:R-:W-:Y:S06]  /*15d20*/  BRA `(.L_x_1438) ;  /* 0x0000000000147947 */ /* 0x000fec0003800000 */
.L_x_1437:
[----:B------:R-:W-:-:S05]  /*15d30*/  IMAD.U32 R190, RZ, RZ, UR24 ;  /* 0x00000018ffbe7e24 */ /* 0x000fca000f8e00ff */
[----:B------:R-:W-:-:S13]  /*15d40*/  ISETP.NE.AND P1, PT, R190, 0x1, PT ;  /* 0x00000001be00780c */ /* 0x000fda0003f25270 */
[----:B------:R-:W1:Y:S02]  /*15d50*/  @P1 LDC.64 R44, c[0x0][0x9e8] ;  /* 0x00027a00ff2c1b82 */ /* 0x000e640000000a00 */
[----:B-1----:R-:W-:-:S05]  /*15d60*/  @P1 IMAD.HI.U32 R44, R189, R44, RZ ;  /* 0x0000002cbd2c1227 */ /* 0x002fca00078e00ff */
[----:B------:R-:W-:-:S07]  /*15d70*/  @P1 SHF.R.U32.HI R189, RZ, R45, R44 ;  /* 0x0000002dffbd1219 */ /* 0x000fce000001162c */
.L_x_1438:
[----:B------:R-:W-:Y:S05]  /*15d80*/  BSYNC B0 ;  /* 0x0000000000007941 */ /* 0x000fea0003800000 */
.L_x_1436:
[----:B------:R-:W-:-:S05]  /*15d90*/  IMAD R44, R189, R190, R115 ;  /* 0x000000bebd2c7224 */ /* 0x000fca00078e0273 */
[----:B------:R-:W-:Y:S02]  /*15da0*/  VIADDMNMX R185, R44, R190, R185, PT ;  /* 0x000000be2cb97246 */ /* 0x000fe400038001b9 */
[----:B------:R-:W-:-:S07]  /*15db0*/  VIMNMX R119, R119, R44, !PT ;  /* 0x0000002c77777248 */ /* 0x000fce0007fe0100 */
.L_x_1435:
[----:B------:R-:W2:Y:S01]  /*15dc0*/  LDL.LU R189, [R1] ;  /* 0x0000000001bd7983 */ /* 0x000ea20000300800 */
[C---:B------:R-:W-:Y:S02]  /*15dd0*/  ISETP.GE.AND P1, PT, R118.reuse, 0x2, PT ;  /* 0x000000027600780c */ /* 0x040fe40003f26270 */
[----:B------:R-:W-:Y:S01]  /*15de0*/  ISETP.GE.AND P3, PT, R118, 0x9, PT ;  /* 0x000000097600780c */ /* 0x000fe20003f66270 */
[----:B------:R-:W1:Y:S01]  /*15df0*/  SHFL.IDX PT, R45, R184, 0x1, 0x1c1f ;  /* 0x003c1f00b82d7f89 */ /* 0x000e6200000e0000 */
[----:B------:R-:W-:Y:S02]  /*15e00*/  ISETP.GT.AND P2, PT, R119, 0x1, !P1 ;  /* 0x000000017700780c */ /* 0x000fe40004f44270 */
[----:B------:R-:W-:Y:S02]  /*15e10*/  LOP3.LUT R16, R16, 0xfffffdff, RZ, 0xc0, !PT ;  /* 0xfffffdff10107812 */ /* 0x000fe400078ec0ff */
[----:B------:R-:W-:-:S04]  /*15e20*/  ISETP.LT.OR P2, PT, R185, 0x2, P2 ;  /* 0x00000002b900780c */ /* 0x000fc80001741670 */
[----:B0-----:R-:W-:Y:S02]  /*15e30*/  FSEL R20, R20, -INF , !P2 ;  /* 0xff80000014147808 */ /* 0x001fe40005000000 */
[----:B------:R-:W-:-:S04]  /*15e40*/  ISETP.GT.AND P2, PT, R119, 0x8, !P3 ;  /* 0x000000087700780c */ /* 0x000fc80005f44270 */
[----:B------:R-:W-:-:S04]  /*15e50*/  ISETP.LT.OR P2, PT, R185, 0x9, P2 ;  /* 0x00000009b900780c */ /* 0x000fc80001741670 */
[----:B------:R-:W-:Y:S01]  /*15e60*/  FSEL R25, R25, -INF , !P2 ;  /* 0xff80000019197808 */ /* 0x000fe20005000000 */
[--C-:B-1----:R-:W-:Y:S02]  /*15e70*/  IMAD.IADD R187, R187, 0x1, R45.reuse ;  /* 0x00000001bbbb7824 */ /* 0x102fe400078e022d */
[----:B------:R-:W-:Y:S01]  /*15e80*/  IMAD.IADD R186, R186, 0x1, R45 ;  /* 0x00000001baba7824 */ /* 0x000fe200078e022d */
[----:B--2---:R-:W-:-:S04]  /*15e90*/  LOP3.LUT R189, R189, 0xfffffffd, RZ, 0xc0, !PT ;  /* 0xfffffffdbdbd7812 */ /* 0x004fc800078ec0ff */
        /* <DEDUP_REMOVED lines=260> */
[----:B------:R-:W-:-:S03]  /*16ee0*/  ISETP.GT.AND P6, PT, R119, RZ, !P6 ;  /* 0x000000ff7700720c */ /* 0x000fc600077c4270 */
[----:B------:R0:W-:Y:S01]  /*16ef0*/  STL [R1], R189 ;  /* 0x000000bd01007387 */ /* 0x0001e20000100800 */
[----:B------:R-:W-:-:S04]  /*16f00*/  ISETP.LT.OR P6, PT, R185, 0x1, P6 ;  /* 0x00000001b900780c */ /* 0x000fc800037c1670 */
[----:B------:R-:W-:Y:S02]  /*16f10*/  FSEL R190, R15, -INF , !P6 ;  /* 0xff8000000fbe7808 */ /* 0x000fe40007000000 */
[----:B------:R-:W-:-:S13]  /*16f20*/  ISETP.GE.AND P6, PT, R118, 0xba, PT ;  /* 0x000000ba7600780c */ /* 0x000fda0003fc6270 */
[----:B------:R-:W-:Y:S02]  /*16f30*/  @P6 LOP3.LUT R16, R16, 0x400, RZ, 0xfc, !PT ;  /* 0x0000040010106812 */ /* 0x000fe400078efcff */
[----:B------:R-:W-:-:S04]  /*16f40*/  ISETP.GT.AND P6, PT, R119, 0xb9, !P6 ;  /* 0x000000b97700780c */ /* 0x000fc800077c4270 */
[----:B------:R-:W-:-:S04]  /*16f50*/  ISETP.LT.OR P6, PT, R185, 0xba, P6 ;  /* 0x000000bab900780c */ /* 0x000fc800037c1670 */
[----:B------:R-:W-:Y:S02]  /*16f60*/  FSEL R117, R117, -INF , !P6 ;  /* 0xff80000075757808 */ /* 0x000fe40007000000 */
[----:B------:R-:W-:-:S13]  /*16f70*/  LOP3.LUT P6, RZ, R16, 0x1000, RZ, 0xc0, !PT ;  /* 0x0000100010ff7812 */ /* 0x000fda00078cc0ff */
[----:B0-----:R-:W-:Y:S05]  /*16f80*/  @!P6 BRA `(.L_x_1439) ;  /* 0x000000000054e947 */ /* 0x001fea0003800000 */
        /* <DEDUP_REMOVED lines=12> */
.L_x_1441:
[----:B------:R-:W-:-:S05]  /*17050*/  IMAD.U32 R118, RZ, RZ, UR24 ;  /* 0x00000018ff767e24 */ /* 0x000fca000f8e00ff */
[----:B------:R-:W-:-:S13]  /*17060*/  ISETP.NE.AND P6, PT, R118, 0x1, PT ;  /* 0x000000017600780c */ /* 0x000fda0003fc5270 */
[----:B------:R-:W0:Y:S02]  /*17070*/  @P6 LDC.64 R14, c[0x0][0x9e8] ;  /* 0x00027a00ff0e6b82 */ /* 0x000e240000000a00 */
[----:B0-----:R-:W-:-:S05]  /*17080*/  @P6 IMAD.HI.U32 R14, R45, R14, RZ ;  /* 0x0000000e2d0e6227 */ /* 0x001fca00078e00ff */
[----:B------:R-:W-:-:S07]  /*17090*/  @P6 SHF.R.U32.HI R45, RZ, R15, R14 ;  /* 0x0000000fff2d6219 */ /* 0x000fce000001160e */
.L_x_1442:
[----:B------:R-:W-:Y:S05]  /*170a0*/  BSYNC B0 ;  /* 0x0000000000007941 */ /* 0x000fea0003800000 */
.L_x_1440:
[----:B------:R-:W-:-:S05]  /*170b0*/  IMAD R45, R45, R118, R115 ;  /* 0x000000762d2d7224 */ /* 0x000fca00078e0273 */
[----:B------:R-:W-:Y:S02]  /*170c0*/  VIADDMNMX R187, R45, R118, R187, PT ;  /* 0x000000762dbb7246 */ /* 0x000fe400038001bb */
[----:B------:R-:W-:-:S07]  /*170d0*/  VIMNMX R186, R186, R45, !PT ;  /* 0x0000002dbaba7248 */ /* 0x000fce0007fe0100 */
.L_x_1439:
        /* <DEDUP_REMOVED lines=126> */
[----:B------:R-:W-:Y:S02]  /*178c0*/  FSEL R106, R106, -INF , !P2 ;  /* 0xff8000006a6a7808 */ /* 0x000fe40005000000 */
[C---:B------:R-:W-:Y:S02]  /*178d0*/  ISETP.GT.AND P1, PT, R186.reuse, 0x49, !P1 ;  /* 0x00000049ba00780c */ /* 0x040fe40004f24270 */
[----:B------:R-:W-:-:S02]  /*178e0*/  ISETP.GT.AND P3, PT, R186, 0xb0, !P3 ;  /* 0x000000b0ba00780c */ /* 0x000fc40005f64270 */
        /* <DEDUP_REMOVED lines=10> */
[C---:B------:R-:W-:Y:S02]  /*17990*/  ISETP.GT.AND P5, PT, R186.reuse, 0xb8, !P5 ;  /* 0x000000b8ba00780c */ /* 0x040fe40006fa4270 */
[----:B------:R-:W-:Y:S02]  /*179a0*/  ISETP.GT.AND P1, PT, R186, 0x51, !P1 ;  /* 0x00000051ba00780c */ /* 0x000fe40004f24270 */
[----:B------:R-:W-:-:S02]  /*179b0*/  ISETP.LT.OR P3, PT, R187, 0xb1, P3 ;  /* 0x000000b1bb00780c */ /* 0x000fc40001f61670 */
[----:B------:R-:W-:Y:S02]  /*179c0*/  ISETP.LT.OR P1, PT, R187, 0x52, P1 ;  /* 0x00000052bb00780c */ /* 0x000fe40000f21670 */
[----:B------:R-:W-:Y:S02]  /*179d0*/  FSEL R109, R109, -INF , !P3 ;  /* 0xff8000006d6d7808 */ /* 0x000fe40005800000 */
[----:B------:R-:W-:Y:S02]  /*179e0*/  FSEL R66, R66, -INF , !P1 ;  /* 0xff80000042427808 */ /* 0x000fe40004800000 */
[----:B------:R-:W-:Y:S02]  /*179f0*/  LOP3.LUT P1, RZ, R189, 0x2000000, RZ, 0xc0, !PT ;  /* 0x02000000bdff7812 */ /* 0x000fe4000782c0ff */
[----:B------:R-:W-:Y:S02]  /*17a00*/  ISETP.LT.OR P4, PT, R187, 0xb2, P4 ;  /* 0x000000b2bb00780c */ /* 0x000fe40002781670 */
[----:B------:R-:W-:-:S02]  /*17a10*/  ISETP.GT.AND P1, PT, R186, 0x58, !P1 ;  /* 0x00000058ba00780c */ /* 0x000fc40004f24270 */
[----:B------:R-:W-:Y:S02]  /*17a20*/  FSEL R110, R110, -INF , !P4 ;  /* 0xff8000006e6e7808 */ /* 0x000fe40006000000 */
[C---:B------:R-:W-:Y:S02]  /*17a30*/  ISETP.LT.OR P1, PT, R187.reuse, 0x59, P1 ;  /* 0x00000059bb00780c */ /* 0x040fe40000f21670 */
[----:B------:R-:W-:Y:S02]  /*17a40*/  ISETP.LT.OR P5, PT, R187, 0xb9, P5 ;  /* 0x000000b9bb00780c */ /* 0x000fe40002fa1670 */
        /* <DEDUP_REMOVED lines=80> */
[----:B------:R-:W-:Y:S01]  /*17f50*/  LOP3.LUT P6, RZ, R189, 0x1, RZ, 0xc0, !PT ;  /* 0x00000001bdff7812 */ /* 0x000fe200078cc0ff */
[----:B------:R-:W-:Y:S01]  /*17f60*/  IMAD.U32 R189, RZ, RZ, UR41 ;  /* 0x00000029ffbd7e24 */ /* 0x000fe2000f8e00ff */
[----:B------:R-:W-:-:S04]  /*17f70*/  ISETP.LT.OR P1, PT, R187, 0xa9, P1 ;  /* 0x000000a9bb00780c */ /* 0x000fc80000f21670 */
[----:B------:R-:W-:Y:S02]  /*17f80*/  FSEL R105, R105, -INF , !P1 ;  /* 0xff80000069697808 */ /* 0x000fe40004800000 */
[----:B------:R-:W-:Y:S02]  /*17f90*/  ISETP.GT.AND P1, PT, R186, RZ, !P6 ;  /* 0x000000ffba00720c */ /* 0x000fe40007724270 */
        /* <DEDUP_REMOVED lines=8> */
[----:B------:R-:W-:Y:S02]  /*18020*/  FSEL R114, R114, -INF , !P2 ;  /* 0xff80000072727808 */ /* 0x000fe40005000000 */
[----:B------:R-:W-:Y:S01]  /*18030*/  ISETP.NE.AND P3, PT, R189, 0x3, PT ;  /* 0x00000003bd00780c */ /* 0x000fe20003f65270 */
        /* <DEDUP_REMOVED lines=91> */
[----:B------:R-:W-:Y:S01]  /*185f0*/  FMNMX.FTZ R115, R99, R184, !PT ;  /* 0x000000b863737209 */ /* 0x000fe20007810000 */
[--C-:B------:R-:W-:Y:S01]  /*18600*/  FFMA.FTZ R184, R89, UR28, -R15.reuse ;  /* 0x0000001c59b87c23 */ /* 0x100fe2000801080f */
[----:B------:R-:W-:-:S02]  /*18610*/  FFMA.FTZ R89, R92, UR28, -R15 ;  /* 0x0000001c5c597c23 */ /* 0x000fc4000801080f */
[----:B------:R-:W-:Y:S02]  /*18620*/  FMNMX.FTZ R115, R102, R115, !PT ;  /* 0x0000007366737209 */ /* 0x000fe40007810000 */
[----:B------:R-:W-:Y:S01]  /*18630*/  MUFU.EX2 R48, R48 ;  /* 0x0000003000307308 */ /* 0x000fe20000000800 */
[----:B0-----:R-:W-:Y:S01]  /*18640*/  IMAD.U32 R188, RZ, RZ, UR28 ;  /* 0x0000001cffbc7e24 */ /* 0x001fe2000f8e00ff */
[----:B------:R-:W-:-:S04]  /*18650*/  FMNMX.FTZ R186, R104, R115, !PT ;  /* 0x0000007368ba7209 */ /* 0x000fc80007810000 */
[----:B------:R-:W-:Y:S02]  /*18660*/  FMNMX.FTZ R115, R105, R186, !PT ;  /* 0x000000ba69737209 */ /* 0x000fe40007810000 */
[----:B------:R-:W-:Y:S02]  /*18670*/  MUFU.EX2 R47, R47 ;  /* 0x0000002f002f7308 */ /* 0x000fe40000000800 */
[----:B------:R-:W-:-:S04]  /*18680*/  FMNMX.FTZ R92, R106, R115, !PT ;  /* 0x000000736a5c7209 */ /* 0x000fc80007810000 */
[----:B------:R-:W-:Y:S02]  /*18690*/  FMNMX.FTZ R93, R109, R92, !PT ;  /* 0x0000005c6d5d7209 */ /* 0x000fe40007810000 */
[----:B------:R-:W-:Y:S02]  /*186a0*/  MUFU.EX2 R52, R52 ;  /* 0x0000003400347308 */ /* 0x000fe40000000800 */
        /* <DEDUP_REMOVED lines=11> */
[----:B------:R-:W-:Y:S01]  /*18760*/  FSEL R116, R14, RZ, P1 ;  /* 0x000000ff0e747208 */ /* 0x000fe20000800000 */
[----:B------:R-:W-:Y:S01]  /*18770*/  MUFU.EX2 R51, R51 ;  /* 0x0000003300337308 */ /* 0x000fe20000000800 */
[----:B------:R-:W0:Y:S03]  /*18780*/  SHFL.BFLY PT, R186, R119, 0x2, 0x1f ;  /* 0x0c401f0077ba7f89 */ /* 0x000e2600000e0000 */
[----:B------:R-:W-:-:S04]  /*18790*/  FADD.FTZ R116, -R116, R227 ;  /* 0x000000e374747221 */ /* 0x000fc80000010100 */
[----:B------:R-:W-:Y:S01]  /*187a0*/  FMUL.FTZ R116, R116, UR28 ;  /* 0x0000001c74747c20 */ /* 0x000fe20008410000 */
[----:B------:R-:W-:Y:S08]  /*187b0*/  MUFU.EX2 R56, R56 ;  /* 0x0000003800387308 */ /* 0x000ff00000000800 */
[----:B------:R-:W1:Y:S01]  /*187c0*/  MUFU.EX2 R116, R116 ;  /* 0x0000007400747308 */ /* 0x000e620000000800 */
[----:B0-----:R-:W-:Y:S01]  /*187d0*/  FMNMX.FTZ R115, R119, R186, !PT ;  /* 0x000000ba77737209 */ /* 0x001fe20007810000 */
[----:B------:R-:W-:-:S06]  /*187e0*/  FFMA.FTZ R119, R117, UR28, -R15 ;  /* 0x0000001c75777c23 */ /* 0x000fcc000801080f */
[----:B------:R-:W-:Y:S01]  /*187f0*/  MUFU.EX2 R55, R55 ;  /* 0x0000003700377308 */ /* 0x000fe20000000800 */
[----:B------:R-:W0:Y:S07]  /*18800*/  SHFL.BFLY PT, R186, R115, 0x1, 0x1f ;  /* 0x0c201f0073ba7f89 */ /* 0x000e2e00000e0000 */
[----:B------:R-:W-:Y:S08]  /*18810*/  MUFU.EX2 R60, R60 ;  /* 0x0000003c003c7308 */ /* 0x000ff00000000800 */
[----:B------:R-:W-:Y:S08]  /*18820*/  MUFU.EX2 R59, R59 ;  /* 0x0000003b003b7308 */ /* 0x000ff00000000800 */
[----:B------:R-:W-:Y:S01]  /*18830*/  MUFU.EX2 R64, R64 ;  /* 0x0000004000407308 */ /* 0x000fe20000000800 */
[----:B0-----:R-:W-:-:S04]  /*18840*/  FMNMX.FTZ R15, R115, R186, !PT ;  /* 0x000000ba730f7209 */ /* 0x001fc80007810000 */
[C---:B------:R-:W-:Y:S01]  /*18850*/  FSETP.NEU.FTZ.AND P1, PT, R15.reuse, -INF , PT ;  /* 0xff8000000f00780b */ /* 0x040fe20003f3d000 */
[----:B------:R-:W-:-:S02]  /*18860*/  FFMA.FTZ R115, R15, R188, -8 ;  /* 0xc10000000f737423 */ /* 0x000fc400000100bc */
[----:B------:R0:W-:Y:S01]  /*18870*/  MUFU.EX2 R186, R119 ;  /* 0x0000007700ba7308 */ /* 0x0001e20000000800 */
[----:B------:R-:W-:Y:S02]  /*18880*/  FSEL R188, R15, RZ, P1 ;  /* 0x000000ff0fbc7208 */ /* 0x000fe40000800000 */
[----:B------:R-:W-:-:S03]  /*18890*/  FSEL R115, R115, RZ, P1 ;  /* 0x000000ff73737208 */ /* 0x000fc60000800000 */
[----:B------:R-:W-:Y:S02]  /*188a0*/  FADD.FTZ R188, -R188, R221 ;  /* 0x000000ddbcbc7221 */ /* 0x000fe40000010100 */
[----:B------:R-:W-:Y:S01]  /*188b0*/  MUFU.EX2 R63, R63 ;  /* 0x0000003f003f7308 */ /* 0x000fe20000000800 */
[----:B------:R-:W-:-:S01]  /*188c0*/  FFMA.FTZ R117, R24, UR28, -R115 ;  /* 0x0000001c18757c23 */ /* 0x000fc20008010873 */
[--C-:B------:R-:W-:Y:S01]  /*188d0*/  FFMA.FTZ R118, R118, UR28, -R115.reuse ;  /* 0x0000001c76767c23 */ /* 0x100fe20008010873 */
[----:B------:R-:W-:-:S01]  /*188e0*/  FFMA.FTZ R24, R27, UR28, -R115 ;  /* 0x0000001c1b187c23 */ /* 0x000fc20008010873 */
[----:B0-----:R-:W-:Y:S01]  /*188f0*/  FMUL.FTZ R119, R188, UR28 ;  /* 0x0000001cbc777c20 */ /* 0x001fe20008410000 */
        /* <DEDUP_REMOVED lines=33> */
[--C-:B------:R-:W-:Y:S01]  /*18b10*/  FFMA.FTZ R87, R87, UR28, -R115.reuse ;  /* 0x0000001c57577c23 */ /* 0x100fe20008010873 */
[----:B------:R-:W-:-:S01]  /*18b20*/  FFMA.FTZ R88, R88, UR28, -R115 ;  /* 0x0000001c58587c23 */ /* 0x000fc20008010873 */
[--C-:B------:R-:W-:Y:S01]  /*18b30*/  FFMA.FTZ R90, R90, UR28, -R115.reuse ;  /* 0x0000001c5a5a7c23 */ /* 0x100fe20008010873 */
[----:B------:R-:W-:-:S01]  /*18b40*/  FFMA.FTZ R91, R91, UR28, -R115 ;  /* 0x0000001c5b5b7c23 */ /* 0x000fc20008010873 */
[----:B------:R-:W4:Y:S01]  /*18b50*/  MUFU.EX2 R27, R27 ;  /* 0x0000001b001b7308 */ /* 0x000f220000000800 */
        /* <DEDUP_REMOVED lines=12> */
[----:B------:R-:W5:Y:S01]  /*18c20*/  MUFU.EX2 R28, R28 ;  /* 0x0000001c001c7308 */ /* 0x000f620000000800 */
[----:B-1----:R-:W-:-:S01]  /*18c30*/  FFMA.FTZ R115, R116, R4, R21 ;  /* 0x0000000474737223 */ /* 0x002fc20000010015 */
[----:B0-----:R-:W-:-:S03]  /*18c40*/  FFMA.FTZ R4, R119, R3, R118 ;  /* 0x0000000377047223 */ /* 0x001fc60000010076 */
[----:B------:R-:W-:Y:S01]  /*18c50*/  FADD.FTZ R70, R20, R115 ;  /* 0x0000007314467221 */ /* 0x000fe20000010000 */
[----:B--2---:R-:W-:-:S02]  /*18c60*/  FADD.FTZ R3, R117, R4 ;  /* 0x0000000475037221 */ /* 0x004fc40000010000 */
[----:B------:R-:W0:Y:S01]  /*18c70*/  MUFU.EX2 R31, R31 ;  /* 0x0000001f001f7308 */ /* 0x000e220000000800 */
[----:B------:R-:W-:-:S01]  /*18c80*/  FADD.FTZ R115, R25, R70 ;  /* 0x0000004619737221 */ /* 0x000fc20000010000 */
[----:B---3--:R-:W-:-:S03]  /*18c90*/  FADD.FTZ R4, R24, R3 ;  /* 0x0000000318047221 */ /* 0x008fc60000010000 */
[----:B------:R-:W-:Y:S01]  /*18ca0*/  FADD.FTZ R70, R26, R115 ;  /* 0x000000731a467221 */ /* 0x000fe20000010000 */
[----:B----4-:R-:W-:-:S02]  /*18cb0*/  FADD.FTZ R3, R27, R4 ;  /* 0x000000041b037221 */ /* 0x010fc40000010000 */
[----:B------:R-:W1:Y:S01]  /*18cc0*/  MUFU.EX2 R32, R32 ;  /* 0x0000002000207308 */ /* 0x000e620000000800 */
[----:B------:R-:W-:-:S01]  /*18cd0*/  FADD.FTZ R115, R29, R70 ;  /* 0x000000461d737221 */ /* 0x000fc20000010000 */
[----:B-----5:R-:W-:-:S03]  /*18ce0*/  FADD.FTZ R4, R28, R3 ;  /* 0x000000031c047221 */ /* 0x020fc60000010000 */
[----:B------:R-:W-:-:S03]  /*18cf0*/  FADD.FTZ R70, R30, R115 ;  /* 0x000000731e467221 */ /* 0x000fc60000010000 */
        /* <DEDUP_REMOVED lines=10> */
[----:B------:R-:W-:-:S04]  /*18da0*/  FADD.FTZ R115, R41, R70 ;  /* 0x0000004629737221 */ /* 0x000fc80000010000 */
        /* <DEDUP_REMOVED lines=23> */
[----:B------:R-:W-:-:S06]  /*18f20*/  FADD.FTZ R115, R63, R70 ;  /* 0x000000463f737221 */ /* 0x000fcc0000010000 */
        /* <DEDUP_REMOVED lines=42> */
[----:B------:R-:W-:Y:S01]  /*191d0*/  MUFU.EX2 R85, R85 ;  /* 0x0000005500557308 */ /* 0x000fe20000000800 */
[----:B0-----:R-:W-:-:S04]  /*191e0*/  FADD.FTZ R4, R80, R3 ;  /* 0x0000000350047221 */ /* 0x001fc80000010000 */
[----:B------:R-:W-:-:S03]  /*191f0*/  FADD.FTZ R3, R79, R4 ;  /* 0x000000044f037221 */ /* 0x000fc60000010000 */
[----:B------:R-:W0:Y:S01]  /*19200*/  MUFU.EX2 R84, R84 ;  /* 0x0000005400547308 */ /* 0x000e220000000800 */
[----:B-1----:R-:W-:-:S07]  /*19210*/  FADD.FTZ R70, R82, R115 ;  /* 0x0000007352467221 */ /* 0x002fce0000010000 */
[----:B------:R-:W-:Y:S08]  /*19220*/  MUFU.EX2 R86, R86 ;  /* 0x0000005600567308 */ /* 0x000ff00000000800 */
[----:B------:R-:W-:Y:S01]  /*19230*/  MUFU.EX2 R87, R87 ;  /* 0x0000005700577308 */ /* 0x000fe20000000800 */
[----:B0-----:R-:W-:-:S04]  /*19240*/  FADD.FTZ R4, R84, R3 ;  /* 0x0000000354047221 */ /* 0x001fc80000010000 */
[----:B------:R-:W-:-:S03]  /*19250*/  FADD.FTZ R3, R83, R4 ;  /* 0x0000000453037221 */ /* 0x000fc60000010000 */
[----:B------:R-:W0:Y:S08]  /*19260*/  MUFU.EX2 R184, R184 ;  /* 0x000000b800b87308 */ /* 0x000e300000000800 */
[----:B------:R-:W-:Y:S08]  /*19270*/  MUFU.EX2 R88, R88 ;  /* 0x0000005800587308 */ /* 0x000ff00000000800 */
[----:B------:R-:W1:Y:S01]  /*19280*/  MUFU.EX2 R89, R89 ;  /* 0x0000005900597308 */ /* 0x000e620000000800 */
[----:B0-----:R-:W-:-:S07]  /*19290*/  FADD.FTZ R4, R184, R3 ;  /* 0x00000003b8047221 */ /* 0x001fce0000010000 */
[----:B------:R0:W2:Y:S08]  /*192a0*/  MUFU.EX2 R92, R185 ;  /* 0x000000b9005c7308 */ /* 0x0000b00000000800 */
[----:B------:R-:W3:Y:S01]  /*192b0*/  MUFU.EX2 R90, R90 ;  /* 0x0000005a005a7308 */ /* 0x000ee20000000800 */
[----:B0-----:R-:W-:-:S01]  /*192c0*/  FADD.FTZ R185, R85, R70 ;  /* 0x0000004655b97221 */ /* 0x001fc20000010000 */
[----:B-1----:R-:W-:-:S03]  /*192d0*/  FADD.FTZ R3, R89, R4 ;  /* 0x0000000459037221 */ /* 0x002fc60000010000 */
[----:B------:R-:W-:-:S03]  /*192e0*/  FADD.FTZ R70, R86, R185 ;  /* 0x000000b956467221 */ /* 0x000fc60000010000 */
[----:B------:R-:W0:Y:S01]  /*192f0*/  MUFU.EX2 R91, R91 ;  /* 0x0000005b005b7308 */ /* 0x000e220000000800 */
[----:B------:R-:W-:-:S01]  /*19300*/  FADD.FTZ R185, R87, R70 ;  /* 0x0000004657b97221 */ /* 0x000fc20000010000 */
[----:B--2---:R-:W-:-:S03]  /*19310*/  FADD.FTZ R70, R92, R3 ;  /* 0x000000035c467221 */ /* 0x004fc60000010000 */
[----:B------:R-:W-:-:S03]  /*19320*/  FADD.FTZ R185, R88, R185 ;  /* 0x000000b958b97221 */ /* 0x000fc60000010000 */
[----:B------:R-:W1:Y:S01]  /*19330*/  MUFU.EX2 R93, R93 ;  /* 0x0000005d005d7308 */ /* 0x000e620000000800 */
[----:B---3--:R-:W-:-:S07]  /*19340*/  FADD.FTZ R4, R90, R185 ;  /* 0x000000b95a047221 */ /* 0x008fce0000010000 */
        /* <DEDUP_REMOVED lines=44> */
[----:B------:R-:W-:Y:S01]  /*19610*/  FADD.FTZ R4, R186, R3 ;  /* 0x00000003ba047221 */ /* 0x000fe20000010000 */
[----:B-1----:R-:W-:-:S04]  /*19620*/  FADD.FTZ R185, R113, R70 ;  /* 0x0000004671b97221 */ /* 0x002fc80000010000 */
[----:B--2---:R-:W-:Y:S01]  /*19630*/  FADD.FTZ R3, R114, R185 ;  /* 0x000000b972037221 */ /* 0x004fe20000010000 */
[----:B------:R-:W-:Y:S06]  /*19640*/  @!P3 BRA `(.L_x_1443) ;  /* 0x000000000004b947 */ /* 0x000fec0003800000 */
[----:B------:R-:W-:Y:S01]  /*19650*/  BPT.TRAP 0x1 ;  /* 0x000000040000795c */ /* 0x000fe20000300000 */
.L_x_1443:
[----:B------:R-:W-:Y:S01]  /*19660*/  F2FP.SATFINITE.E4M3.F32.PACK_AB_MERGE_C R25, R26, R25, RZ ;  /* 0x000000191a19723e */ /* 0x000fe200048070ff */
[----:B------:R-:W-:Y:S01]  /*19670*/  FMUL.FTZ R120, R120, R116 ;  /* 0x0000007478787220 */ /* 0x000fe20000410000 */
[----:B------:R-:W-:Y:S01]  /*19680*/  ISETP.GT.AND P1, PT, R0, R228, PT ;  /* 0x000000e40000720c */ /* 0x000fe20003f24270 */
[----:B------:R-:W-:Y:S01]  /*19690*/  FMUL.FTZ R121, R121, R116 ;  /* 0x0000007479797220 */ /* 0x000fe20000410000 */
[----:B------:R-:W-:Y:S01]  /*196a0*/  F2FP.SATFINITE.E4M3.F32.PACK_AB_MERGE_C R204, R20, R21, R25 ;  /* 0x0000001514cc723e */ /* 0x000fe20004807019 */
[----:B------:R-:W-:Y:S01]  /*196b0*/  IMAD R20, R211, 0x8, R17 ;  /* 0x00000008d3147824 */ /* 0x000fe200078e0211 */
[----:B------:R-:W-:Y:S01]  /*196c0*/  F2FP.SATFINITE.E4M3.F32.PACK_AB_MERGE_C R89, R92, R89, RZ ;  /* 0x000000595c59723e */ /* 0x000fe200048070ff */
[----:B------:R-:W-:Y:S01]  /*196d0*/  IMAD.U32 R21, RZ, RZ, UR40 ;  /* 0x00000028ff157e24 */ /* 0x000fe2000f8e00ff */
[----:B------:R-:W-:Y:S01]  /*196e0*/  F2FP.SATFINITE.E4M3.F32.PACK_AB_MERGE_C R24, R27, R24, RZ ;  /* 0x000000181b18723e */ /* 0x000fe200048070ff */
[----:B------:R-:W-:Y:S01]  /*196f0*/  VIADD R20, R20, 0x28860 ;  /* 0x0002886014147836 */ /* 0x000fe20000000000 */
[----:B------:R-:W-:Y:S01]  /*19700*/  F2FP.SATFINITE.E4M3.F32.PACK_AB_MERGE_C R33, R34, R33, RZ ;  /* 0x000000212221723e */ /* 0x000fe200048070ff */
[----:B------:R-:W-:Y:S01]  /*19710*/  FMUL.FTZ R124, R124, R116 ;  /* 0x000000747c7c7220 */ /* 0x000fe20000410000 */
[----:B------:R-:W-:Y:S01]  /*19720*/  F2FP.SATFINITE.E4M3.F32.PACK_AB_MERGE_C R32, R35, R32, RZ ;  /* 0x000000202320723e */ /* 0x000fe200048070ff */
[-C--:B------:R-:W-:Y:S01]  /*19730*/  FMUL.FTZ R125, R125, R116.reuse ;  /* 0x000000747d7d7220 */ /* 0x080fe20000410000 */
[----:B------:R-:W-:Y:S01]  /*19740*/  PRMT R20, R21, 0x654, R20 ;  /* 0x0000065415147816 */ /* 0x000fe20000000014 */
[-C--:B------:R-:W-:Y:S01]  /*19750*/  FMUL.FTZ R128, R128, R116.reuse ;  /* 0x0000007480807220 */ /* 0x080fe20000410000 */
[----:B------:R-:W-:Y:S01]  /*19760*/  F2FP.SATFINITE.E4M3.F32.PACK_AB_MERGE_C R41, R42, R41, RZ ;  /* 0x000000292a29723e */ /* 0x000fe200048070ff */
[----:B------:R-:W-:Y:S01]  /*19770*/  FMUL.FTZ R129, R129, R116 ;  /* 0x0000007481817220 */ /* 0x000fe20000410000 */
[----:B------:R-:W-:Y:S01]  /*19780*/  F2FP.SATFINITE.E4M3.F32.PACK_AB_MERGE_C R40, R43, R40, RZ ;  /* 0x000000282b28723e */ /* 0x000fe200048070ff */
[----:B------:R0:W-:Y:S01]  /*19790*/  SYNCS.ARRIVE.TRANS64.RED.A1T0 RZ, [R20+URZ], RZ ;  /* 0x000000ff14ff79a7 */ /* 0x0001e2000810043f */
        /* <DEDUP_REMOVED lines=100> */
[----:B------:R-:W-:Y:S02]  /*19de0*/  IMAD.MOV.U32 R227, RZ, RZ, R14 ;  /* 0x000000ffffe37224 */ /* 0x000fe400078e000e */
[----:B------:R-:W-:Y:S02]  /*19df0*/  IMAD.MOV.U32 R210, RZ, RZ, R230 ;  /* 0x000000ffffd27224 */ /* 0x000fe400078e00e6 */
[----:B------:R-:W-:Y:S01]  /*19e00*/  IMAD.MOV.U32 R211, RZ, RZ, R229 ;  /* 0x000000ffffd37224 */ /* 0x000fe200078e00e5 */
[----:B0-----:R-:W-:Y:S06]  /*19e10*/  @P1 BRA `(.L_x_1444) ;  /* 0xffffffa800441947 */ /* 0x001fec000383ffff */
[----:B------:R-:W-:Y:S02]  /*19e20*/  IMAD.MOV.U32 R221, RZ, RZ, R15 ;  /* 0x000000ffffdd7224 */ /* 0x000fe400078e000f */
[----:B------:R-:W-:Y:S02]  /*19e30*/  IMAD.MOV.U32 R227, RZ, RZ, R14 ;  /* 0x000000ffffe37224 */ /* 0x000fe400078e000e */
[----:B------:R-:W-:Y:S02]  /*19e40*/  IMAD.MOV.U32 R211, RZ, RZ, R229 ;  /* 0x000000ffffd37224 */ /* 0x000fe400078e00e5 */
[----:B------:R-:W-:-:S07]  /*19e50*/  IMAD.MOV.U32 R210, RZ, RZ, R230 ;  /* 0x000000ffffd27224 */ /* 0x000fce00078e00e6 */
.L_x_1425:
[----:B------:R-:W0:Y:S01]  /*19e60*/  LDC R14, c[0x0][0x448] ;  /* 0x00011200ff0e7b82 */ /* 0x000e220000000800 */
[----:B------:R-:W-:Y:S01]  /*19e70*/  LOP3.LUT R16, R16, 0xffffefff, RZ, 0xc0, !PT ;  /* 0xffffefff10107812 */ /* 0x000fe200078ec0ff */
[----:B------:R-:W-:Y:S01]  /*19e80*/  ULDC UR8, c[0x0][0x9dc] ;  /* 0x0002770000087ab9 */ /* 0x000fe20000000800 */
[----:B------:R-:W-:-:S05]  /*19e90*/  IADD3 R21, R215, 0x1, -R214 ;  /* 0x00000001d7157810 */ /* 0x000fca0007ffe8d6 */
[----:B------:R-:W1:Y:S01]  /*19ea0*/  LDC R26, c[0x0][0x9e4] ;  /* 0x00027900ff1a7b82 */ /* 0x000e620000000800 */
[----:B0-----:R-:W-:Y:S01]  /*19eb0*/  ISETP.NE.AND P1, PT, R14, 0x1, PT ;  /* 0x000000010e00780c */ /* 0x001fe20003f25270 */
[----:B------:R-:W-:-:S12]  /*19ec0*/  VIADD R14, R217, 0x7f ;  /* 0x0000007fd90e7836 */ /* 0x000fd80000000000 */
[----:B------:R-:W0:Y:S01]  /*19ed0*/  @P1 LDC R15, c[0x0][0x44c] ;  /* 0x00011300ff0f1b82 */ /* 0x000e220000000800 */
[----:B------:R-:W-:-:S04]  /*19ee0*/  @P1 LOP3.LUT R16, R16, 0x1000, RZ, 0xfc, !PT ;  /* 0x0000100010101812 */ /* 0x000fc800078efcff */
[----:B------:R-:W-:-:S03]  /*19ef0*/  LOP3.LUT R16, R16, 0xffffdfff, RZ, 0xc0, !PT ;  /* 0xffffdfff10107812 */ /* 0x000fc600078ec0ff */
[----:B------:R-:W2:Y:S01]  /*19f00*/  @P1 LDC R20, c[0x0][0x450] ;  /* 0x00011400ff141b82 */ /* 0x000ea20000000800 */
[----:B0-----:R-:W-:-:S05]  /*19f10*/  @P1 IMAD.HI.U32 R15, R14, R15, RZ ;  /* 0x0000000f0e0f1227 */ /* 0x001fca00078e00ff */
[----:B--2---:R-:W-:Y:S02]  /*19f20*/  @P1 SHF.R.U32.HI R14, RZ, R20, R15 ;  /* 0x00000014ff0e1219 */ /* 0x004fe4000001160f */
[----:B-1----:R-:W-:-:S03]  /*19f30*/  ISETP.GE.AND P1, PT, R26, 0x1, PT ;  /* 0x000000011a00780c */ /* 0x002fc60003f26270 */
[----:B------:R-:W-:-:S04]  /*19f40*/  IMAD.IADD R14, R14, 0x1, R21 ;  /* 0x000000010e0e7824 */ /* 0x000fc800078e0215 */
[----:B------:R-:W-:-:S06]  /*19f50*/  VIADD R15, R14, -UR8 ;  /* 0x800000080e0f7c36 */ /* 0x000fcc0008000000 */
[----:B------:R-:W-:Y:S01]  /*19f60*/  @P1 LOP3.LUT R16, R16, 0x2000, RZ, 0xfc, !PT ;  /* 0x0000200010101812 */ /* 0x000fe200078efcff */
        /* <DEDUP_REMOVED lines=11> */
.L_x_1447:
[----:B------:R-:W-:-:S13]  /*1a020*/  ISETP.NE.AND P1, PT, R26, 0x1, PT ;  /* 0x000000011a00780c */ /* 0x000fda0003f25270 */
[----:B------:R-:W0:Y:S02]  /*1a030*/  @P1 LDC.64 R20, c[0x0][0x9e8] ;  /* 0x00027a00ff141b82 */ /* 0x000e240000000a00 */
[----:B0-----:R-:W-:-:S05]  /*1a040*/  @P1 IMAD.HI.U32 R20, R14, R20, RZ ;  /* 0x000000140e141227 */ /* 0x001fca00078e00ff */
[----:B------:R-:W-:-:S07]  /*1a050*/  @P1 SHF.R.U32.HI R14, RZ, R21, R20 ;  /* 0x00000015ff0e1219 */ /* 0x000fce0000011614 */
.L_x_1448:
[----:B------:R-:W-:Y:S05]  /*1a060*/  BSYNC B0 ;  /* 0x0000000000007941 */ /* 0x000fea0003800000 */
.L_x_1446:
[----:B------:R-:W-:-:S05]  /*1a070*/  IMAD R14, R14, R26, RZ ;  /* 0x0000001a0e0e7224 */ /* 0x000fca00078e02ff */
[----:B------:R-:W-:-:S07]  /*1a080*/  VIMNMX R15, R15, R14, !PT ;  /* 0x0000000e0f0f7248 */ /* 0x000fce0007fe0100 */
.L_x_1445:
[----:B------:R-:W-:-:S04]  /*1a090*/  VIADD R15, R15, 0xbf ;  /* 0x000000bf0f0f7836 */ /* 0x000fc80000000000 */
[----:B------:R-:W-:-:S05]  /*1a0a0*/  IMAD.HI R15, R15, 0x2aaaaaab, RZ ;  /* 0x2aaaaaab0f0f7827 */ /* 0x000fca00078e02ff */
[----:B------:R-:W-:-:S04]  /*1a0b0*/  SHF.R.U32.HI R14, RZ, 0x1f, R15 ;  /* 0x0000001fff0e7819 */ /* 0x000fc8000001160f */
[----:B------:R-:W-:-:S04]  /*1a0c0*/  LEA.HI.SX32 R15, R15, R14, 0x1b ;  /* 0x0000000e0f0f7211 */ /* 0x000fc800078fdaff */
[----:B------:R-:W-:-:S04]  /*1a0d0*/  VIMNMX R230, R220, R15, !PT ;  /* 0x0000000fdce67248 */ /* 0x000fc80007fe0100 */
[----:B------:R-:W-:-:S13]  /*1a0e0*/  ISETP.GE.AND P1, PT, R0, R230, PT ;  /* 0x000000e60000720c */ /* 0x000fda0003f26270 */
[----:B------:R-:W-:Y:S05]  /*1a0f0*/  @!P1 BRA `(.L_x_1449) ;  /* 0x0000003400749947 */ /* 0x000fea0003800000 */
[----:B------:R-:W-:Y:S02]  /*1a100*/  IMAD.MOV.U32 R229, RZ, RZ, R221 ;  /* 0x000000ffffe57224 */ /* 0x000fe400078e00dd */
[----:B------:R-:W-:Y:S02]  /*1a110*/  IMAD.MOV.U32 R228, RZ, RZ, R227 ;  /* 0x000000ffffe47224 */ /* 0x000fe400078e00e3 */
[----:B------:R-:W-:-:S07]  /*1a120*/  IMAD.MOV.U32 R14, RZ, RZ, R210 ;  /* 0x000000ffff0e7224 */ /* 0x000fce00078e00d2 */
.L_x_1460:
[----:B------:R-:W-:Y:S01]  /*1a130*/  ISETP.NE.AND P1, PT, R211, 0x1, PT ;  /* 0x00000001d300780c */ /* 0x000fe20003f25270 */
[----:B------:R-:W-:Y:S05]  /*1a140*/  YIELD ;  /* 0x0000000000007946 */ /* 0x000fea0003800000 */
[----:B------:R-:W-:Y:S02]  /*1a150*/  SEL R15, RZ, 0x1, P1 ;  /* 0x00000001ff0f7807 */ /* 0x000fe40000800000 */
[----:B------:R-:W-:Y:S02]  /*1a160*/  ISETP.NE.AND P1, PT, R218, RZ, PT ;  /* 0x000000ffda00720c */ /* 0x000fe40003f25270 */
[----:B------:R-:W-:-:S11]  /*1a170*/  LOP3.LUT R210, R14, R15, RZ, 0x3c, !PT ;  /* 0x0000000f0ed27212 */ /* 0x000fd600078e3cff */
[----:B------:R-:W-:Y:S05]  /*1a180*/  @P1 BRA `(.L_x_1450) ;  /* 0x0000000000441947 */ /* 0x000fea0003800000 */
[----:B------:R-:W-:-:S05]  /*1a190*/  IMAD.U32 R20, RZ, RZ, UR41 ;  /* 0x00000029ff147e24 */ /* 0x000fca000f8e00ff */
[----:B------:R-:W-:-:S13]  /*1a1a0*/  ISETP.NE.AND P3, PT, R20, 0x3, PT ;  /* 0x000000031400780c */ /* 0x000fda0003f65270 */
[----:B------:R-:W-:Y:S05]  /*1a1b0*/  @!P3 BRA `(.L_x_1451) ;  /* 0x000000000004b947 */ /* 0x000fea0003800000 */
[----:B------:R-:W-:Y:S01]  /*1a1c0*/  BPT.TRAP 0x1 ;  /* 0x000000040000795c */ /* 0x000fe20000300000 */
.L_x_1451:
[----:B------:R-:W-:-:S05]  /*1a1d0*/  VIADD R15, R211, 0x1 ;  /* 0x00000001d30f7836 */ /* 0x000fca0000000000 */
[----:B------:R-:W-:-:S04]  /*1a1e0*/  ISETP.NE.AND P2, PT, R15, 0x2, PT ;  /* 0x000000020f00780c */ /* 0x000fc80003f45270 */
[----:B------:R-:W-:Y:S02]  /*1a1f0*/  SEL R20, R15, RZ, P2 ;  /* 0x000000ff0f147207 */ /* 0x000fe40001000000 */
[----:B------:R-:W-:-:S03]  /*1a200*/  SHF.L.U32 R15, R210, 0x1f, RZ ;  /* 0x0000001fd20f7819 */ /* 0x000fc600000006ff */
[----:B------:R-:W-:-:S04]  /*1a210*/  IMAD R20, R20, 0x8, R17 ;  /* 0x0000000814147824 */ /* 0x000fc800078e0211 */
[----:B------:R0:W1:Y:S01]  /*1a220*/  SYNCS.PHASECHK.TRANS64.TRYWAIT P2, [R20+URZ+0x28830], R15 ;  /* 0x0288300f140075a7 */ /* 0x000062000804017f */
[----:B------:R-:W-:Y:S05]  /*1a230*/  @!P3 BRA `(.L_x_1452) ;  /* 0x000000000004b947 */ /* 0x000fea0003800000 */
[----:B------:R-:W-:Y:S01]  /*1a240*/  BPT.TRAP 0x1 ;  /* 0x000000040000795c */ /* 0x000fe20000300000 */
.L_x_1452:
[----:B------:R-:W-:Y:S04]  /*1a250*/  BSSY B0, `(.L_x_1450) ;  /* 0x0000004000007945 */ /* 0x000fe80003800000 */
[----:B-1----:R-:W-:Y:S05]  /*1a260*/  @P2 BRA `(.L_x_1453) ;  /* 0x0000000000082947 */ /* 0x002fea0003800000 */
[----:B------:R-:W1:Y:S02]  /*1a270*/  SYNCS.PHASECHK.TRANS64.TRYWAIT P2, [R20+URZ+0x28830], R15 ;  /* 0x0288300f140075a7 */ /* 0x000e64000804017f */
[----:B-1----:R-:W-:Y:S05]  /*1a280*/  @!P2 BRA `(.L_x_1454) ;  /* 0x0000013c0000a947 */ /* 0x002fea0003800000 */
.L_x_1453:
[----:B------:R-:W-:Y:S05]  /*1a290*/  BSYNC B0 ;  /* 0x0000000000007941 */ /* 0x000fea0003800000 */
.L_x_1450:
[----:B01----:R-:W0:Y:S01]  /*1a2a0*/  S2R R15, SR_TID.X ;  /* 0x00000000000f7919 */ /* 0x003e220000002100 */
[----:B------:R-:W-:Y:S01]  /*1a2b0*/  VIADD R232, R211, 0x1 ;  /* 0x00000001d3e87836 */ /* 0x000fe20000000000 */
[----:B------:R-:W-:Y:S05]  /*1a2c0*/  WARPSYNC.ALL ;  /* 0x0000000000007948 */ /* 0x000fea0003800000 */
[----:B------:R-:W-:Y:S01]  /*1a2d0*/  ISETP.NE.AND P2, PT, R232, 0x2, PT ;  /* 0x00000002e800780c */ /* 0x000fe20003f45270 */
[----:B------:R-:W-:Y:S01]  /*1a2e0*/  IMAD.MOV.U32 R21, RZ, RZ, 0x40000040 ;  /* 0x40000040ff157424 */ /* 0x000fe200078e00ff */
[----:B------:R-:W-:Y:S01]  /*1a2f0*/  R2UR UR8, R6 ;  /* 0x00000000060872ca */ /* 0x000fe200000e0000 */
[----:B------:R-:W-:Y:S01]  /*1a300*/  IMAD.MOV.U32 R25, RZ, RZ, 0x40000040 ;  /* 0x40000040ff197424 */ /* 0x000fe200078e00ff */
[----:B------:R-:W-:Y:S01]  /*1a310*/  SEL R232, R232, RZ, P2 ;  /* 0x000000ffe8e87207 */ /* 0x000fe20001000000 */
[----:B------:R-:W-:Y:S01]  /*1a320*/  IMAD.MOV.U32 R27, RZ, RZ, 0x40000040 ;  /* 0x40000040ff1b7424 */ /* 0x000fe200078e00ff */
[----:B------:R-:W-:-:S02]  /*1a330*/  R2UR UR9, R7 ;  /* 0x00000000070972ca */ /* 0x000fc400000e0000 */
[----:B------:R-:W-:Y:S01]  /*1a340*/  R2UR UR11, R21 ;  /* 0x00000000150b72ca */ /* 0x000fe200000e0000 */
[----:B------:R-:W-:Y:S01]  /*1a350*/  IMAD R20, R232, 0x600, R5 ;  /* 0x00000600e8147824 */ /* 0x000fe200078e0205 */
[----:B------:R-:W-:Y:S02]  /*1a360*/  R2UR UR15, R25 ;  /* 0x00000000190f72ca */ /* 0x000fe400000e0000 */
[----:B------:R-:W-:Y:S01]  /*1a370*/  R2UR UR19, R27 ;  /* 0x000000001b1372ca */ /* 0x000fe200000e0000 */
[C---:B------:R-:W-:Y:S01]  /*1a380*/  VIADD R24, R20.reuse, 0x2 ;  /* 0x0000000214187836 */ /* 0x040fe20000000000 */
[C---:B------:R-:W-:Y:S01]  /*1a390*/  R2UR UR10, R20.reuse ;  /* 0x00000000140a72ca */ /* 0x040fe200000e0000 */
[----:B------:R-:W-:Y:S01]  /*1a3a0*/  VIADD R26, R20, 0x4 ;  /* 0x00000004141a7836 */ /* 0x000fe20000000000 */
[----:B------:R-:W-:Y:S01]  /*1a3b0*/  R2UR UR12, R12 ;  /* 0x000000000c0c72ca */ /* 0x000fe200000e0000 */
[----:B------:R-:W-:Y:S01]  /*1a3c0*/  VIADD R20, R20, 0x6 ;  /* 0x0000000614147836 */ /* 0x000fe20000000000 */
[----:B------:R-:W-:-:S02]  /*1a3d0*/  R2UR UR14, R24 ;  /* 0x00000000180e72ca */ /* 0x000fc400000e0000 */
[----:B------:R-:W-:Y:S02]  /*1a3e0*/  R2UR UR18, R26 ;  /* 0x000000001a1272ca */ /* 0x000fe400000e0000 */
[----:B------:R-:W-:Y:S02]  /*1a3f0*/  R2UR UR13, R13 ;  /* 0x000000000d0d72ca */ /* 0x000fe400000e0000 */
[----:B------:R-:W-:Y:S02]  /*1a400*/  R2UR UR16, R10 ;  /* 0x000000000a1072ca */ /* 0x000fe400000e0000 */
[----:B0-----:R-:W-:Y:S02]  /*1a410*/  SHF.R.U32.HI R15, RZ, 0x7, R15 ;  /* 0x00000007ff0f7819 */ /* 0x001fe4000001160f */
[----:B------:R-:W-:Y:S02]  /*1a420*/  R2UR UR17, R11 ;  /* 0x000000000b1172ca */ /* 0x000fe400000e0000 */
[----:B------:R-:W-:Y:S01]  /*1a430*/  R2UR UR22, R20 ;  /* 0x00000000141672ca */ /* 0x000fe200000e0000 */
[----:B------:R-:W-:Y:S01]  /*1a440*/  VIADD R15, R15, 0x8 ;  /* 0x000000080f0f7836 */ /* 0x000fe20000000000 */
[----:B------:R-:W-:-:S02]  /*1a450*/  R2UR UR23, R21 ;  /* 0x00000000151772ca */ /* 0x000fc400000e0000 */
[----:B------:R-:W-:Y:S02]  /*1a460*/  R2UR UR20, R8 ;  /* 0x00000000081472ca */ /* 0x000fe400000e0000 */
[----:B------:R0:W-:Y:S01]  /*1a470*/  BAR.SYNC.DEFER_BLOCKING R15, 0x100 ;  /* 0x0004000f0000751d */ /* 0x0001e20000010000 */
[----:B------:R-:W-:-:S05]  /*1a480*/  R2UR UR21, R9 ;  /* 0x00000000091572ca */ /* 0x000fca00000e0000 */
        /* <DEDUP_REMOVED lines=13> */
[----:B------:R-:W-:-:S05]  /*1a560*/  IMAD.U32 R221, RZ, RZ, UR41 ;  /* 0x00000029ffdd7e24 */ /* 0x000fca000f8e00ff */
[----:B------:R-:W-:-:S13]  /*1a570*/  ISETP.NE.AND P3, PT, R221, 0x3, PT ;  /* 0x00000003dd00780c */ /* 0x000fda0003f65270 */
[----:B------:R-:W-:Y:S05]  /*1a580*/  @!P3 BRA `(.L_x_1456) ;  /* 0x000000000004b947 */ /* 0x000fea0003800000 */
[----:B------:R-:W-:Y:S01]  /*1a590*/  BPT.TRAP 0x1 ;  /* 0x000000040000795c */ /* 0x000fe20000300000 */
.L_x_1456:
[----:B------:R-:W-:Y:S01]  /*1a5a0*/  SHF.L.U32 R14, R14, 0x1f, RZ ;  /* 0x0000001f0e0e7819 */ /* 0x000fe200000006ff */
[----:B------:R-:W-:-:S04]  /*1a5b0*/  IMAD R15, R211, 0x8, R17 ;  /* 0x00000008d30f7824 */ /* 0x000fc800078e0211 */
[----:B------:R0:W1:Y:S01]  /*1a5c0*/  SYNCS.PHASECHK.TRANS64.TRYWAIT P1, [R15+URZ+0x28850], R14 ;  /* 0x0288500e0f0075a7 */ /* 0x000062000802017f */
[----:B------:R-:W-:Y:S05]  /*1a5d0*/  @!P3 BRA `(.L_x_1457) ;  /* 0x000000000004b947 */ /* 0x000fea0003800000 */
[----:B------:R-:W-:Y:S01]  /*1a5e0*/  BPT.TRAP 0x1 ;  /* 0x000000040000795c */ /* 0x000fe20000300000 */
.L_x_1457:
[----:B-1----:R-:W-:Y:S05]  /*1a5f0*/  @P1 BRA `(.L_x_1455) ;  /* 0x0000000000081947 */ /* 0x002fea0003800000 */
[----:B------:R-:W1:Y:S02]  /*1a600*/  SYNCS.PHASECHK.TRANS64.TRYWAIT P1, [R15+URZ+0x28850], R14 ;  /* 0x0288500e0f0075a7 */ /* 0x000e64000802017f */
[----:B-1----:R-:W-:Y:S05]  /*1a610*/  @!P1 BRA `(.L_x_1458) ;  /* 0x0000013800309947 */ /* 0x002fea0003800000 */
.L_x_1455:
[----:B------:R-:W-:Y:S05]  /*1a620*/  WARPSYNC.ALL ;  /* 0x0000000000007948 */ /* 0x000fea0003800000 */
[----:B01----:R-:W-:Y:S01]  /*1a630*/  VIADD R14, R17, 0x400 ;  /* 0x00000400110e7836 */ /* 0x003fe20000000000 */
[----:B------:R-:W-:Y:S01]  /*1a640*/  WARPGROUP.ARRIVE ;  /* 0x00000000000079c5 */ /* 0x000fe20000000000 */
[----:B------:R-:W-:Y:S01]  /*1a650*/  IMAD.MOV.U32 R15, RZ, RZ, -0x7fffffe0 ;  /* 0x80000020ff0f7424 */ /* 0x000fe200078e00ff */
[----:B------:R-:W-:Y:S01]  /*1a660*/  UMOV UR28, UR6 ;  /* 0x00000006001c7c82 */ /* 0x000fe20008000000 */
[----:B------:R-:W-:Y:S01]  /*1a670*/  IMAD.MOV.U32 R21, RZ, RZ, -0x7fffffe0 ;  /* 0x80000020ff157424 */ /* 0x000fe200078e00ff */
[----:B------:R-:W-:-:S02]  /*1a680*/  SHF.R.U32.HI R14, RZ, 0x4, R14 ;  /* 0x00000004ff0e7819 */ /* 0x000fc4000001160e */
[----:B------:R-:W-:Y:S01]  /*1a690*/  R2UR UR11, R15 ;  /* 0x000000000f0b72ca */ /* 0x000fe200000e0000 */
[----:B------:R-:W-:Y:S01]  /*1a6a0*/  FMUL.FTZ R15, R2, R24 ;  /* 0x00000018020f7220 */ /* 0x000fe20000410000 */
[----:B------:R-:W-:Y:S01]  /*1a6b0*/  LOP3.LUT R14, R14, 0x3fff, RZ, 0xc0, !PT ;  /* 0x00003fff0e0e7812 */ /* 0x000fe200078ec0ff */
[C---:B------:R-:W-:Y:S01]  /*1a6c0*/  FMUL.FTZ R24, R2.reuse, R27 ;  /* 0x0000001b02187220 */ /* 0x040fe20000410000 */
[C---:B------:R-:W-:Y:S01]  /*1a6d0*/  FMUL.FTZ R27, R2.reuse, R30 ;  /* 0x0000001e021b7220 */ /* 0x040fe20000410000 */
[----:B------:R-:W-:Y:S01]  /*1a6e0*/  FMUL.FTZ R30, R2, R33 ;  /* 0x00000021021e7220 */ /* 0x000fe20000410000 */
[----:B------:R-:W-:Y:S01]  /*1a6f0*/  LOP3.LUT R14, R14, 0x10000, RZ, 0xfc, !PT ;  /* 0x000100000e0e7812 */ /* 0x000fe200078efcff */
[C---:B------:R-:W-:Y:S01]  /*1a700*/  FMUL.FTZ R33, R2.reuse, R36 ;  /* 0x0000002402217220 */ /* 0x040fe20000410000 */
[C---:B------:R-:W-:Y:S01]  /*1a710*/  FMUL.FTZ R36, R2.reuse, R39 ;  /* 0x0000002702247220 */ /* 0x040fe20000410000 */
[C---:B------:R-:W-:Y:S01]  /*1a720*/  FMUL.FTZ R39, R2.reuse, R42 ;  /* 0x0000002a02277220 */ /* 0x040fe20000410000 */
[----:B------:R-:W-:Y:S01]  /*1a730*/  FMUL.FTZ R42, R2, R45 ;  /* 0x0000002d022a7220 */ /* 0x000fe20000410000 */
[----:B------:R-:W-:-:S02]  /*1a740*/  IMAD R14, R211, 0x600, R14 ;  /* 0x00000600d30e7824 */ /* 0x000fc400078e020e */
[C---:B------:R-:W-:Y:S01]  /*1a750*/  FMUL.FTZ R45, R2.reuse, R48 ;  /* 0x00000030022d7220 */ /* 0x040fe20000410000 */
[C---:B------:R-:W-:Y:S01]  /*1a760*/  FMUL.FTZ R48, R2.reuse, R49 ;  /* 0x0000003102307220 */ /* 0x040fe20000410000 */
[----:B------:R-:W-:Y:S01]  /*1a770*/  FMUL.FTZ R49, R2, R50 ;  /* 0x0000003202317220 */ /* 0x000fe20000410000 */
[C---:B------:R-:W-:Y:S01]  /*1a780*/  VIADD R20, R14.reuse, 0x2 ;  /* 0x000000020e147836 */ /* 0x040fe20000000000 */
        /* <DEDUP_REMOVED lines=13> */
[----:B------:R-:W-:Y:S01]  /*1a860*/  QGMMA.64x128x32.F32.E4M3.E4M3 R120, R204, gdesc[UR8], R120, gsb0 ;  /* 0x01e00008cc787df3 */ /* 0x000fe20008000878 */
[----:B------:R-:W-:Y:S01]  /*1a870*/  R2UR UR10, R20 ;  /* 0x00000000140a72ca */ /* 0x000fe200000e0000 */
[----:B------:R-:W-:Y:S01]  /*1a880*/  VIADD R20, R14, 0x200 ;  /* 0x000002000e147836 */ /* 0x000fe20000000000 */
[----:B------:R-:W-:Y:S01]  /*1a890*/  R2UR UR11, R21 ;  /* 0x00000000150b72ca */ /* 0x000fe200000e0000 */
[----:B------:R-:W-:-:S02]  /*1a8a0*/  IMAD.MOV.U32 R21, RZ, RZ, -0x7fffffe0 ;  /* 0x80000020ff157424 */ /* 0x000fc400078e00ff */
        /* <DEDUP_REMOVED lines=41> */
[----:B------:R-:W-:-:S07]  /*1ab40*/  FMUL.FTZ R98, R2, R99 ;  /* 0x0000006302627220 */ /* 0x000fce0000410000 */
        /* <DEDUP_REMOVED lines=60> */
[----:B0-----:R-:W-:Y:S01]  /*1af10*/  FMNMX.FTZ R47, R15, R228, !PT ;  /* 0x000000e40f2f7209 */ /* 0x001fe20007810000 */
[C---:B------:R-:W-:Y:S01]  /*1af20*/  FMUL.FTZ R37, R2.reuse, R40 ;  /* 0x0000002802257220 */ /* 0x040fe20000410000 */
[C---:B------:R-:W-:Y:S01]  /*1af30*/  FMUL.FTZ R40, R2.reuse, R43 ;  /* 0x0000002b02287220 */ /* 0x040fe20000410000 */
[----:B------:R-:W-:-:S03]  /*1af40*/  FMUL.FTZ R43, R2, R46 ;  /* 0x0000002e022b7220 */ /* 0x000fc60000410000 */
[----:B------:R-:W0:Y:S01]  /*1af50*/  MUFU.TANH R25, R25 ;  /* 0x0000001900197308 */ /* 0x000e220000002400 */
[----:B-1----:R-:W-:-:S07]  /*1af60*/  FMNMX.FTZ R46, R20, R47, !PT ;  /* 0x0000002f142e7209 */ /* 0x002fce0007810000 */
[----:B------:R-:W1:Y:S08]  /*1af70*/  MUFU.TANH R26, R26 ;  /* 0x0000001a001a7308 */ /* 0x000e700000002400 */
[----:B------:R-:W2:Y:S01]  /*1af80*/  MUFU.TANH R29, R29 ;  /* 0x0000001d001d7308 */ /* 0x000ea20000002400 */
[----:B0-----:R-:W-:-:S07]  /*1af90*/  FMNMX.FTZ R47, R25, R46, !PT ;  /* 0x0000002e192f7209 */ /* 0x001fce0007810000 */
[----:B------:R-:W-:Y:S01]  /*1afa0*/  MUFU.TANH R28, R28 ;  /* 0x0000001c001c7308 */ /* 0x000fe20000002400 */
[----:B-1----:R-:W-:-:S07]  /*1afb0*/  FMNMX.FTZ R46, R26, R47, !PT ;  /* 0x0000002f1a2e7209 */ /* 0x002fce0007810000 */
[----:B------:R-:W-:Y:S01]  /*1afc0*/  MUFU.TANH R31, R31 ;  /* 0x0000001f001f7308 */ /* 0x000fe20000002400 */
[----:B--2---:R-:W-:-:S04]  /*1afd0*/  FMNMX.FTZ R99, R29, R46, !PT ;  /* 0x0000002e1d637209 */ /* 0x004fc80007810000 */
[----:B------:R-:W-:Y:S01]  /*1afe0*/  FMNMX.FTZ R46, R30, R99, !PT ;  /* 0x000000631e2e7209 */ /* 0x000fe20007810000 */
[C---:B------:R-:W-:Y:S01]  /*1aff0*/  FMUL.FTZ R99, R2.reuse, R100 ;  /* 0x0000006402637220 */ /* 0x040fe20000410000 */
[----:B------:R-:W-:Y:S01]  /*1b000*/  FMUL.FTZ R100, R2, R101 ;  /* 0x0000006502647220 */ /* 0x000fe20000410000 */
[----:B------:R-:W-:Y:S08]  /*1b010*/  MUFU.TANH R32, R32 ;  /* 0x0000002000207308 */ /* 0x000ff00000002400 */
[----:B------:R-:W0:Y:S08]  /*1b020*/  MUFU.TANH R34, R34 ;  /* 0x0000002200227308 */ /* 0x000e300000002400 */
[----:B------:R-:W-:Y:S08]  /*1b030*/  MUFU.TANH R35, R35 ;  /* 0x0000002300237308 */ /* 0x000ff00000002400 */
[----:B------:R-:W1:Y:S08]  /*1b040*/  MUFU.TANH R37, R37 ;  /* 0x0000002500257308 */ /* 0x000e700000002400 */
[----:B------:R-:W2:Y:S08]  /*1b050*/  MUFU.TANH R38, R38 ;  /* 0x0000002600267308 */ /* 0x000eb00000002400 */
[----:B------:R-:W3:Y:S08]  /*1b060*/  MUFU.TANH R41, R41 ;  /* 0x0000002900297308 */ /* 0x000ef00000002400 */
[----:B------:R-:W4:Y:S08]  /*1b070*/  MUFU.TANH R40, R40 ;  /* 0x0000002800287308 */ /* 0x000f300000002400 */
[----:B------:R-:W5:Y:S08]  /*1b080*/  MUFU.TANH R43, R43 ;  /* 0x0000002b002b7308 */ /* 0x000f700000002400 */
[----:B------:R-:W5:Y:S08]  /*1b090*/  MUFU.TANH R44, R44 ;  /* 0x0000002c002c7308 */ /* 0x000f700000002400 */
[----:B------:R-:W-:Y:S01]  /*1b0a0*/  MUFU.TANH R74, R74 ;  /* 0x0000004a004a7308 */ /* 0x000fe20000002400 */
[----:B------:R-:W-:-:S02]  /*1b0b0*/  WARPGROUP.DEPBAR.LE gsb0, 0x0 ;  /* 0x00008000000079c5 */ /* 0x000fc40000010000 */
[----:B------:R-:W-:-:S05]  /*1b0c0*/  WARPGROUP.ARRIVE ;  /* 0x00000000000079c5 */ /* 0x000fca0000000000 */
[----:B------:R-:W5:Y:S01]  /*1b0d0*/  MUFU.TANH R76, R76 ;  /* 0x0000004c004c7308 */ /* 0x000f620000002400 */
[----:B------:R-:W-:Y:S07]  /*1b0e0*/  QGMMA.64x128x32.F32.E4M3.E4M3 R120, R192, gdesc[UR8], R120, gsb0 ;  /* 0x01e00008c0787df3 */ /* 0x000fee0008000878 */
[----:B------:R-:W-:Y:S08]  /*1b0f0*/  MUFU.TANH R77, R77 ;  /* 0x0000004d004d7308 */ /* 0x000ff00000002400 */
[----:B------:R-:W5:Y:S08]  /*1b100*/  MUFU.TANH R79, R79 ;  /* 0x0000004f004f7308 */ /* 0x000f700000002400 */
        /* <DEDUP_REMOVED lines=15> */
[----:B------:R-:W5:Y:S01]  /*1b200*/  MUFU.TANH R95, R95 ;  /* 0x0000005f005f7308 */ /* 0x000f620000002400 */
[----:B------:R-:W-:-:S02]  /*1b210*/  WARPGROUP.DEPBAR.LE gsb0, 0x0 ;  /* 0x00008000000079c5 */ /* 0x000fc40000010000 */
[----:B------:R-:W-:Y:S01]  /*1b220*/  FMNMX.FTZ R193, R21, R229, !PT ;  /* 0x000000e515c17209 */ /* 0x000fe20007810000 */
[----:B------:R-:W-:-:S04]  /*1b230*/  WARPGROUP.ARRIVE ;  /* 0x00000000000079c5 */ /* 0x000fc80000000000 */
[----:B------:R-:W-:Y:S01]  /*1b240*/  MUFU.TANH R94, R94 ;  /* 0x0000005e005e7308 */ /* 0x000fe20000002400 */
[----:B------:R-:W-:Y:S02]  /*1b250*/  FMNMX.FTZ R192, R24, R193, !PT ;  /* 0x000000c118c07209 */ /* 0x000fe40007810000 */
[----:B------:R-:W-:Y:S02]  /*1b260*/  FMNMX.FTZ R193, R33, R46, !PT ;  /* 0x0000002e21c17209 */ /* 0x000fe40007810000 */
[----:B------:R-:W-:Y:S02]  /*1b270*/  FMNMX.FTZ R47, R27, R192, !PT ;  /* 0x000000c01b2f7209 */ /* 0x000fe40007810000 */
[----:B0-----:R-:W-:Y:S01]  /*1b280*/  FMNMX.FTZ R46, R34, R193, !PT ;  /* 0x000000c1222e7209 */ /* 0x001fe20007810000 */
[----:B------:R-:W0:Y:S01]  /*1b290*/  MUFU.TANH R96, R96 ;  /* 0x0000006000607308 */ /* 0x000e220000002400 */
[----:B------:R-:W-:Y:S02]  /*1b2a0*/  FMNMX.FTZ R192, R28, R47, !PT ;  /* 0x0000002f1cc07209 */ /* 0x000fe40007810000 */
[----:B-1----:R-:W-:-:S02]  /*1b2b0*/  FMNMX.FTZ R101, R37, R46, !PT ;  /* 0x0000002e25657209 */ /* 0x002fc40007810000 */
[----:B------:R-:W-:Y:S02]  /*1b2c0*/  FMNMX.FTZ R47, R31, R192, !PT ;  /* 0x000000c01f2f7209 */ /* 0x000fe40007810000 */
[----:B--2---:R-:W-:Y:S01]  /*1b2d0*/  FMNMX.FTZ R46, R38, R101, !PT ;  /* 0x00000065262e7209 */ /* 0x004fe20007810000 */
[----:B------:R-:W-:Y:S01]  /*1b2e0*/  FMUL.FTZ R101, R2, R102 ;  /* 0x0000006602657220 */ /* 0x000fe20000410000 */
[----:B------:R-:W-:Y:S01]  /*1b2f0*/  FMNMX.FTZ R192, R32, R47, !PT ;  /* 0x0000002f20c07209 */ /* 0x000fe20007810000 */
[----:B------:R-:W-:Y:S01]  /*1b300*/  FMUL.FTZ R102, R2, R103 ;  /* 0x0000006702667220 */ /* 0x000fe20000410000 */
[----:B---3--:R-:W-:Y:S01]  /*1b310*/  FMNMX.FTZ R193, R41, R46, !PT ;  /* 0x0000002e29c17209 */ /* 0x008fe20007810000 */
[----:B------:R-:W-:Y:S01]  /*1b320*/  MUFU.TANH R97, R97 ;  /* 0x0000006100617308 */ /* 0x000fe20000002400 */
[----:B------:R-:W-:Y:S02]  /*1b330*/  FMNMX.FTZ R47, R35, R192, !PT ;  /* 0x000000c0232f7209 */ /* 0x000fe40007810000 */
[----:B------:R-:W-:-:S02]  /*1b340*/  FMNMX.FTZ R46, R42, R193, !PT ;  /* 0x000000c12a2e7209 */ /* 0x000fc40007810000 */
[----:B------:R-:W-:Y:S02]  /*1b350*/  FMNMX.FTZ R192, R36, R47, !PT ;  /* 0x0000002f24c07209 */ /* 0x000fe40007810000 */
[----:B------:R-:W-:Y:S01]  /*1b360*/  FMNMX.FTZ R103, R45, R46, !PT ;  /* 0x0000002e2d677209 */ /* 0x000fe20007810000 */
[----:B------:R-:W1:Y:S01]  /*1b370*/  MUFU.TANH R99, R99 ;  /* 0x0000006300637308 */ /* 0x000e620000002400 */
[----:B------:R-:W-:Y:S02]  /*1b380*/  FMNMX.FTZ R47, R39, R192, !PT ;  /* 0x000000c0272f7209 */ /* 0x000fe40007810000 */
[----:B------:R-:W-:Y:S01]  /*1b390*/  FMNMX.FTZ R46, R48, R103, !PT ;  /* 0x00000067302e7209 */ /* 0x000fe20007810000 */
[----:B------:R-:W-:Y:S01]  /*1b3a0*/  FMUL.FTZ R103, R2, R104 ;  /* 0x0000006802677220 */ /* 0x000fe20000410000 */
[----:B----4-:R-:W-:Y:S01]  /*1b3b0*/  FMNMX.FTZ R192, R40, R47, !PT ;  /* 0x0000002f28c07209 */ /* 0x010fe20007810000 */
[----:B------:R-:W-:Y:S01]  /*1b3c0*/  FMUL.FTZ R104, R2, R105 ;  /* 0x0000006902687220 */ /* 0x000fe20000410000 */
[----:B------:R-:W-:Y:S01]  /*1b3d0*/  FMNMX.FTZ R193, R51, R46, !PT ;  /* 0x0000002e33c17209 */ /* 0x000fe20007810000 */
[----:B------:R-:W-:Y:S01]  /*1b3e0*/  MUFU.TANH R98, R98 ;  /* 0x0000006200627308 */ /* 0x000fe20000002400 */
[----:B-----5:R-:W-:-:S02]  /*1b3f0*/  FMNMX.FTZ R47, R43, R192, !PT ;  /* 0x000000c02b2f7209 */ /* 0x020fc40007810000 */
[----:B------:R-:W-:Y:S02]  /*1b400*/  FMNMX.FTZ R46, R52, R193, !PT ;  /* 0x000000c1342e7209 */ /* 0x000fe40007810000 */
[----:B------:R-:W-:Y:S02]  /*1b410*/  FMNMX.FTZ R192, R44, R47, !PT ;  /* 0x0000002f2cc07209 */ /* 0x000fe40007810000 */
[----:B------:R-:W-:Y:S01]  /*1b420*/  FMNMX.FTZ R105, R55, R46, !PT ;  /* 0x0000002e37697209 */ /* 0x000fe20007810000 */
[----:B------:R-:W2:Y:S01]  /*1b430*/  MUFU.TANH R100, R100 ;  /* 0x0000006400647308 */ /* 0x000ea20000002400 */
[----:B------:R-:W-:Y:S02]  /*1b440*/  FMNMX.FTZ R47, R49, R192, !PT ;  /* 0x000000c0312f7209 */ /* 0x000fe40007810000 */
[----:B------:R-:W-:Y:S01]  /*1b450*/  FMNMX.FTZ R46, R56, R105, !PT ;  /* 0x00000069382e7209 */ /* 0x000fe20007810000 */
[----:B------:R-:W-:Y:S01]  /*1b460*/  FMUL.FTZ R105, R2, R106 ;  /* 0x0000006a02697220 */ /* 0x000fe20000410000 */
[----:B------:R-:W-:Y:S01]  /*1b470*/  FMNMX.FTZ R192, R50, R47, !PT ;  /* 0x0000002f32c07209 */ /* 0x000fe20007810000 */
[----:B------:R-:W-:Y:S01]  /*1b480*/  FMUL.FTZ R106, R2, R107 ;  /* 0x0000006b026a7220 */ /* 0x000fe20000410000 */
[----:B------:R-:W-:Y:S01]  /*1b490*/  FMNMX.FTZ R193, R59, R46, !PT ;  /* 0x0000002e3bc17209 */ /* 0x000fe20007810000 */
[----:B------:R-:W-:Y:S01]  /*1b4a0*/  MUFU.TANH R101, R101 ;  /* 0x0000006500657308 */ /* 0x000fe20000002400 */
[----:B------:R-:W-:-:S02]  /*1b4b0*/  FMNMX.FTZ R47, R53, R192, !PT ;  /* 0x000000c0352f7209 */ /* 0x000fc40007810000 */
[----:B------:R-:W-:Y:S02]  /*1b4c0*/  FMNMX.FTZ R46, R60, R193, !PT ;  /* 0x000000c13c2e7209 */ /* 0x000fe40007810000 */
[----:B------:R-:W-:Y:S02]  /*1b4d0*/  FMNMX.FTZ R192, R54, R47, !PT ;  /* 0x0000002f36c07209 */ /* 0x000fe40007810000 */
[----:B------:R-:W-:Y:S01]  /*1b4e0*/  FMNMX.FTZ R107, R63, R46, !PT ;  /* 0x0000002e3f6b7209 */ /* 0x000fe20007810000 */
[----:B------:R-:W3:Y:S01]  /*1b4f0*/  MUFU.TANH R103, R103 ;  /* 0x0000006700677308 */ /* 0x000ee20000002400 */
[----:B------:R-:W-:Y:S02]  /*1b500*/  FMNMX.FTZ R47, R57, R192, !PT ;  /* 0x000000c0392f7209 */ /* 0x000fe40007810000 */
[----:B------:R-:W-:Y:S01]  /*1b510*/  FMNMX.FTZ R46, R64, R107, !PT ;  /* 0x0000006b402e7209 */ /* 0x000fe20007810000 */
[----:B------:R-:W-:Y:S01]  /*1b520*/  FMUL.FTZ R107, R2, R108 ;  /* 0x0000006c026b7220 */ /* 0x000fe20000410000 */
[----:B------:R-:W-:-:S02]  /*1b530*/  FMNMX.FTZ R192, R58, R47, !PT ;  /* 0x0000002f3ac07209 */ /* 0x000fc40007810000 */
[----:B------:R-:W-:Y:S01]  /*1b540*/  FMNMX.FTZ R193, R67, R46, !PT ;  /* 0x0000002e43c17209 */ /* 0x000fe20007810000 */
[----:B------:R-:W-:Y:S01]  /*1b550*/  MUFU.TANH R102, R102 ;  /* 0x0000006600667308 */ /* 0x000fe20000002400 */
[----:B------:R-:W-:Y:S02]  /*1b560*/  FMNMX.FTZ R47, R61, R192, !PT ;  /* 0x000000c03d2f7209 */ /* 0x000fe40007810000 */
[----:B------:R-:W-:Y:S02]  /*1b570*/  FMNMX.FTZ R46, R68, R193, !PT ;  /* 0x000000c1442e7209 */ /* 0x000fe40007810000 */
[----:B------:R-:W-:-:S03]  /*1b580*/  FMNMX.FTZ R192, R62, R47, !PT ;  /* 0x0000002f3ec07209 */ /* 0x000fc60007810000 */
[----:B------:R-:W4:Y:S01]  /*1b590*/  MUFU.TANH R104, R104 ;  /* 0x0000006800687308 */ /* 0x000f220000002400 */
[----:B------:R-:W-:Y:S01]  /*1b5a0*/  FMNMX.FTZ R47, R65, R192, !PT ;  /* 0x000000c0412f7209 */ /* 0x000fe20007810000 */
[----:B------:R-:W-:Y:S01]  /*1b5b0*/  FMUL.FTZ R192, R2, R109 ;  /* 0x0000006d02c07220 */ /* 0x000fe20000410000 */
[----:B------:R-:W-:Y:S02]  /*1b5c0*/  FMNMX.FTZ R109, R71, R46, !PT ;  /* 0x0000002e476d7209 */ /* 0x000fe40007810000 */
[----:B------:R-:W-:Y:S02]  /*1b5d0*/  FMNMX.FTZ R108, R66, R47, !PT ;  /* 0x0000002f426c7209 */ /* 0x000fe40007810000 */
[----:B------:R-:W-:Y:S01]  /*1b5e0*/  FMNMX.FTZ R46, R72, R109, !PT ;  /* 0x0000006d482e7209 */ /* 0x000fe20007810000 */
[----:B------:R-:W-:Y:S01]  /*1b5f0*/  FMUL.FTZ R109, R2, R110 ;  /* 0x0000006e026d7220 */ /* 0x000fe20000410000 */
[----:B------:R-:W-:Y:S01]  /*1b600*/  FMNMX.FTZ R47, R69, R108, !PT ;  /* 0x0000006c452f7209 */ /* 0x000fe20007810000 */
[----:B------:R-:W5:Y:S01]  /*1b610*/  MUFU.TANH R105, R105 ;  /* 0x0000006900697308 */ /* 0x000f620000002400 */
[----:B------:R-:W-:-:S02]  /*1b620*/  FMNMX.FTZ R193, R75, R46, !PT ;  /* 0x0000002e4bc17209 */ /* 0x000fc40007810000 */
[----:B------:R-:W-:Y:S02]  /*1b630*/  FMNMX.FTZ R194, R70, R47, !PT ;  /* 0x0000002f46c27209 */ /* 0x000fe40007810000 */
[----:B------:R-:W-:Y:S01]  /*1b640*/  FMNMX.FTZ R46, R76, R193, !PT ;  /* 0x000000c14c2e7209 */ /* 0x000fe20007810000 */
[----:B------:R-:W-:Y:S01]  /*1b650*/  FMUL.FTZ R193, R2, R111 ;  /* 0x0000006f02c17220 */ /* 0x000fe20000410000 */
[----:B------:R-:W-:Y:S01]  /*1b660*/  FMNMX.FTZ R47, R73, R194, !PT ;  /* 0x000000c2492f7209 */ /* 0x000fe20007810000 */
[----:B------:R0:W-:Y:S01]  /*1b670*/  MUFU.TANH R108, R192 ;  /* 0x000000c0006c7308 */ /* 0x0001e20000002400 */
[----:B------:R-:W-:Y:S02]  /*1b680*/  FMNMX.FTZ R111, R79, R46, !PT ;  /* 0x0000002e4f6f7209 */ /* 0x000fe40007810000 */
[----:B------:R-:W-:Y:S02]  /*1b690*/  FMNMX.FTZ R110, R74, R47, !PT ;  /* 0x0000002f4a6e7209 */ /* 0x000fe40007810000 */
[----:B------:R-:W-:Y:S01]  /*1b6a0*/  FMNMX.FTZ R46, R80, R111, !PT ;  /* 0x0000006f502e7209 */ /* 0x000fe20007810000 */
[----:B------:R-:W-:Y:S01]  /*1b6b0*/  FMUL.FTZ R111, R2, R112 ;  /* 0x00000070026f7220 */ /* 0x000fe20000410000 */
[----:B------:R-:W-:Y:S01]  /*1b6c0*/  FMNMX.FTZ R47, R77, R110, !PT ;  /* 0x0000006e4d2f7209 */ /* 0x000fe20007810000 */
[----:B------:R-:W-:Y:S01]  /*1b6d0*/  MUFU.TANH R107, R107 ;  /* 0x0000006b006b7308 */ /* 0x000fe20000002400 */
[----:B------:R-:W-:-:S02]  /*1b6e0*/  FMNMX.FTZ R195, R83, R46, !PT ;  /* 0x0000002e53c37209 */ /* 0x000fc40007810000 */
[----:B0-----:R-:W-:Y:S02]  /*1b6f0*/  FMNMX.FTZ R192, R78, R47, !PT ;  /* 0x0000002f4ec07209 */ /* 0x001fe40007810000 */
[----:B------:R-:W-:Y:S02]  /*1b700*/  FMNMX.FTZ R46, R84, R195, !PT ;  /* 0x000000c3542e7209 */ /* 0x000fe40007810000 */
[----:B------:R-:W-:Y:S01]  /*1b710*/  FMNMX.FTZ R47, R81, R192, !PT ;  /* 0x000000c0512f7209 */ /* 0x000fe20007810000 */
[----:B------:R-:W-:Y:S01]  /*1b720*/  FMUL.FTZ R192, R2, R113 ;  /* 0x0000007102c07220 */ /* 0x000fe20000410000 */
[----:B------:R-:W-:Y:S01]  /*1b730*/  FMNMX.FTZ R113, R87, R46, !PT ;  /* 0x0000002e57717209 */ /* 0x000fe20007810000 */
[----:B------:R0:W-:Y:S01]  /*1b740*/  MUFU.TANH R110, R193 ;  /* 0x000000c1006e7308 */ /* 0x0001e20000002400 */
[----:B------:R-:W-:Y:S02]  /*1b750*/  FMNMX.FTZ R112, R82, R47, !PT ;  /* 0x0000002f52707209 */ /* 0x000fe40007810000 */
[----:B------:R-:W-:Y:S01]  /*1b760*/  FMNMX.FTZ R46, R88, R113, !PT ;  /* 0x00000071582e7209 */ /* 0x000fe20007810000 */
[----:B------:R-:W-:Y:S01]  /*1b770*/  FMUL.FTZ R113, R2, R114 ;  /* 0x0000007202717220 */ /* 0x000fe20000410000 */
[----:B------:R-:W-:-:S03]  /*1b780*/  FMNMX.FTZ R47, R85, R112, !PT ;  /* 0x00000070552f7209 */ /* 0x000fc60007810000 */
[----:B------:R1:W-:Y:S01]  /*1b790*/  MUFU.TANH R112, R192 ;  /* 0x000000c000707308 */ /* 0x0003e20000002400 */
[----:B------:R-:W-:Y:S02]  /*1b7a0*/  FMNMX.FTZ R194, R86, R47, !PT ;  /* 0x0000002f56c27209 */ /* 0x000fe40007810000 */
[----:B0-----:R-:W-:Y:S02]  /*1b7b0*/  FMNMX.FTZ R193, R91, R46, !PT ;  /* 0x0000002e5bc17209 */ /* 0x001fe40007810000 */
[----:B------:R-:W-:Y:S02]  /*1b7c0*/  FMNMX.FTZ R47, R89, R194, !PT ;  /* 0x000000c2592f7209 */ /* 0x000fe40007810000 */
[----:B------:R-:W-:Y:S01]  /*1b7d0*/  FMNMX.FTZ R46, R92, R193, !PT ;  /* 0x000000c15c2e7209 */ /* 0x000fe20007810000 */
[----:B------:R-:W-:Y:S01]  /*1b7e0*/  FMUL.FTZ R193, R2, R115 ;  /* 0x0000007302c17220 */ /* 0x000fe20000410000 */
[----:B------:R-:W-:Y:S01]  /*1b7f0*/  FMNMX.FTZ R114, R90, R47, !PT ;  /* 0x0000002f5a727209 */ /* 0x000fe20007810000 */
[----:B------:R-:W0:Y:S01]  /*1b800*/  MUFU.TANH R106, R106 ;  /* 0x0000006a006a7308 */ /* 0x000e220000002400 */
[----:B------:R-:W-:-:S02]  /*1b810*/  FMNMX.FTZ R115, R95, R46, !PT ;  /* 0x0000002e5f737209 */ /* 0x000fc40007810000 */
[----:B------:R-:W-:Y:S02]  /*1b820*/  FMNMX.FTZ R47, R93, R114, !PT ;  /* 0x000000725d2f7209 */ /* 0x000fe40007810000 */
[----:B------:R-:W-:Y:S01]  /*1b830*/  FMNMX.FTZ R46, R96, R115, !PT ;  /* 0x00000073602e7209 */ /* 0x000fe20007810000 */
[----:B------:R-:W-:Y:S01]  /*1b840*/  FMUL.FTZ R115, R2, R116 ;  /* 0x0000007402737220 */ /* 0x000fe20000410000 */
[----:B-1----:R-:W-:Y:S01]  /*1b850*/  FMNMX.FTZ R192, R94, R47, !PT ;  /* 0x0000002f5ec07209 */ /* 0x002fe20007810000 */
[----:B------:R-:W1:Y:S01]  /*1b860*/  MUFU.TANH R109, R109 ;  /* 0x0000006d006d7308 */ /* 0x000e620000002400 */
[----:B------:R-:W-:Y:S02]  /*1b870*/  FMNMX.FTZ R195, R99, R46, !PT ;  /* 0x0000002e63c37209 */ /* 0x000fe40007810000 */
[----:B------:R-:W-:Y:S01]  /*1b880*/  FMNMX.FTZ R47, R97, R192, !PT ;  /* 0x000000c0612f7209 */ /* 0x000fe20007810000 */
[----:B------:R-:W-:Y:S01]  /*1b890*/  FMUL.FTZ R192, R2, R117 ;  /* 0x0000007502c07220 */ /* 0x000fe20000410000 */
[----:B--2---:R-:W-:-:S02]  /*1b8a0*/  FMNMX.FTZ R46, R100, R195, !PT ;  /* 0x000000c3642e7209 */ /* 0x004fc40007810000 */
[----:B------:R-:W-:Y:S01]  /*1b8b0*/  FMNMX.FTZ R116, R98, R47, !PT ;  /* 0x0000002f62747209 */ /* 0x000fe20007810000 */
[----:B------:R-:W2:Y:S01]  /*1b8c0*/  MUFU.TANH R111, R111 ;  /* 0x0000006f006f7308 */ /* 0x000ea20000002400 */
[----:B---3--:R-:W-:Y:S02]  /*1b8d0*/  FMNMX.FTZ R117, R103, R46, !PT ;  /* 0x0000002e67757209 */ /* 0x008fe40007810000 */
[----:B------:R-:W-:Y:S02]  /*1b8e0*/  FMNMX.FTZ R47, R101, R116, !PT ;  /* 0x00000074652f7209 */ /* 0x000fe40007810000 */
[----:B----4-:R-:W-:Y:S01]  /*1b8f0*/  FMNMX.FTZ R46, R104, R117, !PT ;  /* 0x00000075682e7209 */ /* 0x010fe20007810000 */
[----:B------:R-:W-:Y:S01]  /*1b900*/  FMUL.FTZ R117, R2, R118 ;  /* 0x0000007602757220 */ /* 0x000fe20000410000 */
[----:B------:R-:W-:Y:S01]  /*1b910*/  FMNMX.FTZ R194, R102, R47, !PT ;  /* 0x0000002f66c27209 */ /* 0x000fe20007810000 */
[----:B------:R-:W3:Y:S03]  /*1b920*/  MUFU.TANH R113, R113 ;  /* 0x0000007100717308 */ /* 0x000ee60000002400 */
[----:B-----5:R-:W-:-:S04]  /*1b930*/  FMNMX.FTZ R47, R105, R194, !PT ;  /* 0x000000c2692f7209 */ /* 0x020fc80007810000 */
[----:B0-----:R-:W-:Y:S01]  /*1b940*/  FMNMX.FTZ R118, R106, R47, !PT ;  /* 0x0000002f6a767209 */ /* 0x001fe20007810000 */
[----:B------:R0:W4:Y:S03]  /*1b950*/  MUFU.TANH R114, R193 ;  /* 0x000000c100727308 */ /* 0x0001260000002400 */
[----:B-1----:R-:W-:-:S05]  /*1b960*/  FMNMX.FTZ R47, R109, R118, !PT ;  /* 0x000000766d2f7209 */ /* 0x002fca0007810000 */
[----:B------:R-:W1:Y:S01]  /*1b970*/  MUFU.TANH R115, R115 ;  /* 0x0000007300737308 */ /* 0x000e620000002400 */
[----:B0-----:R-:W-:-:S04]  /*1b980*/  FMNMX.FTZ R193, R107, R46, !PT ;  /* 0x0000002e6bc17209 */ /* 0x001fc80007810000 */
[----:B------:R-:W-:Y:S01]  /*1b990*/  FMNMX.FTZ R46, R108, R193, !PT ;  /* 0x000000c16c2e7209 */ /* 0x000fe20007810000 */
[----:B------:R-:W-:Y:S02]  /*1b9a0*/  FMUL.FTZ R193, R2, R119 ;  /* 0x0000007702c17220 */ /* 0x000fe40000410000 */
[----:B------:R0:W5:Y:S01]  /*1b9b0*/  MUFU.TANH R116, R192 ;  /* 0x000000c000747308 */ /* 0x0001620000002400 */
[----:B--2---:R-:W-:Y:S02]  /*1b9c0*/  FMNMX.FTZ R119, R111, R46, !PT ;  /* 0x0000002e6f777209 */ /* 0x004fe40007810000 */
[----:B------:R-:W-:-:S04]  /*1b9d0*/  FMNMX.FTZ R46, R110, R47, !PT ;  /* 0x0000002f6e2e7209 */ /* 0x000fc80007810000 */
[----:B---3--:R-:W-:Y:S01]  /*1b9e0*/  FMNMX.FTZ R47, R113, R46, !PT ;  /* 0x0000002e712f7209 */ /* 0x008fe20007810000 */
[----:B------:R-:W2:Y:S01]  /*1b9f0*/  MUFU.TANH R117, R117 ;  /* 0x0000007500757308 */ /* 0x000ea20000002400 */
[----:B0-----:R-:W-:Y:S02]  /*1ba00*/  FMNMX.FTZ R192, R112, R119, !PT ;  /* 0x0000007770c07209 */ /* 0x001fe40007810000 */
[----:B----4-:R-:W-:Y:S01]  /*1ba10*/  FMNMX.FTZ R46, R114, R47, !PT ;  /* 0x0000002f722e7209 */ /* 0x010fe20007810000 */
[----:B------:R-:W-:Y:S01]  /*1ba20*/  IMAD.MOV.U32 R47, RZ, RZ, -0x7fffffe0 ;  /* 0x80000020ff2f7424 */ /* 0x000fe200078e00ff */
[----:B-1----:R-:W-:-:S03]  /*1ba30*/  FMNMX.FTZ R227, R115, R192, !PT ;  /* 0x000000c073e37209 */ /* 0x002fc60007810000 */
[----:B------:R-:W0:Y:S01]  /*1ba40*/  MUFU.TANH R118, R193 ;  /* 0x000000c100767308 */ /* 0x000e220000002400 */
[----:B-----5:R-:W-:Y:S02]  /*1ba50*/  FMNMX.FTZ R227, R116, R227, !PT ;  /* 0x000000e374e37209 */ /* 0x020fe40007810000 */
[----:B------:R-:W-:Y:S02]  /*1ba60*/  R2UR UR11, R47 ;  /* 0x000000002f0b72ca */ /* 0x000fe400000e0000 */
[----:B--2---:R-:W-:Y:S02]  /*1ba70*/  FMNMX.FTZ R119, R117, R46, !PT ;  /* 0x0000002e75777209 */ /* 0x004fe40007810000 */
[----:B------:R-:W1:Y:S02]  /*1ba80*/  SHFL.BFLY PT, R46, R227, 0x2, 0x1f ;  /* 0x0c401f00e32e7f89 */ /* 0x000e6400000e0000 */
[----:B0-----:R-:W-:-:S05]  /*1ba90*/  FMNMX.FTZ R119, R118, R119, !PT ;  /* 0x0000007776777209 */ /* 0x001fca0007810000 */
[----:B------:R-:W0:Y:S01]  /*1baa0*/  SHFL.BFLY PT, R192, R119, 0x2, 0x1f ;  /* 0x0c401f0077c07f89 */ /* 0x000e2200000e0000 */
[----:B-1----:R-:W-:Y:S01]  /*1bab0*/  FMNMX.FTZ R227, R227, R46, !PT ;  /* 0x0000002ee3e37209 */ /* 0x002fe20007810000 */
[C---:B------:R-:W-:Y:S02]  /*1bac0*/  VIADD R46, R14.reuse, 0x400 ;  /* 0x000004000e2e7836 */ /* 0x040fe40000000000 */
[----:B------:R-:W-:-:S03]  /*1bad0*/  VIADD R14, R14, 0x402 ;  /* 0x000004020e0e7836 */ /* 0x000fc60000000000 */
[----:B------:R-:W-:Y:S02]  /*1bae0*/  R2UR UR10, R46 ;  /* 0x000000002e0a72ca */ /* 0x000fe400000e0000 */
[----:B------:R-:W1:Y:S01]  /*1baf0*/  SHFL.BFLY PT, R46, R227, 0x1, 0x1f ;  /* 0x0c201f00e32e7f89 */ /* 0x000e6200000e0000 */
[----:B0-----:R-:W-:-:S05]  /*1bb00*/  FMNMX.FTZ R192, R119, R192, !PT ;  /* 0x000000c077c07209 */ /* 0x001fca0007810000 */
[----:B------:R-:W0:Y:S05]  /*1bb10*/  SHFL.BFLY PT, R221, R192, 0x1, 0x1f ;  /* 0x0c201f00c0dd7f89 */ /* 0x000e2a00000e0000 */
[----:B------:R-:W-:Y:S01]  /*1bb20*/  QGMMA.64x128x32.F32.E4M3.E4M3 R120, R188, gdesc[UR8], R120, gsb0 ;  /* 0x01e00008bc787df3 */ /* 0x000fe20008000878 */
[----:B------:R-:W-:Y:S02]  /*1bb30*/  R2UR UR10, R14 ;  /* 0x000000000e0a72ca */ /* 0x000fe400000e0000 */
[----:B-1----:R-:W-:-:S05]  /*1bb40*/  FMNMX.FTZ R227, R227, R46, !PT ;  /* 0x0000002ee3e37209 */ /* 0x002fca0007810000 */
[----:B------:R-:W-:Y:S01]  /*1bb50*/  FADD.FTZ R46, -R227, R228 ;  /* 0x000000e4e32e7221 */ /* 0x000fe20000010100 */
[----:B0-----:R-:W-:-:S03]  /*1bb60*/  FMNMX.FTZ R221, R192, R221, !PT ;  /* 0x000000ddc0dd7209 */ /* 0x001fc60007810000 */
[----:B------:R-:W-:Y:S02]  /*1bb70*/  FMUL.FTZ R47, R46, UR28 ;  /* 0x0000001c2e2f7c20 */ /* 0x000fe40008410000 */
[----:B------:R-:W-:-:S04]  /*1bb80*/  FADD.FTZ R46, -R221, R229 ;  /* 0x000000e5dd2e7221 */ /* 0x000fc80000010100 */
[----:B------:R-:W-:Y:S01]  /*1bb90*/  MUFU.EX2 R47, R47 ;  /* 0x0000002f002f7308 */ /* 0x000fe20000000800 */
[----:B------:R-:W-:-:S07]  /*1bba0*/  FMUL.FTZ R46, R46, UR28 ;  /* 0x0000001c2e2e7c20 */ /* 0x000fce0008410000 */
[----:B------:R-:W-:Y:S01]  /*1bbb0*/  MUFU.EX2 R46, R46 ;  /* 0x0000002e002e7308 */ /* 0x000fe20000000800 */
[----:B------:R-:W-:Y:S02]  /*1bbc0*/  WARPGROUP.DEPBAR.LE gsb0, 0x0 ;  /* 0x00008000000079c5 */ /* 0x000fe40000010000 */
[----:B------:R-:W-:Y:S01]  /*1bbd0*/  IMAD.U32 R188, RZ, RZ, UR28 ;  /* 0x0000001cffbc7e24 */ /* 0x000fe2000f8e00ff */
[----:B------:R-:W-:Y:S01]  /*1bbe0*/  WARPGROUP.ARRIVE ;  /* 0x00000000000079c5 */ /* 0x000fe20000000000 */
[----:B------:R-:W-:Y:S02]  /*1bbf0*/  IMAD.U32 R190, RZ, RZ, UR28 ;  /* 0x0000001cffbe7e24 */ /* 0x000fe4000f8e00ff */
[----:B------:R-:W-:-:S04]  /*1bc00*/  FFMA.FTZ R189, R227, R188, -8 ;  /* 0xc1000000e3bd7423 */ /* 0x000fc800000100bc */
        /* <DEDUP_REMOVED lines=47> */
[----:B------:R-:W-:-:S01]  /*1bf00*/  FFMA.FTZ R116, R221, R190, -8 ;  /* 0xc1000000dd747423 */ /* 0x000fc200000100be */
[----:B------:R-:W-:Y:S01]  /*1bf10*/  FFMA.FTZ R188, R15, UR28, -R189 ;  /* 0x0000001c0fbc7c23 */ /* 0x000fe200080108bd */
[----:B------:R-:W-:Y:S01]  /*1bf20*/  MUFU.EX2 R119, R119 ;  /* 0x0000007700777308 */ /* 0x000fe20000000800 */
[----:B------:R-:W-:-:S02]  /*1bf30*/  IMAD.MOV.U32 R15, RZ, RZ, -0x7fffffe0 ;  /* 0x80000020ff0f7424 */ /* 0x000fc400078e00ff */
[--C-:B------:R-:W-:Y:S01]  /*1bf40*/  FFMA.FTZ R21, R21, UR28, -R116.reuse ;  /* 0x0000001c15157c23 */ /* 0x100fe20008010874 */
[----:B------:R-:W-:-:S01]  /*1bf50*/  FFMA.FTZ R24, R24, UR28, -R116 ;  /* 0x0000001c18187c23 */ /* 0x000fc20008010874 */
[--C-:B------:R-:W-:Y:S01]  /*1bf60*/  FFMA.FTZ R27, R27, UR28, -R116.reuse ;  /* 0x0000001c1b1b7c23 */ /* 0x100fe20008010874 */
[----:B------:R-:W-:-:S01]  /*1bf70*/  FFMA.FTZ R28, R28, UR28, -R116 ;  /* 0x0000001c1c1c7c23 */ /* 0x000fc20008010874 */
[----:B------:R-:W-:Y:S01]  /*1bf80*/  R2UR UR11, R15 ;  /* 0x000000000f0b72ca */ /* 0x000fe200000e0000 */
        /* <DEDUP_REMOVED lines=12> */
[----:B------:R-:W-:Y:S01]  /*1c050*/  QGMMA.64x128x32.F32.E4M3.E4M3 R120, R184, gdesc[UR8], R120, gsb0 ;  /* 0x01e00008b8787df3 */ /* 0x000fe20008000878 */
[----:B------:R-:W-:-:S01]  /*1c060*/  FFMA.FTZ R50, R50, UR28, -R116 ;  /* 0x0000001c32327c23 */ /* 0x000fc20008010874 */
[--C-:B------:R-:W-:Y:S01]  /*1c070*/  FFMA.FTZ R53, R53, UR28, -R116.reuse ;  /* 0x0000001c35357c23 */ /* 0x100fe20008010874 */
[----:B------:R-:W-:-:S01]  /*1c080*/  FFMA.FTZ R54, R54, UR28, -R116 ;  /* 0x0000001c36367c23 */ /* 0x000fc20008010874 */
[----:B------:R-:W-:Y:S01]  /*1c090*/  FFMA.FTZ R57, R57, UR28, -R116 ;  /* 0x0000001c39397c23 */ /* 0x000fe20008010874 */
[----:B------:R-:W2:Y:S01]  /*1c0a0*/  MUFU.EX2 R24, R24 ;  /* 0x0000001800187308 */ /* 0x000ea20000000800 */
[----:B0-----:R-:W-:-:S01]  /*1c0b0*/  FFMA.FTZ R4, R47, R4, R188 ;  /* 0x000000042f047223 */ /* 0x001fc200000100bc */
[--C-:B------:R-:W-:Y:S01]  /*1c0c0*/  FFMA.FTZ R58, R58, UR28, -R116.reuse ;  /* 0x0000001c3a3a7c23 */ /* 0x100fe20008010874 */
[----:B------:R-:W-:-:S01]  /*1c0d0*/  FFMA.FTZ R61, R61, UR28, -R116 ;  /* 0x0000001c3d3d7c23 */ /* 0x000fc20008010874 */
[----:B------:R-:W-:Y:S01]  /*1c0e0*/  FFMA.FTZ R62, R62, UR28, -R116 ;  /* 0x0000001c3e3e7c23 */ /* 0x000fe20008010874 */
[----:B------:R-:W-:-:S01]  /*1c0f0*/  FADD.FTZ R77, R119, R4 ;  /* 0x00000004774d7221 */ /* 0x000fc20000010000 */
[--C-:B------:R-:W-:Y:S01]  /*1c100*/  FFMA.FTZ R65, R65, UR28, -R116.reuse ;  /* 0x0000001c41417c23 */ /* 0x100fe20008010874 */
[----:B------:R-:W-:-:S01]  /*1c110*/  FFMA.FTZ R66, R66, UR28, -R116 ;  /* 0x0000001c42427c23 */ /* 0x000fc20008010874 */
[----:B------:R-:W0:Y:S01]  /*1c120*/  MUFU.EX2 R20, R20 ;  /* 0x0000001400147308 */ /* 0x000e220000000800 */
[----:B-1----:R-:W-:-:S01]  /*1c130*/  FFMA.FTZ R3, R46, R3, R21 ;  /* 0x000000032e037223 */ /* 0x002fc20000010015 */
        /* <DEDUP_REMOVED lines=45> */
[----:B--2---:R-:W-:-:S01]  /*1c410*/  FADD.FTZ R85, R37, R190 ;  /* 0x000000be25557221 */ /* 0x004fc20000010000 */
[----:B------:R-:W-:Y:S02]  /*1c420*/  WARPGROUP.DEPBAR.LE gsb0, 0x0 ;  /* 0x00008000000079c5 */ /* 0x000fe40000010000 */
[----:B------:R-:W-:Y:S01]  /*1c430*/  IADD3 R186, -R207, 0xb, RZ ;  /* 0x0000000bcfba7810 */ /* 0x000fe20007ffe1ff */
[----:B------:R-:W-:-:S03]  /*1c440*/  IMAD.U32 R187, RZ, RZ, UR41 ;  /* 0x00000029ffbb7e24 */ /* 0x000fc6000f8e00ff */
[----:B------:R-:W2:Y:S01]  /*1c450*/  MUFU.EX2 R43, R43 ;  /* 0x0000002b002b7308 */ /* 0x000ea20000000800 */
[----:B0-----:R-:W-:-:S01]  /*1c460*/  FADD.FTZ R4, R40, R3 ;  /* 0x0000000328047221 */ /* 0x001fc20000010000 */
[----:B------:R-:W-:-:S06]  /*1c470*/  ISETP.NE.AND P1, PT, R187, 0x3, PT ;  /* 0x00000003bb00780c */ /* 0x000fcc0003f25270 */
        /* <DEDUP_REMOVED lines=118> */
[----:B------:R-:W-:-:S06]  /*1cbe0*/  @!P0 IMAD R184, R232, 0x8, R17 ;  /* 0x00000008e8b88824 */ /* 0x000fcc00078e0211 */
[----:B------:R-:W1:Y:S01]  /*1cbf0*/  MUFU.EX2 R97, R97 ;  /* 0x0000006100617308 */ /* 0x000e620000000800 */
[----:B--2---:R-:W-:-:S01]  /*1cc00*/  FADD.FTZ R4, R94, R109 ;  /* 0x0000006d5e047221 */ /* 0x004fc20000010000 */
[----:B------:R-:W-:-:S06]  /*1cc10*/  FFMA.FTZ R109, R114, UR28, -R116 ;  /* 0x0000001c726d7c23 */ /* 0x000fcc0008010874 */
[----:B------:R-:W-:Y:S01]  /*1cc20*/  MUFU.EX2 R99, R99 ;  /* 0x0000006300637308 */ /* 0x000fe20000000800 */
[----:B0-----:R-:W-:-:S07]  /*1cc30*/  FADD.FTZ R114, R96, R113 ;  /* 0x0000007160727221 */ /* 0x001fce0000010000 */
[----:B------:R-:W0:Y:S01]  /*1cc40*/  MUFU.EX2 R98, R102 ;  /* 0x0000006600627308 */ /* 0x000e220000000800 */
[----:B-1----:R-:W-:-:S07]  /*1cc50*/  FADD.FTZ R113, R97, R4 ;  /* 0x0000000461717221 */ /* 0x002fce0000010000 */
[----:B------:R-:W-:Y:S08]  /*1cc60*/  MUFU.EX2 R100, R100 ;  /* 0x0000006400647308 */ /* 0x000ff00000000800 */
[----:B------:R-:W1:Y:S01]  /*1cc70*/  MUFU.EX2 R101, R101 ;  /* 0x0000006500657308 */ /* 0x000e620000000800 */
[----:B0-----:R-:W-:-:S01]  /*1cc80*/  FADD.FTZ R4, R98, R113 ;  /* 0x0000007162047221 */ /* 0x001fc20000010000 */
[----:B------:R-:W-:-:S06]  /*1cc90*/  FFMA.FTZ R113, R117, UR28, -R116 ;  /* 0x0000001c75717c23 */ /* 0x000fcc0008010874 */
[----:B------:R-:W-:Y:S08]  /*1cca0*/  MUFU.EX2 R103, R103 ;  /* 0x0000006700677308 */ /* 0x000ff00000000800 */
[----:B------:R-:W0:Y:S01]  /*1ccb0*/  MUFU.EX2 R102, R106 ;  /* 0x0000006a00667308 */ /* 0x000e220000000800 */
[----:B-1----:R-:W-:-:S07]  /*1ccc0*/  FADD.FTZ R117, R101, R4 ;  /* 0x0000000465757221 */ /* 0x002fce0000010000 */
[----:B------:R-:W-:Y:S08]  /*1ccd0*/  MUFU.EX2 R104, R104 ;  /* 0x0000006800687308 */ /* 0x000ff00000000800 */
[----:B------:R-:W1:Y:S01]  /*1cce0*/  MUFU.EX2 R105, R105 ;  /* 0x0000006900697308 */ /* 0x000e620000000800 */
[----:B0-----:R-:W-:-:S07]  /*1ccf0*/  FADD.FTZ R4, R102, R117 ;  /* 0x0000007566047221 */ /* 0x001fce0000010000 */
[----:B------:R-:W-:Y:S08]  /*1cd00*/  MUFU.EX2 R107, R107 ;  /* 0x0000006b006b7308 */ /* 0x000ff00000000800 */
[----:B------:R0:W2:Y:S01]  /*1cd10*/  MUFU.EX2 R106, R3 ;  /* 0x00000003006a7308 */ /* 0x0000a20000000800 */
[----:B-1----:R-:W-:-:S07]  /*1cd20*/  FADD.FTZ R117, R105, R4 ;  /* 0x0000000469757221 */ /* 0x002fce0000010000 */
[----:B------:R-:W-:Y:S01]  /*1cd30*/  MUFU.EX2 R108, R108 ;  /* 0x0000006c006c7308 */ /* 0x000fe20000000800 */
[----:B0-----:R-:W-:-:S04]  /*1cd40*/  FADD.FTZ R3, R99, R114 ;  /* 0x0000007263037221 */ /* 0x001fc80000010000 */
[----:B------:R-:W-:Y:S01]  /*1cd50*/  FADD.FTZ R114, R100, R3 ;  /* 0x0000000364727221 */ /* 0x000fe20000010000 */
[----:B------:R-:W-:Y:S02]  /*1cd60*/  @!P0 VIADD R3, R184, 0x28840 ;  /* 0x00028840b8038836 */ /* 0x000fe40000000000 */
[----:B------:R-:W0:Y:S01]  /*1cd70*/  MUFU.EX2 R110, R110 ;  /* 0x0000006e006e7308 */ /* 0x000e220000000800 */
[----:B------:R-:W-:-:S01]  /*1cd80*/  FADD.FTZ R185, R103, R114 ;  /* 0x0000007267b97221 */ /* 0x000fc20000010000 */
[----:B------:R-:W-:Y:S01]  /*1cd90*/  FFMA.FTZ R114, R118, UR28, -R116 ;  /* 0x0000001c76727c23 */ /* 0x000fe20008010874 */
[----:B------:R-:W-:Y:S01]  /*1cda0*/  @!P0 PRMT R3, RZ, 0x654, R3 ;  /* 0x00000654ff038816 */ /* 0x000fe20000000003 */
[----:B------:R1:W-:Y:S06]  /*1cdb0*/  BAR.ARV R186, 0x100 ;  /* 0x000400ba0000751d */ /* 0x0003ec0000002000 */
[----:B------:R-:W3:Y:S01]  /*1cdc0*/  MUFU.EX2 R111, R111 ;  /* 0x0000006f006f7308 */ /* 0x000ee20000000800 */
[----:B------:R-:W-:-:S01]  /*1cdd0*/  FADD.FTZ R116, R104, R185 ;  /* 0x000000b968747221 */ /* 0x000fc20000010000 */
[----:B------:R4:W-:Y:S01]  /*1cde0*/  @!P0 SYNCS.ARRIVE.TRANS64.RED.A1T0 RZ, [R3+URZ], RZ ;  /* 0x000000ff03ff89a7 */ /* 0x0009e2000810043f */
[----:B--2---:R-:W-:-:S05]  /*1cdf0*/  FADD.FTZ R117, R106, R117 ;  /* 0x000000756a757221 */ /* 0x004fca0000010000 */
[----:B------:R-:W2:Y:S01]  /*1ce00*/  MUFU.EX2 R109, R109 ;  /* 0x0000006d006d7308 */ /* 0x000ea20000000800 */
[----:B----4-:R-:W-:-:S01]  /*1ce10*/  FADD.FTZ R3, R107, R116 ;  /* 0x000000746b037221 */ /* 0x010fc20000010000 */
[----:B0-----:R-:W-:-:S03]  /*1ce20*/  FADD.FTZ R116, R110, R117 ;  /* 0x000000756e747221 */ /* 0x001fc60000010000 */
[----:B------:R-:W-:-:S03]  /*1ce30*/  FADD.FTZ R4, R108, R3 ;  /* 0x000000036c047221 */ /* 0x000fc60000010000 */
[----:B------:R-:W0:Y:S01]  /*1ce40*/  MUFU.EX2 R112, R112 ;  /* 0x0000007000707308 */ /* 0x000e220000000800 */
[----:B---3--:R-:W-:-:S07]  /*1ce50*/  FADD.FTZ R3, R111, R4 ;  /* 0x000000046f037221 */ /* 0x008fce0000010000 */
[----:B------:R-:W3:Y:S01]  /*1ce60*/  MUFU.EX2 R113, R113 ;  /* 0x0000007100717308 */ /* 0x000ee20000000800 */
[----:B--2---:R-:W-:-:S07]  /*1ce70*/  FADD.FTZ R116, R109, R116 ;  /* 0x000000746d747221 */ /* 0x004fce0000010000 */
[----:B------:R-:W2:Y:S01]  /*1ce80*/  MUFU.EX2 R115, R115 ;  /* 0x0000007300737308 */ /* 0x000ea20000000800 */
[----:B0-----:R-:W-:-:S07]  /*1ce90*/  FADD.FTZ R4, R112, R3 ;  /* 0x0000000370047221 */ /* 0x001fce0000010000 */
[----:B------:R-:W0:Y:S01]  /*1cea0*/  MUFU.EX2 R114, R114 ;  /* 0x0000007200727308 */ /* 0x000e220000000800 */
[----:B---3--:R-:W-:-:S01]  /*1ceb0*/  FADD.FTZ R3, R113, R116 ;  /* 0x0000007471037221 */ /* 0x008fc20000010000 */
[----:B--2---:R-:W-:-:S03]  /*1cec0*/  FADD.FTZ R4, R115, R4 ;  /* 0x0000000473047221 */ /* 0x004fc60000010000 */
[----:B0-----:R-:W-:Y:S01]  /*1ced0*/  FADD.FTZ R3, R114, R3 ;  /* 0x0000000372037221 */ /* 0x001fe20000010000 */
[----:B-1----:R-:W-:Y:S06]  /*1cee0*/  @!P1 BRA `(.L_x_1459) ;  /* 0x0000000000049947 */ /* 0x002fec0003800000 */
[----:B------:R-:W-:Y:S01]  /*1cef0*/  BPT.TRAP 0x1 ;  /* 0x000000040000795c */ /* 0x000fe20000300000 */
.L_x_1459:
[----:B------:R-:W-:Y:S01]  /*1cf00*/  F2FP.SATFINITE.E4M3.F32.PACK_AB_MERGE_C R15, R74, R15, RZ ;  /* 0x0000000f4a0f723e */ /* 0x000fe200048070ff */
[-C--:B------:R-:W-:Y:S01]  /*1cf10*/  FMUL.FTZ R120, R120, R47.reuse ;  /* 0x0000002f78787220 */ /* 0x080fe20000410000 */
        /* <DEDUP_REMOVED lines=119> */
[----:B0-----:R-:W-:Y:S02]  /*1d690*/  IMAD.MOV.U32 R14, RZ, RZ, R210 ;  /* 0x000000ffff0e7224 */ /* 0x001fe400078e00d2 */
[----:B------:R-:W-:Y:S01]  /*1d6a0*/  IMAD.MOV.U32 R211, RZ, RZ, R232 ;  /* 0x000000ffffd37224 */ /* 0x000fe200078e00e8 */
[----:B------:R-:W-:Y:S06]  /*1d6b0*/  @P1 BRA `(.L_x_1460) ;  /* 0xffffffc8009c1947 */ /* 0x000fec000383ffff */
[----:B------:R-:W-:-:S07]  /*1d6c0*/  IMAD.MOV.U32 R211, RZ, RZ, R232 ;  /* 0x000000ffffd37224 */ /* 0x000fce00078e00e8 */
.L_x_1449:
[----:B------:R-:W-:-:S13]  /*1d6d0*/  ISETP.GE.AND P1, PT, R0, R220, PT ;  /* 0x000000dc0000720c */ /* 0x000fda0003f26270 */
[----:B------:R-:W-:Y:S05]  /*1d6e0*/  @!P1 BRA `(.L_x_1461) ;  /* 0x0000005400e49947 */ /* 0x000fea0003800000 */
[----:B------:R-:W-:Y:S02]  /*1d6f0*/  IMAD.MOV.U32 R229, RZ, RZ, R221 ;  /* 0x000000ffffe57224 */ /* 0x000fe400078e00dd */
[----:B------:R-:W-:Y:S02]  /*1d700*/  IMAD.MOV.U32 R228, RZ, RZ, R227 ;  /* 0x000000ffffe47224 */ /* 0x000fe400078e00e3 */
[----:B------:R-:W-:-:S07]  /*1d710*/  IMAD.MOV.U32 R14, RZ, RZ, R210 ;  /* 0x000000ffff0e7224 */ /* 0x000fce00078e00d2 */
.L_x_1480:
        /* <DEDUP_REMOVED lines=10> */
.L_x_1463:
        /* <DEDUP_REMOVED lines=8> */
.L_x_1464:
[----:B------:R-:W-:Y:S04]  /*1d840*/  BSSY B0, `(.L_x_1462) ;  /* 0x0000004000007945 */ /* 0x000fe80003800000 */
[----:B-1----:R-:W-:Y:S05]  /*1d850*/  @P2 BRA `(.L_x_1465) ;  /* 0x0000000000082947 */ /* 0x002fea0003800000 */
[----:B------:R-:W1:Y:S02]  /*1d860*/  SYNCS.PHASECHK.TRANS64.TRYWAIT P2, [R20+URZ+0x28830], R15 ;  /* 0x0288300f140075a7 */ /* 0x000e64000804017f */
[----:B-1----:R-:W-:Y:S05]  /*1d870*/  @!P2 BRA `(.L_x_1466) ;  /* 0x0000010400aca947 */ /* 0x002fea0003800000 */
.L_x_1465:
[----:B------:R-:W-:Y:S05]  /*1d880*/  BSYNC B0 ;  /* 0x0000000000007941 */ /* 0x000fea0003800000 */
.L_x_1462:
        /* <DEDUP_REMOVED lines=48> */
.L_x_1468:
[----:B------:R-:W-:Y:S01]  /*1db90*/  SHF.L.U32 R14, R14, 0x1f, RZ ;  /* 0x0000001f0e0e7819 */ /* 0x000fe200000006ff */
[----:B------:R-:W-:-:S04]  /*1dba0*/  IMAD R15, R211, 0x8, R17 ;  /* 0x00000008d30f7824 */ /* 0x000fc800078e0211 */
[----:B------:R0:W1:Y:S01]  /*1dbb0*/  SYNCS.PHASECHK.TRANS64.TRYWAIT P1, [R15+URZ+0x28850], R14 ;  /* 0x0288500e0f0075a7 */ /* 0x000062000802017f */
[----:B------:R-:W-:Y:S05]  /*1dbc0*/  @!P3 BRA `(.L_x_1469) ;  /* 0x000000000004b947 */ /* 0x000fea0003800000 */
[----:B------:R-:W-:Y:S01]  /*1dbd0*/  BPT.TRAP 0x1 ;  /* 0x000000040000795c */ /* 0x000fe20000300000 */
.L_x_1469:
[----:B-1----:R-:W-:Y:S05]  /*1dbe0*/  @P1 BRA `(.L_x_1467) ;  /* 0x0000000000081947 */ /* 0x002fea0003800000 */
[----:B------:R-:W1:Y:S02]  /*1dbf0*/  SYNCS.PHASECHK.TRANS64.TRYWAIT P1, [R15+URZ+0x28850], R14 ;  /* 0x0288500e0f0075a7 */ /* 0x000e64000802017f */
[----:B-1----:R-:W-:Y:S05]  /*1dc00*/  @!P1 BRA `(.L_x_1470) ;  /* 0x0000010000dc9947 */ /* 0x002fea0003800000 */
.L_x_1467:
[----:B01----:R-:W-:Y:S01]  /*1dc10*/  VIADD R14, R17, 0x400 ;  /* 0x00000400110e7836 */ /* 0x003fe20000000000 */
[----:B------:R-:W-:Y:S05]  /*1dc20*/  WARPSYNC.ALL ;  /* 0x0000000000007948 */ /* 0x000fea0003800000 */
[----:B------:R-:W-:Y:S01]  /*1dc30*/  SHF.R.U32.HI R14, RZ, 0x4, R14 ;  /* 0x00000004ff0e7819 */ /* 0x000fe2000001160e */
[----:B------:R-:W-:Y:S01]  /*1dc40*/  IMAD.MOV.U32 R15, RZ, RZ, -0x7fffffe0 ;  /* 0x80000020ff0f7424 */ /* 0x000fe200078e00ff */
[----:B------:R-:W-:Y:S01]  /*1dc50*/  WARPGROUP.ARRIVE ;  /* 0x00000000000079c5 */ /* 0x000fe20000000000 */
[----:B------:R-:W-:Y:S01]  /*1dc60*/  IMAD.MOV.U32 R21, RZ, RZ, -0x7fffffe0 ;  /* 0x80000020ff157424 */ /* 0x000fe200078e00ff */
[----:B------:R-:W-:Y:S01]  /*1dc70*/  LOP3.LUT R14, R14, 0x3fff, RZ, 0xc0, !PT ;  /* 0x00003fff0e0e7812 */ /* 0x000fe200078ec0ff */
[----:B------:R-:W0:Y:S01]  /*1dc80*/  LDC R221, c[0x0][0x448] ;  /* 0x00011200ffdd7b82 */ /* 0x000e220000000800 */
[----:B------:R-:W-:Y:S01]  /*1dc90*/  R2UR UR11, R15 ;  /* 0x000000000f0b72ca */ /* 0x000fe200000e0000 */
        /* <DEDUP_REMOVED lines=12> */
[----:B------:R-:W-:Y:S02]  /*1dd60*/  IMAD.MOV.U32 R45, RZ, RZ, -0x7fffffe0 ;  /* 0x80000020ff2d7424 */ /* 0x000fe400078e00ff */
        /* <DEDUP_REMOVED lines=9> */
[----:B0-----:R-:W-:Y:S01]  /*1de00*/  ISETP.NE.AND P1, PT, R221, 0x1, PT ;  /* 0x00000001dd00780c */ /* 0x001fe20003f25270 */
[----:B------:R-:W-:Y:S01]  /*1de10*/  QGMMA.64x128x32.F32.E4M3.E4M3 R120, R204, gdesc[UR8], R120, gsb0 ;  /* 0x01e00008cc787df3 */ /* 0x000fe20008000878 */
[----:B------:R-:W-:Y:S01]  /*1de20*/  R2UR UR10, R20 ;  /* 0x00000000140a72ca */ /* 0x000fe200000e0000 */
[----:B------:R-:W-:Y:S01]  /*1de30*/  VIADD R20, R14, 0x200 ;  /* 0x000002000e147836 */ /* 0x000fe20000000000 */
[----:B------:R-:W-:Y:S01]  /*1de40*/  R2UR UR11, R21 ;  /* 0x00000000150b72ca */ /* 0x000fe200000e0000 */
[----:B------:R-:W-:Y:S01]  /*1de50*/  IMAD.MOV.U32 R21, RZ, RZ, -0x7fffffe0 ;  /* 0x80000020ff157424 */ /* 0x000fe200078e00ff */
[----:B------:R-:W0:Y:S01]  /*1de60*/  S2R R221, SR_TID.X ;  /* 0x0000000000dd7919 */ /* 0x000e220000002100 */
[----:B------:R-:W2:Y:S08]  /*1de70*/  MUFU.TANH R24, R24 ;  /* 0x0000001800187308 */ /* 0x000eb00000002400 */
[----:B------:R-:W3:Y:S08]  /*1de80*/  MUFU.TANH R27, R27 ;  /* 0x0000001b001b7308 */ /* 0x000ef00000002400 */
[----:B------:R-:W4:Y:S08]  /*1de90*/  MUFU.TANH R30, R30 ;  /* 0x0000001e001e7308 */ /* 0x000f300000002400 */
[----:B------:R-:W1:Y:S01]  /*1dea0*/  MUFU.TANH R33, R33 ;  /* 0x0000002100217308 */ /* 0x000e620000002400 */
[----:B0-----:R-:W-:-:S07]  /*1deb0*/  SHF.R.U32.HI R221, RZ, 0x7, R221 ;  /* 0x00000007ffdd7819 */ /* 0x001fce00000116dd */
        /* <DEDUP_REMOVED lines=139> */
[----:B------:R-:W-:Y:S01]  /*1e770*/  WARPGROUP.ARRIVE ;  /* 0x00000000000079c5 */ /* 0x000fe20000000000 */
[----:B------:R-:W2:Y:S01]  /*1e780*/  LDC R190, c[0x0][0x9e4] ;  /* 0x00027900ffbe7b82 */ /* 0x000ea20000000800 */
[----:B------:R-:W-:-:S03]  /*1e790*/  IADD3 R189, -R221, 0xb, RZ ;  /* 0x0000000bddbd7810 */ /* 0x000fc60007ffe1ff */
[----:B------:R3:W0:Y:S08]  /*1e7a0*/  MUFU.TANH R188, R44 ;  /* 0x0000002c00bc7308 */ /* 0x0006300000002400 */
[----:B------:R-:W0:Y:S01]  /*1e7b0*/  MUFU.TANH R58, R58 ;  /* 0x0000003a003a7308 */ /* 0x000e220000002400 */
[----:B---3--:R-:W-:-:S05]  /*1e7c0*/  VIADD R44, R14, 0x402 ;  /* 0x000004020e2c7836 */ /* 0x008fca0000000000 */
[----:B------:R-:W-:Y:S02]  /*1e7d0*/  R2UR UR10, R44 ;  /* 0x000000002c0a72ca */ /* 0x000fe400000e0000 */
[----:B------:R-:W3:Y:S01]  /*1e7e0*/  @P1 LDC R44, c[0x0][0x44c] ;  /* 0x00011300ff2c1b82 */ /* 0x000ee20000000800 */
[----:B------:R4:W0:Y:S08]  /*1e7f0*/  MUFU.TANH R14, R105 ;  /* 0x00000069000e7308 */ /* 0x0008300000002400 */
[----:B------:R-:W0:Y:S01]  /*1e800*/  MUFU.TANH R59, R59 ;  /* 0x0000003b003b7308 */ /* 0x000e220000002400 */
[C---:B----4-:R-:W-:Y:S01]  /*1e810*/  FMUL.FTZ R105, R2.reuse, R110 ;  /* 0x0000006e02697220 */ /* 0x050fe20000410000 */
[----:B------:R-:W-:Y:S01]  /*1e820*/  QGMMA.64x128x32.F32.E4M3.E4M3 R120, R184, gdesc[UR8], R120, gsb0 ;  /* 0x01e00008b8787df3 */ /* 0x000fe20008000878 */
[----:B------:R-:W-:Y:S01]  /*1e830*/  FMUL.FTZ R110, R2, R115 ;  /* 0x00000073026e7220 */ /* 0x000fe20000410000 */
[----:B------:R-:W-:-:S04]  /*1e840*/  IMAD.IADD R115, R224, 0x1, R217 ;  /* 0x00000001e0737824 */ /* 0x000fc800078e02d9 */
[----:B------:R-:W4:Y:S01]  /*1e850*/  MUFU.TANH R60, R60 ;  /* 0x0000003c003c7308 */ /* 0x000f220000002400 */
[----:B---3--:R-:W-:-:S07]  /*1e860*/  @P1 IMAD.HI.U32 R44, R115, R44, RZ ;  /* 0x0000002c732c1227 */ /* 0x008fce00078e00ff */
[----:B------:R-:W3:Y:S01]  /*1e870*/  MUFU.TANH R61, R61 ;  /* 0x0000003d003d7308 */ /* 0x000ee20000002400 */
[----:B-----5:R-:W-:Y:S01]  /*1e880*/  @P1 SHF.R.U32.HI R115, RZ, R45, R44 ;  /* 0x0000002dff731219 */ /* 0x020fe2000001162c */
[----:B------:R-:W-:Y:S01]  /*1e890*/  @!P0 IMAD R45, R230, 0x8, R17 ;  /* 0x00000008e62d8824 */ /* 0x000fe200078e0211 */
[----:B--2---:R-:W-:-:S05]  /*1e8a0*/  ISETP.GE.AND P1, PT, R190, 0x1, PT ;  /* 0x00000001be00780c */ /* 0x004fca0003f26270 */
[----:B------:R-:W2:Y:S01]  /*1e8b0*/  MUFU.TANH R62, R62 ;  /* 0x0000003e003e7308 */ /* 0x000ea20000002400 */
[----:B------:R-:W5:Y:S01]  /*1e8c0*/  SHFL.IDX PT, R44, R115, RZ, 0x1c1f ;  /* 0x001c1fff732c7589 */ /* 0x000f6200000e0000 */
[----:B------:R-:W-:-:S05]  /*1e8d0*/  @!P0 VIADD R45, R45, 0x28840 ;  /* 0x000288402d2d8836 */ /* 0x000fca0000000000 */
[----:B------:R-:W-:Y:S01]  /*1e8e0*/  @!P0 PRMT R45, RZ, 0x654, R45 ;  /* 0x00000654ff2d8816 */ /* 0x000fe2000000002d */
        /* <DEDUP_REMOVED lines=15> */
[----:B------:R-:W-:Y:S02]  /*1e9e0*/  IMAD R185, R0, -0xc0, RZ ;  /* 0xffffff4000b97824 */ /* 0x000fe400078e02ff */
[----:B------:R-:W-:-:S03]  /*1e9f0*/  FMUL.FTZ R184, R2, R116 ;  /* 0x0000007402b87220 */ /* 0x000fc60000410000 */
[----:B------:R-:W0:Y:S01]  /*1ea00*/  MUFU.TANH R77, R77 ;  /* 0x0000004d004d7308 */ /* 0x000e220000002400 */
[----:B------:R0:W-:Y:S06]  /*1ea10*/  BAR.ARV R189, 0x100 ;  /* 0x000400bd0000751d */ /* 0x0001ec0000002000 */
[----:B------:R-:W-:Y:S01]  /*1ea20*/  VIADD R116, R185, 0x1 ;  /* 0x00000001b9747836 */ /* 0x000fe20000000000 */
[----:B------:R-:W0:Y:S01]  /*1ea30*/  MUFU.TANH R78, R78 ;  /* 0x0000004e004e7308 */ /* 0x000e220000002400 */
[----:B------:R0:W-:Y:S02]  /*1ea40*/  @!P0 SYNCS.ARRIVE.TRANS64.RED.A1T0 RZ, [R45+URZ], RZ ;  /* 0x000000ff2dff89a7 */ /* 0x0001e4000810043f */
[----:B------:R-:W-:-:S05]  /*1ea50*/  IMAD R116, R219, -0x2, R116 ;  /* 0xfffffffedb747824 */ /* 0x000fca00078e0274 */
[----:B------:R-:W0:Y:S01]  /*1ea60*/  MUFU.TANH R79, R79 ;  /* 0x0000004f004f7308 */ /* 0x000e220000002400 */
[----:B------:R-:W-:Y:S01]  /*1ea70*/  IADD3 R186, -R214, R116, R215 ;  /* 0x00000074d6ba7210 */ /* 0x000fe20007ffe1d7 */
[----:B------:R-:W-:-:S04]  /*1ea80*/  VIADD R116, R116, 0xffffffff ;  /* 0xffffffff74747836 */ /* 0x000fc80000000000 */
[C---:B------:R-:W-:Y:S02]  /*1ea90*/  VIADD R187, R186.reuse, UR25 ;  /* 0x00000019babb7c36 */ /* 0x040fe40008000000 */
[----:B------:R-:W0:Y:S01]  /*1eaa0*/  MUFU.TANH R80, R80 ;  /* 0x0000005000507308 */ /* 0x000e220000002400 */
[----:B------:R-:W-:Y:S02]  /*1eab0*/  VIADD R186, R186, UR27 ;  /* 0x0000001bbaba7c36 */ /* 0x000fe40008000000 */
[--C-:B-----5:R-:W-:Y:S02]  /*1eac0*/  IMAD.IADD R119, R187, 0x1, R44.reuse ;  /* 0x00000001bb777824 */ /* 0x120fe400078e022c */
[----:B------:R-:W-:-:S03]  /*1ead0*/  IMAD.IADD R118, R186, 0x1, R44 ;  /* 0x00000001ba767824 */ /* 0x000fc600078e022c */
        /* <DEDUP_REMOVED lines=34> */
[----:B0-----:R-:W-:Y:S01]  /*1ed00*/  IMAD.U32 R189, RZ, RZ, UR4 ;  /* 0x00000004ffbd7e24 */ /* 0x001fe2000f8e00ff */
[----:B------:R-:W-:-:S04]  /*1ed10*/  LOP3.LUT R191, RZ, R191, RZ, 0x33, !PT ;  /* 0x000000bfffbf7212 */ /* 0x000fc800078e33ff */
[----:B------:R-:W-:-:S13]  /*1ed20*/  ISETP.NE.AND P1, PT, R189, 0x1, PT ;  /* 0x00000001bd00780c */ /* 0x000fda0003f25270 */
[----:B------:R-:W0:Y:S02]  /*1ed30*/  @P1 LDC.64 R44, c[0x0][0x9e8] ;  /* 0x00027a00ff2c1b82 */ /* 0x000e240000000a00 */
[----:B0-----:R-:W-:-:S05]  /*1ed40*/  @P1 IMAD.HI.U32 R44, R191, R44, RZ ;  /* 0x0000002cbf2c1227 */ /* 0x001fca00078e00ff */
[----:B------:R-:W-:-:S04]  /*1ed50*/  @P1 SHF.R.U32.HI R191, RZ, R45, R44 ;  /* 0x0000002dffbf1219 */ /* 0x000fc8000001162c */
[----:B------:R-:W-:Y:S01]  /*1ed60*/  LOP3.LUT R191, RZ, R191, RZ, 0x33, !PT ;  /* 0x000000bfffbf7212 */ /* 0x000fe200078e33ff */
[----:B------:R-:W-:Y:S06]  /*1ed70*/  BRA `(.L_x_1474) ;  /* 0x0000000000147947 */ /* 0x000fec0003800000 */
.L_x_1473:
[----:B0-----:R-:W-:-:S05]  /*1ed80*/  IMAD.U32 R189, RZ, RZ, UR4 ;  /* 0x00000004ffbd7e24 */ /* 0x001fca000f8e00ff */
[----:B------:R-:W-:-:S13]  /*1ed90*/  ISETP.NE.AND P1, PT, R189, 0x1, PT ;  /* 0x00000001bd00780c */ /* 0x000fda0003f25270 */
[----:B------:R-:W0:Y:S02]  /*1eda0*/  @P1 LDC.64 R44, c[0x0][0x9e8] ;  /* 0x00027a00ff2c1b82 */ /* 0x000e240000000a00 */
[----:B0-----:R-:W-:-:S05]  /*1edb0*/  @P1 IMAD.HI.U32 R44, R191, R44, RZ ;  /* 0x0000002cbf2c1227 */ /* 0x001fca00078e00ff */
[----:B------:R-:W-:-:S07]  /*1edc0*/  @P1 SHF.R.U32.HI R191, RZ, R45, R44 ;  /* 0x0000002dffbf1219 */ /* 0x000fce000001162c */
.L_x_1474:
[----:B------:R-:W-:Y:S05]  /*1edd0*/  BSYNC B0 ;  /* 0x0000000000007941 */ /* 0x000fea0003800000 */
.L_x_1472:
[----:B------:R-:W-:-:S05]  /*1ede0*/  IMAD R44, R191, R189, R116 ;  /* 0x000000bdbf2c7224 */ /* 0x000fca00078e0274 */
[----:B------:R-:W-:Y:S02]  /*1edf0*/  VIADDMNMX R119, R44, R189, R119, PT ;  /* 0x000000bd2c777246 */ /* 0x000fe40003800177 */
[----:B------:R-:W-:-:S07]  /*1ee00*/  VIMNMX R118, R118, R44, !PT ;  /* 0x0000002c76767248 */ /* 0x000fce0007fe0100 */
.L_x_1471:
[----:B0-----:R-:W2:Y:S01]  /*1ee10*/  LDL.LU R189, [R1] ;  /* 0x0000000001bd7983 */ /* 0x001ea20000300800 */
[C---:B------:R-:W-:Y:S02]  /*1ee20*/  ISETP.GE.AND P1, PT, R185.reuse, 0x2, PT ;  /* 0x00000002b900780c */ /* 0x040fe40003f26270 */
[----:B------:R-:W-:Y:S01]  /*1ee30*/  ISETP.GE.AND P3, PT, R185, 0x9, PT ;  /* 0x00000009b900780c */ /* 0x000fe20003f66270 */
[----:B------:R-:W0:Y:S01]  /*1ee40*/  SHFL.IDX PT, R115, R115, 0x1, 0x1c1f ;  /* 0x003c1f0073737f89 */ /* 0x000e2200000e0000 */
[----:B------:R-:W-:Y:S02]  /*1ee50*/  ISETP.GT.AND P2, PT, R118, 0x1, !P1 ;  /* 0x000000017600780c */ /* 0x000fe40004f44270 */
[----:B------:R-:W-:Y:S02]  /*1ee60*/  LOP3.LUT R16, R16, 0xfffffdff, RZ, 0xc0, !PT ;  /* 0xfffffdff10107812 */ /* 0x000fe400078ec0ff */
[----:B------:R-:W-:-:S04]  /*1ee70*/  ISETP.LT.OR P2, PT, R119, 0x2, P2 ;  /* 0x000000027700780c */ /* 0x000fc80001741670 */
[----:B------:R-:W-:Y:S02]  /*1ee80*/  FSEL R21, R21, -INF , !P2 ;  /* 0xff80000015157808 */ /* 0x000fe40005000000 */
[----:B------:R-:W-:-:S04]  /*1ee90*/  ISETP.GT.AND P2, PT, R118, 0x8, !P3 ;  /* 0x000000087600780c */ /* 0x000fc80005f44270 */
[----:B------:R-:W-:-:S04]  /*1eea0*/  ISETP.LT.OR P2, PT, R119, 0x9, P2 ;  /* 0x000000097700780c */ /* 0x000fc80001741670 */
[----:B------:R-:W-:Y:S01]  /*1eeb0*/  FSEL R25, R25, -INF , !P2 ;  /* 0xff80000019197808 */ /* 0x000fe20005000000 */
[--C-:B0-----:R-:W-:Y:S02]  /*1eec0*/  IMAD.IADD R187, R187, 0x1, R115.reuse ;  /* 0x00000001bbbb7824 */ /* 0x101fe400078e0273 */
        /* <DEDUP_REMOVED lines=271> */
[----:B------:R-:W-:-:S13]  /*1ffc0*/  ISETP.GE.AND P6, PT, R190, 0x1, PT ;  /* 0x00000001be00780c */ /* 0x000fda0003fc6270 */
        /* <DEDUP_REMOVED lines=13> */
.L_x_1477:
[----:B------:R-:W-:-:S05]  /*200a0*/  IMAD.U32 R118, RZ, RZ, UR4 ;  /* 0x00000004ff767e24 */ /* 0x000fca000f8e00ff */
[----:B------:R-:W-:-:S13]  /*200b0*/  ISETP.NE.AND P6, PT, R118, 0x1, PT ;  /* 0x000000017600780c */ /* 0x000fda0003fc5270 */
[----:B------:R-:W0:Y:S02]  /*200c0*/  @P6 LDC.64 R14, c[0x0][0x9e8] ;  /* 0x00027a00ff0e6b82 */ /* 0x000e240000000a00 */
[----:B0-----:R-:W-:-:S05]  /*200d0*/  @P6 IMAD.HI.U32 R14, R115, R14, RZ ;  /* 0x0000000e730e6227 */ /* 0x001fca00078e00ff */
[----:B------:R-:W-:-:S07]  /*200e0*/  @P6 SHF.R.U32.HI R115, RZ, R15, R14 ;  /* 0x0000000fff736219 */ /* 0x000fce000001160e */
.L_x_1478:
[----:B------:R-:W-:Y:S05]  /*200f0*/  BSYNC B0 ;  /* 0x0000000000007941 */ /* 0x000fea0003800000 */
.L_x_1476:
[----:B------:R-:W-:-:S05]  /*20100*/  IMAD R115, R115, R118, R116 ;  /* 0x0000007673737224 */ /* 0x000fca00078e0274 */
[----:B------:R-:W-:Y:S02]  /*20110*/  VIADDMNMX R187, R115, R118, R187, PT ;  /* 0x0000007673bb7246 */ /* 0x000fe400038001bb */
[----:B------:R-:W-:-:S07]  /*20120*/  VIMNMX R186, R186, R115, !PT ;  /* 0x00000073baba7248 */ /* 0x000fce0007fe0100 */
.L_x_1475:
        /* <DEDUP_REMOVED lines=244> */
[----:B------:R-:W-:Y:S02]  /*21070*/  FSEL R113, R113, -INF , !P2 ;  /* 0xff80000071717808 */ /* 0x000fe40005000000 */
[----:B------:R-:W-:Y:S01]  /*21080*/  ISETP.NE.AND P3, PT, R189, 0x3, PT ;  /* 0x00000003bd00780c */ /* 0x000fe20003f65270 */
[----:B------:R-:W-:-:S01]  /*21090*/  FFMA.FTZ R45, R45, UR28, -R14 ;  /* 0x0000001c2d2d7c23 */ /* 0x000fc2000801080e */
[--C-:B------:R-:W-:Y:S01]  /*210a0*/  FFMA.FTZ R116, R21, UR28, -R14.reuse ;  /* 0x0000001c15747c23 */ /* 0x100fe2000801080e */
[----:B------:R-:W-:-:S01]  /*210b0*/  FFMA.FTZ R21, R25, UR28, -R14 ;  /* 0x0000001c19157c23 */ /* 0x000fc2000801080e */
[--C-:B------:R-:W-:Y:S01]  /*210c0*/  FFMA.FTZ R25, R29, UR28, -R14.reuse ;  /* 0x0000001c1d197c23 */ /* 0x100fe2000801080e */
        /* <DEDUP_REMOVED lines=12> */
[----:B------:R-:W-:Y:S01]  /*21190*/  FSEL R111, R227, RZ, P1 ;  /* 0x000000ffe36f7208 */ /* 0x000fe20000800000 */
[----:B------:R-:W-:Y:S01]  /*211a0*/  MUFU.EX2 R116, R116 ;  /* 0x0000007400747308 */ /* 0x000fe20000000800 */
        /* <DEDUP_REMOVED lines=81> */
[----:B------:R-:W-:Y:S02]  /*216c0*/  MUFU.EX2 R51, R51 ;  /* 0x0000003300337308 */ /* 0x000fe40000000800 */
[----:B------:R-:W-:-:S04]  /*216d0*/  FMNMX.FTZ R118, R98, R79, !PT ;  /* 0x0000004f62767209 */ /* 0x000fc80007810000 */
[----:B------:R-:W-:Y:S02]  /*216e0*/  FMNMX.FTZ R118, R99, R118, !PT ;  /* 0x0000007663767209 */ /* 0x000fe40007810000 */
[----:B------:R1:W-:Y:S02]  /*216f0*/  MUFU.EX2 R79, R115 ;  /* 0x00000073004f7308 */ /* 0x0003e40000000800 */
[----:B0-----:R-:W-:-:S04]  /*21700*/  FMNMX.FTZ R83, R103, R118, !PT ;  /* 0x0000007667537209 */ /* 0x001fc80007810000 */
[----:B------:R-:W-:Y:S01]  /*21710*/  FMNMX.FTZ R186, R104, R83, !PT ;  /* 0x0000005368ba7209 */ /* 0x000fe20007810000 */
[----:B------:R-:W-:-:S01]  /*21720*/  FFMA.FTZ R83, R92, UR28, -R14 ;  /* 0x0000001c5c537c23 */ /* 0x000fc2000801080e */
[----:B------:R-:W-:Y:S01]  /*21730*/  MUFU.EX2 R60, R60 ;  /* 0x0000003c003c7308 */ /* 0x000fe20000000800 */
[----:B-1----:R-:W-:-:S01]  /*21740*/  FFMA.FTZ R115, R96, UR28, -R14 ;  /* 0x0000001c60737c23 */ /* 0x002fc2000801080e */
[----:B------:R-:W-:-:S04]  /*21750*/  FMNMX.FTZ R87, R105, R186, !PT ;  /* 0x000000ba69577209 */ /* 0x000fc80007810000 */
[----:B------:R-:W-:Y:S02]  /*21760*/  FMNMX.FTZ R92, R106, R87, !PT ;  /* 0x000000576a5c7209 */ /* 0x000fe40007810000 */
[----:B------:R-:W-:Y:S02]  /*21770*/  MUFU.EX2 R55, R55 ;  /* 0x0000003700377308 */ /* 0x000fe40000000800 */
[----:B------:R-:W-:-:S04]  /*21780*/  FMNMX.FTZ R87, R109, R92, !PT ;  /* 0x0000005c6d577209 */ /* 0x000fc80007810000 */
[----:B------:R-:W-:Y:S02]  /*21790*/  FMNMX.FTZ R87, R110, R87, !PT ;  /* 0x000000576e577209 */ /* 0x000fe40007810000 */
[----:B------:R-:W-:Y:S02]  /*217a0*/  MUFU.EX2 R92, R93 ;  /* 0x0000005d005c7308 */ /* 0x000fe40000000800 */
[----:B------:R-:W-:-:S04]  /*217b0*/  FMNMX.FTZ R96, R114, R87, !PT ;  /* 0x0000005772607209 */ /* 0x000fc80007810000 */
[----:B------:R-:W-:Y:S01]  /*217c0*/  FMNMX.FTZ R119, R113, R96, !PT ;  /* 0x0000006071777209 */ /* 0x000fe20007810000 */
[----:B------:R-:W-:-:S01]  /*217d0*/  FFMA.FTZ R96, R97, UR28, -R14 ;  /* 0x0000001c61607c23 */ /* 0x000fc2000801080e */
[----:B------:R0:W-:Y:S01]  /*217e0*/  MUFU.EX2 R87, R115 ;  /* 0x0000007300577308 */ /* 0x0001e20000000800 */
[----:B------:R-:W-:-:S01]  /*217f0*/  FFMA.FTZ R97, R102, UR28, -R14 ;  /* 0x0000001c66617c23 */ /* 0x000fc2000801080e */
[--C-:B------:R-:W-:Y:S01]  /*21800*/  FFMA.FTZ R102, R108, UR28, -R14.reuse ;  /* 0x0000001c6c667c23 */ /* 0x100fe2000801080e */
[----:B------:R-:W0:Y:S01]  /*21810*/  SHFL.BFLY PT, R186, R119, 0x2, 0x1f ;  /* 0x0c401f0077ba7f89 */ /* 0x000e2200000e0000 */
[----:B------:R-:W-:-:S01]  /*21820*/  FFMA.FTZ R108, R112, UR28, -R14 ;  /* 0x0000001c706c7c23 */ /* 0x000fc2000801080e */
[----:B------:R-:W-:-:S03]  /*21830*/  FADD.FTZ R112, -R111, R228 ;  /* 0x000000e46f707221 */ /* 0x000fc60000010100 */
[----:B------:R-:W-:Y:S01]  /*21840*/  MUFU.EX2 R93, R185 ;  /* 0x000000b9005d7308 */ /* 0x000fe20000000800 */
[----:B------:R-:W-:-:S07]  /*21850*/  FMUL.FTZ R112, R112, UR28 ;  /* 0x0000001c70707c20 */ /* 0x000fce0008410000 */
[----:B------:R-:W1:Y:S08]  /*21860*/  MUFU.EX2 R112, R112 ;  /* 0x0000007000707308 */ /* 0x000e700000000800 */
[----:B------:R-:W-:Y:S01]  /*21870*/  MUFU.EX2 R64, R64 ;  /* 0x0000004000407308 */ /* 0x000fe20000000800 */
[----:B0-----:R-:W-:Y:S01]  /*21880*/  FMNMX.FTZ R115, R119, R186, !PT ;  /* 0x000000ba77737209 */ /* 0x001fe20007810000 */
[----:B------:R-:W-:-:S04]  /*21890*/  FFMA.FTZ R119, R117, UR28, -R14 ;  /* 0x0000001c75777c23 */ /* 0x000fc8000801080e */
[----:B------:R-:W0:Y:S02]  /*218a0*/  SHFL.BFLY PT, R186, R115, 0x1, 0x1f ;  /* 0x0c201f0073ba7f89 */ /* 0x000e2400000e0000 */
[----:B------:R2:W-:Y:S08]  /*218b0*/  MUFU.EX2 R111, R119 ;  /* 0x00000077006f7308 */ /* 0x0005f00000000800 */
[----:B------:R3:W-:Y:S08]  /*218c0*/  MUFU.EX2 R14, R184 ;  /* 0x000000b8000e7308 */ /* 0x0007f00000000800 */
[----:B------:R-:W-:Y:S01]  /*218d0*/  MUFU.EX2 R59, R59 ;  /* 0x0000003b003b7308 */ /* 0x000fe20000000800 */
[----:B0-----:R-:W-:Y:S01]  /*218e0*/  FMNMX.FTZ R221, R115, R186, !PT ;  /* 0x000000ba73dd7209 */ /* 0x001fe20007810000 */
[----:B------:R-:W-:-:S06]  /*218f0*/  IMAD.U32 R186, RZ, RZ, UR28 ;  /* 0x0000001cffba7e24 */ /* 0x000fcc000f8e00ff */
[----:B------:R-:W-:Y:S01]  /*21900*/  MUFU.EX2 R68, R68 ;  /* 0x0000004400447308 */ /* 0x000fe20000000800 */
[C---:B------:R-:W-:Y:S01]  /*21910*/  FSETP.NEU.FTZ.AND P1, PT, R221.reuse, -INF , PT ;  /* 0xff800000dd00780b */ /* 0x040fe20003f3d000 */
[----:B------:R-:W-:-:S05]  /*21920*/  FFMA.FTZ R115, R221, R186, -8 ;  /* 0xc1000000dd737423 */ /* 0x000fca00000100ba */
        /* <DEDUP_REMOVED lines=23> */
[----:B------:R-:W-:Y:S01]  /*21aa0*/  FSEL R66, R221, RZ, P1 ;  /* 0x000000ffdd427208 */ /* 0x000fe20000800000 */
[----:B------:R-:W-:-:S01]  /*21ab0*/  FFMA.FTZ R20, R20, UR28, -R115 ;  /* 0x0000001c14147c23 */ /* 0x000fc20008010873 */
[----:B------:R-:W-:Y:S01]  /*21ac0*/  MUFU.EX2 R117, R117 ;  /* 0x0000007500757308 */ /* 0x000fe20000000800 */
[----:B------:R-:W-:-:S01]  /*21ad0*/  FFMA.FTZ R89, R89, UR28, -R115 ;  /* 0x0000001c59597c23 */ /* 0x000fc20008010873 */
[----:B------:R-:W-:Y:S01]  /*21ae0*/  FFMA.FTZ R91, R91, UR28, -R115 ;  /* 0x0000001c5b5b7c23 */ /* 0x000fe20008010873 */
[----:B--2---:R-:W-:-:S01]  /*21af0*/  FADD.FTZ R119, -R66, R229 ;  /* 0x000000e542777221 */ /* 0x004fc20000010100 */
[--C-:B------:R-:W-:Y:S01]  /*21b00*/  FFMA.FTZ R66, R69, UR28, -R115.reuse ;  /* 0x0000001c45427c23 */ /* 0x100fe20008010873 */
[----:B------:R-:W-:-:S01]  /*21b10*/  FFMA.FTZ R95, R95, UR28, -R115 ;  /* 0x0000001c5f5f7c23 */ /* 0x000fc20008010873 */
[--C-:B------:R-:W-:Y:S01]  /*21b20*/  FFMA.FTZ R99, R99, UR28, -R115.reuse ;  /* 0x0000001c63637c23 */ /* 0x100fe20008010873 */
[----:B------:R-:W-:Y:S01]  /*21b30*/  FMUL.FTZ R69, R119, UR28 ;  /* 0x0000001c77457c20 */ /* 0x000fe20008410000 */
[----:B------:R-:W-:Y:S01]  /*21b40*/  MUFU.EX2 R20, R20 ;  /* 0x0000001400147308 */ /* 0x000fe20000000800 */
[----:B------:R-:W-:-:S01]  /*21b50*/  FFMA.FTZ R119, R70, UR28, -R115 ;  /* 0x0000001c46777c23 */ /* 0x000fc20008010873 */
[--C-:B------:R-:W-:Y:S01]  /*21b60*/  FFMA.FTZ R70, R73, UR28, -R115.reuse ;  /* 0x0000001c49467c23 */ /* 0x100fe20008010873 */
[----:B------:R-:W-:-:S01]  /*21b70*/  FFMA.FTZ R73, R74, UR28, -R115 ;  /* 0x0000001c4a497c23 */ /* 0x000fc20008010873 */
[----:B------:R-:W-:Y:S01]  /*21b80*/  FFMA.FTZ R74, R77, UR28, -R115 ;  /* 0x0000001c4d4a7c23 */ /* 0x000fe20008010873 */
[----:B-1----:R-:W-:-:S01]  /*21b90*/  FFMA.FTZ R77, R112, R4, R15 ;  /* 0x00000004704d7223 */ /* 0x002fc2000001000f */
[----:B------:R-:W-:-:S02]  /*21ba0*/  FFMA.FTZ R113, R113, UR28, -R115 ;  /* 0x0000001c71717c23 */ /* 0x000fc40008010873 */
[----:B------:R-:W0:Y:S01]  /*21bb0*/  MUFU.EX2 R69, R69 ;  /* 0x0000004500457308 */ /* 0x000e220000000800 */
[----:B---3--:R-:W-:-:S01]  /*21bc0*/  FADD.FTZ R184, R116, R77 ;  /* 0x0000004d74b87221 */ /* 0x008fc20000010000 */
[--C-:B------:R-:W-:Y:S01]  /*21bd0*/  FFMA.FTZ R77, R78, UR28, -R115.reuse ;  /* 0x0000001c4e4d7c23 */ /* 0x100fe20008010873 */
[----:B------:R-:W-:-:S02]  /*21be0*/  FFMA.FTZ R78, R81, UR28, -R115 ;  /* 0x0000001c514e7c23 */ /* 0x000fc40008010873 */
[----:B------:R-:W-:-:S03]  /*21bf0*/  FADD.FTZ R185, R21, R184 ;  /* 0x000000b815b97221 */ /* 0x000fc60000010000 */
[----:B------:R-:W1:Y:S01]  /*21c00*/  MUFU.EX2 R24, R24 ;  /* 0x0000001800187308 */ /* 0x000e620000000800 */
[----:B------:R-:W-:-:S04]  /*21c10*/  FADD.FTZ R184, R26, R185 ;  /* 0x000000b91ab87221 */ /* 0x000fc80000010000 */
[----:B------:R-:W-:-:S03]  /*21c20*/  FADD.FTZ R81, R25, R184 ;  /* 0x000000b819517221 */ /* 0x000fc60000010000 */
[----:B------:R-:W2:Y:S01]  /*21c30*/  MUFU.EX2 R27, R27 ;  /* 0x0000001b001b7308 */ /* 0x000ea20000000800 */
[----:B0-----:R-:W-:-:S01]  /*21c40*/  FFMA.FTZ R4, R69, R3, R20 ;  /* 0x0000000345047223 */ /* 0x001fc20000010014 */
[----:B------:R-:W-:Y:S01]  /*21c50*/  FADD.FTZ R184, R30, R81 ;  /* 0x000000511eb87221 */ /* 0x000fe20000010000 */
[----:B------:R-:W-:-:S01]  /*21c60*/  FFMA.FTZ R81, R82, UR28, -R115 ;  /* 0x0000001c52517c23 */ /* 0x000fc20008010873 */
[----:B------:R-:W-:Y:S01]  /*21c70*/  FFMA.FTZ R82, R85, UR28, -R115 ;  /* 0x0000001c55527c23 */ /* 0x000fe20008010873 */
[----:B------:R-:W-:-:S01]  /*21c80*/  FADD.FTZ R3, R117, R4 ;  /* 0x0000000475037221 */ /* 0x000fc20000010000 */
        /* <DEDUP_REMOVED lines=8> */
[----:B------:R-:W-:-:S01]  /*21d10*/  FFMA.FTZ R85, R86, UR28, -R115 ;  /* 0x0000001c56557c23 */ /* 0x000fc20008010873 */
[----:B------:R-:W-:Y:S02]  /*21d20*/  FFMA.FTZ R86, R88, UR28, -R115 ;  /* 0x0000001c58567c23 */ /* 0x000fe40008010873 */
[----:B------:R-:W-:-:S02]  /*21d30*/  FADD.FTZ R185, R37, R184 ;  /* 0x000000b825b97221 */ /* 0x000fc40000010000 */
[----:B------:R-:W2:Y:S01]  /*21d40*/  MUFU.EX2 R32, R32 ;  /* 0x0000002000207308 */ /* 0x000ea20000000800 */
[----:B0-----:R-:W-:-:S01]  /*21d50*/  FADD.FTZ R4, R28, R3 ;  /* 0x000000031c047221 */ /* 0x001fc20000010000 */
[----:B------:R-:W-:-:S04]  /*21d60*/  FADD.FTZ R184, R42, R185 ;  /* 0x000000b92ab87221 */ /* 0x000fc80000010000 */
[----:B------:R-:W-:Y:S02]  /*21d70*/  FADD.FTZ R185, R41, R184 ;  /* 0x000000b829b97221 */ /* 0x000fe40000010000 */
[----:B------:R-:W0:Y:S01]  /*21d80*/  MUFU.EX2 R35, R35 ;  /* 0x0000002300237308 */ /* 0x000e220000000800 */
[----:B-1----:R-:W-:-:S01]  /*21d90*/  FADD.FTZ R3, R31, R4 ;  /* 0x000000041f037221 */ /* 0x002fc20000010000 */
[----:B------:R-:W-:-:S04]  /*21da0*/  FADD.FTZ R88, R48, R185 ;  /* 0x000000b930587221 */ /* 0x000fc80000010000 */
[----:B------:R-:W-:Y:S01]  /*21db0*/  FADD.FTZ R185, R45, R88 ;  /* 0x000000582db97221 */ /* 0x000fe20000010000 */
[----:B------:R-:W-:-:S01]  /*21dc0*/  FFMA.FTZ R88, R90, UR28, -R115 ;  /* 0x0000001c5a587c23 */ /* 0x000fc20008010873 */
[----:B------:R-:W1:Y:S01]  /*21dd0*/  MUFU.EX2 R36, R36 ;  /* 0x0000002400247308 */ /* 0x000e620000000800 */
[----:B--2---:R-:W-:-:S01]  /*21de0*/  FADD.FTZ R4, R32, R3 ;  /* 0x0000000320047221 */ /* 0x004fc20000010000 */
[----:B------:R-:W-:-:S04]  /*21df0*/  FADD.FTZ R184, R52, R185 ;  /* 0x000000b934b87221 */ /* 0x000fc80000010000 */
[----:B------:R-:W-:Y:S02]  /*21e00*/  FADD.FTZ R185, R47, R184 ;  /* 0x000000b82fb97221 */ /* 0x000fe40000010000 */
[----:B------:R-:W2:Y:S01]  /*21e10*/  MUFU.EX2 R39, R39 ;  /* 0x0000002700277308 */ /* 0x000ea20000000800 */
[----:B0-----:R-:W-:-:S01]  /*21e20*/  FADD.FTZ R3, R35, R4 ;  /* 0x0000000423037221 */ /* 0x001fc20000010000 */
[----:B------:R-:W-:-:S04]  /*21e30*/  FADD.FTZ R90, R56, R185 ;  /* 0x000000b9385a7221 */ /* 0x000fc80000010000 */
[----:B------:R-:W-:Y:S01]  /*21e40*/  FADD.FTZ R185, R51, R90 ;  /* 0x0000005a33b97221 */ /* 0x000fe20000010000 */
[----:B------:R-:W-:-:S01]  /*21e50*/  FFMA.FTZ R90, R94, UR28, -R115 ;  /* 0x0000001c5e5a7c23 */ /* 0x000fc20008010873 */
[----:B------:R-:W0:Y:S01]  /*21e60*/  MUFU.EX2 R40, R40 ;  /* 0x0000002800287308 */ /* 0x000e220000000800 */
[----:B-1----:R-:W-:-:S01]  /*21e70*/  FADD.FTZ R4, R36, R3 ;  /* 0x0000000324047221 */ /* 0x002fc20000010000 */
[----:B------:R-:W-:-:S04]  /*21e80*/  FADD.FTZ R184, R60, R185 ;  /* 0x000000b93cb87221 */ /* 0x000fc80000010000 */
[----:B------:R-:W-:Y:S02]  /*21e90*/  FADD.FTZ R185, R55, R184 ;  /* 0x000000b837b97221 */ /* 0x000fe40000010000 */
[----:B------:R-:W1:Y:S01]  /*21ea0*/  MUFU.EX2 R43, R43 ;  /* 0x0000002b002b7308 */ /* 0x000e620000000800 */
[----:B--2---:R-:W-:-:S01]  /*21eb0*/  FADD.FTZ R3, R39, R4 ;  /* 0x0000000427037221 */ /* 0x004fc20000010000 */
[----:B------:R-:W-:-:S04]  /*21ec0*/  FADD.FTZ R94, R64, R185 ;  /* 0x000000b9405e7221 */ /* 0x000fc80000010000 */
[----:B------:R-:W-:Y:S01]  /*21ed0*/  FADD.FTZ R185, R59, R94 ;  /* 0x0000005e3bb97221 */ /* 0x000fe20000010000 */
[----:B------:R-:W-:-:S01]  /*21ee0*/  FFMA.FTZ R94, R98, UR28, -R115 ;  /* 0x0000001c625e7c23 */ /* 0x000fc20008010873 */
[----:B------:R-:W2:Y:S01]  /*21ef0*/  MUFU.EX2 R46, R46 ;  /* 0x0000002e002e7308 */ /* 0x000ea20000000800 */
[----:B0-----:R-:W-:-:S01]  /*21f00*/  FADD.FTZ R4, R40, R3 ;  /* 0x0000000328047221 */ /* 0x001fc20000010000 */
[----:B------:R-:W-:-:S04]  /*21f10*/  FADD.FTZ R184, R68, R185 ;  /* 0x000000b944b87221 */ /* 0x000fc80000010000 */
[----:B------:R-:W-:Y:S02]  /*21f20*/  FADD.FTZ R185, R63, R184 ;  /* 0x000000b83fb97221 */ /* 0x000fe40000010000 */
        /* <DEDUP_REMOVED lines=47> */
[--C-:B------:R-:W-:Y:S01]  /*22220*/  FFMA.FTZ R103, R104, UR28, -R115.reuse ;  /* 0x0000001c68677c23 */ /* 0x100fe20008010873 */
[----:B------:R-:W-:-:S02]  /*22230*/  FFMA.FTZ R104, R105, UR28, -R115 ;  /* 0x0000001c69687c23 */ /* 0x000fc40008010873 */
[----:B------:R-:W-:-:S03]  /*22240*/  FADD.FTZ R185, R75, R184 ;  /* 0x000000b84bb97221 */ /* 0x000fc60000010000 */
[----:B------:R-:W2:Y:S01]  /*22250*/  MUFU.EX2 R84, R84 ;  /* 0x0000005400547308 */ /* 0x000ea20000000800 */
[----:B0-----:R-:W-:-:S07]  /*22260*/  FADD.FTZ R3, R81, R4 ;  /* 0x0000000451037221 */ /* 0x001fce0000010000 */
[----:B------:R-:W0:Y:S01]  /*22270*/  MUFU.EX2 R85, R85 ;  /* 0x0000005500557308 */ /* 0x000e220000000800 */
[----:B-1----:R-:W-:-:S07]  /*22280*/  FADD.FTZ R4, R82, R3 ;  /* 0x0000000352047221 */ /* 0x002fce0000010000 */
[----:B------:R-:W1:Y:S01]  /*22290*/  MUFU.EX2 R86, R86 ;  /* 0x0000005600567308 */ /* 0x000e620000000800 */
[----:B--2---:R-:W-:-:S04]  /*222a0*/  FADD.FTZ R184, R84, R185 ;  /* 0x000000b954b87221 */ /* 0x004fc80000010000 */
[----:B------:R-:W-:-:S03]  /*222b0*/  FADD.FTZ R105, R79, R184 ;  /* 0x000000b84f697221 */ /* 0x000fc60000010000 */
[----:B------:R-:W2:Y:S01]  /*222c0*/  MUFU.EX2 R118, R188 ;  /* 0x000000bc00767308 */ /* 0x000ea20000000800 */
[----:B0-----:R-:W-:-:S07]  /*222d0*/  FADD.FTZ R3, R85, R4 ;  /* 0x0000000455037221 */ /* 0x001fce0000010000 */
[----:B------:R-:W0:Y:S01]  /*222e0*/  MUFU.EX2 R89, R89 ;  /* 0x0000005900597308 */ /* 0x000e220000000800 */
[----:B-1----:R-:W-:-:S07]  /*222f0*/  FADD.FTZ R4, R86, R3 ;  /* 0x0000000356047221 */ /* 0x002fce0000010000 */
[----:B------:R-:W1:Y:S01]  /*22300*/  MUFU.EX2 R83, R83 ;  /* 0x0000005300537308 */ /* 0x000e620000000800 */
[----:B--2---:R-:W-:-:S01]  /*22310*/  FADD.FTZ R184, R118, R105 ;  /* 0x0000006976b87221 */ /* 0x004fc20000010000 */
[--C-:B------:R-:W-:Y:S01]  /*22320*/  FFMA.FTZ R105, R106, UR28, -R115.reuse ;  /* 0x0000001c6a697c23 */ /* 0x100fe20008010873 */
[----:B------:R-:W-:-:S05]  /*22330*/  FFMA.FTZ R106, R109, UR28, -R115 ;  /* 0x0000001c6d6a7c23 */ /* 0x000fca0008010873 */
[----:B------:R-:W2:Y:S01]  /*22340*/  MUFU.EX2 R88, R88 ;  /* 0x0000005800587308 */ /* 0x000ea20000000800 */
[----:B0-----:R-:W-:-:S07]  /*22350*/  FADD.FTZ R3, R89, R4 ;  /* 0x0000000459037221 */ /* 0x001fce0000010000 */
[----:B------:R-:W0:Y:S01]  /*22360*/  MUFU.EX2 R91, R91 ;  /* 0x0000005b005b7308 */ /* 0x000e220000000800 */
[----:B-1----:R-:W-:-:S04]  /*22370*/  FADD.FTZ R185, R83, R184 ;  /* 0x000000b853b97221 */ /* 0x002fc80000010000 */
[----:B------:R-:W-:-:S03]  /*22380*/  FADD.FTZ R184, R92, R185 ;  /* 0x000000b95cb87221 */ /* 0x000fc60000010000 */
        /* <DEDUP_REMOVED lines=44> */
[----:B------:R-:W-:-:S04]  /*22650*/  FADD.FTZ R4, R14, R115 ;  /* 0x000000730e047221 */ /* 0x000fc80000010000 */
[----:B------:R-:W-:Y:S01]  /*22660*/  FADD.FTZ R4, R111, R4 ;  /* 0x000000046f047221 */ /* 0x000fe20000010000 */
[----:B-1----:R-:W-:-:S04]  /*22670*/  FADD.FTZ R114, R110, R3 ;  /* 0x000000036e727221 */ /* 0x002fc80000010000 */
[----:B--2---:R-:W-:Y:S01]  /*22680*/  FADD.FTZ R3, R113, R114 ;  /* 0x0000007271037221 */ /* 0x004fe20000010000 */
[----:B------:R-:W-:Y:S06]  /*22690*/  @!P3 BRA `(.L_x_1479) ;  /* 0x000000000004b947 */ /* 0x000fec0003800000 */
[----:B------:R-:W-:Y:S01]  /*226a0*/  BPT.TRAP 0x1 ;  /* 0x000000040000795c */ /* 0x000fe20000300000 */
.L_x_1479:
[----:B------:R-:W-:Y:S01]  /*226b0*/  F2FP.SATFINITE.E4M3.F32.PACK_AB_MERGE_C R21, R26, R21, RZ ;  /* 0x000000151a15723e */ /* 0x000fe200048070ff */
[----:B------:R-:W-:Y:S01]  /*226c0*/  FMUL.FTZ R120, R120, R112 ;  /* 0x0000007078787220 */ /* 0x000fe20000410000 */
[----:B------:R-:W-:Y:S01]  /*226d0*/  F2FP.SATFINITE.E4M3.F32.PACK_AB_MERGE_C R111, R111, R14, RZ ;  /* 0x0000000e6f6f723e */ /* 0x000fe200048070ff */
[----:B------:R-:W-:Y:S01]  /*226e0*/  IMAD R14, R211, 0x8, R17 ;  /* 0x00000008d30e7824 */ /* 0x000fe200078e0211 */
[----:B------:R-:W-:Y:S01]  /*226f0*/  ISETP.GT.AND P1, PT, R0, R220, PT ;  /* 0x000000dc0000720c */ /* 0x000fe20003f24270 */
[----:B------:R-:W-:Y:S01]  /*22700*/  FMUL.FTZ R121, R121, R112 ;  /* 0x0000007079797220 */ /* 0x000fe20000410000 */
[----:B------:R-:W-:Y:S01]  /*22710*/  F2FP.SATFINITE.E4M3.F32.PACK_AB_MERGE_C R204, R116, R15, R21 ;  /* 0x0000000f74cc723e */ /* 0x000fe20004807015 */
        /* <DEDUP_REMOVED lines=118> */
.L_x_1461:
[----:B------:R-:W-:Y:S01]  /*22e80*/  IMAD.U32 R0, RZ, RZ, UR41 ;  /* 0x00000029ff007e24 */ /* 0x000fe2000f8e00ff */
[----:B------:R-:W-:Y:S05]  /*22e90*/  WARPSYNC.ALL ;  /* 0x0000000000007948 */ /* 0x000fea0003800000 */
[----:B------:R-:W-:Y:S06]  /*22ea0*/  BAR.ARV 0x8, 0x180 ;  /* 0x0206000000007b1d */ /* 0x000fec0000002000 */
[----:B------:R-:W-:-:S13]  /*22eb0*/  ISETP.NE.AND P1, PT, R0, 0x3, PT ;  /* 0x000000030000780c */ /* 0x000fda0003f25270 */
[----:B------:R-:W-:Y:S05]  /*22ec0*/  @!P1 BRA `(.L_x_1481) ;  /* 0x0000000000049947 */ /* 0x000fea0003800000 */
[----:B------:R-:W-:Y:S01]  /*22ed0*/  BPT.TRAP 0x1 ;  /* 0x000000040000795c */ /* 0x000fe20000300000 */
.L_x_1481:
[----:B------:R-:W-:Y:S01]  /*22ee0*/  IMAD R13, R211, 0x8, R17 ;  /* 0x00000008d30d7824 */ /* 0x000fe200078e0211 */
[----:B------:R-:W-:-:S04]  /*22ef0*/  SHF.L.U32 R0, R210, 0x1f, RZ ;  /* 0x0000001fd2007819 */ /* 0x000fc800000006ff */
[----:B------:R0:W1:Y:S01]  /*22f00*/  SYNCS.PHASECHK.TRANS64.TRYWAIT P0, [R13+URZ+0x28850], R0 ;  /* 0x028850000d0075a7 */ /* 0x000062000800017f */
[----:B------:R-:W-:Y:S05]  /*22f10*/  @!P1 BRA `(.L_x_1482) ;  /* 0x0000000000049947 */ /* 0x000fea0003800000 */
[----:B------:R-:W-:Y:S01]  /*22f20*/  BPT.TRAP 0x1 ;  /* 0x000000040000795c */ /* 0x000fe20000300000 */
.L_x_1482:
[----:B------:R-:W-:-:S05]  /*22f30*/  VIADD R17, R17, 0x400 ;  /* 0x0000040011117836 */ /* 0x000fca0000000000 */
[----:B------:R-:W-:-:S04]  /*22f40*/  SHF.R.U32.HI R17, RZ, 0x4, R17 ;  /* 0x00000004ff117819 */ /* 0x000fc80000011611 */
[----:B------:R-:W-:-:S04]  /*22f50*/  LOP3.LUT R17, R17, 0x3fff, RZ, 0xc0, !PT ;  /* 0x00003fff11117812 */ /* 0x000fc800078ec0ff */
[----:B------:R-:W-:Y:S01]  /*22f60*/  LOP3.LUT R6, R17, 0x10000, RZ, 0xfc, !PT ;  /* 0x0001000011067812 */ /* 0x000fe200078efcff */
[----:B-1----:R-:W-:Y:S06]  /*22f70*/  @P0 BRA `(.L_x_1483) ;  /* 0x0000000000080947 */ /* 0x002fec0003800000 */
[----:B------:R-:W1:Y:S02]  /*22f80*/  SYNCS.PHASECHK.TRANS64.TRYWAIT P0, [R13+URZ+0x28850], R0 ;  /* 0x028850000d0075a7 */ /* 0x000e64000800017f */
[----:B-1----:R-:W-:Y:S05]  /*22f90*/  @!P0 BRA `(.L_x_1484) ;  /* 0x000000b0000c8947 */ /* 0x002fea0003800000 */
.L_x_1483:
        /* <DEDUP_REMOVED lines=9> */
[----:B------:R-:W-:-:S04]  /*23030*/  ISETP.NE.U32.AND P0, PT, RZ, UR4, PT ;  /* 0x00000004ff007c0c */ /* 0x000fc8000bf05070 */
[----:B------:R-:W-:-:S07]  /*23040*/  ISETP.NE.AND.EX P0, PT, RZ, UR5, PT, P0 ;  /* 0x00000005ff007c0c */ /* 0x000fce000bf05300 */
[----:B------:R-:W-:Y:S01]  /*23050*/  QGMMA.64x128x32.F32.E4M3.E4M3 R120, R204, gdesc[UR4], R120, gsb0 ;  /* 0x01e00004cc787df3 */ /* 0x000fe20008000878 */
[----:B------:R-:W-:Y:S01]  /*23060*/  R2UR UR6, R8 ;  /* 0x00000000080672ca */ /* 0x000fe200000e0000 */
[----:B------:R-:W-:Y:S01]  /*23070*/  VIADD R8, R6, 0x200 ;  /* 0x0000020006087836 */ /* 0x000fe20000000000 */
[----:B------:R-:W-:Y:S01]  /*23080*/  R2UR UR7, R9 ;  /* 0x00000000090772ca */ /* 0x000fe200000e0000 */
[----:B------:R-:W-:Y:S02]  /*23090*/  IMAD.MOV.U32 R9, RZ, RZ, -0x7fffffe0 ;  /* 0x80000020ff097424 */ /* 0x000fe400078e00ff */
[----:B------:R-:W2:Y:S01]  /*230a0*/  @P0 LDC.64 R10, c[0x0][0x9d0] ;  /* 0x00027400ff0a0b82 */ /* 0x000ea20000000a00 */
[----:B------:R-:W-:Y:S02]  /*230b0*/  @P0 SHF.R.S32.HI R5, RZ, 0x1f, R223 ;  /* 0x0000001fff050819 */ /* 0x000fe400000114df */
[----:B------:R-:W-:Y:S01]  /*230c0*/  @P0 SHF.R.S32.HI R7, RZ, 0x1f, R222 ;  /* 0x0000001fff070819 */ /* 0x000fe200000114de */
[----:B------:R-:W-:-:S02]  /*230d0*/  WARPGROUP.DEPBAR.LE gsb0, 0x0 ;  /* 0x00008000000079c5 */ /* 0x000fc40000010000 */
[----:B------:R-:W-:-:S06]  /*230e0*/  WARPGROUP.ARRIVE ;  /* 0x00000000000079c5 */ /* 0x000fcc0000000000 */
[----:B------:R-:W-:Y:S01]  /*230f0*/  QGMMA.64x128x32.F32.E4M3.E4M3 R120, R200, gdesc[UR4], R120, gsb0 ;  /* 0x01e00004c8787df3 */ /* 0x000fe20008000878 */
[----:B------:R-:W-:Y:S02]  /*23100*/  R2UR UR6, R8 ;  /* 0x00000000080672ca */ /* 0x000fe400000e0000 */
[----:B------:R-:W-:Y:S02]  /*23110*/  R2UR UR7, R9 ;  /* 0x00000000090772ca */ /* 0x000fe400000e0000 */
[----:B------:R-:W0:Y:S02]  /*23120*/  @P0 LDC.64 R8, c[0x0][0x9c8] ;  /* 0x00027200ff080b82 */ /* 0x000e240000000a00 */
[----:B01----:R-:W-:-:S04]  /*23130*/  @P0 IMAD R0, R5, R8, RZ ;  /* 0x0000000805000224 */ /* 0x003fc800078e02ff */
[C---:B------:R-:W-:Y:S02]  /*23140*/  @P0 IMAD R5, R223.reuse, R9, R0 ;  /* 0x00000009df050224 */ /* 0x040fe400078e0200 */
[----:B------:R-:W-:-:S04]  /*23150*/  @P0 IMAD.WIDE.U32 R8, R223, R8, RZ ;  /* 0x00000008df080225 */ /* 0x000fc800078e00ff */
[-C--:B--2---:R-:W-:Y:S02]  /*23160*/  @P0 IMAD R0, R7, R10.reuse, RZ ;  /* 0x0000000a07000224 */ /* 0x084fe400078e02ff */
[----:B------:R-:W-:Y:S02]  /*23170*/  @P0 IMAD.IADD R9, R9, 0x1, R5 ;  /* 0x0000000109090824 */ /* 0x000fe400078e0205 */
[C---:B------:R-:W-:Y:S02]  /*23180*/  @P0 IMAD R5, R222.reuse, R11, R0 ;  /* 0x0000000bde050224 */ /* 0x040fe400078e0200 */
[----:B------:R-:W-:-:S04]  /*23190*/  @P0 IMAD.WIDE.U32 R8, R222, R10, R8 ;  /* 0x0000000ade080225 */ /* 0x000fc800078e0008 */
[----:B------:R-:W-:Y:S01]  /*231a0*/  @P0 IMAD.IADD R5, R9, 0x1, R5 ;  /* 0x0000000109050824 */ /* 0x000fe200078e0205 */
[C---:B------:R-:W-:Y:S01]  /*231b0*/  @P0 LEA R10, P1, R8.reuse, UR4, 0x2 ;  /* 0x00000004080a0c11 */ /* 0x040fe2000f8210ff */
[----:B------:R-:W-:Y:S02]  /*231c0*/  WARPGROUP.DEPBAR.LE gsb0, 0x0 ;  /* 0x00008000000079c5 */ /* 0x000fe40000010000 */
[----:B------:R-:W-:Y:S01]  /*231d0*/  WARPGROUP.ARRIVE ;  /* 0x00000000000079c5 */ /* 0x000fe20000000000 */
[----:B------:R-:W-:Y:S01]  /*231e0*/  @P0 LEA.HI.X R11, R8, UR5, R5, 0x2, P1 ;  /* 0x00000005080b0c11 */ /* 0x000fe200088f1405 */
[----:B------:R-:W-:Y:S02]  /*231f0*/  VIADD R8, R6, 0x202 ;  /* 0x0000020206087836 */ /* 0x000fe40000000000 */
[----:B------:R-:W-:Y:S02]  /*23200*/  IMAD.MOV.U32 R0, RZ, RZ, 0x3f800000 ;  /* 0x3f800000ff007424 */ /* 0x000fe400078e00ff */
[----:B------:R-:W-:Y:S01]  /*23210*/  QGMMA.64x128x32.F32.E4M3.E4M3 R120, R196, gdesc[UR4], R120, gsb0 ;  /* 0x01e00004c4787df3 */ /* 0x000fe20008000878 */
[----:B------:R-:W-:Y:S01]  /*23220*/  IMAD.MOV.U32 R9, RZ, RZ, -0x7fffffe0 ;  /* 0x80000020ff097424 */ /* 0x000fe200078e00ff */
[----:B------:R-:W-:-:S02]  /*23230*/  R2UR UR6, R8 ;  /* 0x00000000080672ca */ /* 0x000fc400000e0000 */
[----:B------:R0:W2:Y:S02]  /*23240*/  @P0 LDG.E R0, desc[UR38][R10.64] ;  /* 0x000000260a000981 */ /* 0x0000a4000c1e1900 */
        /* <DEDUP_REMOVED lines=8> */
[----:B------:R-:W-:Y:S02]  /*232d0*/  VIADD R6, R6, 0x402 ;  /* 0x0000040206067836 */ /* 0x000fe40000000000 */
[----:B------:R-:W-:Y:S01]  /*232e0*/  IMAD.MOV.U32 R7, RZ, RZ, -0x7fffffe0 ;  /* 0x80000020ff077424 */ /* 0x000fe200078e00ff */
[----:B------:R-:W1:Y:S01]  /*232f0*/  SHFL.BFLY PT, R5, R4, 0x2, 0x1f ;  /* 0x0c401f0004057f89 */ /* 0x000e6200000e0000 */
[----:B------:R-:W-:Y:S02]  /*23300*/  WARPGROUP.DEPBAR.LE gsb0, 0x0 ;  /* 0x00008000000079c5 */ /* 0x000fe40000010000 */
[----:B------:R-:W-:-:S06]  /*23310*/  WARPGROUP.ARRIVE ;  /* 0x00000000000079c5 */ /* 0x000fcc0000000000 */
[----:B------:R-:W-:Y:S01]  /*23320*/  QGMMA.64x128x32.F32.E4M3.E4M3 R120, R188, gdesc[UR4], R120, gsb0 ;  /* 0x01e00004bc787df3 */ /* 0x000fe20008000878 */
[----:B------:R-:W-:Y:S02]  /*23330*/  R2UR UR6, R6 ;  /* 0x00000000060672ca */ /* 0x000fe400000e0000 */
[----:B------:R-:W-:Y:S01]  /*23340*/  R2UR UR7, R7 ;  /* 0x00000000070772ca */ /* 0x000fe200000e0000 */
[----:B------:R-:W3:Y:S01]  /*23350*/  SHFL.BFLY PT, R6, R3, 0x2, 0x1f ;  /* 0x0c401f0003067f89 */ /* 0x000ee200000e0000 */
[----:B-1----:R-:W-:-:S05]  /*23360*/  FADD.FTZ R5, R5, R4 ;  /* 0x0000000405057221 */ /* 0x002fca0000010000 */
[----:B------:R-:W1:Y:S01]  /*23370*/  SHFL.BFLY PT, R2, R5, 0x1, 0x1f ;  /* 0x0c201f0005027f89 */ /* 0x000e6200000e0000 */
[----:B---3--:R-:W-:-:S05]  /*23380*/  FADD.FTZ R6, R6, R3 ;  /* 0x0000000306067221 */ /* 0x008fca0000010000 */
[----:B------:R-:W3:Y:S01]  /*23390*/  SHFL.BFLY PT, R7, R6, 0x1, 0x1f ;  /* 0x0c201f0006077f89 */ /* 0x000ee200000e0000 */
[----:B-1----:R-:W-:-:S05]  /*233a0*/  FADD.FTZ R2, R5, R2 ;  /* 0x0000000205027221 */ /* 0x002fca0000010000 */
[C---:B------:R-:W-:Y:S01]  /*233b0*/  FSETP.NE.FTZ.AND P0, PT, R2.reuse, RZ, PT ;  /* 0x000000ff0200720b */ /* 0x040fe20003f15000 */
[----:B------:R-:W-:Y:S01]  /*233c0*/  FMUL.FTZ R4, R2, 0.00390625 ;  /* 0x3b80000002047820 */ /* 0x000fe20000410000 */
[----:B------:R-:W-:-:S04]  /*233d0*/  IMAD.MOV.U32 R3, RZ, RZ, RZ ;  /* 0x000000ffff037224 */ /* 0x000fc800078e00ff */
[----:B------:R-:W-:Y:S01]  /*233e0*/  FSETP.NE.FTZ.AND P1, PT, R4, RZ, PT ;  /* 0x000000ff0400720b */ /* 0x000fe20003f35000 */
[----:B---3--:R-:W-:-:S04]  /*233f0*/  FADD.FTZ R8, R6, R7 ;  /* 0x0000000706087221 */ /* 0x008fc80000010000 */
[----:B------:R-:W-:Y:S02]  /*23400*/  FMUL.FTZ R9, R8, 0.00390625 ;  /* 0x3b80000008097820 */ /* 0x000fe40000410000 */
[----:B------:R1:W-:Y:S03]  /*23410*/  @P0 MUFU.RCP R3, R2 ;  /* 0x0000000200030308 */ /* 0x0003e60000001000 */
[----:B------:R-:W-:Y:S01]  /*23420*/  FSETP.NE.FTZ.AND P2, PT, R9, RZ, PT ;  /* 0x000000ff0900720b */ /* 0x000fe20003f55000 */
[----:B------:R-:W-:Y:S02]  /*23430*/  WARPGROUP.DEPBAR.LE gsb0, 0x0 ;  /* 0x00008000000079c5 */ /* 0x000fe40000010000 */
[----:B------:R-:W-:-:S06]  /*23440*/  WARPGROUP.ARRIVE ;  /* 0x00000000000079c5 */ /* 0x000fcc0000000000 */
[----:B------:R-:W-:Y:S01]  /*23450*/  QGMMA.64x128x32.F32.E4M3.E4M3 R120, R184, gdesc[UR4], R120, gsb0 ;  /* 0x01e00004b8787df3 */ /* 0x000fe20008000878 */
[----:B------:R-:W-:Y:S01]  /*23460*/  FSETP.NE.FTZ.AND P0, PT, R8, RZ, PT ;  /* 0x000000ff0800720b */ /* 0x000fe20003f15000 */
[----:B------:R-:W-:Y:S01]  /*23470*/  IMAD.MOV.U32 R7, RZ, RZ, RZ ;  /* 0x000000ffff077224 */ /* 0x000fe200078e00ff */
[----:B------:R-:W3:Y:S01]  /*23480*/  @P1 MUFU.LG2 R4, R4 ;  /* 0x0000000400041308 */ /* 0x000ee20000000c00 */
[----:B------:R-:W-:-:S07]  /*23490*/  IMAD.U32 R12, RZ, RZ, UR41 ;  /* 0x00000029ff0c7e24 */ /* 0x000fce000f8e00ff */
[----:B------:R-:W4:Y:S01]  /*234a0*/  @P2 MUFU.LG2 R6, R9 ;  /* 0x0000000900062308 */ /* 0x000f220000000c00 */
[----:B------:R-:W-:-:S07]  /*234b0*/  ISETP.NE.AND P3, PT, R12, 0x3, PT ;  /* 0x000000030c00780c */ /* 0x000fce0003f65270 */
[----:B------:R-:W5:Y:S01]  /*234c0*/  @P0 MUFU.RCP R7, R8 ;  /* 0x0000000800070308 */ /* 0x000f620000001000 */
[----:B------:R-:W-:Y:S02]  /*234d0*/  IMAD.U32 R5, RZ, RZ, UR28 ;  /* 0x0000001cff057e24 */ /* 0x000fe4000f8e00ff */
[----:B0-----:R-:W-:Y:S02]  /*234e0*/  IMAD.U32 R11, RZ, RZ, UR28 ;  /* 0x0000001cff0b7e24 */ /* 0x001fe4000f8e00ff */
[----:B-1----:R-:W-:Y:S01]  /*234f0*/  @P1 FMUL.FTZ R2, R5, 0.69314718246459960938 ;  /* 0x3f31721805021820 */ /* 0x002fe20000410000 */
[----:B---3--:R-:W-:Y:S01]  /*23500*/  @P1 FMUL.FTZ R5, R4, 0.69314718246459960938 ;  /* 0x3f31721804051820 */ /* 0x008fe20000410000 */
[----:B------:R-:W-:Y:S01]  /*23510*/  @P2 FMUL.FTZ R11, R11, 0.69314718246459960938 ;  /* 0x3f3172180b0b2820 */ /* 0x000fe20000410000 */
[----:B----4-:R-:W-:Y:S01]  /*23520*/  @P2 FMUL.FTZ R6, R6, 0.69314718246459960938 ;  /* 0x3f31721806062820 */ /* 0x010fe20000410000 */
[----:B------:R-:W-:Y:S02]  /*23530*/  IMAD.MOV.U32 R64, RZ, RZ, -0x800000 ;  /* 0xff800000ff407424 */ /* 0x000fe400078e00ff */
[----:B------:R-:W-:Y:S01]  /*23540*/  @P1 FFMA.FTZ R64, R2, R227, R5 ;  /* 0x000000e302401223 */ /* 0x000fe20000010005 */
[----:B------:R-:W-:-:S02]  /*23550*/  IMAD.MOV.U32 R62, RZ, RZ, -0x800000 ;  /* 0xff800000ff3e7424 */ /* 0x000fc400078e00ff */
[----:B------:R-:W-:Y:S01]  /*23560*/  @P2 FFMA.FTZ R62, R11, R221, R6 ;  /* 0x000000dd0b3e2223 */ /* 0x000fe20000010006 */
[-C--:B--2---:R-:W-:Y:S01]  /*23570*/  FMUL.FTZ R3, R3, R0.reuse ;  /* 0x0000000003037220 */ /* 0x084fe20000410000 */
[----:B-----5:R-:W-:Y:S01]  /*23580*/  FMUL.FTZ R2, R7, R0 ;  /* 0x0000000007027220 */ /* 0x020fe20000410000 */
[----:B------:R-:W-:Y:S02]  /*23590*/  WARPGROUP.DEPBAR.LE gsb0, 0x0 ;  /* 0x00008000000079c5 */ /* 0x000fe40000010000 */
[----:B------:R-:W-:Y:S05]  /*235a0*/  @!P3 BRA `(.L_x_1485) ;  /* 0x000000000004b947 */ /* 0x000fea0003800000 */
[----:B------:R-:W-:Y:S01]  /*235b0*/  BPT.TRAP 0x1 ;  /* 0x000000040000795c */ /* 0x000fe20000300000 */
.L_x_1485:
[----:B------:R-:W-:Y:S02]  /*235c0*/  VIADD R0, R13, 0x28860 ;  /* 0x000288600d007836 */ /* 0x000fe40000000000 */
[-C--:B------:R-:W-:Y:S01]  /*235d0*/  FMUL.FTZ R41, R120, R3.reuse ;  /* 0x0000000378297220 */ /* 0x080fe20000410000 */
[----:B------:R-:W-:Y:S02]  /*235e0*/  IMAD.U32 R5, RZ, RZ, UR40 ;  /* 0x00000028ff057e24 */ /* 0x000fe4000f8e00ff */
[-C--:B------:R-:W-:Y:S01]  /*235f0*/  FMUL.FTZ R42, R121, R3.reuse ;  /* 0x00000003792a7220 */ /* 0x080fe20000410000 */
[----:B------:R-:W-:Y:S02]  /*23600*/  VIADD R211, R211, 0x1 ;  /* 0x00000001d3d37836 */ /* 0x000fe40000000000 */
[-C--:B------:R-:W-:Y:S01]  /*23610*/  FMUL.FTZ R124, R124, R3.reuse ;  /* 0x000000037c7c7220 */ /* 0x080fe20000410000 */
[-C--:B------:R-:W-:Y:S01]  /*23620*/  FMUL.FTZ R125, R125, R3.reuse ;  /* 0x000000037d7d7220 */ /* 0x080fe20000410000 */
[----:B------:R-:W-:Y:S01]  /*23630*/  PRMT R0, R5, 0x654, R0 ;  /* 0x0000065405007816 */ /* 0x000fe20000000000 */
[-C--:B------:R-:W-:Y:S01]  /*23640*/  FMUL.FTZ R37, R128, R3.reuse ;  /* 0x0000000380257220 */ /* 0x080fe20000410000 */
[----:B------:R-:W-:Y:S01]  /*23650*/  ISETP.NE.AND P1, PT, R211, 0x2, PT ;  /* 0x00000002d300780c */ /* 0x000fe20003f25270 */
        /* <DEDUP_REMOVED lines=28> */
[----:B------:R-:W-:Y:S01]  /*23820*/  SEL R3, RZ, 0x1, P1 ;  /* 0x00000001ff037807 */ /* 0x000fe20000800000 */
        /* <DEDUP_REMOVED lines=33> */
[----:B------:R-:W-:Y:S01]  /*23a40*/  LOP3.LUT R210, R210, R3, RZ, 0x3c, !PT ;  /* 0x00000003d2d27212 */ /* 0x000fe200078e3cff */
[----:B------:R-:W-:Y:S01]  /*23a50*/  UIADD3 UR37, UR37, 0x1, URZ ;  /* 0x0000000125257890 */ /* 0x000fe2000fffe03f */
[----:B0-----:R-:W-:-:S11]  /*23a60*/  SEL R211, R211, RZ, P1 ;  /* 0x000000ffd3d37207 */ /* 0x001fd60000800000 */
.L_x_1374:
[----:B------:R-:W0:Y:S01]  /*23a70*/  S2R R49, SR_TID.X ;  /* 0x0000000000317919 */ /* 0x000e220000002100 */
[----:B------:R-:W-:Y:S01]  /*23a80*/  IMAD.SHL.U32 R79, R235, 0x8, RZ ;  /* 0x00000008eb4f7824 */ /* 0x000fe200078e00ff */
[----:B------:R-:W-:Y:S05]  /*23a90*/  WARPSYNC.ALL ;  /* 0x0000000000007948 */ /* 0x000fea0003800000 */
[----:B------:R-:W-:Y:S01]  /*23aa0*/  VIADD R81, R79, 0x40 ;  /* 0x000000404f517836 */ /* 0x000fe20000000000 */
[----:B------:R-:W-:-:S04]  /*23ab0*/  SHF.R.S32.HI R66, RZ, 0x1f, R79 ;  /* 0x0000001fff427819 */ /* 0x000fc8000001144f */
[----:B------:R-:W-:Y:S01]  /*23ac0*/  SHF.R.S32.HI R70, RZ, 0x1f, R81 ;  /* 0x0000001fff467819 */ /* 0x000fe20000011451 */
[----:B0-----:R-:W-:-:S05]  /*23ad0*/  VIADD R86, R49, 0xffffff80 ;  /* 0xffffff8031567836 */ /* 0x001fca0000000000 */
[----:B------:R-:W-:-:S04]  /*23ae0*/  SHF.R.S32.HI R0, RZ, 0x1f, R86 ;  /* 0x0000001fff007819 */ /* 0x000fc80000011456 */
[----:B------:R-:W-:-:S04]  /*23af0*/  LEA.HI R0, R0, R86, RZ, 0x3 ;  /* 0x0000005600007211 */ /* 0x000fc800078f18ff */
[----:B------:R-:W-:Y:S01]  /*23b00*/  SHF.R.S32.HI R72, RZ, 0x3, R0 ;  /* 0x00000003ff487819 */ /* 0x000fe20000011400 */
[----:B------:R-:W0:Y:S08]  /*23b10*/  S2UR UR40, SR_CgaCtaId ;  /* 0x00000000002879c3 */ /* 0x000e300000008800 */
[----:B------:R-:W-:Y:S06]  /*23b20*/  BAR.SYNC.DEFER_BLOCKING 0x5, 0x180 ;  /* 0x0146000000007b1d */ /* 0x000fec0000010000 */
[----:B------:R-:W-:Y:S01]  /*23b30*/  UMOV UR4, 0x400 ;  /* 0x0000040000047882 */ /* 0x000fe20000000000 */
[----:B------:R-:W-:Y:S01]  /*23b40*/  BSSY B0, `(.L_x_1486) ;  /* 0x000026f000007945 */ /* 0x000fe20003800000 */
[----:B0-----:R-:W-:-:S06]  /*23b50*/  ULEA UR4, UR40, UR4, 0x18 ;  /* 0x0000000428047291 */ /* 0x001fcc000f8ec03f */
[----:B------:R-:W-:-:S05]  /*23b60*/  IMAD.U32 R17, RZ, RZ, UR4 ;  /* 0x00000004ff117e24 */ /* 0x000fca000f8e00ff */
[----:B------:R0:W1:Y:S01]  /*23b70*/  LDS.128 R220, [R17+0x288d0] ;  /* 0x0288d00011dc7984 */ /* 0x0000620000000c00 */
[----:B------:R-:W-:Y:S06]  /*23b80*/  BAR.ARV 0x4, 0x180 ;  /* 0x0106000000007b1d */ /* 0x000fec0000002000 */
[----:B------:R-:W-:Y:S05]  /*23b90*/  @P0 BRA `(.L_x_1487) ;  /* 0x0000001800d40947 */ /* 0x000fea0003800000 */
[----:B------:R-:W2:Y:S01]  /*23ba0*/  LDL R45, [R1+0x30] ;  /* 0x00003000012d7983 */ /* 0x000ea20000100800 */
[----:B------:R-:W-:Y:S01]  /*23bb0*/  IMAD.SHL.U32 R0, R49, 0x4, RZ ;  /* 0x0000000431007824 */ /* 0x000fe200078e00ff */
[----:B------:R-:W-:-:S04]  /*23bc0*/  ULDC.64 UR4, c[0x4][0x38] ;  /* 0x01000e0000047ab9 */ /* 0x000fc80000000a00 */
[----:B------:R-:W-:-:S04]  /*23bd0*/  LOP3.LUT R0, R0, 0xc, RZ, 0xc0, !PT ;  /* 0x0000000c00007812 */ /* 0x000fc800078ec0ff */
[----:B------:R-:W-:-:S05]  /*23be0*/  IADD3 R2, P0, R0, UR4, RZ ;  /* 0x0000000400027c10 */ /* 0x000fca000ff1e0ff */
[----:B------:R-:W-:-:S05]  /*23bf0*/  IMAD.X R3, RZ, RZ, UR5, P0 ;  /* 0x00000005ff037e24 */ /* 0x000fca00080e06ff */
[----:B------:R3:W4:Y:S01]  /*23c00*/  LDG.E.CONSTANT R0, desc[UR38][R2.64] ;  /* 0x0000002602007981 */ /* 0x000722000c1e9900 */
[----:B------:R-:W-:Y:S01]  /*23c10*/  F2FP.BF16.F32.PACK_AB R54, R175, R4 ;  /* 0x00000004af36723e */ /* 0x000fe200000010ff */
[----:B------:R-:W-:Y:S01]  /*23c20*/  UMOV UR4, 0xffffffff ;  /* 0xffffffff00047882 */ /* 0x000fe20000000000 */
[----:B------:R-:W-:Y:S01]  /*23c30*/  F2FP.BF16.F32.PACK_AB R43, R180, R5 ;  /* 0x00000005b42b723e */ /* 0x000fe200000010ff */
[----:B-----5:R-:W0:Y:S01]  /*23c40*/  S2R R24, SR_SWINHI ;  /* 0x0000000000187919 */ /* 0x020e220000002f00 */
        /* <DEDUP_REMOVED lines=17> */
[----:B0-----:R-:W-:Y:S02]  /*23d60*/  MOV R69, R24 ;  /* 0x0000001800457202 */ /* 0x001fe40000000f00 */
[----:B---3--:R-:W-:Y:S02]  /*23d70*/  LOP3.LUT P0, R2, R49, 0x3, RZ, 0xc0, !PT ;  /* 0x0000000331027812 */ /* 0x008fe4000780c0ff */
[----:B------:R-:W-:Y:S02]  /*23d80*/  F2FP.BF16.F32.PACK_AB R41, R124, R41 ;  /* 0x000000297c29723e */ /* 0x000fe400000010ff */
[----:B------:R-:W-:Y:S02]  /*23d90*/  F2FP.BF16.F32.PACK_AB R42, R125, R42 ;  /* 0x0000002a7d2a723e */ /* 0x000fe400000010ff */
[----:B------:R-:W-:-:S02]  /*23da0*/  ISETP.EQ.OR P0, PT, R2, 0x3, !P0 ;  /* 0x000000030200780c */ /* 0x000fc40004702670 */
        /* <DEDUP_REMOVED lines=14> */
[----:B--2---:R-:W-:-:S03]  /*23e90*/  IMAD.WIDE R4, R45, 0x2, R68 ;  /* 0x000000022d047825 */ /* 0x004fc600078e0244 */
        /* <DEDUP_REMOVED lines=33> */
[--C-:B------:R-:W-:Y:S01]  /*240b0*/  IMAD.X R25, RZ, RZ, R5.reuse, P5 ;  /* 0x000000ffff197224 */ /* 0x100fe200028e0605 */
[----:B------:R-:W-:Y:S01]  /*240c0*/  LOP3.LUT R26, R26, R27, RZ, 0x3c, !PT ;  /* 0x0000001b1a1a7212 */ /* 0x000fe200078e3cff */
[--C-:B------:R-:W-:Y:S01]  /*240d0*/  IMAD.X R27, RZ, RZ, R5.reuse, P1 ;  /* 0x000000ffff1b7224 */ /* 0x100fe200008e0605 */
[----:B------:R-:W-:Y:S01]  /*240e0*/  LOP3.LUT R4, R15, R4, RZ, 0x3c, !PT ;  /* 0x000000040f047212 */ /* 0x000fe200078e3cff */
[----:B------:R-:W-:Y:S01]  /*240f0*/  IMAD.X R15, RZ, RZ, R5, P3 ;  /* 0x000000ffff0f7224 */ /* 0x000fe200018e0605 */
[----:B------:R-:W-:-:S02]  /*24100*/  MOV R74, R6 ;  /* 0x00000006004a7202 */ /* 0x000fc40000000f00 */
[----:B------:R-:W-:Y:S02]  /*24110*/  MOV R85, R4 ;  /* 0x0000000400557202 */ /* 0x000fe40000000f00 */
[----:B------:R-:W-:Y:S02]  /*24120*/  MOV R76, R8 ;  /* 0x00000008004c7202 */ /* 0x000fe40000000f00 */
[----:B------:R-:W-:Y:S02]  /*24130*/  MOV R78, R10 ;  /* 0x0000000a004e7202 */ /* 0x000fe40000000f00 */
[----:B------:R-:W-:Y:S02]  /*24140*/  MOV R80, R14 ;  /* 0x0000000e00507202 */ /* 0x000fe40000000f00 */
[----:B------:R-:W-:Y:S02]  /*24150*/  MOV R82, R20 ;  /* 0x0000001400527202 */ /* 0x000fe40000000f00 */
[----:B------:R-:W-:-:S02]  /*24160*/  MOV R83, R24 ;  /* 0x0000001800537202 */ /* 0x000fc40000000f00 */
[----:B------:R-:W-:Y:S02]  /*24170*/  MOV R84, R26 ;  /* 0x0000001a00547202 */ /* 0x000fe40000000f00 */
[----:B----4-:R-:W-:Y:S01]  /*24180*/  LOP3.LUT R2, R0, 0x2, RZ, 0x3c, !PT ;  /* 0x0000000200027812 */ /* 0x010fe200078e3cff */
        /* <DEDUP_REMOVED lines=17> */
[----:B------:R-:W0:Y:S01]  /*242a0*/  SHFL.IDX PT, R7, R7, R2, 0x1c1f ;  /* 0x001c1f0207077589 */ /* 0x000e2200000e0000 */
[----:B------:R-:W-:-:S02]  /*242b0*/  SEL R39, R52, R39, P0 ;  /* 0x0000002734277207 */ /* 0x000fc40000000000 */
[----:B------:R-:W-:Y:S01]  /*242c0*/  SEL R41, R43, R56, P0 ;  /* 0x000000382b297207 */ /* 0x000fe20000000000 */
[----:B------:R-:W-:Y:S01]  /*242d0*/  SHFL.IDX PT, R34, R29, R0, 0x1c1f ;  /* 0x001c1f001d227589 */ /* 0x000fe200000e0000 */
[----:B------:R-:W-:Y:S02]  /*242e0*/  SEL R45, R47, R40, P0 ;  /* 0x000000282f2d7207 */ /* 0x000fe40000000000 */
[----:B------:R-:W-:Y:S01]  /*242f0*/  SEL R49, R51, R36, P0 ;  /* 0x0000002433317207 */ /* 0x000fe20000000000 */
[----:B------:R-:W2:Y:S01]  /*24300*/  SHFL.IDX PT, R31, R31, R2, 0x1c1f ;  /* 0x001c1f021f1f7589 */ /* 0x000ea200000e0000 */
[----:B------:R-:W-:Y:S02]  /*24310*/  SEL R53, R55, R32, P0 ;  /* 0x0000002037357207 */ /* 0x000fe40000000000 */
[----:B------:R-:W-:Y:S01]  /*24320*/  SEL R57, R59, R28, P0 ;  /* 0x0000001c3b397207 */ /* 0x000fe20000000000 */
[----:B------:R-:W-:Y:S01]  /*24330*/  SHFL.IDX PT, R38, R33, R0, 0x1c1f ;  /* 0x001c1f0021267589 */ /* 0x000fe200000e0000 */
[----:B------:R-:W-:-:S02]  /*24340*/  SEL R61, R63, R46, P0 ;  /* 0x0000002e3f3d7207 */ /* 0x000fc40000000000 */
[----:B------:R-:W-:Y:S01]  /*24350*/  SEL R65, R67, R50, P0 ;  /* 0x0000003243417207 */ /* 0x000fe20000000000 */
[----:B------:R-:W3:Y:S01]  /*24360*/  SHFL.IDX PT, R35, R35, R2, 0x1c1f ;  /* 0x001c1f0223237589 */ /* 0x000ee200000e0000 */
[----:B------:R-:W-:Y:S02]  /*24370*/  SEL R71, R73, R54, P0 ;  /* 0x0000003649477207 */ /* 0x000fe40000000000 */
[----:B------:R-:W-:Y:S01]  /*24380*/  SEL R43, R56, R43, P0 ;  /* 0x0000002b382b7207 */ /* 0x000fe20000000000 */
[----:B------:R-:W-:Y:S01]  /*24390*/  SHFL.IDX PT, R26, R9, R0, 0x1c1f ;  /* 0x001c1f00091a7589 */ /* 0x000fe200000e0000 */
[----:B------:R-:W-:Y:S02]  /*243a0*/  SEL R47, R40, R47, P0 ;  /* 0x0000002f282f7207 */ /* 0x000fe40000000000 */
[----:B------:R-:W-:Y:S01]  /*243b0*/  SEL R51, R36, R51, P0 ;  /* 0x0000003324337207 */ /* 0x000fe20000000000 */
[----:B------:R-:W4:Y:S01]  /*243c0*/  SHFL.IDX PT, R21, R21, R2, 0x1c1f ;  /* 0x001c1f0215157589 */ /* 0x000f2200000e0000 */
[----:B------:R-:W-:-:S02]  /*243d0*/  SEL R55, R32, R55, P0 ;  /* 0x0000003720377207 */ /* 0x000fc40000000000 */
[----:B------:R-:W-:Y:S01]  /*243e0*/  SEL R59, R28, R59, P0 ;  /* 0x0000003b1c3b7207 */ /* 0x000fe20000000000 */
[----:B------:R-:W-:Y:S01]  /*243f0*/  SHFL.IDX PT, R37, R37, R0, 0x1c1f ;  /* 0x001c1f0025257589 */ /* 0x000fe200000e0000 */
[----:B------:R-:W-:Y:S02]  /*24400*/  SEL R63, R46, R63, P0 ;  /* 0x0000003f2e3f7207 */ /* 0x000fe40000000000 */
[----:B------:R-:W-:Y:S01]  /*24410*/  SEL R67, R50, R67, P0 ;  /* 0x0000004332437207 */ /* 0x000fe20000000000 */
[----:B------:R-:W5:Y:S01]  /*24420*/  SHFL.IDX PT, R20, R39, R2, 0x1c1f ;  /* 0x001c1f0227147589 */ /* 0x000f6200000e0000 */
[----:B------:R-:W-:Y:S02]  /*24430*/  SEL R73, R54, R73, P0 ;  /* 0x0000004936497207 */ /* 0x000fe40000000000 */
[----:B------:R-:W-:Y:S01]  /*24440*/  SEL R75, R77, R58, P0 ;  /* 0x0000003a4d4b7207 */ /* 0x000fe20000000000 */
[----:B------:R-:W-:Y:S01]  /*24450*/  SHFL.IDX PT, R41, R41, R0, 0x1c1f ;  /* 0x001c1f0029297589 */ /* 0x000fe200000e0000 */
[----:B------:R-:W-:-:S02]  /*24460*/  SEL R77, R58, R77, P0 ;  /* 0x0000004d3a4d7207 */ /* 0x000fc40000000000 */
[----:B0-----:R-:W-:Y:S01]  /*24470*/  SEL R8, R10, R7, P0 ;  /* 0x000000070a087207 */ /* 0x001fe20000000000 */
[----:B------:R-:W0:Y:S01]  /*24480*/  SHFL.IDX PT, R40, R43, R2, 0x1c1f ;  /* 0x001c1f022b287589 */ /* 0x000e2200000e0000 */
[----:B------:R-:W-:Y:S02]  /*24490*/  SEL R28, R30, R27, P0 ;  /* 0x0000001b1e1c7207 */ /* 0x000fe40000000000 */
[----:B--2---:R-:W-:Y:S01]  /*244a0*/  SEL R32, R34, R31, P0 ;  /* 0x0000001f22207207 */ /* 0x004fe20000000000 */
[----:B------:R-:W-:Y:S01]  /*244b0*/  SHFL.IDX PT, R45, R45, R0, 0x1c1f ;  /* 0x001c1f002d2d7589 */ /* 0x000fe200000e0000 */
[----:B---3--:R-:W-:Y:S02]  /*244c0*/  SEL R36, R38, R35, P0 ;  /* 0x0000002326247207 */ /* 0x008fe40000000000 */
[----:B------:R-:W-:Y:S01]  /*244d0*/  SEL R4, R6, R3, P0 ;  /* 0x0000000306047207 */ /* 0x000fe20000000000 */
[----:B------:R-:W-:Y:S01]  /*244e0*/  SHFL.IDX PT, R49, R49, R0, 0x1c1f ;  /* 0x001c1f0031317589 */ /* 0x000fe200000e0000 */
[----:B------:R-:W-:-:S02]  /*244f0*/  SEL R10, R7, R10, P0 ;  /* 0x0000000a070a7207 */ /* 0x000fc40000000000 */
[----:B----4-:R-:W-:Y:S01]  /*24500*/  SEL R24, R26, R21, P0 ;  /* 0x000000151a187207 */ /* 0x010fe20000000000 */
[----:B------:R-:W-:Y:S01]  /*24510*/  SHFL.IDX PT, R53, R53, R0, 0x1c1f ;  /* 0x001c1f0035357589 */ /* 0x000fe200000e0000 */
[----:B------:R-:W-:Y:S02]  /*24520*/  SEL R30, R27, R30, P0 ;  /* 0x0000001e1b1e7207 */ /* 0x000fe40000000000 */
[----:B------:R-:W-:Y:S01]  /*24530*/  SEL R34, R31, R34, P0 ;  /* 0x000000221f227207 */ /* 0x000fe20000000000 */
[----:B------:R-:W-:Y:S01]  /*24540*/  SHFL.IDX PT, R57, R57, R0, 0x1c1f ;  /* 0x001c1f0039397589 */ /* 0x000fe200000e0000 */
[----:B------:R-:W-:Y:S02]  /*24550*/  SEL R38, R35, R38, P0 ;  /* 0x0000002623267207 */ /* 0x000fe40000000000 */
[----:B-----5:R-:W-:Y:S01]  /*24560*/  SEL R12, R37, R20, P0 ;  /* 0x00000014250c7207 */ /* 0x020fe20000000000 */
[----:B------:R-:W-:Y:S01]  /*24570*/  SHFL.IDX PT, R61, R61, R0, 0x1c1f ;  /* 0x001c1f003d3d7589 */ /* 0x000fe200000e0000 */
[----:B------:R-:W-:-:S02]  /*24580*/  SEL R14, R20, R37, P0 ;  /* 0x00000025140e7207 */ /* 0x000fc40000000000 */
[----:B------:R-:W-:Y:S01]  /*24590*/  SEL R6, R3, R6, P0 ;  /* 0x0000000603067207 */ /* 0x000fe20000000000 */
[----:B------:R-:W-:Y:S01]  /*245a0*/  SHFL.IDX PT, R65, R65, R0, 0x1c1f ;  /* 0x001c1f0041417589 */ /* 0x000fe200000e0000 */
[----:B------:R-:W-:Y:S02]  /*245b0*/  SEL R26, R21, R26, P0 ;  /* 0x0000001a151a7207 */ /* 0x000fe40000000000 */
[----:B0-----:R-:W-:Y:S01]  /*245c0*/  SEL R52, R41, R40, P0 ;  /* 0x0000002829347207 */ /* 0x001fe20000000000 */
[----:B------:R-:W-:Y:S01]  /*245d0*/  SHFL.IDX PT, R71, R71, R0, 0x1c1f ;  /* 0x001c1f0047477589 */ /* 0x000fe200000e0000 */
[----:B------:R-:W-:-:S03]  /*245e0*/  SEL R54, R40, R41, P0 ;  /* 0x0000002928367207 */ /* 0x000fc60000000000 */
[----:B------:R0:W2:Y:S04]  /*245f0*/  SHFL.IDX PT, R42, R47, R2, 0x1c1f ;  /* 0x001c1f022f2a7589 */ /* 0x0000a800000e0000 */
[----:B------:R-:W3:Y:S04]  /*24600*/  SHFL.IDX PT, R44, R51, R2, 0x1c1f ;  /* 0x001c1f02332c7589 */ /* 0x000ee800000e0000 */
[----:B------:R-:W4:Y:S01]  /*24610*/  SHFL.IDX PT, R46, R55, R2, 0x1c1f ;  /* 0x001c1f02372e7589 */ /* 0x000f2200000e0000 */
[----:B0-----:R-:W-:-:S03]  /*24620*/  IMAD.MOV.U32 R47, RZ, RZ, RZ ;  /* 0x000000ffff2f7224 */ /* 0x001fc600078e00ff */
[----:B------:R-:W0:Y:S04]  /*24630*/  SHFL.IDX PT, R48, R59, R2, 0x1c1f ;  /* 0x001c1f023b307589 */ /* 0x000e2800000e0000 */
[----:B------:R-:W5:Y:S04]  /*24640*/  SHFL.IDX PT, R50, R63, R2, 0x1c1f ;  /* 0x001c1f023f327589 */ /* 0x000f6800000e0000 */
[----:B------:R-:W1:Y:S04]  /*24650*/  SHFL.IDX PT, R56, R67, R2, 0x1c1f ;  /* 0x001c1f0243387589 */ /* 0x000e6800000e0000 */
[----:B------:R-:W1:Y:S01]  /*24660*/  SHFL.IDX PT, R58, R73, R2, 0x1c1f ;  /* 0x001c1f02493a7589 */ /* 0x000e6200000e0000 */
[----:B--2---:R-:W-:-:S02]  /*24670*/  SEL R5, R45, R42, P0 ;  /* 0x0000002a2d057207 */ /* 0x004fc40000000000 */
[----:B------:R-:W-:Y:S01]  /*24680*/  SEL R7, R42, R45, P0 ;  /* 0x0000002d2a077207 */ /* 0x000fe20000000000 */
[----:B------:R2:W2:Y:S01]  /*24690*/  SHFL.IDX PT, R75, R75, R0, 0x1c1f ;  /* 0x001c1f004b4b7589 */ /* 0x0004a200000e0000 */
[----:B---3--:R-:W-:Y:S02]  /*246a0*/  SEL R9, R49, R44, P0 ;  /* 0x0000002c31097207 */ /* 0x008fe40000000000 */
[----:B------:R-:W-:Y:S01]  /*246b0*/  SEL R11, R44, R49, P0 ;  /* 0x000000312c0b7207 */ /* 0x000fe20000000000 */
[----:B------:R3:W2:Y:S01]  /*246c0*/  SHFL.IDX PT, R60, R77, R2, 0x1c1f ;  /* 0x001c1f024d3c7589 */ /* 0x0006a200000e0000 */
[----:B----4-:R-:W-:Y:S02]  /*246d0*/  SEL R25, R53, R46, P0 ;  /* 0x0000002e35197207 */ /* 0x010fe40000000000 */
[----:B------:R-:W-:Y:S02]  /*246e0*/  SEL R27, R46, R53, P0 ;  /* 0x000000352e1b7207 */ /* 0x000fe40000000000 */
[----:B0-----:R-:W-:-:S02]  /*246f0*/  SEL R29, R57, R48, P0 ;  /* 0x00000030391d7207 */ /* 0x001fc40000000000 */
[----:B------:R-:W-:Y:S02]  /*24700*/  SEL R31, R48, R57, P0 ;  /* 0x00000039301f7207 */ /* 0x000fe40000000000 */
[----:B-----5:R-:W-:Y:S02]  /*24710*/  SEL R33, R61, R50, P0 ;  /* 0x000000323d217207 */ /* 0x020fe40000000000 */
[----:B------:R-:W-:Y:S02]  /*24720*/  SEL R35, R50, R61, P0 ;  /* 0x0000003d32237207 */ /* 0x000fe40000000000 */
[----:B-1----:R-:W-:Y:S02]  /*24730*/  SEL R37, R65, R56, P0 ;  /* 0x0000003841257207 */ /* 0x002fe40000000000 */
[----:B------:R-:W-:Y:S02]  /*24740*/  SEL R39, R56, R65, P0 ;  /* 0x0000004138277207 */ /* 0x000fe40000000000 */
[----:B------:R-:W-:-:S02]  /*24750*/  SEL R13, R71, R58, P0 ;  /* 0x0000003a470d7207 */ /* 0x000fc40000000000 */
[----:B---3--:R-:W-:-:S07]  /*24760*/  SEL R15, R58, R71, P0 ;  /* 0x000000473a0f7207 */ /* 0x008fce0000000000 */
.L_x_1716:
[----:B------:R-:W-:Y:S05]  /*24770*/  WARPSYNC.ALL ;  /* 0x0000000000007948 */ /* 0x000fea0003800000 */
[----:B------:R-:W-:Y:S01]  /*24780*/  BAR.SYNC.DEFER_BLOCKING 0x1, 0x100 ;  /* 0x0044000000007b1d */ /* 0x000fe20000010000 */
[----:B--2---:R-:W-:Y:S02]  /*24790*/  SEL R53, R75, R60, P0 ;  /* 0x0000003c4b357207 */ /* 0x004fe40000000000 */
[----:B------:R-:W-:-:S03]  /*247a0*/  SEL R55, R60, R75, P0 ;  /* 0x0000004b3c377207 */ /* 0x000fc60000000000 */
[----:B------:R-:W-:Y:S02]  /*247b0*/  ULDC.64 UR4, c[0x0][0xc00] ;  /* 0x0003000000047ab9 */ /* 0x000fe40000000a00 */
[----:B------:R-:W0:Y:S01]  /*247c0*/  LDC.64 R2, c[0x0][0xc00] ;  /* 0x00030000ff027b82 */ /* 0x000e220000000a00 */
[----:B------:R-:W-:-:S04]  /*247d0*/  ISETP.NE.U32.AND P2, PT, RZ, UR4, PT ;  /* 0x00000004ff007c0c */ /* 0x000fc8000bf45070 */
[----:B------:R-:W-:Y:S01]  /*247e0*/  ISETP.NE.AND.EX P2, PT, RZ, UR5, PT, P2 ;  /* 0x00000005ff007c0c */ /* 0x000fe2000bf45320 */
[----:B------:R-:W-:Y:S02]  /*247f0*/  ULDC.64 UR4, c[0x0][0xc08] ;  /* 0x0003020000047ab9 */ /* 0x000fe40000000a00 */
[----:B------:R-:W-:Y:S01]  /*24800*/  ISETP.NE.U32.AND P0, PT, RZ, UR4, PT ;  /* 0x00000004ff007c0c */ /* 0x000fe2000bf05070 */
[----:B------:R-:W1:Y:S03]  /*24810*/  LDC R49, c[0x0][0xbe8] ;  /* 0x0002fa00ff317b82 */ /* 0x000e660000000800 */
[----:B------:R-:W-:Y:S01]  /*24820*/  ISETP.NE.AND.EX P0, PT, RZ, UR5, PT, P0 ;  /* 0x00000005ff007c0c */ /* 0x000fe2000bf05300 */
[----:B------:R-:W-:Y:S04]  /*24830*/  STSM.16.M88.4 [R85], R4 ;  /* 0x0000000455007844 */ /* 0x000fe80000000200 */
[----:B------:R-:W-:Y:S01]  /*24840*/  STSM.16.M88.4 [R84], R8 ;  /* 0x0000000854007844 */ /* 0x000fe20000000200 */
[----:B0-----:R-:W-:-:S03]  /*24850*/  IMAD.WIDE R20, R237, 0x4, R2 ;  /* 0x00000004ed147825 */ /* 0x001fc600078e0202 */
[----:B------:R-:W-:Y:S04]  /*24860*/  STSM.16.M88.4 [R83], R24 ;  /* 0x0000001853007844 */ /* 0x000fe80000000200 */
[----:B------:R-:W0:Y:S01]  /*24870*/  @P0 LDC.64 R2, c[0x0][0xc08] ;  /* 0x00030200ff020b82 */ /* 0x000e220000000a00 */
[----:B------:R-:W-:Y:S04]  /*24880*/  STSM.16.M88.4 [R82], R28 ;  /* 0x0000001c52007844 */ /* 0x000fe80000000200 */
[----:B------:R-:W-:Y:S04]  /*24890*/  STSM.16.M88.4 [R80], R32 ;  /* 0x0000002050007844 */ /* 0x000fe80000000200 */
[----:B------:R-:W-:Y:S04]  /*248a0*/  STSM.16.M88.4 [R78], R36 ;  /* 0x000000244e007844 */ /* 0x000fe80000000200 */
[----:B------:R2:W-:Y:S04]  /*248b0*/  STSM.16.M88.4 [R76], R12 ;  /* 0x0000000c4c007844 */ /* 0x0005e80000000200 */
[----:B------:R3:W-:Y:S01]  /*248c0*/  STSM.16.M88.4 [R74], R52 ;  /* 0x000000344a007844 */ /* 0x0007e20000000200 */
[----:B------:R-:W-:Y:S01]  /*248d0*/  BAR.SYNC.DEFER_BLOCKING 0x1, 0x100 ;  /* 0x0044000000007b1d */ /* 0x000fe20000010000 */
[----:B0-----:R-:W-:-:S05]  /*248e0*/  @P0 IMAD.WIDE R2, R237, 0x4, R2 ;  /* 0x00000004ed020825 */ /* 0x001fca00078e0202 */
[----:B------:R-:W-:Y:S02]  /*248f0*/  ULDC UR4, c[0x0][0xa88] ;  /* 0x0002a20000047ab9 */ /* 0x000fe40000000800 */
[----:B------:R-:W-:Y:S01]  /*24900*/  IMAD.U32 R0, RZ, RZ, UR4 ;  /* 0x00000004ff007e24 */ /* 0x000fe2000f8e00ff */
[----:B------:R3:W5:Y:S01]  /*24910*/  @P2 LDG.E R47, desc[UR38][R20.64] ;  /* 0x00000026142f2981 */ /* 0x000762000c1e1900 */
[----:B-1----:R-:W-:Y:S01]  /*24920*/  ISETP.NE.AND P1, PT, R49, 0x1, PT ;  /* 0x000000013100780c */ /* 0x002fe20003f25270 */
[----:B--2---:R-:W-:-:S03]  /*24930*/  IMAD.IADD R13, R224, 0x1, R217 ;  /* 0x00000001e00d7824 */ /* 0x004fc600078e02d9 */
[----:B------:R3:W5:Y:S09]  /*24940*/  @P0 LDG.E R0, desc[UR38][R2.64] ;  /* 0x0000002602000981 */ /* 0x000772000c1e1900 */
[----:B------:R-:W0:Y:S08]  /*24950*/  @P1 LDC R4, c[0x0][0xbec] ;  /* 0x0002fb00ff041b82 */ /* 0x000e300000000800 */
[----:B------:R-:W1:Y:S01]  /*24960*/  @P1 LDC R5, c[0x0][0xbf0] ;  /* 0x0002fc00ff051b82 */ /* 0x000e620000000800 */
[----:B---3--:R-:W-:Y:S05]  /*24970*/  @P0 BRA `(.L_x_1489) ;  /* 0x0000000000100947 */ /* 0x008fea0003800000 */
[----:B------:R-:W-:Y:S05]  /*24980*/  @!P2 BRA `(.L_x_1489) ;  /* 0x00000000000ca947 */ /* 0x000fea0003800000 */
[----:B------:R-:W2:Y:S04]  /*24990*/  LDG.E R3, desc[UR38][R20.64] ;  /* 0x0000002614037981 */ /* 0x000ea8000c1e1900 */
[----:B-----5:R-:W2:Y:S02]  /*249a0*/  LDG.E R0, desc[UR38][R20.64+0x4] ;  /* 0x0000042614007981 */ /* 0x020ea4000c1e1900 */
[----:B--2---:R-:W-:-:S07]  /*249b0*/  IMAD.IADD R0, R0, 0x1, -R3 ;  /* 0x0000000100007824 */ /* 0x004fce00078e0a03 */
.L_x_1489:
[----:B------:R-:W2:Y:S01]  /*249c0*/  LDL R10, [R1+0x2c] ;  /* 0x00002c00010a7983 */ /* 0x000ea20000100800 */
[----:B0-----:R-:W-:Y:S01]  /*249d0*/  @P1 IMAD.HI.U32 R2, R13, R4, RZ ;  /* 0x000000040d021227 */ /* 0x001fe200078e00ff */
[----:B------:R-:W-:Y:S01]  /*249e0*/  SHF.R.S32.HI R48, RZ, 0x1f, R236 ;  /* 0x0000001fff307819 */ /* 0x000fe200000114ec */
[----:B------:R-:W-:Y:S01]  /*249f0*/  ULDC.64 UR4, c[0x0][0xb90] ;  /* 0x0002e40000047ab9 */ /* 0x000fe20000000a00 */
[----:B------:R-:W0:Y:S01]  /*24a00*/  S2R R14, SR_TID.X ;  /* 0x00000000000e7919 */ /* 0x000e220000002100 */
[----:B------:R-:W-:Y:S01]  /*24a10*/  IMAD.MOV.U32 R7, RZ, RZ, R13 ;  /* 0x000000ffff077224 */ /* 0x000fe200078e000d */
[--C-:B-----5:R-:W-:Y:S01]  /*24a20*/  SHF.R.S32.HI R3, RZ, 0x1f, R47.reuse ;  /* 0x0000001fff037819 */ /* 0x120fe2000001142f */
[----:B------:R-:W-:Y:S01]  /*24a30*/  IMAD R9, R48, UR4, RZ ;  /* 0x0000000430097c24 */ /* 0x000fe2000f8e02ff */
[----:B-1----:R-:W-:Y:S01]  /*24a40*/  @P1 SHF.R.U32.HI R7, RZ, R5, R2 ;  /* 0x00000005ff071219 */ /* 0x002fe20000011602 */
[----:B------:R-:W-:Y:S01]  /*24a50*/  IMAD.MOV.U32 R2, RZ, RZ, R47 ;  /* 0x000000ffff027224 */ /* 0x000fe200078e002f */
[----:B------:R-:W-:Y:S01]  /*24a60*/  SHF.R.S32.HI R46, RZ, 0x1f, R237 ;  /* 0x0000001fff2e7819 */ /* 0x000fe200000114ed */
[C---:B------:R-:W-:Y:S01]  /*24a70*/  IMAD R9, R236.reuse, UR5, R9 ;  /* 0x00000005ec097c24 */ /* 0x040fe2000f8e0209 */
[----:B------:R-:W-:Y:S01]  /*24a80*/  SEL R51, R237, RZ, !P2 ;  /* 0x000000ffed337207 */ /* 0x000fe20005000000 */
[----:B------:R-:W-:Y:S01]  /*24a90*/  IMAD.WIDE.U32 R4, R236, UR4, R2 ;  /* 0x00000004ec047c25 */ /* 0x000fe2000f8e0002 */
[----:B------:R-:W-:Y:S01]  /*24aa0*/  SEL R46, R46, RZ, !P2 ;  /* 0x000000ff2e2e7207 */ /* 0x000fe20005000000 */
[----:B------:R-:W-:Y:S01]  /*24ab0*/  ULDC.64 UR4, c[0x0][0xb98] ;  /* 0x0002e60000047ab9 */ /* 0x000fe20000000a00 */
[----:B------:R-:W1:Y:S01]  /*24ac0*/  @P1 LDC R55, c[0x0][0xbec] ;  /* 0x0002fb00ff371b82 */ /* 0x000e620000000800 */
[----:B------:R-:W-:-:S02]  /*24ad0*/  IMAD.MOV R2, RZ, RZ, -R7 ;  /* 0x000000ffff027224 */ /* 0x000fc400078e0a07 */
[----:B------:R-:W-:Y:S02]  /*24ae0*/  IMAD.IADD R5, R5, 0x1, R9 ;  /* 0x0000000105057824 */ /* 0x000fe400078e0209 */
[----:B------:R-:W-:Y:S02]  /*24af0*/  IMAD R9, R49, R2, R13 ;  /* 0x0000000231097224 */ /* 0x000fe400078e020d */
[----:B------:R-:W-:Y:S02]  /*24b00*/  IMAD R11, R72, 0x40, R79 ;  /* 0x00000040480b7824 */ /* 0x000fe400078e024f */
[----:B------:R-:W-:Y:S02]  /*24b10*/  IMAD R2, R46, UR4, RZ ;  /* 0x000000042e027c24 */ /* 0x000fe4000f8e02ff */
[----:B------:R-:W-:-:S04]  /*24b20*/  IMAD.WIDE.U32 R4, R51, UR4, R4 ;  /* 0x0000000433047c25 */ /* 0x000fc8000f8e0004 */
[----:B------:R-:W-:Y:S01]  /*24b30*/  IMAD.WIDE R68, R11, 0x2, R68 ;  /* 0x000000020b447825 */ /* 0x000fe200078e0244 */
[----:B------:R-:W-:Y:S02]  /*24b40*/  SHF.R.S32.HI R11, RZ, 0x1f, R7 ;  /* 0x0000001fff0b7819 */ /* 0x000fe40000011407 */
[----:B------:R-:W-:Y:S01]  /*24b50*/  IADD3 R4, P2, R7, R4, RZ ;  /* 0x0000000407047210 */ /* 0x000fe20007f5e0ff */
[----:B------:R-:W-:Y:S01]  /*24b60*/  IMAD R6, R51, UR5, R2 ;  /* 0x0000000533067c24 */ /* 0x000fe2000f8e0202 */
[----:B------:R-:W-:Y:S01]  /*24b70*/  SHF.R.S32.HI R2, RZ, 0x1f, R9 ;  /* 0x0000001fff027819 */ /* 0x000fe20000011409 */
[----:B------:R-:W-:Y:S01]  /*24b80*/  ULDC.64 UR4, c[0x0][0xb88] ;  /* 0x0002e20000047ab9 */ /* 0x000fe20000000a00 */
[----:B0-----:R-:W-:Y:S01]  /*24b90*/  VIADD R15, R14, 0xffffff80 ;  /* 0xffffff800e0f7836 */ /* 0x001fe20000000000 */
[----:B------:R-:W-:Y:S01]  /*24ba0*/  IADD3 R7, P0, R68, 0x1000, RZ ;  /* 0x0000100044077810 */ /* 0x000fe20007f1e0ff */
[----:B------:R-:W-:Y:S01]  /*24bb0*/  IMAD R53, R0, R49, RZ ;  /* 0x0000003100357224 */ /* 0x000fe200078e02ff */
[----:B------:R-:W-:Y:S01]  /*24bc0*/  IADD3.X R5, R11, R5, R6, P2, !PT ;  /* 0x000000050b057210 */ /* 0x000fe200017fe406 */
[----:B------:R-:W-:Y:S01]  /*24bd0*/  IMAD R2, R2, UR4, RZ ;  /* 0x0000000402027c24 */ /* 0x000fe2000f8e02ff */
[----:B------:R-:W-:-:S02]  /*24be0*/  SHF.R.S32.HI R14, RZ, 0x1f, R15 ;  /* 0x0000001fff0e7819 */ /* 0x000fc4000001140f */
[----:B------:R-:W-:Y:S01]  /*24bf0*/  IADD3 R29, P3, R68, 0x4000, RZ ;  /* 0x00004000441d7810 */ /* 0x000fe20007f7e0ff */
[C---:B------:R-:W-:Y:S01]  /*24c00*/  IMAD R11, R9.reuse, UR5, R2 ;  /* 0x00000005090b7c24 */ /* 0x040fe2000f8e0202 */
[----:B------:R-:W-:Y:S01]  /*24c10*/  LEA.HI R14, R14, R15, RZ, 0x7 ;  /* 0x0000000f0e0e7211 */ /* 0x000fe200078f38ff */
[----:B------:R-:W-:Y:S01]  /*24c20*/  IMAD.WIDE.U32 R4, R9, UR4, R4 ;  /* 0x0000000409047c25 */ /* 0x000fe2000f8e0004 */
[----:B------:R-:W-:Y:S01]  /*24c30*/  ULDC.64 UR4, c[0x0][0xb50] ;  /* 0x0002d40000047ab9 */ /* 0x000fe20000000a00 */
[----:B------:R-:W-:Y:S02]  /*24c40*/  LOP3.LUT R28, R29, 0x380, RZ, 0xc0, !PT ;  /* 0x000003801d1c7812 */ /* 0x000fe400078ec0ff */
[----:B------:R-:W-:Y:S01]  /*24c50*/  IMAD.IADD R5, R5, 0x1, R11 ;  /* 0x0000000105057824 */ /* 0x000fe200078e020b */
[----:B------:R-:W-:Y:S01]  /*24c60*/  LEA R2, P2, R4, UR4, 0x2 ;  /* 0x0000000404027c11 */ /* 0x000fe2000f8410ff */
[----:B------:R-:W-:Y:S01]  /*24c70*/  IMAD.X R9, RZ, RZ, R69, P0 ;  /* 0x000000ffff097224 */ /* 0x000fe200000e0645 */
[----:B------:R-:W-:-:S02]  /*24c80*/  LOP3.LUT R14, R14, 0xffffff80, RZ, 0xc0, !PT ;  /* 0xffffff800e0e7812 */ /* 0x000fc400078ec0ff */
[----:B------:R-:W-:Y:S01]  /*24c90*/  LEA.HI.X R4, R4, UR5, R5, 0x2, P2 ;  /* 0x0000000504047c11 */ /* 0x000fe200090f1405 */
[----:B------:R-:W-:Y:S01]  /*24ca0*/  SHFL.IDX PT, R20, R2, RZ, 0x1c1f ;  /* 0x001c1fff02147589 */ /* 0x000fe200000e0000 */
[----:B------:R-:W-:Y:S01]  /*24cb0*/  IADD3 R25, P2, R68, 0x3000, RZ ;  /* 0x0000300044197810 */ /* 0x000fe20007f5e0ff */
[----:B------:R-:W-:Y:S01]  /*24cc0*/  IMAD.IADD R14, R15, 0x1, -R14 ;  /* 0x000000010f0e7824 */ /* 0x000fe200078e0a0e */
[----:B------:R-:W-:Y:S01]  /*24cd0*/  SHF.R.U64 R28, R28, 0x3, RZ ;  /* 0x000000031c1c7819 */ /* 0x000fe200000012ff */
[----:B------:R-:W0:Y:S01]  /*24ce0*/  SHFL.IDX PT, R21, R4, RZ, 0x1c1f ;  /* 0x001c1fff04157589 */ /* 0x000e2200000e0000 */
[----:B------:R-:W-:Y:S01]  /*24cf0*/  LOP3.LUT R24, R25, 0x380, RZ, 0xc0, !PT ;  /* 0x0000038019187812 */ /* 0x000fe200078ec0ff */
[----:B------:R-:W-:Y:S01]  /*24d00*/  ULDC.64 UR4, c[0x0][0xaa0] ;  /* 0x0002a80000047ab9 */ /* 0x000fe20000000a00 */
[----:B------:R-:W-:Y:S01]  /*24d10*/  LOP3.LUT P0, RZ, R14, 0x3, RZ, 0xc0, !PT ;  /* 0x000000030eff7812 */ /* 0x000fe2000780c0ff */
[----:B------:R-:W-:Y:S01]  /*24d20*/  SHFL.IDX PT, R44, R2, 0x1, 0x1c1f ;  /* 0x003c1f00022c7f89 */ /* 0x000fe200000e0000 */
[----:B------:R-:W-:-:S02]  /*24d30*/  SHF.R.U64 R24, R24, 0x3, RZ ;  /* 0x0000000318187819 */ /* 0x000fc400000012ff */
[----:B------:R-:W-:Y:S01]  /*24d40*/  LOP3.LUT R28, R28, R29, RZ, 0x3c, !PT ;  /* 0x0000001d1c1c7212 */ /* 0x000fe200078e3cff */
[----:B------:R-:W3:Y:S01]  /*24d50*/  SHFL.IDX PT, R45, R4, 0x1, 0x1c1f ;  /* 0x003c1f00042d7f89 */ /* 0x000ee200000e0000 */
[----:B------:R-:W-:Y:S01]  /*24d60*/  LOP3.LUT R24, R24, R25, RZ, 0x3c, !PT ;  /* 0x0000001918187212 */ /* 0x000fe200078e3cff */
[--C-:B------:R-:W-:Y:S01]  /*24d70*/  IMAD.X R25, RZ, RZ, R69.reuse, P2 ;  /* 0x000000ffff197224 */ /* 0x100fe200010e0645 */
[C---:B------:R-:W-:Y:S01]  /*24d80*/  IADD3 R13, P4, R68.reuse, 0x2000, RZ ;  /* 0x00002000440d7810 */ /* 0x040fe20007f9e0ff */
[--C-:B------:R-:W-:Y:S01]  /*24d90*/  IMAD.X R29, RZ, RZ, R69.reuse, P3 ;  /* 0x000000ffff1d7224 */ /* 0x100fe200018e0645 */
[----:B------:R-:W-:Y:S02]  /*24da0*/  IADD3 R5, P3, R68, 0x7000, RZ ;  /* 0x0000700044057810 */ /* 0x000fe40007f7e0ff */
[----:B------:R-:W-:Y:S02]  /*24db0*/  LOP3.LUT R12, R13, 0x380, RZ, 0xc0, !PT ;  /* 0x000003800d0c7812 */ /* 0x000fe400078ec0ff */
[----:B------:R-:W-:Y:S01]  /*24dc0*/  LOP3.LUT R8, R7, 0x380, RZ, 0xc0, !PT ;  /* 0x0000038007087812 */ /* 0x000fe200078ec0ff */
[----:B------:R-:W-:Y:S01]  /*24dd0*/  IMAD.X R41, RZ, RZ, R69, P3 ;  /* 0x000000ffff297224 */ /* 0x000fe200018e0645 */
[----:B------:R-:W-:-:S02]  /*24de0*/  SHF.R.U64 R12, R12, 0x3, RZ ;  /* 0x000000030c0c7819 */ /* 0x000fc400000012ff */
[----:B------:R-:W-:Y:S02]  /*24df0*/  IADD3 R33, P5, R68, 0x5000, RZ ;  /* 0x0000500044217810 */ /* 0x000fe40007fbe0ff */
[----:B------:R-:W-:Y:S01]  /*24e00*/  LOP3.LUT R12, R12, R13, RZ, 0x3c, !PT ;  /* 0x0000000d0c0c7212 */ /* 0x000fe200078e3cff */
[----:B------:R-:W-:Y:S01]  /*24e10*/  IMAD.X R13, RZ, RZ, R69, P4 ;  /* 0x000000ffff0d7224 */ /* 0x000fe200020e0645 */
[----:B------:R-:W-:Y:S02]  /*24e20*/  IADD3 R37, P4, R68, 0x6000, RZ ;  /* 0x0000600044257810 */ /* 0x000fe40007f9e0ff */
[----:B------:R-:W-:Y:S02]  /*24e30*/  SHF.R.U64 R8, R8, 0x3, RZ ;  /* 0x0000000308087819 */ /* 0x000fe400000012ff */
[----:B------:R-:W-:Y:S02]  /*24e40*/  LOP3.LUT R32, R33, 0x380, RZ, 0xc0, !PT ;  /* 0x0000038021207812 */ /* 0x000fe400078ec0ff */
[----:B------:R-:W-:-:S02]  /*24e50*/  LOP3.LUT R36, R37, 0x380, RZ, 0xc0, !PT ;  /* 0x0000038025247812 */ /* 0x000fc400078ec0ff */
[----:B------:R-:W-:Y:S02]  /*24e60*/  LOP3.LUT R8, R8, R7, RZ, 0x3c, !PT ;  /* 0x0000000708087212 */ /* 0x000fe400078e3cff */
[----:B------:R-:W-:Y:S02]  /*24e70*/  LOP3.LUT R7, R68, 0x380, RZ, 0xc0, !PT ;  /* 0x0000038044077812 */ /* 0x000fe400078ec0ff */
[----:B------:R-:W-:Y:S02]  /*24e80*/  SHF.R.U64 R32, R32, 0x3, RZ ;  /* 0x0000000320207819 */ /* 0x000fe400000012ff */
[----:B------:R-:W-:Y:S02]  /*24e90*/  SHF.R.U64 R36, R36, 0x3, RZ ;  /* 0x0000000324247819 */ /* 0x000fe400000012ff */
[----:B------:R-:W-:Y:S02]  /*24ea0*/  SHF.R.U64 R7, R7, 0x3, RZ ;  /* 0x0000000307077819 */ /* 0x000fe400000012ff */
[----:B------:R-:W-:Y:S01]  /*24eb0*/  LOP3.LUT R32, R32, R33, RZ, 0x3c, !PT ;  /* 0x0000002120207212 */ /* 0x000fe200078e3cff */
[--C-:B------:R-:W-:Y:S01]  /*24ec0*/  IMAD.X R33, RZ, RZ, R69.reuse, P5 ;  /* 0x000000ffff217224 */ /* 0x100fe200028e0645 */
[----:B------:R-:W-:Y:S01]  /*24ed0*/  LOP3.LUT R36, R36, R37, RZ, 0x3c, !PT ;  /* 0x0000002524247212 */ /* 0x000fe200078e3cff */
[----:B------:R-:W-:Y:S01]  /*24ee0*/  IMAD.X R37, RZ, RZ, R69, P4 ;  /* 0x000000ffff257224 */ /* 0x000fe200020e0645 */
[----:B------:R-:W-:Y:S01]  /*24ef0*/  LOP3.LUT R68, R7, R68, RZ, 0x3c, !PT ;  /* 0x0000004407447212 */ /* 0x000fe200078e3cff */
[----:B------:R-:W-:Y:S01]  /*24f00*/  BSSY B1, `(.L_x_1490) ;  /* 0x0000052000017945 */ /* 0x000fe20003800000 */
[----:B--2---:R-:W-:-:S04]  /*24f10*/  IMAD.IADD R6, R10, 0x1, R217 ;  /* 0x000000010a067824 */ /* 0x004fc800078e02d9 */
[C---:B------:R-:W-:Y:S01]  /*24f20*/  VIADD R0, R6.reuse, 0x8 ;  /* 0x0000000806007836 */ /* 0x040fe20000000000 */
[----:B------:R-:W-:-:S04]  /*24f30*/  ISETP.GE.OR P2, PT, R6, R53, P0 ;  /* 0x000000350600720c */ /* 0x000fc80000746670 */
[----:B------:R-:W-:Y:S02]  /*24f40*/  ISETP.GE.OR P0, PT, R0, R53, P0 ;  /* 0x000000350000720c */ /* 0x000fe40000706670 */
[----:B------:R-:W-:-:S04]  /*24f50*/  LOP3.LUT R0, R5, 0x380, RZ, 0xc0, !PT ;  /* 0x0000038005007812 */ /* 0x000fc800078ec0ff */
[----:B------:R-:W-:-:S03]  /*24f60*/  SHF.R.U64 R0, R0, 0x3, RZ ;  /* 0x0000000300007819 */ /* 0x000fc600000012ff */
[----:B0-----:R-:W-:Y:S01]  /*24f70*/  @!P2 ST.E desc[UR38][R20.64], R64 ;  /* 0x000000401400a985 */ /* 0x001fe2000c101926 */
[----:B------:R-:W-:-:S03]  /*24f80*/  LOP3.LUT R40, R0, R5, RZ, 0x3c, !PT ;  /* 0x0000000500287212 */ /* 0x000fc600078e3cff */
[----:B---3--:R0:W-:Y:S01]  /*24f90*/  @!P0 ST.E desc[UR38][R44.64], R62 ;  /* 0x0000003e2c008985 */ /* 0x0081e2000c101926 */
[----:B------:R-:W-:Y:S02]  /*24fa0*/  IMAD R0, R3, UR4, RZ ;  /* 0x0000000403007c24 */ /* 0x000fe4000f8e02ff */
[C---:B------:R-:W-:Y:S01]  /*24fb0*/  IMAD.WIDE.U32 R2, R47.reuse, UR4, RZ ;  /* 0x000000042f027c25 */ /* 0x040fe2000f8e00ff */
[----:B------:R2:W5:Y:S01]  /*24fc0*/  LD.E.128 R4, desc[UR38][R68.64] ;  /* 0x0000002644047980 */ /* 0x000562000c101d00 */
[----:B0-----:R-:W0:Y:S02]  /*24fd0*/  @P1 LDC R45, c[0x0][0xbf0] ;  /* 0x0002fc00ff2d1b82 */ /* 0x001e240000000800 */
[----:B------:R-:W-:Y:S01]  /*24fe0*/  IMAD R21, R47, UR5, R0 ;  /* 0x000000052f157c24 */ /* 0x000fe2000f8e0200 */
[----:B------:R-:W-:Y:S01]  /*24ff0*/  ULDC.64 UR4, c[0x0][0xae8] ;  /* 0x0002ba0000047ab9 */ /* 0x000fe20000000a00 */
[----:B------:R-:W-:Y:S01]  /*25000*/  IMAD R0, R235, 0x20, R72 ;  /* 0x00000020eb007824 */ /* 0x000fe200078e0248 */
[----:B------:R-:W5:Y:S01]  /*25010*/  LD.E.128 R8, desc[UR38][R8.64] ;  /* 0x0000002608087980 */ /* 0x000f62000c101d00 */
[----:B------:R-:W-:-:S02]  /*25020*/  IMAD.IADD R3, R3, 0x1, R21 ;  /* 0x0000000103037824 */ /* 0x000fc400078e0215 */
[----:B------:R-:W-:Y:S01]  /*25030*/  IMAD R21, R48, UR4, RZ ;  /* 0x0000000430157c24 */ /* 0x000fe2000f8e02ff */
[----:B------:R-:W5:Y:S01]  /*25040*/  LD.E.128 R12, desc[UR38][R12.64] ;  /* 0x000000260c0c7980 */ /* 0x000f62000c101d00 */
[----:B------:R-:W-:Y:S02]  /*25050*/  IMAD.IADD R44, R217, 0x1, R0 ;  /* 0x00000001d92c7824 */ /* 0x000fe400078e0200 */
[C---:B------:R-:W-:Y:S01]  /*25060*/  IMAD R21, R236.reuse, UR5, R21 ;  /* 0x00000005ec157c24 */ /* 0x040fe2000f8e0215 */
[----:B------:R-:W5:Y:S01]  /*25070*/  LD.E.128 R24, desc[UR38][R24.64] ;  /* 0x0000002618187980 */ /* 0x000f62000c101d00 */
[----:B------:R-:W-:Y:S01]  /*25080*/  IMAD.WIDE.U32 R2, R236, UR4, R2 ;  /* 0x00000004ec027c25 */ /* 0x000fe2000f8e0002 */
[----:B------:R-:W-:Y:S02]  /*25090*/  ULDC.64 UR4, c[0x0][0xaf0] ;  /* 0x0002bc0000047ab9 */ /* 0x000fe40000000a00 */
[----:B------:R-:W5:Y:S01]  /*250a0*/  LD.E.128 R28, desc[UR38][R28.64] ;  /* 0x000000261c1c7980 */ /* 0x000f62000c101d00 */
[----:B-1----:R-:W-:-:S03]  /*250b0*/  @P1 IMAD.HI.U32 R0, R44, R55, RZ ;  /* 0x000000372c001227 */ /* 0x002fc600078e00ff */
[----:B------:R-:W5:Y:S01]  /*250c0*/  LD.E.128 R32, desc[UR38][R32.64] ;  /* 0x0000002620207980 */ /* 0x000f62000c101d00 */
[----:B------:R-:W-:Y:S02]  /*250d0*/  IMAD.IADD R3, R3, 0x1, R21 ;  /* 0x0000000103037824 */ /* 0x000fe400078e0215 */
[----:B------:R-:W-:Y:S01]  /*250e0*/  IMAD.MOV.U32 R21, RZ, RZ, R44 ;  /* 0x000000ffff157224 */ /* 0x000fe200078e002c */
[----:B0-----:R-:W-:Y:S01]  /*250f0*/  @P1 SHF.R.U32.HI R21, RZ, R45, R0 ;  /* 0x0000002dff151219 */ /* 0x001fe20000011600 */
[----:B------:R-:W-:Y:S01]  /*25100*/  IMAD R20, R46, UR4, RZ ;  /* 0x000000042e147c24 */ /* 0x000fe2000f8e02ff */
[----:B------:R-:W5:Y:S01]  /*25110*/  LD.E.128 R36, desc[UR38][R36.64] ;  /* 0x0000002624247980 */ /* 0x000f62000c101d00 */
[C---:B------:R-:W-:Y:S01]  /*25120*/  IMAD.WIDE.U32 R2, R51.reuse, UR4, R2 ;  /* 0x0000000433027c25 */ /* 0x040fe2000f8e0002 */
[--C-:B------:R-:W-:Y:S02]  /*25130*/  SHF.R.S32.HI R0, RZ, 0x1f, R21.reuse ;  /* 0x0000001fff007819 */ /* 0x100fe40000011415 */
[----:B------:R-:W5:Y:S01]  /*25140*/  LD.E.128 R40, desc[UR38][R40.64] ;  /* 0x0000002628287980 */ /* 0x000f62000c101d00 */
[----:B------:R-:W-:Y:S01]  /*25150*/  IMAD R45, R51, UR5, R20 ;  /* 0x00000005332d7c24 */ /* 0x000fe2000f8e0214 */
[----:B------:R-:W-:Y:S01]  /*25160*/  ULDC.64 UR4, c[0x0][0xae0] ;  /* 0x0002b80000047ab9 */ /* 0x000fe20000000a00 */
[----:B------:R-:W-:Y:S01]  /*25170*/  IMAD.MOV R20, RZ, RZ, -R21 ;  /* 0x000000ffff147224 */ /* 0x000fe200078e0a15 */
        /* <DEDUP_REMOVED lines=8> */
[----:B------:R-:W-:Y:S02]  /*25200*/  IMAD R45, R49, R20, R44 ;  /* 0x00000014312d7224 */ /* 0x000fe400078e022c */
[C---:B------:R-:W-:Y:S02]  /*25210*/  IMAD R47, R21.reuse, UR5, R0 ;  /* 0x00000005152f7c24 */ /* 0x040fe4000f8e0200 */
[----:B------:R-:W-:Y:S01]  /*25220*/  IMAD.WIDE.U32 R2, R21, UR4, R2 ;  /* 0x0000000415027c25 */ /* 0x000fe2000f8e0002 */
[----:B------:R-:W-:Y:S01]  /*25230*/  SHF.R.S32.HI R0, RZ, 0x1f, R45 ;  /* 0x0000001fff007819 */ /* 0x000fe2000001142d */
[----:B------:R-:W-:Y:S02]  /*25240*/  ULDC.64 UR4, c[0x0][0xad8] ;  /* 0x0002b60000047ab9 */ /* 0x000fe40000000a00 */
[----:B------:R-:W-:-:S02]  /*25250*/  IMAD.IADD R72, R72, 0x1, R217 ;  /* 0x0000000148487824 */ /* 0x000fc400078e02d9 */
[----:B------:R-:W-:Y:S02]  /*25260*/  IMAD.IADD R3, R3, 0x1, R47 ;  /* 0x0000000103037824 */ /* 0x000fe400078e022f */
[----:B------:R-:W-:Y:S01]  /*25270*/  IMAD R20, R0, UR4, RZ ;  /* 0x0000000400147c24 */ /* 0x000fe2000f8e02ff */
[CC--:B------:R-:W-:Y:S01]  /*25280*/  ISETP.GE.AND P2, PT, R72.reuse, R53.reuse, PT ;  /* 0x000000354800720c */ /* 0x0c0fe20003f46270 */
[----:B------:R-:W-:Y:S02]  /*25290*/  VIADD R0, R72, 0x20 ;  /* 0x0000002048007836 */ /* 0x000fe40000000000 */
        /* <DEDUP_REMOVED lines=8> */
[----:B------:R-:W-:Y:S02]  /*25320*/  PRMT R0, RZ, 0x654, R0 ;  /* 0x00000654ff007816 */ /* 0x000fe40000000000 */
[----:B------:R-:W-:Y:S02]  /*25330*/  LEA.HI.X R45, R2, UR5, R3, 0x1, P3 ;  /* 0x00000005022d7c11 */ /* 0x000fe400098f0c03 */
[----:B------:R-:W-:Y:S01]  /*25340*/  ISETP.GE.AND P1, PT, R20, R53, PT ;  /* 0x000000351400720c */ /* 0x000fe20003f26270 */
[----:B0-----:R0:W-:Y:S01]  /*25350*/  SYNCS.ARRIVE.TRANS64.RED.A1T0 RZ, [R0+URZ], RZ ;  /* 0x000000ff00ff79a7 */ /* 0x0011e2000810043f */
[----:B------:R2:W1:Y:S04]  /*25360*/  SHFL.IDX PT, R20, R44, RZ, 0x181f ;  /* 0x00181fff2c147589 */ /* 0x00046800000e0000 */
[----:B0-----:R2:W0:Y:S01]  /*25370*/  SHFL.IDX PT, R0, R45, RZ, 0x181f ;  /* 0x00181fff2d007589 */ /* 0x00142200000e0000 */
[----:B------:R-:W-:Y:S06]  /*25380*/  @P2 BRA `(.L_x_1491) ;  /* 0x0000000000242947 */ /* 0x000fec0003800000 */
[----:B------:R-:W-:Y:S02]  /*25390*/  ULDC UR4, c[0x0][0xac8] ;  /* 0x0002b20000047ab9 */ /* 0x000fe40000000800 */
[----:B------:R-:W-:Y:S02]  /*253a0*/  ISETP.GE.AND P2, PT, R79, UR4, PT ;  /* 0x000000044f007c0c */ /* 0x000fe4000bf46270 */
[----:B------:R-:W-:-:S11]  /*253b0*/  ISETP.GE.AND P3, PT, R81, UR4, PT ;  /* 0x0000000451007c0c */ /* 0x000fd6000bf66270 */
[-C--:B-1----:R-:W-:Y:S02]  /*253c0*/  @!P2 LEA R2, P4, R79, R20.reuse, 0x1 ;  /* 0x000000144f02a211 */ /* 0x082fe400078808ff */
[----:B------:R-:W-:Y:S02]  /*253d0*/  @!P3 LEA R20, P5, R81, R20, 0x1 ;  /* 0x000000145114b211 */ /* 0x000fe400078a08ff */
[-C--:B0-----:R-:W-:Y:S02]  /*253e0*/  @!P2 LEA.HI.X R3, R79, R0.reuse, R66, 0x1, P4 ;  /* 0x000000004f03a211 */ /* 0x081fe400020f0c42 */
[----:B------:R-:W-:-:S03]  /*253f0*/  @!P3 LEA.HI.X R21, R81, R0, R70, 0x1, P5 ;  /* 0x000000005115b211 */ /* 0x000fc600028f0c46 */
[----:B-----5:R3:W-:Y:S04]  /*25400*/  @!P2 ST.E.128 desc[UR38][R2.64], R4 ;  /* 0x000000040200a985 */ /* 0x0207e8000c101d26 */
[----:B------:R3:W-:Y:S02]  /*25410*/  @!P3 ST.E.128 desc[UR38][R20.64], R28 ;  /* 0x0000001c1400b985 */ /* 0x0007e4000c101d26 */
.L_x_1491:
[----:B------:R-:W-:Y:S05]  /*25420*/  BSYNC B1 ;  /* 0x0000000000017941 */ /* 0x000fea0003800000 */
.L_x_1490:
[----:B0-----:R0:W4:Y:S01]  /*25430*/  SHFL.IDX PT, R0, R45, 0x1, 0x181f ;  /* 0x00381f002d007f89 */ /* 0x00112200000e0000 */
        /* <DEDUP_REMOVED lines=12> */
.L_x_1493:
[----:B------:R-:W-:Y:S05]  /*25500*/  BSYNC B1 ;  /* 0x0000000000017941 */ /* 0x000fea0003800000 */
.L_x_1492:
        /* <DEDUP_REMOVED lines=13> */
.L_x_1495:
[----:B------:R-:W-:Y:S05]  /*255e0*/  BSYNC B1 ;  /* 0x0000000000017941 */ /* 0x000fea0003800000 */
.L_x_1494:
[----:B0-----:R-:W-:Y:S01]  /*255f0*/  VIADD R0, R72, 0x60 ;  /* 0x0000006048007836 */ /* 0x001fe20000000000 */
[----:B--2-4-:R-:W0:Y:S04]  /*25600*/  SHFL.IDX PT, R45, R45, 0x3, 0x181f ;  /* 0x00781f002d2d7f89 */ /* 0x014e2800000e0000 */
[----:B------:R-:W-:Y:S01]  /*25610*/  ISETP.GE.AND P0, PT, R0, R53, PT ;  /* 0x000000350000720c */ /* 0x000fe20003f06270 */
[----:B------:R-:W2:-:S12]  /*25620*/  SHFL.IDX PT, R44, R44, 0x3, 0x181f ;  /* 0x00781f002c2c7f89 */ /* 0x000e9800000e0000 */
[----:B------:R-:W-:Y:S05]  /*25630*/  @P0 BRA `(.L_x_1496) ;  /* 0x0000000800fc0947 */ /* 0x000fea0003800000 */
[----:B------:R-:W-:Y:S02]  /*25640*/  ULDC UR4, c[0x0][0xac8] ;  /* 0x0002b20000047ab9 */ /* 0x000fe40000000800 */
[----:B------:R-:W-:-:S13]  /*25650*/  ISETP.GE.AND P1, PT, R79, UR4, PT ;  /* 0x000000044f007c0c */ /* 0x000fda000bf26270 */
[----:B--2---:R-:W-:-:S04]  /*25660*/  @!P1 LEA R2, P0, R79, R44, 0x1 ;  /* 0x0000002c4f029211 */ /* 0x004fc800078008ff */
[----:B0-----:R-:W-:Y:S02]  /*25670*/  @!P1 LEA.HI.X R3, R79, R45, R66, 0x1, P0 ;  /* 0x0000002d4f039211 */ /* 0x001fe400000f0c42 */
[----:B------:R-:W-:-:S03]  /*25680*/  ISETP.GE.AND P0, PT, R81, UR4, PT ;  /* 0x0000000451007c0c */ /* 0x000fc6000bf06270 */
[----:B------:R4:W-:Y:S10]  /*25690*/  @!P1 ST.E.128 desc[UR38][R2.64], R24 ;  /* 0x0000001802009985 */ /* 0x0009f4000c101d26 */
[----:B------:R-:W-:Y:S05]  /*256a0*/  @P0 BRA `(.L_x_1496) ;  /* 0x0000000800e00947 */ /* 0x000fea0003800000 */
[----:B----4-:R-:W-:-:S04]  /*256b0*/  LEA R2, P0, R81, R44, 0x1 ;  /* 0x0000002c51027211 */ /* 0x010fc800078008ff */
[----:B------:R-:W-:-:S05]  /*256c0*/  LEA.HI.X R3, R81, R45, R70, 0x1, P0 ;  /* 0x0000002d51037211 */ /* 0x000fca00000f0c46 */
[----:B------:R0:W-:Y:S01]  /*256d0*/  ST.E.128 desc[UR38][R2.64], R40 ;  /* 0x0000002802007985 */ /* 0x0001e2000c101d26 */
[----:B------:R-:W-:Y:S05]  /*256e0*/  BRA `(.L_x_1496) ;  /* 0x0000000800d07947 */ /* 0x000fea0003800000 */
.L_x_1487:
[----:B------:R-:W-:Y:S01]  /*256f0*/  ULDC.64 UR4, c[0x0][0xc00] ;  /* 0x0003000000047ab9 */ /* 0x000fe20000000a00 */
[----:B------:R-:W2:Y:S01]  /*25700*/  LDC.64 R2, c[0x0][0xc00] ;  /* 0x00030000ff027b82 */ /* 0x000ea20000000a00 */
[----:B------:R-:W-:Y:S01]  /*25710*/  ISETP.NE.U32.AND P0, PT, RZ, UR4, PT ;  /* 0x00000004ff007c0c */ /* 0x000fe2000bf05070 */
[----:B------:R-:W-:-:S03]  /*25720*/  IMAD.MOV.U32 R0, RZ, RZ, RZ ;  /* 0x000000ffff007224 */ /* 0x000fc600078e00ff */
[----:B------:R-:W-:Y:S01]  /*25730*/  ISETP.NE.AND.EX P0, PT, RZ, UR5, PT, P0 ;  /* 0x00000005ff007c0c */ /* 0x000fe2000bf05300 */
[----:B------:R-:W-:Y:S02]  /*25740*/  ULDC.64 UR4, c[0x0][0xc08] ;  /* 0x0003020000047ab9 */ /* 0x000fe40000000a00 */
[----:B------:R-:W-:Y:S01]  /*25750*/  ISETP.NE.U32.AND P1, PT, RZ, UR4, PT ;  /* 0x00000004ff007c0c */ /* 0x000fe2000bf25070 */
[----:B------:R-:W3:Y:S03]  /*25760*/  LDC R25, c[0x0][0xbe8] ;  /* 0x0002fa00ff197b82 */ /* 0x000ee60000000800 */
[----:B------:R-:W-:Y:S01]  /*25770*/  ISETP.NE.AND.EX P1, PT, RZ, UR5, PT, P1 ;  /* 0x00000005ff007c0c */ /* 0x000fe2000bf25310 */
[----:B--2---:R-:W-:-:S12]  /*25780*/  IMAD.WIDE R2, R237, 0x4, R2 ;  /* 0x00000004ed027825 */ /* 0x004fd800078e0202 */
[----:B------:R-:W2:Y:S01]  /*25790*/  @P1 LDC.64 R4, c[0x0][0xc08] ;  /* 0x00030200ff041b82 */ /* 0x000ea20000000a00 */
[----:B------:R-:W-:Y:S02]  /*257a0*/  ULDC UR4, c[0x0][0xa88] ;  /* 0x0002a20000047ab9 */ /* 0x000fe40000000800 */
[----:B------:R-:W-:Y:S01]  /*257b0*/  IMAD.U32 R6, RZ, RZ, UR4 ;  /* 0x00000004ff067e24 */ /* 0x000fe2000f8e00ff */
[----:B------:R4:W5:Y:S01]  /*257c0*/  @P0 LDG.E R0, desc[UR38][R2.64] ;  /* 0x0000002602000981 */ /* 0x000962000c1e1900 */
[----:B--2---:R-:W-:-:S05]  /*257d0*/  @P1 IMAD.WIDE R4, R237, 0x4, R4 ;  /* 0x00000004ed041825 */ /* 0x004fca00078e0204 */
[----:B------:R4:W5:Y:S01]  /*257e0*/  @P1 LDG.E R6, desc[UR38][R4.64] ;  /* 0x0000002604061981 */ /* 0x000962000c1e1900 */
[----:B---3--:R-:W-:Y:S02]  /*257f0*/  ISETP.NE.AND P2, PT, R25, 0x1, PT ;  /* 0x000000011900780c */ /* 0x008fe40003f45270 */
[----:B------:R-:W-:Y:S02]  /*25800*/  ISETP.GE.AND P3, PT, R86, 0x80, PT ;  /* 0x000000805600780c */ /* 0x000fe40003f66270 */
[----:B------:R-:W-:-:S09]  /*25810*/  SHF.R.S32.HI R7, RZ, 0x1f, R237 ;  /* 0x0000001fff077819 */ /* 0x000fd200000114ed */
[----:B------:R-:W2:Y:S08]  /*25820*/  @P2 LDC R14, c[0x0][0xbec] ;  /* 0x0002fb00ff0e2b82 */ /* 0x000eb00000000800 */
[----:B------:R-:W3:Y:S01]  /*25830*/  @P2 LDC R27, c[0x0][0xbf0] ;  /* 0x0002fc00ff1b2b82 */ /* 0x000ee20000000800 */
[----:B----4-:R-:W-:Y:S05]  /*25840*/  @P1 BRA `(.L_x_1497) ;  /* 0x0000000000101947 */ /* 0x010fea0003800000 */
[----:B------:R-:W-:Y:S05]  /*25850*/  @!P0 BRA `(.L_x_1497) ;  /* 0x00000000000c8947 */ /* 0x000fea0003800000 */
[----:B------:R-:W4:Y:S04]  /*25860*/  LDG.E R5, desc[UR38][R2.64] ;  /* 0x0000002602057981 */ /* 0x000f28000c1e1900 */
[----:B-----5:R-:W4:Y:S02]  /*25870*/  LDG.E R6, desc[UR38][R2.64+0x4] ;  /* 0x0000042602067981 */ /* 0x020f24000c1e1900 */
[----:B----4-:R-:W-:-:S07]  /*25880*/  IMAD.IADD R6, R6, 0x1, -R5 ;  /* 0x0000000106067824 */ /* 0x010fce00078e0a05 */
.L_x_1497:
[----:B------:R-:W-:Y:S01]  /*25890*/  BSSY B1, `(.L_x_1498) ;  /* 0x000002d000017945 */ /* 0x000fe20003800000 */
[----:B------:R-:W-:Y:S02]  /*258a0*/  SHF.R.S32.HI R10, RZ, 0x1f, R236 ;  /* 0x0000001fff0a7819 */ /* 0x000fe400000114ec */
[----:B------:R-:W-:Y:S02]  /*258b0*/  SEL R13, R237, RZ, !P0 ;  /* 0x000000ffed0d7207 */ /* 0x000fe40004000000 */
[----:B------:R-:W-:Y:S02]  /*258c0*/  SEL R12, R7, RZ, !P0 ;  /* 0x000000ff070c7207 */ /* 0x000fe40004000000 */
[----:B-----5:R-:W-:Y:S01]  /*258d0*/  SHF.R.S32.HI R11, RZ, 0x1f, R0 ;  /* 0x0000001fff0b7819 */ /* 0x020fe20000011400 */
[----:B------:R-:W-:Y:S06]  /*258e0*/  @P3 BRA `(.L_x_1499) ;  /* 0x00000000009c3947 */ /* 0x000fec0003800000 */
[----:B------:R-:W4:Y:S01]  /*258f0*/  S2R R3, SR_TID.X ;  /* 0x0000000000037919 */ /* 0x000f220000002100 */
[----:B------:R-:W5:Y:S02]  /*25900*/  LDC R9, c[0x0][0xbe8] ;  /* 0x0002fa00ff097b82 */ /* 0x000f640000000800 */
[----:B-----5:R-:W-:Y:S01]  /*25910*/  IMAD R2, R6, R9, RZ ;  /* 0x0000000906027224 */ /* 0x020fe200078e02ff */
[----:B----4-:R-:W-:-:S04]  /*25920*/  IADD3 R8, R217, -0x80, R3 ;  /* 0xffffff80d9087810 */ /* 0x010fc80007ffe003 */
[----:B------:R-:W-:-:S13]  /*25930*/  ISETP.GE.AND P0, PT, R8, R2, PT ;  /* 0x000000020800720c */ /* 0x000fda0003f06270 */
[----:B------:R-:W-:Y:S05]  /*25940*/  @P0 BRA `(.L_x_1499) ;  /* 0x0000000000840947 */ /* 0x000fea0003800000 */
[----:B------:R-:W-:Y:S01]  /*25950*/  ISETP.NE.AND P0, PT, R9, 0x1, PT ;  /* 0x000000010900780c */ /* 0x000fe20003f05270 */
[----:B------:R-:W-:Y:S01]  /*25960*/  ULDC.64 UR4, c[0x0][0xb90] ;  /* 0x0002e40000047ab9 */ /* 0x000fe20000000a00 */
[----:B------:R-:W-:Y:S02]  /*25970*/  IMAD.MOV.U32 R2, RZ, RZ, R0 ;  /* 0x000000ffff027224 */ /* 0x000fe400078e0000 */
[----:B------:R-:W-:Y:S02]  /*25980*/  IMAD R7, R10, UR4, RZ ;  /* 0x000000040a077c24 */ /* 0x000fe4000f8e02ff */
[----:B------:R-:W-:Y:S02]  /*25990*/  IMAD.MOV.U32 R3, RZ, RZ, R11 ;  /* 0x000000ffff037224 */ /* 0x000fe400078e000b */
[----:B------:R-:W-:Y:S02]  /*259a0*/  IMAD.MOV.U32 R5, RZ, RZ, R8 ;  /* 0x000000ffff057224 */ /* 0x000fe400078e0008 */
[----:B------:R-:W-:-:S03]  /*259b0*/  IMAD.WIDE.U32 R2, R236, UR4, R2 ;  /* 0x00000004ec027c25 */ /* 0x000fc6000f8e0002 */
[----:B------:R-:W4:Y:S01]  /*259c0*/  @P0 LDC R15, c[0x0][0xbec] ;  /* 0x0002fb00ff0f0b82 */ /* 0x000f220000000800 */
[----:B------:R-:W-:Y:S01]  /*259d0*/  IMAD R7, R236, UR5, R7 ;  /* 0x00000005ec077c24 */ /* 0x000fe2000f8e0207 */
[----:B------:R-:W-:-:S03]  /*259e0*/  ULDC.64 UR4, c[0x0][0xb98] ;  /* 0x0002e60000047ab9 */ /* 0x000fc60000000a00 */
[----:B------:R-:W-:-:S03]  /*259f0*/  IMAD.IADD R3, R3, 0x1, R7 ;  /* 0x0000000103037824 */ /* 0x000fc600078e0207 */
[----:B------:R-:W5:Y:S01]  /*25a00*/  @P0 LDC R21, c[0x0][0xbf0] ;  /* 0x0002fc00ff150b82 */ /* 0x000f620000000800 */
[----:B------:R-:W-:-:S04]  /*25a10*/  IMAD.WIDE.U32 R2, R13, UR4, R2 ;  /* 0x000000040d027c25 */ /* 0x000fc8000f8e0002 */
[----:B----4-:R-:W-:-:S05]  /*25a20*/  @P0 IMAD.HI.U32 R4, R8, R15, RZ ;  /* 0x0000000f08040227 */ /* 0x010fca00078e00ff */
[----:B-----5:R-:W-:Y:S01]  /*25a30*/  @P0 SHF.R.U32.HI R5, RZ, R21, R4 ;  /* 0x00000015ff050219 */ /* 0x020fe20000011604 */
[----:B------:R-:W-:-:S03]  /*25a40*/  IMAD R4, R12, UR4, RZ ;  /* 0x000000040c047c24 */ /* 0x000fc6000f8e02ff */
[----:B------:R-:W-:Y:S01]  /*25a50*/  IADD3 R2, P0, R5, R2, RZ ;  /* 0x0000000205027210 */ /* 0x000fe20007f1e0ff */
[----:B------:R-:W-:-:S04]  /*25a60*/  IMAD.MOV R7, RZ, RZ, -R5 ;  /* 0x000000ffff077224 */ /* 0x000fc800078e0a05 */
        /* <DEDUP_REMOVED lines=15> */
.L_x_1499:
[----:B------:R-:W-:Y:S05]  /*25b60*/  BSYNC B1 ;  /* 0x0000000000017941 */ /* 0x000fea0003800000 */
.L_x_1498:
[----:B------:R-:W-:Y:S02]  /*25b70*/  ULDC.64 UR4, c[0x0][0xaa0] ;  /* 0x0002a80000047ab9 */ /* 0x000fe40000000a00 */
[----:B----4-:R-:W-:-:S04]  /*25b80*/  IMAD R3, R11, UR4, RZ ;  /* 0x000000040b037c24 */ /* 0x010fc8000f8e02ff */
[C---:B------:R-:W-:Y:S02]  /*25b90*/  IMAD R5, R0.reuse, UR5, R3 ;  /* 0x0000000500057c24 */ /* 0x040fe4000f8e0203 */
[----:B------:R-:W-:Y:S01]  /*25ba0*/  IMAD.WIDE.U32 R2, R0, UR4, RZ ;  /* 0x0000000400027c25 */ /* 0x000fe2000f8e00ff */
[----:B------:R-:W-:-:S03]  /*25bb0*/  ULDC.64 UR4, c[0x0][0xae8] ;  /* 0x0002ba0000047ab9 */ /* 0x000fc60000000a00 */
[----:B------:R-:W-:Y:S02]  /*25bc0*/  IMAD R0, R235, 0x20, R72 ;  /* 0x00000020eb007824 */ /* 0x000fe400078e0248 */
[----:B------:R-:W-:Y:S02]  /*25bd0*/  IMAD.IADD R3, R3, 0x1, R5 ;  /* 0x0000000103037824 */ /* 0x000fe400078e0205 */
[----:B------:R-:W-:Y:S02]  /*25be0*/  IMAD.IADD R9, R217, 0x1, R0 ;  /* 0x00000001d9097824 */ /* 0x000fe400078e0200 */
[----:B------:R-:W-:Y:S02]  /*25bf0*/  IMAD R7, R10, UR4, RZ ;  /* 0x000000040a077c24 */ /* 0x000fe4000f8e02ff */
[----:B--2---:R-:W-:-:S04]  /*25c00*/  @P2 IMAD.HI.U32 R0, R9, R14, RZ ;  /* 0x0000000e09002227 */ /* 0x004fc800078e00ff */
[C---:B------:R-:W-:Y:S02]  /*25c10*/  IMAD R7, R236.reuse, UR5, R7 ;  /* 0x00000005ec077c24 */ /* 0x040fe4000f8e0207 */
[----:B------:R-:W-:Y:S01]  /*25c20*/  IMAD.WIDE.U32 R2, R236, UR4, R2 ;  /* 0x00000004ec027c25 */ /* 0x000fe2000f8e0002 */
[----:B------:R-:W-:-:S03]  /*25c30*/  ULDC.64 UR4, c[0x0][0xaf0] ;  /* 0x0002bc0000047ab9 */ /* 0x000fc60000000a00 */
[----:B------:R-:W-:Y:S01]  /*25c40*/  IMAD.MOV.U32 R5, RZ, RZ, R9 ;  /* 0x000000ffff057224 */ /* 0x000fe200078e0009 */
[----:B---3--:R-:W-:Y:S01]  /*25c50*/  @P2 SHF.R.U32.HI R5, RZ, R27, R0 ;  /* 0x0000001bff052219 */ /* 0x008fe20000011600 */
[----:B------:R-:W-:Y:S02]  /*25c60*/  IMAD R4, R12, UR4, RZ ;  /* 0x000000040c047c24 */ /* 0x000fe4000f8e02ff */
[----:B------:R-:W-:Y:S01]  /*25c70*/  IMAD.IADD R3, R3, 0x1, R7 ;  /* 0x0000000103037824 */ /* 0x000fe200078e0207 */
[----:B------:R-:W-:Y:S01]  /*25c80*/  SHF.R.S32.HI R0, RZ, 0x1f, R5 ;  /* 0x0000001fff007819 */ /* 0x000fe20000011405 */
[C---:B------:R-:W-:Y:S02]  /*25c90*/  IMAD R7, R13.reuse, UR5, R4 ;  /* 0x000000050d077c24 */ /* 0x040fe4000f8e0204 */
[----:B------:R-:W-:Y:S01]  /*25ca0*/  IMAD.WIDE.U32 R2, R13, UR4, R2 ;  /* 0x000000040d027c25 */ /* 0x000fe2000f8e0002 */
[----:B------:R-:W-:-:S03]  /*25cb0*/  ULDC.64 UR4, c[0x0][0xae0] ;  /* 0x0002b80000047ab9 */ /* 0x000fc60000000a00 */
[----:B------:R-:W-:Y:S02]  /*25cc0*/  IMAD.MOV R4, RZ, RZ, -R5 ;  /* 0x000000ffff047224 */ /* 0x000fe400078e0a05 */
[----:B------:R-:W-:Y:S02]  /*25cd0*/  IMAD.IADD R3, R3, 0x1, R7 ;  /* 0x0000000103037824 */ /* 0x000fe400078e0207 */
[----:B------:R-:W-:Y:S02]  /*25ce0*/  IMAD R0, R0, UR4, RZ ;  /* 0x0000000400007c24 */ /* 0x000fe4000f8e02ff */
[----:B------:R-:W-:Y:S02]  /*25cf0*/  IMAD R7, R25, R4, R9 ;  /* 0x0000000419077224 */ /* 0x000fe400078e0209 */
[C---:B------:R-:W-:Y:S02]  /*25d00*/  IMAD R9, R5.reuse, UR5, R0 ;  /* 0x0000000505097c24 */ /* 0x040fe4000f8e0200 */
[----:B------:R-:W-:Y:S01]  /*25d10*/  IMAD.WIDE.U32 R2, R5, UR4, R2 ;  /* 0x0000000405027c25 */ /* 0x000fe2000f8e0002 */
[----:B------:R-:W-:Y:S01]  /*25d20*/  SHF.R.S32.HI R0, RZ, 0x1f, R7 ;  /* 0x0000001fff007819 */ /* 0x000fe20000011407 */
[----:B------:R-:W-:-:S02]  /*25d30*/  ULDC.64 UR4, c[0x0][0xad8] ;  /* 0x0002b60000047ab9 */ /* 0x000fc40000000a00 */
[----:B------:R-:W-:Y:S02]  /*25d40*/  IMAD.IADD R3, R3, 0x1, R9 ;  /* 0x0000000103037824 */ /* 0x000fe400078e0209 */
[----:B------:R-:W-:Y:S02]  /*25d50*/  IMAD R0, R0, UR4, RZ ;  /* 0x0000000400007c24 */ /* 0x000fe4000f8e02ff */
[----:B------:R-:W-:-:S04]  /*25d60*/  IMAD.WIDE.U32 R4, R7, UR4, R2 ;  /* 0x0000000407047c25 */ /* 0x000fc8000f8e0002 */
[----:B------:R-:W-:Y:S01]  /*25d70*/  IMAD R3, R7, UR5, R0 ;  /* 0x0000000507037c24 */ /* 0x000fe2000f8e0200 */
[----:B------:R-:W-:Y:S02]  /*25d80*/  ULDC.64 UR4, c[0x0][0xa80] ;  /* 0x0002a00000047ab9 */ /* 0x000fe40000000a00 */
[----:B------:R-:W-:Y:S01]  /*25d90*/  LEA R2, P0, R4, UR4, 0x1 ;  /* 0x0000000404027c11 */ /* 0x000fe2000f8008ff */
[----:B------:R-:W-:Y:S01]  /*25da0*/  IMAD.IADD R3, R5, 0x1, R3 ;  /* 0x0000000105037824 */ /* 0x000fe200078e0203 */
[----:B------:R-:W-:-:S04]  /*25db0*/  UMOV UR4, 0xffffffff ;  /* 0xffffffff00047882 */ /* 0x000fc80000000000 */
[----:B------:R-:W-:Y:S01]  /*25dc0*/  LEA.HI.X R3, R4, UR5, R3, 0x1, P0 ;  /* 0x0000000504037c11 */ /* 0x000fe200080f0c03 */
[----:B------:R-:W-:Y:S06]  /*25dd0*/  BRA.DIV UR4, `(.L_x_1500) ;  /* 0x00000092048c7947 */ /* 0x000fec000b800000 */
[----:B------:R2:W3:Y:S04]  /*25de0*/  SHFL.IDX PT, R0, R3, RZ, 0x181f ;  /* 0x00181fff03007589 */ /* 0x0004e800000e0000 */
[----:B------:R2:W4:Y:S02]  /*25df0*/  SHFL.IDX PT, R14, R2, RZ, 0x181f ;  /* 0x00181fff020e7589 */ /* 0x00052400000e0000 */
.L_x_1719:
[----:B------:R-:W-:Y:S01]  /*25e00*/  IMAD R25, R6, R25, RZ ;  /* 0x0000001906197224 */ /* 0x000fe200078e02ff */
[----:B------:R-:W-:Y:S01]  /*25e10*/  BSSY B1, `(.L_x_1501) ;  /* 0x000000d000017945 */ /* 0x000fe20003800000 */
[----:B------:R-:W-:-:S05]  /*25e20*/  IMAD.IADD R72, R72, 0x1, R217 ;  /* 0x0000000148487824 */ /* 0x000fca00078e02d9 */
[----:B------:R-:W-:-:S13]  /*25e30*/  ISETP.GE.AND P0, PT, R72, R25, PT ;  /* 0x000000194800720c */ /* 0x000fda0003f06270 */
[----:B------:R-:W-:Y:S05]  /*25e40*/  @P0 BRA `(.L_x_1502) ;  /* 0x0000000000240947 */ /* 0x000fea0003800000 */
[----:B------:R-:W-:Y:S02]  /*25e50*/  ULDC UR4, c[0x0][0xac8] ;  /* 0x0002b20000047ab9 */ /* 0x000fe40000000800 */
[----:B------:R-:W-:Y:S02]  /*25e60*/  ISETP.GE.AND P2, PT, R79, UR4, PT ;  /* 0x000000044f007c0c */ /* 0x000fe4000bf46270 */
[----:B------:R-:W-:-:S11]  /*25e70*/  ISETP.GE.AND P3, PT, R81, UR4, PT ;  /* 0x0000000451007c0c */ /* 0x000fd6000bf66270 */
[-C--:B----4-:R-:W-:Y:S02]  /*25e80*/  @!P2 LEA R4, P0, R79, R14.reuse, 0x1 ;  /* 0x0000000e4f04a211 */ /* 0x090fe400078008ff */
[----:B------:R-:W-:Y:S02]  /*25e90*/  @!P3 LEA R14, P1, R81, R14, 0x1 ;  /* 0x0000000e510eb211 */ /* 0x000fe400078208ff */
[-C--:B---3--:R-:W-:Y:S02]  /*25ea0*/  @!P2 LEA.HI.X R5, R79, R0.reuse, R66, 0x1, P0 ;  /* 0x000000004f05a211 */ /* 0x088fe400000f0c42 */
[----:B------:R-:W-:-:S03]  /*25eb0*/  @!P3 LEA.HI.X R15, R81, R0, R70, 0x1, P1 ;  /* 0x00000000510fb211 */ /* 0x000fc600008f0c46 */
[----:B------:R3:W-:Y:S04]  /*25ec0*/  @!P2 ST.E.128 desc[UR38][R4.64], RZ ;  /* 0x000000ff0400a985 */ /* 0x0007e8000c101d26 */
[----:B------:R3:W-:Y:S02]  /*25ed0*/  @!P3 ST.E.128 desc[UR38][R14.64], RZ ;  /* 0x000000ff0e00b985 */ /* 0x0007e4000c101d26 */
.L_x_1502:
[----:B------:R-:W-:Y:S05]  /*25ee0*/  BSYNC B1 ;  /* 0x0000000000017941 */ /* 0x000fea0003800000 */
.L_x_1501:
[----:B------:R-:W-:-:S03]  /*25ef0*/  UMOV UR4, 0xffffffff ;  /* 0xffffffff00047882 */ /* 0x000fc60000000000 */
[----:B------:R-:W-:Y:S05]  /*25f00*/  BRA.DIV UR4, `(.L_x_1503) ;  /* 0x0000009204747947 */ /* 0x000fea000b800000 */
[----:B---3--:R3:W0:Y:S04]  /*25f10*/  SHFL.IDX PT, R0, R3, 0x1, 0x181f ;  /* 0x00381f0003007f89 */ /* 0x00862800000e0000 */
[----:B----4-:R3:W4:Y:S02]  /*25f20*/  SHFL.IDX PT, R14, R2, 0x1, 0x181f ;  /* 0x00381f00020e7f89 */ /* 0x01072400000e0000 */
.L_x_1723:
[----:B------:R-:W-:Y:S01]  /*25f30*/  VIADD R4, R72, 0x20 ;  /* 0x0000002048047836 */ /* 0x000fe20000000000 */
[----:B------:R-:W-:Y:S04]  /*25f40*/  BSSY B1, `(.L_x_1504) ;  /* 0x000000c000017945 */ /* 0x000fe80003800000 */
[----:B------:R-:W-:-:S13]  /*25f50*/  ISETP.GE.AND P0, PT, R4, R25, PT ;  /* 0x000000190400720c */ /* 0x000fda0003f06270 */
[----:B------:R-:W-:Y:S05]  /*25f60*/  @P0 BRA `(.L_x_1505) ;  /* 0x0000000000240947 */ /* 0x000fea0003800000 */
[----:B------:R-:W-:Y:S02]  /*25f70*/  ULDC UR4, c[0x0][0xac8] ;  /* 0x0002b20000047ab9 */ /* 0x000fe40000000800 */
[----:B------:R-:W-:Y:S02]  /*25f80*/  ISETP.GE.AND P2, PT, R79, UR4, PT ;  /* 0x000000044f007c0c */ /* 0x000fe4000bf46270 */
[----:B------:R-:W-:-:S11]  /*25f90*/  ISETP.GE.AND P3, PT, R81, UR4, PT ;  /* 0x0000000451007c0c */ /* 0x000fd6000bf66270 */
[-C--:B----4-:R-:W-:Y:S02]  /*25fa0*/  @!P2 LEA R4, P0, R79, R14.reuse, 0x1 ;  /* 0x0000000e4f04a211 */ /* 0x090fe400078008ff */
[----:B------:R-:W-:Y:S02]  /*25fb0*/  @!P3 LEA R14, P1, R81, R14, 0x1 ;  /* 0x0000000e510eb211 */ /* 0x000fe400078208ff */
[-C--:B0-----:R-:W-:Y:S02]  /*25fc0*/  @!P2 LEA.HI.X R5, R79, R0.reuse, R66, 0x1, P0 ;  /* 0x000000004f05a211 */ /* 0x081fe400000f0c42 */
[----:B------:R-:W-:-:S03]  /*25fd0*/  @!P3 LEA.HI.X R15, R81, R0, R70, 0x1, P1 ;  /* 0x00000000510fb211 */ /* 0x000fc600008f0c46 */
[----:B------:R0:W-:Y:S04]  /*25fe0*/  @!P2 ST.E.128 desc[UR38][R4.64], RZ ;  /* 0x000000ff0400a985 */ /* 0x0001e8000c101d26 */
[----:B------:R0:W-:Y:S02]  /*25ff0*/  @!P3 ST.E.128 desc[UR38][R14.64], RZ ;  /* 0x000000ff0e00b985 */ /* 0x0001e4000c101d26 */
.L_x_1505:
[----:B------:R-:W-:Y:S05]  /*26000*/  BSYNC B1 ;  /* 0x0000000000017941 */ /* 0x000fea0003800000 */
.L_x_1504:
[----:B------:R-:W-:-:S03]  /*26010*/  UMOV UR4, 0xffffffff ;  /* 0xffffffff00047882 */ /* 0x000fc60000000000 */
[----:B------:R-:W-:Y:S05]  /*26020*/  BRA.DIV UR4, `(.L_x_1506) ;  /* 0x0000009204747947 */ /* 0x000fea000b800000 */
[----:B0-----:R0:W0:Y:S04]  /*26030*/  SHFL.IDX PT, R0, R3, 0x2, 0x181f ;  /* 0x00581f0003007f89 */ /* 0x00102800000e0000 */
[----:B----4-:R4:W0:Y:S02]  /*26040*/  SHFL.IDX PT, R14, R2, 0x2, 0x181f ;  /* 0x00581f00020e7f89 */ /* 0x01082400000e0000 */
.L_x_1727:
[----:B------:R-:W-:Y:S01]  /*26050*/  VIADD R4, R72, 0x40 ;  /* 0x0000004048047836 */ /* 0x000fe20000000000 */
[----:B------:R-:W-:Y:S04]  /*26060*/  BSSY B1, `(.L_x_1507) ;  /* 0x000000c000017945 */ /* 0x000fe80003800000 */
[----:B------:R-:W-:-:S13]  /*26070*/  ISETP.GE.AND P0, PT, R4, R25, PT ;  /* 0x000000190400720c */ /* 0x000fda0003f06270 */
[----:B------:R-:W-:Y:S05]  /*26080*/  @P0 BRA `(.L_x_1508) ;  /* 0x0000000000240947 */ /* 0x000fea0003800000 */
[----:B------:R-:W-:Y:S02]  /*26090*/  ULDC UR4, c[0x0][0xac8] ;  /* 0x0002b20000047ab9 */ /* 0x000fe40000000800 */
[----:B------:R-:W-:Y:S02]  /*260a0*/  ISETP.GE.AND P2, PT, R79, UR4, PT ;  /* 0x000000044f007c0c */ /* 0x000fe4000bf46270 */
[----:B------:R-:W-:-:S11]  /*260b0*/  ISETP.GE.AND P3, PT, R81, UR4, PT ;  /* 0x0000000451007c0c */ /* 0x000fd6000bf66270 */
[-C--:B0-----:R-:W-:Y:S02]  /*260c0*/  @!P2 LEA R4, P0, R79, R14.reuse, 0x1 ;  /* 0x0000000e4f04a211 */ /* 0x081fe400078008ff */
[----:B------:R-:W-:Y:S02]  /*260d0*/  @!P3 LEA R14, P1, R81, R14, 0x1 ;  /* 0x0000000e510eb211 */ /* 0x000fe400078208ff */
[-C--:B------:R-:W-:Y:S02]  /*260e0*/  @!P2 LEA.HI.X R5, R79, R0.reuse, R66, 0x1, P0 ;  /* 0x000000004f05a211 */ /* 0x080fe400000f0c42 */
[----:B------:R-:W-:-:S03]  /*260f0*/  @!P3 LEA.HI.X R15, R81, R0, R70, 0x1, P1 ;  /* 0x00000000510fb211 */ /* 0x000fc600008f0c46 */
[----:B------:R0:W-:Y:S04]  /*26100*/  @!P2 ST.E.128 desc[UR38][R4.64], RZ ;  /* 0x000000ff0400a985 */ /* 0x0001e8000c101d26 */
[----:B------:R0:W-:Y:S02]  /*26110*/  @!P3 ST.E.128 desc[UR38][R14.64], RZ ;  /* 0x000000ff0e00b985 */ /* 0x0001e4000c101d26 */
.L_x_1508:
[----:B------:R-:W-:Y:S05]  /*26120*/  BSYNC B1 ;  /* 0x0000000000017941 */ /* 0x000fea0003800000 */
.L_x_1507:
[----:B------:R-:W-:-:S03]  /*26130*/  UMOV UR4, 0xffffffff ;  /* 0xffffffff00047882 */ /* 0x000fc60000000000 */
[----:B------:R-:W-:Y:S05]  /*26140*/  BRA.DIV UR4, `(.L_x_1509) ;  /* 0x0000009204747947 */ /* 0x000fea000b800000 */
[----:B0-----:R0:W0:Y:S04]  /*26150*/  SHFL.IDX PT, R0, R3, 0x3, 0x181f ;  /* 0x00781f0003007f89 */ /* 0x00102800000e0000 */
[----:B------:R0:W0:Y:S02]  /*26160*/  SHFL.IDX PT, R14, R2, 0x3, 0x181f ;  /* 0x00781f00020e7f89 */ /* 0x00002400000e0000 */
.L_x_1731:
[----:B0-234-:R-:W-:-:S05]  /*26170*/  VIADD R2, R72, 0x60 ;  /* 0x0000006048027836 */ /* 0x01dfca0000000000 */
[----:B------:R-:W-:-:S13]  /*26180*/  ISETP.GE.AND P0, PT, R2, R25, PT ;  /* 0x000000190200720c */ /* 0x000fda0003f06270 */
[----:B------:R-:W-:Y:S05]  /*26190*/  @P0 BRA `(.L_x_1496) ;  /* 0x0000000000240947 */ /* 0x000fea0003800000 */
[----:B------:R-:W-:Y:S02]  /*261a0*/  ULDC UR4, c[0x0][0xac8] ;  /* 0x0002b20000047ab9 */ /* 0x000fe40000000800 */
[----:B------:R-:W-:Y:S02]  /*261b0*/  ISETP.GE.AND P2, PT, R79, UR4, PT ;  /* 0x000000044f007c0c */ /* 0x000fe4000bf46270 */
[----:B------:R-:W-:-:S11]  /*261c0*/  ISETP.GE.AND P3, PT, R81, UR4, PT ;  /* 0x0000000451007c0c */ /* 0x000fd6000bf66270 */
[-C--:B------:R-:W-:Y:S02]  /*261d0*/  @!P2 LEA R2, P0, R79, R14.reuse, 0x1 ;  /* 0x0000000e4f02a211 */ /* 0x080fe400078008ff */
[----:B------:R-:W-:Y:S02]  /*261e0*/  @!P3 LEA R14, P1, R81, R14, 0x1 ;  /* 0x0000000e510eb211 */ /* 0x000fe400078208ff */
[-C--:B------:R-:W-:Y:S02]  /*261f0*/  @!P2 LEA.HI.X R3, R79, R0.reuse, R66, 0x1, P0 ;  /* 0x000000004f03a211 */ /* 0x080fe400000f0c42 */
[----:B------:R-:W-:-:S03]  /*26200*/  @!P3 LEA.HI.X R15, R81, R0, R70, 0x1, P1 ;  /* 0x00000000510fb211 */ /* 0x000fc600008f0c46 */
[----:B------:R0:W-:Y:S04]  /*26210*/  @!P2 ST.E.128 desc[UR38][R2.64], RZ ;  /* 0x000000ff0200a985 */ /* 0x0001e8000c101d26 */
[----:B------:R0:W-:Y:S02]  /*26220*/  @!P3 ST.E.128 desc[UR38][R14.64], RZ ;  /* 0x000000ff0e00b985 */ /* 0x0001e4000c101d26 */
.L_x_1496:
[----:B------:R-:W-:Y:S05]  /*26230*/  BSYNC B0 ;  /* 0x0000000000007941 */ /* 0x000fea0003800000 */
.L_x_1486:
[----:B------:R-:W-:Y:S02]  /*26240*/  ULDC UR4, c[0x0][0xc3c] ;  /* 0x00030f0000047ab9 */ /* 0x000fe40000000800 */
[----:B-1----:R-:W-:-:S13]  /*26250*/  ISETP.GE.AND P0, PT, R223, UR4, PT ;  /* 0x00000004df007c0c */ /* 0x002fda000bf06270 */
[----:B------:R-:W-:Y:S05]  /*26260*/  @!P0 BRA `(.L_x_1510) ;  /* 0xfffffdac00748947 */ /* 0x000fea000383ffff */
[----:B------:R-:W-:Y:S05]  /*26270*/  BRA `(.L_x_1282) ;  /* 0x0000007000007947 */ /* 0x000fea0003800000 */
.L_x_1280:
[----:B------:R-:W-:-:S08]  /*26280*/  NOP ;  /* 0x0000000000007918 */ /* 0x000fd00000000000 */
[----:B------:R-:W0:-:S00]  /*26290*/  USETMAXREG.DEALLOC.CTAPOOL 0x18 ;  /* 0x00000018000079c8 */ /* 0x000e0000080e0500 */
[----:B0-----:R-:W2:Y:S01]  /*262a0*/  LDL.LU R2, [R1] ;  /* 0x0000000001027983 */ /* 0x001ea20000300800 */
[----:B------:R-:W-:Y:S01]  /*262b0*/  LOP3.LUT R0, R0, 0x3, RZ, 0xc0, !PT ;  /* 0x0000000300007812 */ /* 0x000fe200078ec0ff */
[----:B------:R-:W-:-:S05]  /*262c0*/  IMAD.MOV.U32 R4, RZ, RZ, RZ ;  /* 0x000000ffff047224 */ /* 0x000fca00078e00ff */
[----:B------:R-:W0:Y:S02]  /*262d0*/  SHFL.IDX PT, R0, R0, RZ, 0x1f ;  /* 0x00001fff00007589 */ /* 0x000e2400000e0000 */
[----:B0-----:R-:W-:Y:S02]  /*262e0*/  ISETP.NE.AND P0, PT, R0, RZ, PT ;  /* 0x000000ff0000720c */ /* 0x001fe40003f05270 */
[----:B--2---:R-:W-:-:S11]  /*262f0*/  LOP3.LUT R2, R2, 0xfffffffd, RZ, 0xc0, !PT ;  /* 0xfffffffd02027812 */ /* 0x004fd600078ec0ff */
[----:B------:R-:W-:-:S05]  /*26300*/  @P0 LOP3.LUT R2, R2, 0x2, RZ, 0xfc, !PT ;  /* 0x0000000202020812 */ /* 0x000fca00078efcff */
[----:B------:R0:W-:Y:S01]  /*26310*/  STL [R1], R2 ;  /* 0x0000000201007387 */ /* 0x0001e20000100800 */
        /* <DEDUP_REMOVED lines=8> */
.L_x_1511:
[----:B------:R-:W1:Y:S01]  /*263a0*/  S2R R0, SR_TID.X ;  /* 0x0000000000007919 */ /* 0x000e620000002100 */
[----:B------:R-:W-:Y:S01]  /*263b0*/  ULDC UR4, c[0x0][0xc3c] ;  /* 0x00030f0000047ab9 */ /* 0x000fe20000000800 */
[----:B------:R-:W2:Y:S01]  /*263c0*/  S2UR UR6, SR_CTAID.X ;  /* 0x00000000000679c3 */ /* 0x000ea20000002500 */
[----:B------:R-:W-:Y:S01]  /*263d0*/  ULDC UR5, c[0x0][0xc38] ;  /* 0x00030e0000057ab9 */ /* 0x000fe20000000800 */
[----:B-1----:R-:W-:-:S04]  /*263e0*/  LOP3.LUT R0, R0, 0x1f, RZ, 0xc0, !PT ;  /* 0x0000001f00007812 */ /* 0x002fc800078ec0ff */
[----:B------:R-:W-:-:S04]  /*263f0*/  ISETP.NE.AND P0, PT, R0, 0x1f, PT ;  /* 0x0000001f0000780c */ /* 0x000fc80003f05270 */
[----:B------:R-:W-:-:S13]  /*26400*/  ISETP.GE.OR P1, PT, R0, UR4, !P0 ;  /* 0x0000000400007c0c */ /* 0x000fda000c726670 */
[----:B0-----:R-:W0:Y:S02]  /*26410*/  @!P1 LDC.64 R2, c[0x0][0xc80] ;  /* 0x00032000ff029b82 */ /* 0x001e240000000a00 */
[----:B0-----:R-:W-:-:S05]  /*26420*/  @!P1 IMAD.WIDE.U32 R2, R0, 0x4, R2 ;  /* 0x0000000400029825 */ /* 0x001fca00078e0002 */
[----:B------:R-:W3:Y:S01]  /*26430*/  @!P1 LDG.E R4, desc[UR38][R2.64] ;  /* 0x0000002602049981 */ /* 0x000ee2000c1e1900 */
[C---:B------:R-:W-:Y:S01]  /*26440*/  ISETP.NE.AND P1, PT, R0.reuse, RZ, PT ;  /* 0x000000ff0000720c */ /* 0x040fe20003f25270 */
[----:B------:R-:W-:Y:S01]  /*26450*/  UMOV UR4, URZ ;  /* 0x0000003f00047c82 */ /* 0x000fe20008000000 */
[C---:B------:R-:W-:Y:S01]  /*26460*/  ISETP.GE.U32.AND P2, PT, R0.reuse, 0x2, PT ;  /* 0x000000020000780c */ /* 0x040fe20003f46070 */
[----:B------:R-:W-:Y:S01]  /*26470*/  IMAD.MOV.U32 R16, RZ, RZ, RZ ;  /* 0x000000ffff107224 */ /* 0x000fe200078e00ff */
[C---:B------:R-:W-:Y:S02]  /*26480*/  ISETP.GE.U32.AND P3, PT, R0.reuse, 0x4, PT ;  /* 0x000000040000780c */ /* 0x040fe40003f66070 */
[C---:B------:R-:W-:Y:S02]  /*26490*/  ISETP.GE.U32.AND P4, PT, R0.reuse, 0x8, PT ;  /* 0x000000080000780c */ /* 0x040fe40003f86070 */
[----:B------:R-:W-:Y:S01]  /*264a0*/  ISETP.GE.U32.AND P5, PT, R0, 0x10, PT ;  /* 0x000000100000780c */ /* 0x000fe20003fa6070 */
[----:B---3--:R-:W0:Y:S02]  /*264b0*/  SHFL.UP PT, R5, R4, 0x1, RZ ;  /* 0x0420000004057989 */ /* 0x008e2400000e00ff */
        /* <DEDUP_REMOVED lines=14> */
[----:B------:R-:W0:Y:S02]  /*265a0*/  SHFL.IDX PT, R6, R5, 0x1f, 0x1f ;  /* 0x03e01f0005067f89 */ /* 0x000e2400000e0000 */
[----:B0-----:R-:W-:-:S04]  /*265b0*/  IMAD R6, R6, UR5, RZ ;  /* 0x0000000506067c24 */ /* 0x001fc8000f8e02ff */
[----:B------:R-:W-:Y:S01]  /*265c0*/  IMAD.MOV.U32 R3, RZ, RZ, R6 ;  /* 0x000000ffff037224 */ /* 0x000fe200078e0006 */
[----:B--2---:R-:W-:-:S13]  /*265d0*/  ISETP.GT.AND P6, PT, R6, UR6, PT ;  /* 0x0000000606007c0c */ /* 0x004fda000bfc4270 */
[----:B------:R-:W-:Y:S05]  /*265e0*/  @P6 BRA `(.L_x_1513) ;  /* 0x00000000009c6947 */ /* 0x000fea0003800000 */
[----:B------:R-:W0:Y:S01]  /*265f0*/  LDC R5, c[0x0][0xc3c] ;  /* 0x00030f00ff057b82 */ /* 0x000e220000000800 */
[----:B------:R-:W-:Y:S01]  /*26600*/  IMAD.MOV.U32 R6, RZ, RZ, R3 ;  /* 0x000000ffff067224 */ /* 0x000fe200078e0003 */
[----:B------:R-:W-:Y:S01]  /*26610*/  UMOV UR4, URZ ;  /* 0x0000003f00047c82 */ /* 0x000fe20008000000 */
[----:B------:R-:W-:Y:S01]  /*26620*/  ULDC UR7, c[0x0][0xc3c] ;  /* 0x00030f0000077ab9 */ /* 0x000fe20000000800 */
[----:B------:R-:W-:-:S05]  /*26630*/  ULDC UR5, c[0x0][0xc38] ;  /* 0x00030e0000057ab9 */ /* 0x000fca0000000800 */
.L_x_1517:
[----:B------:R-:W-:Y:S01]  /*26640*/  UIADD3 UR4, UR4, 0x1f, URZ ;  /* 0x0000001f04047890 */ /* 0x000fe2000fffe03f */
[----:B------:R-:W-:-:S05]  /*26650*/  IMAD.U32 R19, RZ, RZ, UR7 ;  /* 0x00000007ff137e24 */ /* 0x000fca000f8e00ff */
[----:B0-----:R-:W-:-:S13]  /*26660*/  ISETP.LE.AND P6, PT, R5, UR4, PT ;  /* 0x0000000405007c0c */ /* 0x001fda000bfc3270 */
[----:B------:R-:W-:Y:S05]  /*26670*/  @P6 BRA `(.L_x_1514) ;  /* 0x0000000400a86947 */ /* 0x000fea0003800000 */
[----:B------:R-:W-:Y:S01]  /*26680*/  VIADD R7, R0, UR4 ;  /* 0x0000000400077c36 */ /* 0x000fe20008000000 */
[----:B------:R-:W-:Y:S01]  /*26690*/  BSSY B0, `(.L_x_1515) ;  /* 0x0000007000007945 */ /* 0x000fe20003800000 */
[----:B------:R-:W-:-:S03]  /*266a0*/  IMAD.MOV.U32 R4, RZ, RZ, RZ ;  /* 0x000000ffff047224 */ /* 0x000fc600078e00ff */
[----:B------:R-:W-:-:S13]  /*266b0*/  ISETP.GE.OR P6, PT, R7, R5, !P0 ;  /* 0x000000050700720c */ /* 0x000fda00047c6670 */
[----:B------:R-:W-:Y:S05]  /*266c0*/  @P6 BRA `(.L_x_1516) ;  /* 0x00000000000c6947 */ /* 0x000fea0003800000 */
[----:B------:R-:W0:Y:S02]  /*266d0*/  LDC.64 R2, c[0x0][0xc80] ;  /* 0x00032000ff027b82 */ /* 0x000e240000000a00 */
[----:B0-----:R-:W-:-:S05]  /*266e0*/  IMAD.WIDE R2, R7, 0x4, R2 ;  /* 0x0000000407027825 */ /* 0x001fca00078e0202 */
[----:B------:R0:W5:Y:S02]  /*266f0*/  LDG.E R4, desc[UR38][R2.64] ;  /* 0x0000002602047981 */ /* 0x000164000c1e1900 */
.L_x_1516:
[----:B------:R-:W-:Y:S05]  /*26700*/  BSYNC B0 ;  /* 0x0000000000007941 */ /* 0x000fea0003800000 */
.L_x_1515:
        /* <DEDUP_REMOVED lines=20> */
[----:B------:R-:W-:-:S07]  /*26850*/  IMAD.MOV.U32 R5, RZ, RZ, R9 ;  /* 0x000000ffff057224 */ /* 0x000fce00078e0009 */
.L_x_1513:
[----:B------:R-:W-:-:S04]  /*26860*/  IMAD.IADD R6, R6, 0x1, -R3 ;  /* 0x0000000106067824 */ /* 0x000fc800078e0a03 */
[----:B------:R-:W-:-:S05]  /*26870*/  IMAD R2, R5, UR5, R6 ;  /* 0x0000000505027c24 */ /* 0x000fca000f8e0206 */
[----:B------:R-:W-:Y:S02]  /*26880*/  ISETP.GT.AND P0, PT, R2, UR6, PT ;  /* 0x0000000602007c0c */ /* 0x000fe4000bf04270 */
[----:B------:R-:W0:Y:S11]  /*26890*/  LDC.64 R2, c[0x0][0xc90] ;  /* 0x00032400ff027b82 */ /* 0x000e360000000a00 */
[----:B------:R-:W-:-:S04]  /*268a0*/  VOTE.ANY R11, PT, !P0 ;  /* 0x00000000000b7806 */ /* 0x000fc800040e0100 */
[----:B------:R-:W1:Y:S02]  /*268b0*/  POPC R7, R11 ;  /* 0x0000000b00077309 */ /* 0x000e640000000000 */
[----:B-1----:R-:W-:-:S04]  /*268c0*/  VIADD R19, R7, UR4 ;  /* 0x0000000407137c36 */ /* 0x002fc80008000000 */
[----:B0-----:R-:W-:-:S05]  /*268d0*/  IMAD.WIDE R2, R19, 0x4, R2 ;  /* 0x0000000413027825 */ /* 0x001fca00078e0202 */
[----:B------:R-:W2:Y:S01]  /*268e0*/  LDG.E R9, desc[UR38][R2.64] ;  /* 0x0000002602097981 */ /* 0x000ea2000c1e1900 */
[----:B------:R-:W-:-:S03]  /*268f0*/  ISETP.NE.AND P0, PT, R11, RZ, PT ;  /* 0x000000ff0b00720c */ /* 0x000fc60003f05270 */
[----:B------:R-:W2:Y:S02]  /*26900*/  SHFL.IDX PT, R4, R4, R7, 0x1f ;  /* 0x00001f0704047589 */ /* 0x000ea400000e0000 */
[----:B--2---:R-:W-:-:S05]  /*26910*/  IMAD R8, R4, R9, RZ ;  /* 0x0000000904087224 */ /* 0x004fca00078e02ff */
[----:B------:R-:W-:-:S04]  /*26920*/  IABS R10, R8 ;  /* 0x00000008000a7213 */ /* 0x000fc80000000000 */
[----:B------:R-:W0:Y:S08]  /*26930*/  I2F.RP R12, R10 ;  /* 0x0000000a000c7306 */ /* 0x000e300000209400 */
[----:B0-----:R-:W0:Y:S02]  /*26940*/  MUFU.RCP R12, R12 ;  /* 0x0000000c000c7308 */ /* 0x001e240000001000 */
[----:B0-----:R-:W-:-:S06]  /*26950*/  VIADD R13, R12, 0xffffffe ;  /* 0x0ffffffe0c0d7836 */ /* 0x001fcc0000000000 */
[----:B------:R0:W1:Y:S01]  /*26960*/  F2I.FTZ.U32.TRUNC.NTZ R3, R13 ;  /* 0x0000000d00037305 */ /* 0x000062000021f000 */
[----:B------:R-:W-:Y:S05]  /*26970*/  @!P0 BRA `(.L_x_1518) ;  /* 0x0000000000088947 */ /* 0x000fea0003800000 */
[----:B------:R-:W-:-:S06]  /*26980*/  VIADD R16, R7, 0xffffffff ;  /* 0xffffffff07107836 */ /* 0x000fcc0000000000 */
[----:B------:R2:W3:Y:S02]  /*26990*/  SHFL.IDX PT, R16, R5, R16, 0x1f ;  /* 0x00001f1005107589 */ /* 0x0004e400000e0000 */
.L_x_1518:
[--C-:B-12---:R-:W-:Y:S02]  /*269a0*/  IMAD.MOV R5, RZ, RZ, -R3.reuse ;  /* 0x000000ffff057224 */ /* 0x106fe400078e0a03 */
[----:B---3--:R-:W-:Y:S01]  /*269b0*/  IMAD R16, R16, UR5, R6 ;  /* 0x0000000510107c24 */ /* 0x008fe2000f8e0206 */
[----:B------:R-:W-:Y:S01]  /*269c0*/  IABS R6, R8 ;  /* 0x0000000800067213 */ /* 0x000fe20000000000 */
[----:B------:R-:W-:Y:S02]  /*269d0*/  IMAD R5, R5, R10, RZ ;  /* 0x0000000a05057224 */ /* 0x000fe400078e02ff */
[----:B------:R-:W-:Y:S02]  /*269e0*/  IMAD.MOV.U32 R2, RZ, RZ, RZ ;  /* 0x000000ffff027224 */ /* 0x000fe400078e00ff */
[----:B------:R-:W-:Y:S02]  /*269f0*/  IMAD.MOV R6, RZ, RZ, -R6 ;  /* 0x000000ffff067224 */ /* 0x000fe400078e0a06 */
[----:B------:R-:W-:Y:S01]  /*26a00*/  IMAD.HI.U32 R2, R3, R5, R2 ;  /* 0x0000000503027227 */ /* 0x000fe200078e0002 */
[----:B------:R-:W-:-:S04]  /*26a10*/  IADD3 R5, -R16, UR6, RZ ;  /* 0x0000000610057c10 */ /* 0x000fc8000fffe1ff */
[----:B------:R-:W-:-:S05]  /*26a20*/  IABS R3, R5 ;  /* 0x0000000500037213 */ /* 0x000fca0000000000 */
        /* <DEDUP_REMOVED lines=16> */
[----:B------:R-:W-:-:S04]  /*26b30*/  VIADDMNMX R9, R10, UR5, R9, PT ;  /* 0x000000050a097c46 */ /* 0x000fc8000b800109 */
[-C--:B------:R-:W-:Y:S02]  /*26b40*/  IABS R7, R9.reuse ;  /* 0x0000000900077213 */ /* 0x080fe40000000000 */
[----:B------:R-:W-:Y:S02]  /*26b50*/  IABS R8, R9 ;  /* 0x0000000900087213 */ /* 0x000fe40000000000 */
[----:B------:R-:W1:Y:S03]  /*26b60*/  I2F.RP R10, R7 ;  /* 0x00000007000a7306 */ /* 0x000e660000209400 */
[----:B------:R-:W-:-:S05]  /*26b70*/  IMAD.MOV R8, RZ, RZ, -R8 ;  /* 0x000000ffff087224 */ /* 0x000fca00078e0a08 */
[----:B-1----:R-:W1:Y:S02]  /*26b80*/  MUFU.RCP R10, R10 ;  /* 0x0000000a000a7308 */ /* 0x002e640000001000 */
[----:B-1----:R-:W-:-:S06]  /*26b90*/  VIADD R3, R10, 0xffffffe ;  /* 0x0ffffffe0a037836 */ /* 0x002fcc0000000000 */
[----:B------:R-:W1:Y:S02]  /*26ba0*/  F2I.FTZ.U32.TRUNC.NTZ R3, R3 ;  /* 0x0000000300037305 */ /* 0x000e64000021f000 */
[----:B-1----:R-:W-:-:S04]  /*26bb0*/  IMAD.MOV R2, RZ, RZ, -R3 ;  /* 0x000000ffff027224 */ /* 0x002fc800078e0a03 */
[----:B------:R-:W-:Y:S02]  /*26bc0*/  IMAD R11, R2, R7, RZ ;  /* 0x00000007020b7224 */ /* 0x000fe400078e02ff */
[----:B------:R-:W-:-:S04]  /*26bd0*/  IMAD.MOV.U32 R2, RZ, RZ, RZ ;  /* 0x000000ffff027224 */ /* 0x000fc800078e00ff */
[----:B------:R-:W-:Y:S01]  /*26be0*/  IMAD.HI.U32 R2, R3, R11, R2 ;  /* 0x0000000b03027227 */ /* 0x000fe200078e0002 */
[----:B------:R-:W-:Y:S02]  /*26bf0*/  IABS R11, R5 ;  /* 0x00000005000b7213 */ /* 0x000fe40000000000 */
[C---:B------:R-:W-:Y:S01]  /*26c00*/  LOP3.LUT R3, R5.reuse, R9, RZ, 0x3c, !PT ;  /* 0x0000000905037212 */ /* 0x040fe200078e3cff */
[----:B------:R-:W-:Y:S02]  /*26c10*/  IMAD.IADD R5, R5, 0x1, R6 ;  /* 0x0000000105057824 */ /* 0x000fe400078e0206 */
[----:B------:R-:W-:Y:S01]  /*26c20*/  IMAD.HI.U32 R2, R2, R11, RZ ;  /* 0x0000000b02027227 */ /* 0x000fe200078e00ff */
[----:B------:R-:W-:-:S03]  /*26c30*/  ISETP.GE.AND P2, PT, R3, RZ, PT ;  /* 0x000000ff0300720c */ /* 0x000fc60003f46270 */
[----:B------:R-:W-:-:S05]  /*26c40*/  IMAD R8, R2, R8, R11 ;  /* 0x0000000802087224 */ /* 0x000fca00078e020b */
[----:B------:R-:W-:-:S13]  /*26c50*/  ISETP.GT.U32.AND P1, PT, R7, R8, PT ;  /* 0x000000080700720c */ /* 0x000fda0003f24070 */
[----:B------:R-:W-:Y:S02]  /*26c60*/  @!P1 IMAD.IADD R8, R8, 0x1, -R7 ;  /* 0x0000000108089824 */ /* 0x000fe400078e0a07 */
[----:B------:R-:W-:Y:S01]  /*26c70*/  @!P1 VIADD R2, R2, 0x1 ;  /* 0x0000000102029836 */ /* 0x000fe20000000000 */
[----:B------:R-:W-:Y:S02]  /*26c80*/  ISETP.NE.AND P1, PT, R9, RZ, PT ;  /* 0x000000ff0900720c */ /* 0x000fe40003f25270 */
[----:B------:R-:W-:-:S13]  /*26c90*/  ISETP.GE.U32.AND P0, PT, R8, R7, PT ;  /* 0x000000070800720c */ /* 0x000fda0003f06070 */
[----:B------:R-:W-:-:S04]  /*26ca0*/  @P0 VIADD R2, R2, 0x1 ;  /* 0x0000000102020836 */ /* 0x000fc80000000000 */
[----:B------:R-:W-:Y:S01]  /*26cb0*/  @!P2 IMAD.MOV R2, RZ, RZ, -R2 ;  /* 0x000000ffff02a224 */ /* 0x000fe200078e0a02 */
[----:B------:R-:W-:Y:S01]  /*26cc0*/  @!P1 LOP3.LUT R2, RZ, R9, RZ, 0x33, !PT ;  /* 0x00000009ff029212 */ /* 0x000fe200078e33ff */
[----:B------:R-:W-:-:S03]  /*26cd0*/  IMAD.MOV R9, RZ, RZ, -R9 ;  /* 0x000000ffff097224 */ /* 0x000fc600078e0a09 */
[----:B------:R-:W-:Y:S01]  /*26ce0*/  LOP3.LUT R17, RZ, R2, RZ, 0x33, !PT ;  /* 0x00000002ff117212 */ /* 0x000fe200078e33ff */
[----:B------:R-:W-:-:S04]  /*26cf0*/  IMAD R18, R2, R9, R5 ;  /* 0x0000000902127224 */ /* 0x000fc800078e0205 */
[----:B------:R-:W-:Y:S01]  /*26d00*/  IMAD.IADD R17, R4, 0x1, R17 ;  /* 0x0000000104117824 */ /* 0x000fe200078e0211 */
[----:B------:R-:W-:Y:S06]  /*26d10*/  BRA `(.L_x_1519) ;  /* 0x00000000000c7947 */ /* 0x000fec0003800000 */
.L_x_1514:
[----:B------:R-:W-:Y:S02]  /*26d20*/  IMAD.MOV.U32 R17, RZ, RZ, RZ ;  /* 0x000000ffff117224 */ /* 0x000fe400078e00ff */
[----:B------:R-:W-:Y:S02]  /*26d30*/  IMAD.U32 R16, RZ, RZ, UR6 ;  /* 0x00000006ff107e24 */ /* 0x000fe4000f8e00ff */
[----:B------:R-:W-:-:S07]  /*26d40*/  IMAD.MOV.U32 R18, RZ, RZ, RZ ;  /* 0x000000ffff127224 */ /* 0x000fce00078e00ff */
.L_x_1519:
[----:B------:R-:W-:-:S13]  /*26d50*/  ISETP.NE.AND P0, PT, R0, RZ, PT ;  /* 0x000000ff0000720c */ /* 0x000fda0003f05270 */
[----:B------:R-:W1:Y:S01]  /*26d60*/  @!P0 S2R R3, SR_CgaCtaId ;  /* 0x0000000000038919 */ /* 0x000e620000008800 */
[----:B------:R-:W-:-:S04]  /*26d70*/  @!P0 MOV R0, 0x400 ;  /* 0x0000040000008802 */ /* 0x000fc80000000f00 */
[----:B-1----:R-:W-:-:S05]  /*26d80*/  @!P0 LEA R0, R3, R0, 0x18 ;  /* 0x0000000003008211 */ /* 0x002fca00078ec0ff */
[----:B------:R2:W-:Y:S01]  /*26d90*/  @!P0 STS.128 [R0+0x288d0], R16 ;  /* 0x0288d01000008388 */ /* 0x0005e20000000c00 */
[----:B------:R-:W-:Y:S06]  /*26da0*/  BAR.ARV 0x5, 0x180 ;  /* 0x0146000000007b1d */ /* 0x000fec0000002000 */
.L_x_1512:
[----:B--2---:R-:W-:Y:S01]  /*26db0*/  IMAD.MOV.U32 R0, RZ, RZ, 0x1 ;  /* 0x00000001ff007424 */ /* 0x004fe200078e00ff */
[----:B------:R2:W-:Y:S01]  /*26dc0*/  STL [R1+0x8], RZ ;  /* 0x000008ff01007387 */ /* 0x0005e20000100800 */
[----:B------:R-:W-:Y:S02]  /*26dd0*/  ULDC UR4, c[0x0][0xc3c] ;  /* 0x00030f0000047ab9 */ /* 0x000fe40000000800 */
[----:B-1----:R-:W-:Y:S01]  /*26de0*/  ISETP.GE.AND P0, PT, R19, UR4, PT ;  /* 0x0000000413007c0c */ /* 0x002fe2000bf06270 */
[----:B------:R2:W-:Y:S04]  /*26df0*/  STL [R1+0x10], R0 ;  /* 0x0000100001007387 */ /* 0x0005e80000100800 */
[----:B------:R2:W-:Y:S08]  /*26e00*/  STL [R1+0x50], RZ ;  /* 0x000050ff01007387 */ /* 0x0005f00000100800 */
[----:B--2---:R-:W-:Y:S05]  /*26e10*/  @P0 BRA `(.L_x_1520) ;  /* 0x0000006000140947 */ /* 0x004fea0003800000 */
[----:B------:R-:W1:Y:S01]  /*26e20*/  S2R R8, SR_TID.X ;  /* 0x0000000000087919 */ /* 0x000e620000002100 */
[----:B------:R-:W2:Y:S01]  /*26e30*/  S2UR UR5, SR_CgaCtaId ;  /* 0x00000000000579c3 */ /* 0x000ea20000008800 */
[----:B------:R-:W-:Y:S01]  /*26e40*/  UMOV UR4, 0x400 ;  /* 0x0000040000047882 */ /* 0x000fe20000000000 */
[----:B------:R-:W-:Y:S01]  /*26e50*/  BSSY B7, `(.L_x_1520) ;  /* 0x0000601000077945 */ /* 0x000fe20003800000 */
[----:B------:R-:W-:Y:S01]  /*26e60*/  ULDC.64 UR42, c[0x0][0x198] ;  /* 0x00006600002a7ab9 */ /* 0x000fe20000000a00 */
[----:B------:R-:W-:Y:S02]  /*26e70*/  ULOP3.LUT UR37, UR36, 0x1, URZ, 0xfc, !UPT ;  /* 0x0000000124257892 */ /* 0x000fe4000f8efc3f */
[----:B------:R-:W-:Y:S01]  /*26e80*/  ULOP3.LUT UR41, UR36, 0x2, URZ, 0xfc, !UPT ;  /* 0x0000000224297892 */ /* 0x000fe2000f8efc3f */
[----:B------:R-:W-:Y:S01]  /*26e90*/  ULDC UR40, c[0x0][0xc] ;  /* 0x0000030000287ab9 */ /* 0x000fe20000000800 */
[----:B--2---:R-:W-:Y:S01]  /*26ea0*/  ULEA UR4, UR5, UR4, 0x18 ;  /* 0x0000000405047291 */ /* 0x004fe2000f8ec03f */
[C---:B-1----:R-:W-:Y:S01]  /*26eb0*/  LOP3.LUT R6, R8.reuse, 0x7f, RZ, 0xc0, !PT ;  /* 0x0000007f08067812 */ /* 0x042fe200078ec0ff */
[C---:B0-----:R-:W-:Y:S01]  /*26ec0*/  IMAD.SHL.U32 R2, R8.reuse, 0x80, RZ ;  /* 0x0000008008027824 */ /* 0x041fe200078e00ff */
[C---:B------:R-:W-:Y:S01]  /*26ed0*/  LOP3.LUT P0, RZ, R8.reuse, 0x4, RZ, 0xc0, !PT ;  /* 0x0000000408ff7812 */ /* 0x040fe2000780c0ff */
[----:B------:R-:W-:-:S02]  /*26ee0*/  IMAD.SHL.U32 R5, R8, 0x8, RZ ;  /* 0x0000000808057824 */ /* 0x000fc400078e00ff */
[----:B------:R-:W-:-:S05]  /*26ef0*/  IMAD.SHL.U32 R0, R6, 0x20, RZ ;  /* 0x0000002006007824 */ /* 0x000fca00078e00ff */
[----:B------:R-:W-:Y:S01]  /*26f00*/  LOP3.LUT R3, R0, 0xc00, RZ, 0xc0, !PT ;  /* 0x00000c0000037812 */ /* 0x000fe200078ec0ff */
[----:B------:R-:W-:-:S05]  /*26f10*/  IMAD.SHL.U32 R0, R8, 0x40, RZ ;  /* 0x0000004008007824 */ /* 0x000fca00078e00ff */
[--C-:B------:R-:W-:Y:S02]  /*26f20*/  LOP3.LUT R3, R3, 0x40, R0.reuse, 0xf8, !PT ;  /* 0x0000004003037812 */ /* 0x100fe400078ef800 */
[----:B------:R-:W-:Y:S02]  /*26f30*/  LOP3.LUT R4, R0, 0x180, RZ, 0xc0, !PT ;  /* 0x0000018000047812 */ /* 0x000fe400078ec0ff */
[----:B------:R-:W-:Y:S02]  /*26f40*/  LOP3.LUT R7, R3, 0x200, R0, 0xf8, !PT ;  /* 0x0000020003077812 */ /* 0x000fe400078ef800 */
[--C-:B------:R-:W-:Y:S02]  /*26f50*/  SHF.R.U32.HI R3, RZ, 0x1, R8.reuse ;  /* 0x00000001ff037819 */ /* 0x100fe40000011608 */
[----:B------:R-:W-:Y:S02]  /*26f60*/  LOP3.LUT R0, R2, 0x380, RZ, 0xc0, !PT ;  /* 0x0000038002007812 */ /* 0x000fe400078ec0ff */
[----:B------:R-:W-:-:S02]  /*26f70*/  LOP3.LUT R4, R4, 0x10, R8, 0xf8, !PT ;  /* 0x0000001004047812 */ /* 0x000fc400078ef808 */
[----:B------:R-:W-:Y:S01]  /*26f80*/  LOP3.LUT R3, R0, 0x30, R3, 0xf8, !PT ;  /* 0x0000003000037812 */ /* 0x000fe200078ef803 */
[----:B------:R-:W-:Y:S01]  /*26f90*/  IMAD.SHL.U32 R0, R8, 0x10, RZ ;  /* 0x0000001008007824 */ /* 0x000fe200078e00ff */
[----:B------:R-:W-:-:S04]  /*26fa0*/  LOP3.LUT R4, R4, 0x30, R5, 0x78, !PT ;  /* 0x0000003004047812 */ /* 0x000fc800078e7805 */
[----:B------:R-:W-:Y:S02]  /*26fb0*/  LOP3.LUT R3, R3, 0x70, R0, 0x78, !PT ;  /* 0x0000007003037812 */ /* 0x000fe400078e7800 */
[----:B------:R-:W-:Y:S02]  /*26fc0*/  LOP3.LUT R5, R7, R4, RZ, 0xfc, !PT ;  /* 0x0000000407057212 */ /* 0x000fe400078efcff */
[----:B------:R-:W-:Y:S01]  /*26fd0*/  LOP3.LUT R4, R3, 0xc00, R2, 0xf8, !PT ;  /* 0x00000c0003047812 */ /* 0x000fe200078ef802 */
[----:B------:R-:W-:Y:S01]  /*26fe0*/  IMAD.SHL.U32 R3, R8, 0x2, RZ ;  /* 0x0000000208037824 */ /* 0x000fe200078e00ff */
[----:B------:R-:W-:Y:S01]  /*26ff0*/  LOP3.LUT R2, R0, 0x3f0, RZ, 0xc0, !PT ;  /* 0x000003f000027812 */ /* 0x000fe200078ec0ff */
[----:B------:R0:W-:Y:S03]  /*27000*/  STL [R1+0x2c], R5 ;  /* 0x00002c0501007387 */ /* 0x0001e60000100800 */
[----:B------:R-:W-:Y:S01]  /*27010*/  LOP3.LUT R3, R2, 0x70, R3, 0x78, !PT ;  /* 0x0000007002037812 */ /* 0x000fe200078e7803 */
[----:B------:R-:W-:Y:S01]  /*27020*/  IMAD.SHL.U32 R2, R6, 0x10, RZ ;  /* 0x0000001006027824 */ /* 0x000fe200078e00ff */
[----:B------:R1:W-:Y:S04]  /*27030*/  STL [R1+0x34], R4 ;  /* 0x0000340401007387 */ /* 0x0003e80000100800 */
        /* <DEDUP_REMOVED lines=8> */
[----:B------:R0:W-:Y:S01]  /*270c0*/  STL [R1+0x4], R3 ;  /* 0x0000040301007387 */ /* 0x0001e20000100800 */
[----:B-1----:R-:W-:-:S03]  /*270d0*/  IMAD.MOV.U32 R4, RZ, RZ, 0x20 ;  /* 0x00000020ff047424 */ /* 0x002fc600078e00ff */
[----:B------:R0:W-:Y:S02]  /*270e0*/  STL [R1+0x44], R2 ;  /* 0x0000440201007387 */ /* 0x0001e40000100800 */
[----:B------:R-:W-:Y:S02]  /*270f0*/  SEL R4, R4, 0xffffffe0, !P0 ;  /* 0xffffffe004047807 */ /* 0x000fe40004000000 */
[----:B------:R0:W-:Y:S04]  /*27100*/  STL [R1+0x50], RZ ;  /* 0x000050ff01007387 */ /* 0x0001e80000100800 */
[----:B------:R0:W-:Y:S04]  /*27110*/  STL [R1+0x18], R0 ;  /* 0x0000180001007387 */ /* 0x0001e80000100800 */
[----:B------:R0:W-:Y:S04]  /*27120*/  STL [R1+0xc], RZ ;  /* 0x00000cff01007387 */ /* 0x0001e80000100800 */
[----:B------:R0:W-:Y:S04]  /*27130*/  STL [R1+0x8], RZ ;  /* 0x000008ff01007387 */ /* 0x0001e80000100800 */
[----:B------:R0:W-:Y:S02]  /*27140*/  STL [R1+0x10], R0 ;  /* 0x0000100001007387 */ /* 0x0001e40000100800 */
.L_x_1638:
[----:B------:R-:W-:Y:S05]  /*27150*/  YIELD ;  /* 0x0000000000007946 */ /* 0x000fea0003800000 */
[----:B------:R-:W-:Y:S01]  /*27160*/  ULDC.64 UR4, c[0x0][0xa28] ;  /* 0x00028a0000047ab9 */ /* 0x000fe20000000a00 */
[----:B-1----:R-:W-:Y:S02]  /*27170*/  CS2R R6, SRZ ;  /* 0x0000000000067805 */ /* 0x002fe4000001ff00 */
[----:B------:R-:W-:Y:S01]  /*27180*/  ISETP.NE.U32.AND P0, PT, RZ, UR4, PT ;  /* 0x00000004ff007c0c */ /* 0x000fe2000bf05070 */
[----:B------:R-:W1:Y:S01]  /*27190*/  LDC.64 R12, c[0x0][0xa00] ;  /* 0x00028000ff0c7b82 */ /* 0x000e620000000a00 */
[----:B------:R-:W-:Y:S01]  /*271a0*/  ULDC.64 UR6, c[0x0][0xa08] ;  /* 0x0002820000067ab9 */ /* 0x000fe20000000a00 */
[----:B------:R-:W-:Y:S01]  /*271b0*/  ULDC.64 UR8, c[0x0][0xa10] ;  /* 0x0002840000087ab9 */ /* 0x000fe20000000a00 */
[----:B------:R-:W-:Y:S01]  /*271c0*/  ISETP.NE.AND.EX P0, PT, RZ, UR5, PT, P0 ;  /* 0x00000005ff007c0c */ /* 0x000fe2000bf05300 */
[----:B------:R-:W-:-:S04]  /*271d0*/  ULDC.64 UR4, c[0x0][0xa18] ;  /* 0x0002860000047ab9 */ /* 0x000fc80000000a00 */
[----:B--2---:R-:W2:Y:S08]  /*271e0*/  LDC.64 R4, c[0x0][0xa08] ;  /* 0x00028200ff047b82 */ /* 0x004eb00000000a00 */
[----:B0-----:R-:W0:Y:S02]  /*271f0*/  @P0 LDC.64 R2, c[0x0][0xa28] ;  /* 0x00028a00ff020b82 */ /* 0x001e240000000a00 */
[----:B0-----:R-:W-:-:S05]  /*27200*/  @P0 IMAD.WIDE R2, R19, 0x4, R2 ;  /* 0x0000000413020825 */ /* 0x001fca00078e0202 */
[----:B------:R0:W5:Y:S01]  /*27210*/  @P0 LDG.E R6, desc[UR38][R2.64] ;  /* 0x0000002602060981 */ /* 0x000162000c1e1900 */
[----:B------:R-:W-:Y:S01]  /*27220*/  ISETP.NE.U32.AND P0, PT, RZ, UR4, PT ;  /* 0x00000004ff007c0c */ /* 0x000fe2000bf05070 */
[----:B-1----:R-:W-:Y:S01]  /*27230*/  IMAD.WIDE R12, R19, 0x4, R12 ;  /* 0x00000004130c7825 */ /* 0x002fe200078e020c */
[----:B------:R-:W-:Y:S02]  /*27240*/  ISETP.NE.U32.AND P2, PT, RZ, UR6, PT ;  /* 0x00000006ff007c0c */ /* 0x000fe4000bf45070 */
[----:B------:R-:W-:Y:S01]  /*27250*/  ISETP.NE.AND.EX P0, PT, RZ, UR5, PT, P0 ;  /* 0x00000005ff007c0c */ /* 0x000fe2000bf05300 */
[----:B------:R-:W-:Y:S01]  /*27260*/  ULDC.64 UR4, c[0x0][0xa00] ;  /* 0x0002800000047ab9 */ /* 0x000fe20000000a00 */
[----:B------:R-:W-:Y:S01]  /*27270*/  ISETP.NE.U32.AND P4, PT, RZ, UR8, PT ;  /* 0x00000008ff007c0c */ /* 0x000fe2000bf85070 */
[----:B------:R-:W-:Y:S01]  /*27280*/  IMAD.MOV.U32 R8, RZ, RZ, RZ ;  /* 0x000000ffff087224 */ /* 0x000fe200078e00ff */
[----:B------:R-:W-:Y:S01]  /*27290*/  ISETP.NE.U32.AND P1, PT, RZ, UR4, PT ;  /* 0x00000004ff007c0c */ /* 0x000fe2000bf25070 */
[----:B0-----:R-:W0:Y:S01]  /*272a0*/  LDC.64 R2, c[0x0][0xa10] ;  /* 0x00028400ff027b82 */ /* 0x001e220000000a00 */
[----:B---3--:R-:W-:-:S02]  /*272b0*/  IMAD.MOV.U32 R0, RZ, RZ, RZ ;  /* 0x000000ffff007224 */ /* 0x008fc400078e00ff */
[----:B------:R-:W-:Y:S01]  /*272c0*/  ISETP.NE.AND.EX P3, PT, RZ, UR5, PT, P1 ;  /* 0x00000005ff007c0c */ /* 0x000fe2000bf65310 */
[----:B--2---:R-:W-:-:S04]  /*272d0*/  IMAD.WIDE R4, R19, 0x4, R4 ;  /* 0x0000000413047825 */ /* 0x004fc800078e0204 */
[----:B------:R-:W1:Y:S01]  /*272e0*/  @P0 LDC.64 R10, c[0x0][0xa18] ;  /* 0x00028600ff0a0b82 */ /* 0x000e620000000a00 */
[----:B------:R-:W-:Y:S01]  /*272f0*/  ULDC UR4, c[0x0][0x288] ;  /* 0x0000a20000047ab9 */ /* 0x000fe20000000800 */
[----:B------:R-:W-:Y:S02]  /*27300*/  ISETP.NE.AND.EX P1, PT, RZ, UR7, PT, P2 ;  /* 0x00000007ff007c0c */ /* 0x000fe4000bf25320 */
[----:B------:R-:W-:-:S04]  /*27310*/  ISETP.NE.AND.EX P2, PT, RZ, UR9, PT, P4 ;  /* 0x00000009ff007c0c */ /* 0x000fc8000bf45340 */
[----:B------:R-:W2:Y:S07]  /*27320*/  @P3 LDG.E R7, desc[UR38][R12.64] ;  /* 0x000000260c073981 */ /* 0x000eae000c1e1900 */
[----:B------:R-:W5:Y:S01]  /*27330*/  @P1 LDG.E R8, desc[UR38][R4.64] ;  /* 0x0000002604081981 */ /* 0x000f62000c1e1900 */
[----:B0-----:R-:W-:-:S05]  /*27340*/  IMAD.WIDE R2, R19, 0x4, R2 ;  /* 0x0000000413027825 */ /* 0x001fca00078e0202 */
[----:B------:R-:W5:Y:S01]  /*27350*/  @P2 LDG.E R0, desc[UR38][R2.64] ;  /* 0x0000002602002981 */ /* 0x000f62000c1e1900 */
[----:B-1----:R-:W-:-:S03]  /*27360*/  @P0 IMAD.WIDE R10, R19, 0x4, R10 ;  /* 0x00000004130a0825 */ /* 0x002fc600078e020a */
        /* <DEDUP_REMOVED lines=11> */
[----:B0-----:R-:W-:Y:S01]  /*27420*/  IMAD.U32 R10, RZ, RZ, UR5 ;  /* 0x00000005ff0a7e24 */ /* 0x001fe2000f8e00ff */
[----:B--2---:R0:W-:Y:S01]  /*27430*/  STL [R1+0x38], R7 ;  /* 0x0000380701007387 */ /* 0x0041e20000100800 */
[----:B------:R-:W-:Y:S02]  /*27440*/  IMAD.MOV.U32 R11, RZ, RZ, R7 ;  /* 0x000000ffff0b7224 */ /* 0x000fe400078e0007 */
[----:B0-----:R-:W-:Y:S01]  /*27450*/  IMAD.U32 R7, RZ, RZ, UR4 ;  /* 0x00000004ff077e24 */ /* 0x001fe2000f8e00ff */
[----:B------:R-:W-:Y:S06]  /*27460*/  @P0 BRA `(.L_x_1521) ;  /* 0x0000000000140947 */ /* 0x000fec0003800000 */
[----:B------:R-:W-:Y:S05]  /*27470*/  @!P3 BRA `(.L_x_1521) ;  /* 0x000000000010b947 */ /* 0x000fea0003800000 */
[----:B------:R-:W2:Y:S04]  /*27480*/  LDG.E R9, desc[UR38][R12.64] ;  /* 0x000000260c097981 */ /* 0x000ea8000c1e1900 */
[----:B------:R-:W2:Y:S02]  /*27490*/  LDG.E R12, desc[UR38][R12.64+0x4] ;  /* 0x000004260c0c7981 */ /* 0x000ea4000c1e1900 */
[----:B--2---:R-:W-:-:S05]  /*274a0*/  IMAD.IADD R11, R12, 0x1, -R9 ;  /* 0x000000010c0b7824 */ /* 0x004fca00078e0a09 */
[----:B------:R0:W-:Y:S02]  /*274b0*/  STL [R1+0x38], R11 ;  /* 0x0000380b01007387 */ /* 0x0001e40000100800 */
.L_x_1521:
[----:B-----5:R-:W-:Y:S01]  /*274c0*/  IMAD.IADD R8, R8, 0x1, R6 ;  /* 0x0000000108087824 */ /* 0x020fe200078e0206 */
[----:B------:R-:W-:Y:S02]  /*274d0*/  ULDC.64 UR4, c[0x0][0xa20] ;  /* 0x0002880000047ab9 */ /* 0x000fe40000000a00 */
[----:B------:R-:W-:Y:S02]  /*274e0*/  ISETP.NE.U32.AND P0, PT, RZ, UR4, PT ;  /* 0x00000004ff007c0c */ /* 0x000fe4000bf05070 */
[----:B------:R1:W-:Y:S02]  /*274f0*/  STL [R1+0x28], R8 ;  /* 0x0000280801007387 */ /* 0x0003e40000100800 */
[----:B------:R-:W-:-:S13]  /*27500*/  ISETP.NE.AND.EX P0, PT, RZ, UR5, PT, P0 ;  /* 0x00000005ff007c0c */ /* 0x000fda000bf05300 */
[----:B-1----:R-:W-:Y:S05]  /*27510*/  @!P0 BRA `(.L_x_1522) ;  /* 0x0000000000108947 */ /* 0x002fea0003800000 */
[----:B------:R-:W1:Y:S02]  /*27520*/  LDC.64 R4, c[0x0][0xa20] ;  /* 0x00028800ff047b82 */ /* 0x000e640000000a00 */
[----:B-1----:R-:W-:-:S05]  /*27530*/  IMAD.WIDE R4, R19, 0x4, R4 ;  /* 0x0000000413047825 */ /* 0x002fca00078e0204 */
[----:B------:R1:W5:Y:S01]  /*27540*/  LDG.E R7, desc[UR38][R4.64] ;  /* 0x0000002604077981 */ /* 0x000362000c1e1900 */
[----:B------:R-:W-:Y:S05]  /*27550*/  BRA `(.L_x_1523) ;  /* 0x0000000000107947 */ /* 0x000fea0003800000 */
.L_x_1522:
[----:B------:R-:W-:Y:S05]  /*27560*/  @!P1 BRA `(.L_x_1523) ;  /* 0x00000000000c9947 */ /* 0x000fea0003800000 */
[----:B------:R-:W2:Y:S04]  /*27570*/  LDG.E R7, desc[UR38][R4.64] ;  /* 0x0000002604077981 */ /* 0x000ea8000c1e1900 */
[----:B------:R-:W2:Y:S02]  /*27580*/  LDG.E R4, desc[UR38][R4.64+0x4] ;  /* 0x0000042604047981 */ /* 0x000ea4000c1e1900 */
[----:B--2---:R-:W-:-:S07]  /*27590*/  IMAD.IADD R7, R4, 0x1, -R7 ;  /* 0x0000000104077824 */ /* 0x004fce00078e0a07 */
.L_x_1523:
[----:B-1----:R-:W2:Y:S04]  /*275a0*/  @P2 LDG.E R4, desc[UR38][R2.64] ;  /* 0x0000002602042981 */ /* 0x002ea8000c1e1900 */
[----:B------:R1:W2:Y:S01]  /*275b0*/  @P2 LDG.E R2, desc[UR38][R2.64+0x4] ;  /* 0x0000042602022981 */ /* 0x0002a2000c1e1900 */
[----:B------:R-:W-:Y:S02]  /*275c0*/  IMAD.SHL.U32 R12, R17, 0x80, RZ ;  /* 0x00000080110c7824 */ /* 0x000fe400078e00ff */
[----:B-----5:R-:W-:-:S03]  /*275d0*/  IMAD.IADD R9, R7, 0x1, -R6 ;  /* 0x0000000107097824 */ /* 0x020fc600078e0a06 */
[----:B------:R3:W-:Y:S01]  /*275e0*/  STL [R1+0x14], R12 ;  /* 0x0000140c01007387 */ /* 0x0007e20000100800 */
[----:B-1----:R-:W1:Y:S02]  /*275f0*/  LDC R3, c[0x0][0x448] ;  /* 0x00011200ff037b82 */ /* 0x002e640000000800 */
[----:B-1----:R-:W-:-:S13]  /*27600*/  ISETP.NE.AND P1, PT, R3, 0x1, PT ;  /* 0x000000010300780c */ /* 0x002fda0003f25270 */
[----:B------:R-:W1:Y:S08]  /*27610*/  @P1 LDC R3, c[0x0][0x44c] ;  /* 0x00011300ff031b82 */ /* 0x000e700000000800 */
[----:B------:R-:W4:Y:S01]  /*27620*/  @P1 LDC R5, c[0x0][0x450] ;  /* 0x00011400ff051b82 */ /* 0x000f220000000800 */
[----:B--2---:R-:W-:Y:S02]  /*27630*/  @P2 IMAD.IADD R10, R2, 0x1, -R4 ;  /* 0x00000001020a2824 */ /* 0x004fe400078e0a04 */
[----:B------:R-:W-:-:S02]  /*27640*/  VIADD R2, R12, 0x7f ;  /* 0x0000007f0c027836 */ /* 0x000fc40000000000 */
[----:B------:R-:W-:Y:S02]  /*27650*/  IMAD.IADD R7, R9, 0x1, R10 ;  /* 0x0000000109077824 */ /* 0x000fe400078e020a */
[----:B-1----:R-:W-:-:S03]  /*27660*/  @P1 IMAD.HI.U32 R3, R2, R3, RZ ;  /* 0x0000000302031227 */ /* 0x002fc600078e00ff */
[C---:B------:R-:W-:Y:S01]  /*27670*/  IADD3 R17, R7.reuse, 0x1, -R11 ;  /* 0x0000000107117810 */ /* 0x040fe20007ffe80b */
[----:B------:R-:W-:Y:S01]  /*27680*/  IMAD.MOV.U32 R6, RZ, RZ, R2 ;  /* 0x000000ffff067224 */ /* 0x000fe200078e0002 */
[----:B----4-:R-:W-:Y:S01]  /*27690*/  @P1 SHF.R.U32.HI R6, RZ, R5, R3 ;  /* 0x00000005ff061219 */ /* 0x010fe20000011603 */
[----:B------:R-:W-:-:S04]  /*276a0*/  VIADD R2, R7, 0xbf ;  /* 0x000000bf07027836 */ /* 0x000fc80000000000 */
[----:B------:R-:W-:-:S04]  /*276b0*/  IMAD.HI R2, R2, 0x2aaaaaab, RZ ;  /* 0x2aaaaaab02027827 */ /* 0x000fc800078e02ff */
[----:B------:R-:W-:Y:S01]  /*276c0*/  IMAD.IADD R6, R17, 0x1, R6 ;  /* 0x0000000111067824 */ /* 0x000fe200078e0206 */
[----:B------:R-:W-:-:S04]  /*276d0*/  SHF.R.U32.HI R21, RZ, 0x1f, R2 ;  /* 0x0000001fff157819 */ /* 0x000fc80000011602 */
[----:B------:R-:W-:Y:S02]  /*276e0*/  LEA.HI.SX32 R21, R2, R21, 0x1b ;  /* 0x0000001502157211 */ /* 0x000fe400078fdaff */
[----:B------:R-:W1:Y:S02]  /*276f0*/  LDC.64 R2, c[0x0][0x9e0] ;  /* 0x00027800ff027b82 */ /* 0x000e640000000a00 */
[----:B-1----:R-:W-:Y:S01]  /*27700*/  ISETP.GE.AND P3, PT, R3, 0x1, PT ;  /* 0x000000010300780c */ /* 0x002fe20003f66270 */
[----:B------:R-:W-:-:S12]  /*27710*/  IMAD.IADD R8, R6, 0x1, R2 ;  /* 0x0000000106087824 */ /* 0x000fd800078e0202 */
[----:B---3--:R-:W-:Y:S05]  /*27720*/  @!P3 BRA `(.L_x_1524) ;  /* 0x000000000048b947 */ /* 0x008fea0003800000 */
[C---:B------:R-:W-:Y:S01]  /*27730*/  ISETP.GT.AND P0, PT, R6.reuse, RZ, PT ;  /* 0x000000ff0600720c */ /* 0x040fe20003f04270 */
[----:B------:R-:W-:Y:S01]  /*27740*/  BSSY B0, `(.L_x_1525) ;  /* 0x000000e000007945 */ /* 0x000fe20003800000 */
[----:B------:R-:W-:-:S11]  /*27750*/  VIADD R2, R6, 0xffffffff ;  /* 0xffffffff06027836 */ /* 0x000fd60000000000 */
[----:B------:R-:W-:Y:S05]  /*27760*/  @P0 BRA `(.L_x_1526) ;  /* 0x00000000001c0947 */ /* 0x000fea0003800000 */
[----:B------:R-:W-:Y:S01]  /*27770*/  ISETP.NE.AND P0, PT, R3, 0x1, PT ;  /* 0x000000010300780c */ /* 0x000fe20003f05270 */
[----:B------:R-:W-:-:S12]  /*27780*/  IMAD.MOV R2, RZ, RZ, -R6 ;  /* 0x000000ffff027224 */ /* 0x000fd800078e0a06 */
[----:B------:R-:W1:Y:S02]  /*27790*/  @P0 LDC.64 R4, c[0x0][0x9e8] ;  /* 0x00027a00ff040b82 */ /* 0x000e640000000a00 */
[----:B-1----:R-:W-:-:S05]  /*277a0*/  @P0 IMAD.HI.U32 R4, R2, R4, RZ ;  /* 0x0000000402040227 */ /* 0x002fca00078e00ff */
[----:B------:R-:W-:-:S04]  /*277b0*/  @P0 SHF.R.U32.HI R2, RZ, R5, R4 ;  /* 0x00000005ff020219 */ /* 0x000fc80000011604 */
[----:B------:R-:W-:Y:S01]  /*277c0*/  LOP3.LUT R2, RZ, R2, RZ, 0x33, !PT ;  /* 0x00000002ff027212 */ /* 0x000fe200078e33ff */
[----:B------:R-:W-:Y:S06]  /*277d0*/  BRA `(.L_x_1527) ;  /* 0x0000000000107947 */ /* 0x000fec0003800000 */
.L_x_1526:
[----:B------:R-:W-:-:S13]  /*277e0*/  ISETP.NE.AND P0, PT, R3, 0x1, PT ;  /* 0x000000010300780c */ /* 0x000fda0003f05270 */
[----:B------:R-:W1:Y:S02]  /*277f0*/  @P0 LDC.64 R4, c[0x0][0x9e8] ;  /* 0x00027a00ff040b82 */ /* 0x000e640000000a00 */
[----:B-1----:R-:W-:-:S05]  /*27800*/  @P0 IMAD.HI.U32 R4, R2, R4, RZ ;  /* 0x0000000402040227 */ /* 0x002fca00078e00ff */
[----:B------:R-:W-:-:S07]  /*27810*/  @P0 SHF.R.U32.HI R2, RZ, R5, R4 ;  /* 0x00000005ff020219 */ /* 0x000fce0000011604 */
.L_x_1527:
[----:B------:R-:W-:Y:S05]  /*27820*/  BSYNC B0 ;  /* 0x0000000000007941 */ /* 0x000fea0003800000 */
.L_x_1525:
[----:B------:R-:W-:-:S05]  /*27830*/  IMAD R2, R2, R3, R3 ;  /* 0x0000000302027224 */ /* 0x000fca00078e0203 */
[----:B------:R-:W-:-:S07]  /*27840*/  VIMNMX R8, R8, R2, PT ;  /* 0x0000000208087248 */ /* 0x000fce0003fe0100 */
.L_x_1524:
[----:B------:R-:W1:Y:S01]  /*27850*/  @P1 LDC R4, c[0x0][0x44c] ;  /* 0x00011300ff041b82 */ /* 0x000e620000000800 */
[----:B------:R-:W-:Y:S01]  /*27860*/  IMAD.MOV.U32 R2, RZ, RZ, R12 ;  /* 0x000000ffff027224 */ /* 0x000fe200078e000c */
[----:B------:R-:W-:Y:S01]  /*27870*/  ULDC UR4, c[0x0][0x9dc] ;  /* 0x0002770000047ab9 */ /* 0x000fe20000000800 */
[----:B------:R-:W-:-:S05]  /*27880*/  IMAD.IADD R20, R7, 0x1, -R11 ;  /* 0x0000000107147824 */ /* 0x000fca00078e0a0b */
[----:B------:R-:W2:Y:S01]  /*27890*/  @P1 LDC R5, c[0x0][0x450] ;  /* 0x00011400ff051b82 */ /* 0x000ea20000000800 */
[----:B-1----:R-:W-:-:S05]  /*278a0*/  @P1 IMAD.HI.U32 R4, R12, R4, RZ ;  /* 0x000000040c041227 */ /* 0x002fca00078e00ff */
[----:B--2---:R-:W-:-:S05]  /*278b0*/  @P1 SHF.R.U32.HI R2, RZ, R5, R4 ;  /* 0x00000005ff021219 */ /* 0x004fca0000011604 */
        /* <DEDUP_REMOVED lines=13> */
.L_x_1530:
[----:B------:R-:W-:-:S13]  /*27990*/  ISETP.NE.AND P0, PT, R3, 0x1, PT ;  /* 0x000000010300780c */ /* 0x000fda0003f05270 */
[----:B------:R-:W1:Y:S02]  /*279a0*/  @P0 LDC.64 R4, c[0x0][0x9e8] ;  /* 0x00027a00ff040b82 */ /* 0x000e640000000a00 */
[----:B-1----:R-:W-:-:S05]  /*279b0*/  @P0 IMAD.HI.U32 R4, R2, R4, RZ ;  /* 0x0000000402040227 */ /* 0x002fca00078e00ff */
[----:B------:R-:W-:-:S07]  /*279c0*/  @P0 SHF.R.U32.HI R2, RZ, R5, R4 ;  /* 0x00000005ff020219 */ /* 0x000fce0000011604 */
.L_x_1531:
[----:B------:R-:W-:Y:S05]  /*279d0*/  BSYNC B0 ;  /* 0x0000000000007941 */ /* 0x000fea0003800000 */
.L_x_1529:
[----:B------:R-:W-:-:S05]  /*279e0*/  IMAD R2, R2, R3, RZ ;  /* 0x0000000302027224 */ /* 0x000fca00078e02ff */
[----:B------:R-:W-:-:S07]  /*279f0*/  VIMNMX R6, R6, R2, !PT ;  /* 0x0000000206067248 */ /* 0x000fce0007fe0100 */
.L_x_1528:
[----:B------:R-:W-:Y:S01]  /*27a00*/  VIADD R8, R8, 0xbf ;  /* 0x000000bf08087836 */ /* 0x000fe20000000000 */
[----:B------:R-:W-:Y:S01]  /*27a10*/  BSSY B0, `(.L_x_1532) ;  /* 0x00000f0000007945 */ /* 0x000fe20003800000 */
        /* <DEDUP_REMOVED lines=11> */
[----:B------:R-:W-:-:S03]  /*27ad0*/  VIMNMX R10, R9, R10, PT ;  /* 0x0000000a090a7248 */ /* 0x000fc60003fe0100 */
[----:B------:R-:W-:Y:S01]  /*27ae0*/  IMAD.WIDE.U32 R4, R2, -0x55555555, RZ ;  /* 0xaaaaaaab02047825 */ /* 0x000fe200078e00ff */
[----:B------:R-:W-:-:S04]  /*27af0*/  ISETP.GT.AND P0, PT, R10, R2, PT ;  /* 0x000000020a00720c */ /* 0x000fc80003f04270 */
[----:B------:R-:W-:-:S05]  /*27b00*/  SHF.R.U32.HI R3, RZ, 0x7, R5 ;  /* 0x00000007ff037819 */ /* 0x000fca0000011605 */
[----:B------:R-:W-:-:S04]  /*27b10*/  IMAD.MOV.U32 R8, RZ, RZ, R3 ;  /* 0x000000ffff087224 */ /* 0x000fc800078e0003 */
[----:B------:R-:W-:-:S04]  /*27b20*/  @P0 VIADD R2, R10, 0xbf ;  /* 0x000000bf0a020836 */ /* 0x000fc80000000000 */
[----:B------:R-:W-:-:S05]  /*27b30*/  @P0 IMAD.HI R2, R2, 0x2aaaaaab, RZ ;  /* 0x2aaaaaab02020827 */ /* 0x000fca00078e02ff */
        /* <DEDUP_REMOVED lines=8> */
[----:B------:R-:W1:Y:S02]  /*27bc0*/  S2R R4, SR_TID.X ;  /* 0x0000000000047919 */ /* 0x000e640000002100 */
[----:B-1----:R-:W-:-:S04]  /*27bd0*/  SHF.R.U32.HI R4, RZ, 0x5, R4 ;  /* 0x00000005ff047819 */ /* 0x002fc80000011604 */
[----:B------:R-:W-:-:S05]  /*27be0*/  LOP3.LUT R4, R4, 0x3, RZ, 0xc0, !PT ;  /* 0x0000000304047812 */ /* 0x000fca00078ec0ff */
[----:B------:R1:W2:Y:S02]  /*27bf0*/  SHFL.IDX PT, R14, R4, RZ, 0x1f ;  /* 0x00001fff040e7589 */ /* 0x0002a400000e0000 */
.L_x_1734:
[----:B--2---:R-:W-:Y:S02]  /*27c00*/  ISETP.NE.AND P0, PT, R14, RZ, PT ;  /* 0x000000ff0e00720c */ /* 0x004fe40003f05270 */
[----:B------:R-:W-:-:S11]  /*27c10*/  PLOP3.LUT P6, PT, PT, PT, PT, 0x8, 0x0 ;  /* 0x000000000000781c */ /* 0x000fd60003fce170 */
[----:B------:R-:W-:Y:S05]  /*27c20*/  @P0 BRA `(.L_x_1535) ;  /* 0x00000000000c0947 */ /* 0x000fea0003800000 */
[----:B------:R-:W-:-:S03]  /*27c30*/  UMOV UR4, 0xffffffff ;  /* 0xffffffff00047882 */ /* 0x000fc60000000000 */
[----:B------:R-:W-:Y:S05]  /*27c40*/  BRA.DIV UR4, `(.L_x_1536) ;  /* 0x0000007a04307947 */ /* 0x000fea000b800000 */
[----:B------:R-:W-:-:S13]  /*27c50*/  ELECT P6, URZ, PT ;  /* 0x00000000003f782f */ /* 0x000fda00038c0000 */
.L_x_1535:
[----:B-1----:R-:W2:Y:S04]  /*27c60*/  LDL R4, [R1+0x50] ;  /* 0x0000500001047983 */ /* 0x002ea80000100800 */
[----:B------:R-:W3:Y:S01]  /*27c70*/  LDL R6, [R1+0x4] ;  /* 0x0000040001067983 */ /* 0x000ee20000100800 */
[----:B------:R-:W-:Y:S01]  /*27c80*/  BSSY B1, `(.L_x_1537) ;  /* 0x0000008000017945 */ /* 0x000fe20003800000 */
[----:B--2---:R-:W-:-:S05]  /*27c90*/  VIADD R4, R4, 0x1 ;  /* 0x0000000104047836 */ /* 0x004fca0000000000 */
[----:B------:R-:W-:-:S04]  /*27ca0*/  LEA.HI R5, R4, R4, RZ, 0x1 ;  /* 0x0000000404057211 */ /* 0x000fc800078f08ff */
[----:B------:R-:W-:-:S05]  /*27cb0*/  LOP3.LUT R5, R5, 0xfffffffe, RZ, 0xc0, !PT ;  /* 0xfffffffe05057812 */ /* 0x000fca00078ec0ff */
[----:B------:R-:W-:-:S05]  /*27cc0*/  IMAD.IADD R4, R4, 0x1, -R5 ;  /* 0x0000000104047824 */ /* 0x000fca00078e0a05 */
[----:B------:R-:W-:-:S04]  /*27cd0*/  SHF.L.U32 R4, R4, 0x1f, RZ ;  /* 0x0000001f04047819 */ /* 0x000fc800000006ff */
[----:B---3--:R-:W1:Y:S02]  /*27ce0*/  SYNCS.PHASECHK.TRANS64.TRYWAIT P0, [R6+URZ+0x28820], R4 ;  /* 0x02882004060075a7 */ /* 0x008e64000800017f */
[----:B-1----:R-:W-:Y:S05]  /*27cf0*/  @!P0 BRA `(.L_x_1538) ;  /* 0x0000007800248947 */ /* 0x002fea0003800000 */
.L_x_1737:
[----:B------:R-:W-:Y:S05]  /*27d00*/  BSYNC B1 ;  /* 0x0000000000017941 */ /* 0x000fea0003800000 */
.L_x_1537:
[----:B------:R-:W-:Y:S04]  /*27d10*/  BSSY B1, `(.L_x_1539) ;  /* 0x0000053000017945 */ /* 0x000fe80003800000 */
[----:B------:R-:W-:Y:S05]  /*27d20*/  @!P6 BRA `(.L_x_1540) ;  /* 0x000000040044e947 */ /* 0x000fea0003800000 */
[----:B------:R-:W2:Y:S04]  /*27d30*/  LDL R6, [R1+0x4] ;  /* 0x0000040001067983 */ /* 0x000ea80000100800 */
[----:B------:R-:W3:Y:S01]  /*27d40*/  LDL R7, [R1+0xc] ;  /* 0x00000c0001077983 */ /* 0x000ee20000100800 */
[----:B-1----:R-:W1:Y:S01]  /*27d50*/  S2R R5, SR_TID.X ;  /* 0x0000000000057919 */ /* 0x002e620000002100 */
[----:B--2---:R-:W-:Y:S02]  /*27d60*/  IMAD.MOV.U32 R9, RZ, RZ, R6 ;  /* 0x000000ffff097224 */ /* 0x004fe400078e0006 */
[----:B------:R-:W2:Y:S02]  /*27d70*/  LDL R6, [R1+0x18] ;  /* 0x0000180001067983 */ /* 0x000ea40000100800 */
[----:B---3--:R-:W-:Y:S01]  /*27d80*/  IMAD R7, R7, 0x8, R9 ;  /* 0x0000000807077824 */ /* 0x008fe200078e0209 */
[----:B-1----:R-:W-:Y:S01]  /*27d90*/  LOP3.LUT R5, R5, 0x7f, RZ, 0xc0, !PT ;  /* 0x0000007f05057812 */ /* 0x002fe200078ec0ff */
[----:B------:R-:W-:Y:S03]  /*27da0*/  BSSY B2, `(.L_x_1541) ;  /* 0x0000005000027945 */ /* 0x000fe60003800000 */
[----:B------:R-:W-:-:S02]  /*27db0*/  ISETP.NE.AND P1, PT, R5, RZ, PT ;  /* 0x000000ff0500720c */ /* 0x000fc40003f25270 */
[----:B--2---:R-:W-:-:S04]  /*27dc0*/  SHF.L.U32 R9, R6, 0x1f, RZ ;  /* 0x0000001f06097819 */ /* 0x004fc800000006ff */
[----:B------:R-:W1:Y:S02]  /*27dd0*/  SYNCS.PHASECHK.TRANS64.TRYWAIT P0, [R7+URZ+0x288a0], R9 ;  /* 0x0288a009070075a7 */ /* 0x000e64000800017f */
[----:B-1----:R-:W-:Y:S05]  /*27de0*/  @!P0 BRA `(.L_x_1542) ;  /* 0x0000007800008947 */ /* 0x002fea0003800000 */
.L_x_1738:
[----:B------:R-:W-:Y:S05]  /*27df0*/  BSYNC B2 ;  /* 0x0000000000027941 */ /* 0x000fea0003800000 */
.L_x_1541:
        /* <DEDUP_REMOVED lines=9> */
.L_x_1544:
[----:B------:R-:W-:Y:S05]  /*27e90*/  BSYNC B2 ;  /* 0x0000000000027941 */ /* 0x000fea0003800000 */
.L_x_1543:
[----:B------:R-:W2:Y:S04]  /*27ea0*/  LDL R6, [R1+0x4] ;  /* 0x0000040001067983 */ /* 0x000ea80000100800 */
[----:B------:R-:W2:Y:S01]  /*27eb0*/  LDL R5, [R1+0xc] ;  /* 0x00000c0001057983 */ /* 0x000ea20000100800 */
[----:B0-----:R-:W-:Y:S01]  /*27ec0*/  IMAD.MOV.U32 R11, RZ, RZ, RZ ;  /* 0x000000ffff0b7224 */ /* 0x001fe200078e00ff */
        /* <DEDUP_REMOVED lines=9> */
[----:B------:R-:W-:Y:S02]  /*27f60*/  VIADD R5, R7, 0x28890 ;  /* 0x0002889007057836 */ /* 0x000fe40000000000 */
[----:B------:R-:W-:-:S07]  /*27f70*/  VIADD R6, R10, 0x1c400 ;  /* 0x0001c4000a067836 */ /* 0x000fce0000000000 */
.L_x_1545:
        /* <DEDUP_REMOVED lines=9> */
[----:B0-----:R-:W-:Y:S05]  /*28010*/  @P0 BRA.U.ANY `(.L_x_1545) ;  /* 0xfffffffd00d80947 */ /* 0x001fea000393ffff */
[----:B------:R-:W0:Y:S01]  /*28020*/  SYNCS.PHASECHK.TRANS64.TRYWAIT P0, [R7+URZ+0x288c0], R9 ;  /* 0x0288c009070075a7 */ /* 0x000e22000800017f */
[----:B------:R-:W-:Y:S04]  /*28030*/  BSSY B2, `(.L_x_1546) ;  /* 0x0000002000027945 */ /* 0x000fe80003800000 */
[----:B0-----:R-:W-:Y:S05]  /*28040*/  @!P0 BRA `(.L_x_1547) ;  /* 0x00000074007c8947 */ /* 0x001fea0003800000 */
.L_x_1739:
[----:B------:R-:W-:Y:S05]  /*28050*/  BSYNC B2 ;  /* 0x0000000000027941 */ /* 0x000fea0003800000 */
.L_x_1546:
        /* <DEDUP_REMOVED lines=11> */
.L_x_1549:
[----:B------:R-:W-:Y:S05]  /*28110*/  BSYNC B2 ;  /* 0x0000000000027941 */ /* 0x000fea0003800000 */
.L_x_1548:
        /* <DEDUP_REMOVED lines=8> */
.L_x_1550:
        /* <DEDUP_REMOVED lines=9> */
[----:B--2---:R-:W-:Y:S05]  /*28230*/  @P0 BRA.U.ANY `(.L_x_1550) ;  /* 0xfffffffd00d80947 */ /* 0x004fea000393ffff */
.L_x_1540:
[----:B------:R-:W-:Y:S05]  /*28240*/  BSYNC B1 ;  /* 0x0000000000017941 */ /* 0x000fea0003800000 */
.L_x_1539:
[----:B------:R-:W2:Y:S04]  /*28250*/  LDL.LU R6, [R1+0xc] ;  /* 0x00000c0001067983 */ /* 0x000ea80000300800 */
[----:B------:R-:W3:Y:S01]  /*28260*/  LDL.LU R9, [R1+0x18] ;  /* 0x0000180001097983 */ /* 0x000ee20000300800 */
[----:B-1----:R-:W-:Y:S01]  /*28270*/  VIADD R4, R8, 0xfffffffe ;  /* 0xfffffffe08047836 */ /* 0x002fe20000000000 */
        /* <DEDUP_REMOVED lines=10> */
.L_x_1563:
[----:B------:R-:W-:Y:S05]  /*28320*/  YIELD ;  /* 0x0000000000007946 */ /* 0x000fea0003800000 */
[----:B------:R-:W-:Y:S04]  /*28330*/  BSSY B1, `(.L_x_1551) ;  /* 0x0000051000017945 */ /* 0x000fe80003800000 */
[----:B--2---:R-:W-:Y:S05]  /*28340*/  @!P6 BRA `(.L_x_1552) ;  /* 0x00000004003ce947 */ /* 0x004fea0003800000 */
[----:B------:R-:W2:Y:S04]  /*28350*/  LDL R8, [R1+0x4] ;  /* 0x0000040001087983 */ /* 0x000ea80000100800 */
[----:B-1----:R-:W2:Y:S04]  /*28360*/  LDL R5, [R1+0xc] ;  /* 0x00000c0001057983 */ /* 0x002ea80000100800 */
[----:B------:R-:W3:Y:S01]  /*28370*/  LDL R6, [R1+0x18] ;  /* 0x0000180001067983 */ /* 0x000ee20000100800 */
[----:B------:R-:W1:Y:S01]  /*28380*/  S2R R7, SR_TID.X ;  /* 0x0000000000077919 */ /* 0x000e620000002100 */
[----:B------:R-:W-:Y:S01]  /*28390*/  BSSY B2, `(.L_x_1553) ;  /* 0x0000007000027945 */ /* 0x000fe20003800000 */
[----:B-1----:R-:W-:-:S04]  /*283a0*/  LOP3.LUT R7, R7, 0x7f, RZ, 0xc0, !PT ;  /* 0x0000007f07077812 */ /* 0x002fc800078ec0ff */
[----:B------:R-:W-:Y:S01]  /*283b0*/  ISETP.NE.AND P2, PT, R7, RZ, PT ;  /* 0x000000ff0700720c */ /* 0x000fe20003f45270 */
[----:B--2---:R-:W-:Y:S01]  /*283c0*/  IMAD R5, R5, 0x8, R8 ;  /* 0x0000000805057824 */ /* 0x004fe200078e0208 */
[----:B---3--:R-:W-:-:S04]  /*283d0*/  SHF.L.U32 R6, R6, 0x1f, RZ ;  /* 0x0000001f06067819 */ /* 0x008fc800000006ff */
[----:B------:R-:W1:Y:S02]  /*283e0*/  SYNCS.PHASECHK.TRANS64.TRYWAIT P1, [R5+URZ+0x288a0], R6 ;  /* 0x0288a006050075a7 */ /* 0x000e64000802017f */
[----:B-1----:R-:W-:Y:S05]  /*283f0*/  @!P1 BRA `(.L_x_1554) ;  /* 0x0000007000a49947 */ /* 0x002fea0003800000 */
.L_x_1740:
[----:B------:R-:W-:Y:S05]  /*28400*/  BSYNC B2 ;  /* 0x0000000000027941 */ /* 0x000fea0003800000 */
.L_x_1553:
        /* <DEDUP_REMOVED lines=9> */
.L_x_1556:
[----:B------:R-:W-:Y:S05]  /*284a0*/  BSYNC B2 ;  /* 0x0000000000027941 */ /* 0x000fea0003800000 */
.L_x_1555:
[----:B------:R-:W2:Y:S04]  /*284b0*/  LDL R8, [R1+0x4] ;  /* 0x0000040001087983 */ /* 0x000ea80000100800 */
[----:B------:R-:W2:Y:S01]  /*284c0*/  LDL R7, [R1+0xc] ;  /* 0x00000c0001077983 */ /* 0x000ea20000100800 */
[----:B0-----:R-:W-:Y:S01]  /*284d0*/  IMAD.MOV.U32 R11, RZ, RZ, RZ ;  /* 0x000000ffff0b7224 */ /* 0x001fe200078e00ff */
        /* <DEDUP_REMOVED lines=8> */
[----:B------:R-:W-:Y:S02]  /*28560*/  IMAD R8, R4, 0xc0, R0 ;  /* 0x000000c004087824 */ /* 0x000fe400078e0200 */
[----:B------:R-:W-:-:S08]  /*28570*/  VIADD R10, R7, 0x1c400 ;  /* 0x0001c400070a7836 */ /* 0x000fd00000000000 */
.L_x_1557:
        /* <DEDUP_REMOVED lines=13> */
.L_x_1741:
[----:B------:R-:W-:Y:S05]  /*28650*/  BSYNC B2 ;  /* 0x0000000000027941 */ /* 0x000fea0003800000 */
.L_x_1558:
        /* <DEDUP_REMOVED lines=11> */
.L_x_1561:
[----:B------:R-:W-:Y:S05]  /*28710*/  BSYNC B2 ;  /* 0x0000000000027941 */ /* 0x000fea0003800000 */
.L_x_1560:
        /* <DEDUP_REMOVED lines=8> */
.L_x_1562:
        /* <DEDUP_REMOVED lines=10> */
.L_x_1552:
[----:B------:R-:W-:Y:S05]  /*28840*/  BSYNC B1 ;  /* 0x0000000000017941 */ /* 0x000fea0003800000 */
.L_x_1551:
[----:B------:R-:W2:Y:S04]  /*28850*/  LDL.LU R6, [R1+0xc] ;  /* 0x00000c0001067983 */ /* 0x000ea80000300800 */
[----:B-1----:R-:W3:Y:S01]  /*28860*/  LDL.LU R9, [R1+0x18] ;  /* 0x0000180001097983 */ /* 0x002ee20000300800 */
        /* <DEDUP_REMOVED lines=10> */
.L_x_1533:
[----:B------:R-:W-:Y:S05]  /*28910*/  BSYNC B0 ;  /* 0x0000000000007941 */ /* 0x000fea0003800000 */
.L_x_1532:
[----:B------:R-:W3:Y:S01]  /*28920*/  LDL R8, [R1+0x14] ;  /* 0x0000140001087983 */ /* 0x000ee20000100800 */
[----:B------:R-:W4:Y:S01]  /*28930*/  LDC R0, c[0x0][0x448] ;  /* 0x00011200ff007b82 */ /* 0x000f220000000800 */
[----:B------:R-:W-:Y:S07]  /*28940*/  @!P0 WARPSYNC.ALL ;  /* 0x0000000000008948 */ /* 0x000fee0003800000 */
[----:B------:R-:W-:Y:S01]  /*28950*/  @!P0 BAR.SYNC.DEFER_BLOCKING 0xc, 0x180 ;  /* 0x0306000000008b1d */ /* 0x000fe20000010000 */
[----:B----4-:R-:W-:-:S13]  /*28960*/  ISETP.NE.AND P1, PT, R0, 0x1, PT ;  /* 0x000000010000780c */ /* 0x010fda0003f25270 */
[----:B------:R-:W4:Y:S08]  /*28970*/  @P1 LDC R2, c[0x0][0x44c] ;  /* 0x00011300ff021b82 */ /* 0x000f300000000800 */
[----:B------:R-:W5:Y:S01]  /*28980*/  @P1 LDC R3, c[0x0][0x450] ;  /* 0x00011400ff031b82 */ /* 0x000f620000000800 */
[----:B---3--:R-:W-:-:S04]  /*28990*/  VIADD R0, R8, 0x7f ;  /* 0x0000007f08007836 */ /* 0x008fc80000000000 */
[----:B----4-:R-:W-:-:S05]  /*289a0*/  @P1 IMAD.HI.U32 R2, R0, R2, RZ ;  /* 0x0000000200021227 */ /* 0x010fca00078e00ff */
[----:B-----5:R-:W-:Y:S02]  /*289b0*/  @P1 SHF.R.U32.HI R0, RZ, R3, R2 ;  /* 0x00000003ff001219 */ /* 0x020fe40000011602 */
[----:B------:R-:W3:Y:S03]  /*289c0*/  LDC.64 R2, c[0x0][0x9e0] ;  /* 0x00027800ff027b82 */ /* 0x000ee60000000a00 */
[----:B------:R-:W-:Y:S01]  /*289d0*/  IMAD.IADD R0, R17, 0x1, R0 ;  /* 0x0000000111007824 */ /* 0x000fe200078e0200 */
[----:B---3--:R-:W-:-:S03]  /*289e0*/  ISETP.GE.AND P2, PT, R3, 0x1, PT ;  /* 0x000000010300780c */ /* 0x008fc60003f46270 */
[----:B------:R-:W-:-:S10]  /*289f0*/  IMAD.IADD R6, R0, 0x1, R2 ;  /* 0x0000000100067824 */ /* 0x000fd400078e0202 */
[----:B------:R-:W-:Y:S05]  /*28a00*/  @!P2 BRA `(.L_x_1564) ;  /* 0x000000000048a947 */ /* 0x000fea0003800000 */
[C---:B------:R-:W-:Y:S01]  /*28a10*/  ISETP.GT.AND P0, PT, R0.reuse, RZ, PT ;  /* 0x000000ff0000720c */ /* 0x040fe20003f04270 */
[----:B------:R-:W-:Y:S01]  /*28a20*/  BSSY B0, `(.L_x_1565) ;  /* 0x000000e000007945 */ /* 0x000fe20003800000 */
[----:B------:R-:W-:-:S11]  /*28a30*/  VIADD R2, R0, 0xffffffff ;  /* 0xffffffff00027836 */ /* 0x000fd60000000000 */
[----:B------:R-:W-:Y:S05]  /*28a40*/  @P0 BRA `(.L_x_1566) ;  /* 0x00000000001c0947 */ /* 0x000fea0003800000 */
[----:B------:R-:W-:Y:S01]  /*28a50*/  ISETP.NE.AND P0, PT, R3, 0x1, PT ;  /* 0x000000010300780c */ /* 0x000fe20003f05270 */
[----:B------:R-:W-:-:S12]  /*28a60*/  IMAD.MOV R0, RZ, RZ, -R0 ;  /* 0x000000ffff007224 */ /* 0x000fd800078e0a00 */
[----:B-12---:R-:W1:Y:S02]  /*28a70*/  @P0 LDC.64 R4, c[0x0][0x9e8] ;  /* 0x00027a00ff040b82 */ /* 0x006e640000000a00 */
[----:B-1----:R-:W-:-:S05]  /*28a80*/  @P0 IMAD.HI.U32 R4, R0, R4, RZ ;  /* 0x0000000400040227 */ /* 0x002fca00078e00ff */
[----:B------:R-:W-:-:S04]  /*28a90*/  @P0 SHF.R.U32.HI R0, RZ, R5, R4 ;  /* 0x00000005ff000219 */ /* 0x000fc80000011604 */
[----:B------:R-:W-:Y:S01]  /*28aa0*/  LOP3.LUT R2, RZ, R0, RZ, 0x33, !PT ;  /* 0x00000000ff027212 */ /* 0x000fe200078e33ff */
[----:B------:R-:W-:Y:S06]  /*28ab0*/  BRA `(.L_x_1567) ;  /* 0x0000000000107947 */ /* 0x000fec0003800000 */
.L_x_1566:
[----:B------:R-:W-:-:S13]  /*28ac0*/  ISETP.NE.AND P0, PT, R3, 0x1, PT ;  /* 0x000000010300780c */ /* 0x000fda0003f05270 */
[----:B-12---:R-:W1:Y:S02]  /*28ad0*/  @P0 LDC.64 R4, c[0x0][0x9e8] ;  /* 0x00027a00ff040b82 */ /* 0x006e640000000a00 */
[----:B-1----:R-:W-:-:S05]  /*28ae0*/  @P0 IMAD.HI.U32 R4, R2, R4, RZ ;  /* 0x0000000402040227 */ /* 0x002fca00078e00ff */
[----:B------:R-:W-:-:S07]  /*28af0*/  @P0 SHF.R.U32.HI R2, RZ, R5, R4 ;  /* 0x00000005ff020219 */ /* 0x000fce0000011604 */
.L_x_1567:
[----:B------:R-:W-:Y:S05]  /*28b00*/  BSYNC B0 ;  /* 0x0000000000007941 */ /* 0x000fea0003800000 */
.L_x_1565:
[----:B------:R-:W-:-:S05]  /*28b10*/  IMAD R2, R2, R3, R3 ;  /* 0x0000000302027224 */ /* 0x000fca00078e0203 */
[----:B------:R-:W-:-:S07]  /*28b20*/  VIMNMX R6, R6, R2, PT ;  /* 0x0000000206067248 */ /* 0x000fce0003fe0100 */
.L_x_1564:
[----:B------:R-:W-:Y:S01]  /*28b30*/  VIADD R6, R6, 0xbf ;  /* 0x000000bf06067836 */ /* 0x000fe20000000000 */
[----:B------:R-:W3:Y:S01]  /*28b40*/  @P1 LDC R2, c[0x0][0x44c] ;  /* 0x00011300ff021b82 */ /* 0x000ee20000000800 */
[----:B------:R-:W-:Y:S02]  /*28b50*/  ULDC UR4, c[0x0][0x9dc] ;  /* 0x0002770000047ab9 */ /* 0x000fe40000000800 */
[----:B------:R-:W-:-:S05]  /*28b60*/  IMAD.HI R6, R6, 0x2aaaaaab, RZ ;  /* 0x2aaaaaab06067827 */ /* 0x000fca00078e02ff */
[----:B------:R-:W4:Y:S01]  /*28b70*/  @P1 LDC R4, c[0x0][0x450] ;  /* 0x00011400ff041b82 */ /* 0x000f220000000800 */
[----:B------:R-:W-:-:S04]  /*28b80*/  SHF.R.U32.HI R0, RZ, 0x1f, R6 ;  /* 0x0000001fff007819 */ /* 0x000fc80000011606 */
[----:B------:R-:W-:-:S04]  /*28b90*/  LEA.HI.SX32 R0, R6, R0, 0x1b ;  /* 0x0000000006007211 */ /* 0x000fc800078fdaff */
[----:B------:R-:W-:Y:S01]  /*28ba0*/  VIMNMX R7, R21, R0, PT ;  /* 0x0000000015077248 */ /* 0x000fe20003fe0100 */
[----:B------:R-:W-:-:S04]  /*28bb0*/  IMAD.MOV.U32 R0, RZ, RZ, R8 ;  /* 0x000000ffff007224 */ /* 0x000fc800078e0008 */
[----:B------:R0:W-:Y:S01]  /*28bc0*/  STL [R1+0x40], R7 ;  /* 0x0000400701007387 */ /* 0x0001e20000100800 */
[----:B---3--:R-:W-:-:S05]  /*28bd0*/  @P1 IMAD.HI.U32 R2, R8, R2, RZ ;  /* 0x0000000208021227 */ /* 0x008fca00078e00ff */
[----:B----4-:R-:W-:-:S05]  /*28be0*/  @P1 SHF.R.U32.HI R0, RZ, R4, R2 ;  /* 0x00000004ff001219 */ /* 0x010fca0000011602 */
[----:B------:R-:W-:-:S04]  /*28bf0*/  IMAD.IADD R0, R20, 0x1, R0 ;  /* 0x0000000114007824 */ /* 0x000fc800078e0200 */
[----:B------:R-:W-:Y:S01]  /*28c00*/  VIADD R2, R0, -UR4 ;  /* 0x8000000400027c36 */ /* 0x000fe20008000000 */
[----:B0-----:R-:W-:Y:S06]  /*28c10*/  @!P2 BRA `(.L_x_1568) ;  /* 0x000000000044a947 */ /* 0x001fec0003800000 */
[----:B------:R-:W-:Y:S01]  /*28c20*/  ISETP.GT.AND P0, PT, R0, -0x1, PT ;  /* 0xffffffff0000780c */ /* 0x000fe20003f04270 */
[----:B------:R-:W-:-:S12]  /*28c30*/  BSSY B0, `(.L_x_1569) ;  /* 0x000000d000007945 */ /* 0x000fd80003800000 */
[----:B------:R-:W-:Y:S05]  /*28c40*/  @P0 BRA `(.L_x_1570) ;  /* 0x00000000001c0947 */ /* 0x000fea0003800000 */
[----:B------:R-:W-:Y:S02]  /*28c50*/  ISETP.NE.AND P0, PT, R3, 0x1, PT ;  /* 0x000000010300780c */ /* 0x000fe40003f05270 */
[----:B------:R-:W-:-:S11]  /*28c60*/  LOP3.LUT R0, RZ, R0, RZ, 0x33, !PT ;  /* 0x00000000ff007212 */ /* 0x000fd600078e33ff */
[----:B-12---:R-:W0:Y:S02]  /*28c70*/  @P0 LDC.64 R4, c[0x0][0x9e8] ;  /* 0x00027a00ff040b82 */ /* 0x006e240000000a00 */
[----:B0-----:R-:W-:-:S05]  /*28c80*/  @P0 IMAD.HI.U32 R4, R0, R4, RZ ;  /* 0x0000000400040227 */ /* 0x001fca00078e00ff */
[----:B------:R-:W-:-:S04]  /*28c90*/  @P0 SHF.R.U32.HI R0, RZ, R5, R4 ;  /* 0x00000005ff000219 */ /* 0x000fc80000011604 */
[----:B------:R-:W-:Y:S01]  /*28ca0*/  LOP3.LUT R0, RZ, R0, RZ, 0x33, !PT ;  /* 0x00000000ff007212 */ /* 0x000fe200078e33ff */
[----:B------:R-:W-:Y:S06]  /*28cb0*/  BRA `(.L_x_1571) ;  /* 0x0000000000107947 */ /* 0x000fec0003800000 */
.L_x_1570:
[----:B------:R-:W-:-:S13]  /*28cc0*/  ISETP.NE.AND P0, PT, R3, 0x1, PT ;  /* 0x000000010300780c */ /* 0x000fda0003f05270 */
[----:B-12---:R-:W0:Y:S02]  /*28cd0*/  @P0 LDC.64 R4, c[0x0][0x9e8] ;  /* 0x00027a00ff040b82 */ /* 0x006e240000000a00 */
[----:B0-----:R-:W-:-:S05]  /*28ce0*/  @P0 IMAD.HI.U32 R4, R0, R4, RZ ;  /* 0x0000000400040227 */ /* 0x001fca00078e00ff */
[----:B------:R-:W-:-:S07]  /*28cf0*/  @P0 SHF.R.U32.HI R0, RZ, R5, R4 ;  /* 0x00000005ff000219 */ /* 0x000fce0000011604 */
.L_x_1571:
[----:B------:R-:W-:Y:S05]  /*28d00*/  BSYNC B0 ;  /* 0x0000000000007941 */ /* 0x000fea0003800000 */
.L_x_1569:
[----:B------:R-:W-:-:S05]  /*28d10*/  IMAD R0, R0, R3, RZ ;  /* 0x0000000300007224 */ /* 0x000fca00078e02ff */
[----:B------:R-:W-:-:S07]  /*28d20*/  VIMNMX R2, R2, R0, !PT ;  /* 0x0000000002027248 */ /* 0x000fce0007fe0100 */
.L_x_1568:
[----:B------:R-:W-:-:S05]  /*28d30*/  IMAD.HI R2, R2, 0x2aaaaaab, RZ ;  /* 0x2aaaaaab02027827 */ /* 0x000fca00078e02ff */
[----:B------:R-:W-:-:S04]  /*28d40*/  SHF.R.U32.HI R0, RZ, 0x1f, R2 ;  /* 0x0000001fff007819 */ /* 0x000fc80000011602 */
[----:B------:R-:W-:-:S04]  /*28d50*/  LEA.HI.SX32 R0, R2, R0, 0x1b ;  /* 0x0000000002007211 */ /* 0x000fc800078fdaff */
[----:B------:R-:W-:-:S04]  /*28d60*/  VIMNMX R3, RZ, R0, !PT ;  /* 0x00000000ff037248 */ /* 0x000fc80007fe0100 */
[----:B------:R-:W-:Y:S01]  /*28d70*/  ISETP.GT.AND P0, PT, R7, R3, PT ;  /* 0x000000030700720c */ /* 0x000fe20003f04270 */
[----:B------:R0:W-:-:S12]  /*28d80*/  STL [R1+0x24], R3 ;  /* 0x0000240301007387 */ /* 0x0001d80000100800 */
[----:B0-----:R-:W-:Y:S05]  /*28d90*/  @P0 BRA `(.L_x_1572) ;  /* 0x0000000000440947 */ /* 0x001fea0003800000 */
[----:B------:R-:W0:Y:S02]  /*28da0*/  S2R R3, SR_TID.X ;  /* 0x0000000000037919 */ /* 0x000e240000002100 */
[----:B0-----:R-:W-:-:S04]  /*28db0*/  LOP3.LUT R3, R3, 0x7f, RZ, 0xc0, !PT ;  /* 0x0000007f03037812 */ /* 0x001fc800078ec0ff */
[----:B------:R-:W-:-:S13]  /*28dc0*/  ISETP.NE.AND P0, PT, R3, RZ, PT ;  /* 0x000000ff0300720c */ /* 0x000fda0003f05270 */
[----:B------:R-:W-:Y:S05]  /*28dd0*/  @P0 BRA `(.L_x_1573) ;  /* 0x0000003400040947 */ /* 0x000fea0003800000 */
[----:B------:R-:W0:Y:S01]  /*28de0*/  S2R R3, SR_LANEID ;  /* 0x0000000000037919 */ /* 0x000e220000000000 */
[----:B------:R-:W-:Y:S01]  /*28df0*/  VOTEU.ANY UR4, UPT, PT ;  /* 0x0000000000047886 */ /* 0x000fe200038e0100 */
[----:B-12---:R-:W1:Y:S01]  /*28e00*/  LDC.64 R4, c[0x0][0xc60] ;  /* 0x00031800ff047b82 */ /* 0x006e620000000a00 */
        /* <DEDUP_REMOVED lines=10> */
.L_x_1572:
[----:B------:R-:W3:Y:S01]  /*28eb0*/  LDL R17, [R1+0x4] ;  /* 0x0000040001117983 */ /* 0x000ee20000100800 */
[----:B------:R-:W-:Y:S01]  /*28ec0*/  BSSY B6, `(.L_x_1574) ;  /* 0x0000014000067945 */ /* 0x000fe20003800000 */
[----:B---3--:R-:W-:-:S05]  /*28ed0*/  VIADD R0, R17, 0x1c400 ;  /* 0x0001c40011007836 */ /* 0x008fca0000000000 */
        /* <DEDUP_REMOVED lines=8> */
[----:B-12---:R-:W-:Y:S02]  /*28f60*/  IMAD.U32 R5, RZ, RZ, UR7 ;  /* 0x00000007ff057e24 */ /* 0x006fe4000f8e00ff */
        /* <DEDUP_REMOVED lines=9> */
.L_x_1575:
[----:B------:R-:W-:Y:S05]  /*29000*/  BSYNC B6 ;  /* 0x0000000000067941 */ /* 0x000fea0003800000 */
.L_x_1574:
[----:B------:R-:W-:Y:S02]  /*29010*/  IMAD.MOV.U32 R2, RZ, RZ, R17 ;  /* 0x000000ffff027224 */ /* 0x000fe400078e0011 */
[----:B------:R-:W3:Y:S01]  /*29020*/  LDL.LU R17, [R1] ;  /* 0x0000000001117983 */ /* 0x000ee20000300800 */
[----:B------:R-:W-:Y:S01]  /*29030*/  BSSY B6, `(.L_x_1576) ;  /* 0x0000017000067945 */ /* 0x000fe20003800000 */
[----:B------:R-:W-:-:S05]  /*29040*/  VIADD R0, R2, 0xc400 ;  /* 0x0000c40002007836 */ /* 0x000fca0000000000 */
[----:B------:R-:W-:Y:S02]  /*29050*/  LOP3.LUT P0, RZ, R0, 0x3ff, RZ, 0xc0, !PT ;  /* 0x000003ff00ff7812 */ /* 0x000fe4000780c0ff */
[----:B---3--:R-:W-:-:S11]  /*29060*/  LOP3.LUT R17, R17, 0xfffffffe, RZ, 0xc0, !PT ;  /* 0xfffffffe11117812 */ /* 0x008fd600078ec0ff */
[----:B------:R-:W-:-:S05]  /*29070*/  @P0 LOP3.LUT R17, R17, 0x1, RZ, 0xfc, !PT ;  /* 0x0000000111110812 */ /* 0x000fca00078efcff */
[----:B------:R0:W-:Y:S01]  /*29080*/  STL [R1], R17 ;  /* 0x0000001101007387 */ /* 0x0001e20000100800 */
[----:B------:R-:W-:Y:S05]  /*29090*/  @!P0 BRA `(.L_x_1577) ;  /* 0x0000000000408947 */ /* 0x000fea0003800000 */
[----:B------:R-:W-:Y:S01]  /*290a0*/  MOV R2, 0x0 ;  /* 0x0000000000027802 */ /* 0x000fe20000000f00 */
[----:B------:R-:W-:Y:S01]  /*290b0*/  ULDC.64 UR6, c[0x4][0xc0] ;  /* 0x0100300000067ab9 */ /* 0x000fe20000000a00 */
[----:B------:R-:W-:Y:S01]  /*290c0*/  ULDC.64 UR8, c[0x4][0xc8] ;  /* 0x0100320000087ab9 */ /* 0x000fe20000000a00 */
[----:B------:R-:W-:Y:S01]  /*290d0*/  ULDC.64 UR4, c[0x4][0x48] ;  /* 0x0100120000047ab9 */ /* 0x000fe20000000a00 */
[----:B------:R-:W-:Y:S02]  /*290e0*/  IMAD.U32 R4, RZ, RZ, UR6 ;  /* 0x00000006ff047e24 */ /* 0x000fe4000f8e00ff */
[----:B------:R-:W3:Y:S01]  /*290f0*/  LDC.64 R2, c[0x4][R2] ;  /* 0x0100000002027b82 */ /* 0x000ee20000000a00 */
        /* <DEDUP_REMOVED lines=9> */
[----:B0--3--:R-:W-:Y:S05]  /*29190*/  CALL.ABS.NOINC R2 ;  /* 0x0000000002007343 */ /* 0x009fea0003c00000 */
.L_x_1577:
[----:B------:R-:W-:Y:S05]  /*291a0*/  BSYNC B6 ;  /* 0x0000000000067941 */ /* 0x000fea0003800000 */
.L_x_1576:
        /* <DEDUP_REMOVED lines=21> */
.L_x_1579:
[----:B------:R-:W-:Y:S05]  /*29300*/  BSYNC B6 ;  /* 0x0000000000067941 */ /* 0x000fea0003800000 */
.L_x_1578:
        /* <DEDUP_REMOVED lines=19> */
.L_x_1581:
[----:B------:R-:W-:Y:S05]  /*29440*/  BSYNC B6 ;  /* 0x0000000000067941 */ /* 0x000fea0003800000 */
.L_x_1580:
[----:B------:R-:W-:Y:S01]  /*29450*/  ULDC.64 UR4, c[0x0][0x9f8] ;  /* 0x00027e0000047ab9 */ /* 0x000fe20000000a00 */
[----:B------:R-:W-:Y:S01]  /*29460*/  IMAD.MOV.U32 R8, RZ, RZ, R19 ;  /* 0x000000ffff087224 */ /* 0x000fe200078e0013 */
[----:B------:R-:W-:-:S04]  /*29470*/  ISETP.NE.U32.AND P0, PT, RZ, UR4, PT ;  /* 0x00000004ff007c0c */ /* 0x000fc8000bf05070 */
[----:B------:R-:W-:Y:S01]  /*29480*/  ISETP.NE.AND.EX P0, PT, RZ, UR5, PT, P0 ;  /* 0x00000005ff007c0c */ /* 0x000fe2000bf05300 */
[----:B------:R-:W-:-:S12]  /*29490*/  ULDC.64 UR4, c[0x0][0xa08] ;  /* 0x0002820000047ab9 */ /* 0x000fd80000000a00 */
[----:B------:R-:W3:Y:S02]  /*294a0*/  @P0 LDC.64 R2, c[0x0][0x9f8] ;  /* 0x00027e00ff020b82 */ /* 0x000ee40000000a00 */
[----:B---3--:R-:W-:-:S05]  /*294b0*/  @P0 IMAD.WIDE R2, R19, 0x4, R2 ;  /* 0x0000000413020825 */ /* 0x008fca00078e0202 */
[----:B------:R3:W1:Y:S02]  /*294c0*/  @P0 LDG.E R8, desc[UR38][R2.64] ;  /* 0x0000002602080981 */ /* 0x000664000c1e1900 */
[----:B---3--:R-:W3:Y:S02]  /*294d0*/  LDC.64 R2, c[0x0][0x418] ;  /* 0x00010600ff027b82 */ /* 0x008ee40000000a00 */
[----:B---3--:R-:W-:Y:S01]  /*294e0*/  LOP3.LUT P0, RZ, R2, UR4, RZ, 0xfc, !PT ;  /* 0x0000000402ff7c12 */ /* 0x008fe2000f80fcff */
[----:B------:R-:W-:-:S03]  /*294f0*/  UMOV UR4, 0xffffffff ;  /* 0xffffffff00047882 */ /* 0x000fc60000000000 */
[----:B------:R-:W-:Y:S02]  /*29500*/  LOP3.LUT P0, RZ, R3, UR5, RZ, 0xfc, P0 ;  /* 0x0000000503ff7c12 */ /* 0x000fe4000800fcff */
[----:B-12---:R-:W-:Y:S01]  /*29510*/  SHF.R.S32.HI R9, RZ, 0x1f, R8 ;  /* 0x0000001fff097819 */ /* 0x006fe20000011408 */
[----:B------:R1:W-:Y:S01]  /*29520*/  STL [R1+0x1c], R8 ;  /* 0x00001c0801007387 */ /* 0x0003e20000100800 */
[----:B0-----:R-:W-:-:S03]  /*29530*/  SEL R17, R8, RZ, !P0 ;  /* 0x000000ff08117207 */ /* 0x001fc60004000000 */
[----:B------:R1:W-:Y:S01]  /*29540*/  STL [R1+0x20], R9 ;  /* 0x0000200901007387 */ /* 0x0003e20000100800 */
[----:B------:R-:W-:Y:S05]  /*29550*/  BRA.DIV UR4, `(.L_x_1582) ;  /* 0x0000006204747947 */ /* 0x000fea000b800000 */
[----:B------:R-:W0:Y:S02]  /*29560*/  S2R R0, SR_TID.X ;  /* 0x0000000000007919 */ /* 0x000e240000002100 */
[----:B0-----:R-:W-:-:S04]  /*29570*/  SHF.R.U32.HI R0, RZ, 0x5, R0 ;  /* 0x00000005ff007819 */ /* 0x001fc80000011600 */
[----:B------:R-:W-:-:S05]  /*29580*/  LOP3.LUT R0, R0, 0x3, RZ, 0xc0, !PT ;  /* 0x0000000300007812 */ /* 0x000fca00078ec0ff */
[----:B------:R0:W2:Y:S02]  /*29590*/  SHFL.IDX PT, R14, R0, RZ, 0x1f ;  /* 0x00001fff000e7589 */ /* 0x0000a400000e0000 */
.L_x_1744:
[----:B0-----:R-:W3:Y:S01]  /*295a0*/  LDL.LU R0, [R1] ;  /* 0x0000000001007983 */ /* 0x001ee20000300800 */
[----:B------:R-:W-:Y:S02]  /*295b0*/  PLOP3.LUT P1, PT, PT, PT, PT, 0x8, 0x0 ;  /* 0x000000000000781c */ /* 0x000fe40003f2e170 */
[----:B--2---:R-:W-:Y:S02]  /*295c0*/  ISETP.NE.AND P0, PT, R14, RZ, PT ;  /* 0x000000ff0e00720c */ /* 0x004fe40003f05270 */
[----:B---3--:R-:W-:-:S09]  /*295d0*/  LOP3.LUT R0, R0, 0xfffffffe, RZ, 0xc0, !PT ;  /* 0xfffffffe00007812 */ /* 0x008fd200078ec0ff */
[----:B------:R-:W-:-:S05]  /*295e0*/  @P1 LOP3.LUT R0, R0, 0x1, RZ, 0xfc, !PT ;  /* 0x0000000100001812 */ /* 0x000fca00078efcff */
[----:B------:R0:W-:Y:S01]  /*295f0*/  STL [R1], R0 ;  /* 0x0000000001007387 */ /* 0x0001e20000100800 */
[----:B------:R-:W-:Y:S05]  /*29600*/  @P0 BRA `(.L_x_1583) ;  /* 0x00000004006c0947 */ /* 0x000fea0003800000 */
[----:B------:R-:W-:-:S03]  /*29610*/  UMOV UR4, 0xffffffff ;  /* 0xffffffff00047882 */ /* 0x000fc60000000000 */
[----:B------:R-:W-:Y:S05]  /*29620*/  BRA.DIV UR4, `(.L_x_1584) ;  /* 0x0000006204747947 */ /* 0x000fea000b800000 */
[----:B------:R-:W-:-:S13]  /*29630*/  ELECT P6, URZ, PT ;  /* 0x00000000003f782f */ /* 0x000fda00038c0000 */
.L_x_1747:
        /* <DEDUP_REMOVED lines=23> */
.L_x_1585:
        /* <DEDUP_REMOVED lines=10> */
.L_x_1748:
        /* <DEDUP_REMOVED lines=8> */
.L_x_1587:
[----:B------:R-:W2:Y:S04]  /*298d0*/  LDL R6, [R1+0x4] ;  /* 0x0000040001067983 */ /* 0x000ea80000100800 */
[----:B------:R-:W2:Y:S04]  /*298e0*/  LDL R3, [R1+0x8] ;  /* 0x0000080001037983 */ /* 0x000ea80000100800 */
[----:B------:R-:W3:Y:S01]  /*298f0*/  LDL R5, [R1+0x28] ;  /* 0x0000280001057983 */ /* 0x000ee20000100800 */
[----:B------:R-:W-:Y:S01]  /*29900*/  R2UR UR9, R2 ;  /* 0x00000000020972ca */ /* 0x000fe200000e0000 */
[----:B------:R-:W-:Y:S01]  /*29910*/  UIADD3 UR4, UP0, UR42, 0x470, URZ ;  /* 0x000004702a047890 */ /* 0x000fe2000ff1e03f */
[----:B------:R-:W-:Y:S01]  /*29920*/  R2UR UR12, R18 ;  /* 0x00000000120c72ca */ /* 0x000fe200000e0000 */
[----:B------:R-:W-:Y:S01]  /*29930*/  UMOV UR6, 0x0 ;  /* 0x0000000000067882 */ /* 0x000fe20000000000 */
[----:B-----5:R-:W-:Y:S01]  /*29940*/  R2UR UR13, R17 ;  /* 0x00000000110d72ca */ /* 0x020fe200000e0000 */
[----:B------:R-:W-:Y:S01]  /*29950*/  UIADD3.X UR5, URZ, UR43, URZ, UP0, !UPT ;  /* 0x0000002b3f057290 */ /* 0x000fe200087fe43f */
[----:B------:R-:W-:Y:S01]  /*29960*/  UMOV UR7, 0x14f00000 ;  /* 0x14f0000000077882 */ /* 0x000fe20000000000 */
[----:B------:R-:W-:-:S06]  /*29970*/  UMOV UR10, URZ ;  /* 0x0000003f000a7c82 */ /* 0x000fcc0008000000 */
        /* <DEDUP_REMOVED lines=9> */
.L_x_1749:
        /* <DEDUP_REMOVED lines=8> */
.L_x_1589:
[----:B01----:R-:W2:Y:S01]  /*29a90*/  LDL.LU R4, [R1] ;  /* 0x0000000001047983 */ /* 0x003ea20000300800 */
        /* <DEDUP_REMOVED lines=10> */
[----:B------:R-:W-:-:S03]  /*29b40*/  R2UR UR13, R17 ;  /* 0x00000000110d72ca */ /* 0x000fc600000e0000 */
[----:B------:R-:W-:Y:S02]  /*29b50*/  UIADD3 UR8, UR8, 0x1c400, URZ ;  /* 0x0001c40008087890 */ /* 0x000fe4000fffe03f */
[----:B------:R-:W-:-:S09]  /*29b60*/  UIADD3 UR9, UR9, 0x28830, URZ ;  /* 0x0002883009097890 */ /* 0x000fd2000fffe03f */
[----:B------:R3:W-:Y:S01]  /*29b70*/  UTMALDG.4D [UR8], [UR4], desc[UR6] ;  /* 0x00000608040075b4 */ /* 0x0007e20008019000 */
[----:B--2---:R-:W-:-:S04]  /*29b80*/  LOP3.LUT R4, R4, 0xfffffffe, RZ, 0xc0, !PT ;  /* 0xfffffffe04047812 */ /* 0x004fc800078ec0ff */
[----:B------:R-:W-:-:S05]  /*29b90*/  @P0 LOP3.LUT R4, R4, 0x1, RZ, 0xfc, !PT ;  /* 0x0000000104040812 */ /* 0x000fca00078efcff */
[----:B------:R3:W-:Y:S01]  /*29ba0*/  STL [R1], R4 ;  /* 0x0000000401007387 */ /* 0x0007e20000100800 */
[----:B------:R-:W-:Y:S01]  /*29bb0*/  NOP ;  /* 0x0000000000007918 */ /* 0x000fe20000000000 */
.L_x_1583:
[----:B---3--:R-:W2:Y:S04]  /*29bc0*/  LDL R4, [R1+0x4] ;  /* 0x0000040001047983 */ /* 0x008ea80000100800 */
[----:B------:R-:W0:Y:S01]  /*29bd0*/  LDL.LU R3, [R1+0x3c] ;  /* 0x00003c0001037983 */ /* 0x000e220000300800 */
[----:B------:R-:W-:Y:S05]  /*29be0*/  WARPSYNC.ALL ;  /* 0x0000000000007948 */ /* 0x000fea0003800000 */
[----:B------:R-:W-:Y:S01]  /*29bf0*/  ULDC.64 UR4, c[0x0][0x298] ;  /* 0x0000a60000047ab9 */ /* 0x000fe20000000a00 */
[----:B------:R-:W-:Y:S01]  /*29c00*/  BSSY B6, `(.L_x_1590) ;  /* 0x000001c000067945 */ /* 0x000fe20003800000 */
[----:B------:R-:W-:Y:S01]  /*29c10*/  BAR.SYNC.DEFER_BLOCKING 0x8, 0x180 ;  /* 0x0206000000007b1d */ /* 0x000fe20000010000 */
[----:B0-----:R-:W-:-:S05]  /*29c20*/  SHF.R.S32.HI R0, RZ, 0x1f, R3 ;  /* 0x0000001fff007819 */ /* 0x001fca0000011403 */
[----:B------:R-:W-:Y:S02]  /*29c30*/  IMAD R2, R0, UR4, RZ ;  /* 0x0000000400027c24 */ /* 0x000fe4000f8e02ff */
[----:B--2---:R-:W-:Y:S02]  /*29c40*/  VIADD R0, R4, 0x18400 ;  /* 0x0001840004007836 */ /* 0x004fe40000000000 */
[C---:B------:R-:W-:Y:S02]  /*29c50*/  IMAD R2, R3.reuse, UR5, R2 ;  /* 0x0000000503027c24 */ /* 0x040fe4000f8e0202 */
[----:B------:R-:W-:Y:S01]  /*29c60*/  IMAD.WIDE.U32 R4, R3, UR4, RZ ;  /* 0x0000000403047c25 */ /* 0x000fe2000f8e00ff */
[----:B------:R-:W-:-:S03]  /*29c70*/  LOP3.LUT P0, RZ, R0, 0x3ff, RZ, 0xc0, !PT ;  /* 0x000003ff00ff7812 */ /* 0x000fc6000780c0ff */
[----:B------:R-:W-:Y:S01]  /*29c80*/  IMAD.IADD R0, R5, 0x1, R2 ;  /* 0x0000000105007824 */ /* 0x000fe200078e0202 */
[----:B------:R0:W-:Y:S04]  /*29c90*/  STL.64 [R1+0x48], R4 ;  /* 0x0000480401007387 */ /* 0x0001e80000100a00 */
[----:B------:R0:W-:Y:S05]  /*29ca0*/  STL [R1+0x3c], R0 ;  /* 0x00003c0001007387 */ /* 0x0001ea0000100800 */
        /* <DEDUP_REMOVED lines=12> */
[----:B-1----:R-:W-:Y:S02]  /*29d70*/  IMAD.MOV.U32 R8, RZ, RZ, 0x70 ;  /* 0x00000070ff087424 */ /* 0x002fe400078e00ff */
[----:B------:R-:W-:Y:S02]  /*29d80*/  IMAD.MOV.U32 R12, RZ, RZ, 0x1 ;  /* 0x00000001ff0c7424 */ /* 0x000fe400078e00ff */
[----:B------:R-:W-:-:S07]  /*29d90*/  IMAD.MOV.U32 R13, RZ, RZ, RZ ;  /* 0x000000ffff0d7224 */ /* 0x000fce00078e00ff */
[----:B------:R-:W-:-:S07]  /*29da0*/  LEPC R20, `(.L_x_1591) ;  /* 0x000000001014794e */ /* 0x000fce0000000000 */
[----:B0-----:R-:W-:Y:S05]  /*29db0*/  CALL.ABS.NOINC R2 ;  /* 0x0000000002007343 */ /* 0x001fea0003c00000 */
.L_x_1591:
[----:B------:R-:W-:Y:S05]  /*29dc0*/  BSYNC B6 ;  /* 0x0000000000067941 */ /* 0x000fea0003800000 */
.L_x_1590:
[----:B0-----:R-:W2:Y:S01]  /*29dd0*/  LDL.LU R0, [R1+0x3c] ;  /* 0x00003c0001007983 */ /* 0x001ea20000300800 */
[----:B------:R-:W0:Y:S01]  /*29de0*/  LDC R7, c[0x0][0x448] ;  /* 0x00011200ff077b82 */ /* 0x000e220000000800 */
[----:B------:R-:W-:Y:S01]  /*29df0*/  ULDC.64 UR4, c[0x0][0x2d8] ;  /* 0x0000b60000047ab9 */ /* 0x000fe20000000a00 */
[----:B------:R-:W-:Y:S01]  /*29e00*/  ULDC UR6, c[0x0][0x2b8] ;  /* 0x0000ae0000067ab9 */ /* 0x000fe20000000800 */
[----:B------:R-:W2:Y:S04]  /*29e10*/  LDL.LU.64 R2, [R1+0x48] ;  /* 0x0000480001027983 */ /* 0x000ea80000300a00 */
[----:B------:R-:W3:Y:S04]  /*29e20*/  LDL R12, [R1+0x14] ;  /* 0x00001400010c7983 */ /* 0x000ee80000100800 */
[----:B-1----:R1:W5:Y:S01]  /*29e30*/  LDL R9, [R1+0x44] ;  /* 0x0000440001097983 */ /* 0x0023620000100800 */
[----:B------:R-:W4:Y:S01]  /*29e40*/  S2R R5, SR_TID.X ;  /* 0x0000000000057919 */ /* 0x000f220000002100 */
[----:B------:R-:W1:Y:S01]  /*29e50*/  S2R R6, SR_TID.X ;  /* 0x0000000000067919 */ /* 0x000e620000002100 */
[----:B----4-:R-:W-:-:S04]  /*29e60*/  LOP3.LUT R5, R5, 0x7f, RZ, 0xc0, !PT ;  /* 0x0000007f05057812 */ /* 0x010fc800078ec0ff */
[----:B------:R-:W-:Y:S01]  /*29e70*/  SHF.R.U32.HI R5, RZ, 0x3, R5 ;  /* 0x00000003ff057819 */ /* 0x000fe20000011605 */
[----:B-1----:R-:W-:-:S05]  /*29e80*/  IMAD.SHL.U32 R8, R6, 0x10, RZ ;  /* 0x0000001006087824 */ /* 0x002fca00078e00ff */
[----:B------:R-:W-:Y:S01]  /*29e90*/  LOP3.LUT R8, R5, 0x70, R8, 0xf8, !PT ;  /* 0x0000007005087812 */ /* 0x000fe200078ef808 */
[----:B--2---:R-:W-:Y:S01]  /*29ea0*/  IMAD.MOV.U32 R3, RZ, RZ, R0 ;  /* 0x000000ffff037224 */ /* 0x004fe200078e0000 */
[----:B------:R-:W-:-:S05]  /*29eb0*/  SHF.R.S32.HI R0, RZ, 0x1f, R18 ;  /* 0x0000001fff007819 */ /* 0x000fca0000011412 */
[----:B------:R-:W-:Y:S02]  /*29ec0*/  IMAD R0, R0, UR4, RZ ;  /* 0x0000000400007c24 */ /* 0x000fe4000f8e02ff */
[----:B------:R-:W-:-:S04]  /*29ed0*/  IMAD.WIDE.U32 R2, R18, UR4, R2 ;  /* 0x0000000412027c25 */ /* 0x000fc8000f8e0002 */
[----:B------:R-:W-:Y:S01]  /*29ee0*/  IMAD R0, R18, UR5, R0 ;  /* 0x0000000512007c24 */ /* 0x000fe2000f8e0200 */
[----:B------:R-:W-:Y:S02]  /*29ef0*/  ULDC.64 UR4, c[0x0][0xa00] ;  /* 0x0002800000047ab9 */ /* 0x000fe40000000a00 */
[----:B------:R-:W-:Y:S01]  /*29f00*/  ISETP.NE.U32.AND P0, PT, RZ, UR4, PT ;  /* 0x00000004ff007c0c */ /* 0x000fe2000bf05070 */
[----:B------:R-:W-:Y:S01]  /*29f10*/  IMAD.IADD R3, R3, 0x1, R0 ;  /* 0x0000000103037824 */ /* 0x000fe200078e0200 */
[----:B------:R-:W-:Y:S02]  /*29f20*/  SHF.R.S32.HI R0, RZ, 0x1f, R19 ;  /* 0x0000001fff007819 */ /* 0x000fe40000011413 */
[----:B------:R-:W-:Y:S01]  /*29f30*/  ISETP.NE.AND.EX P0, PT, RZ, UR5, PT, P0 ;  /* 0x00000005ff007c0c */ /* 0x000fe2000bf05300 */
[----:B------:R-:W-:-:S03]  /*29f40*/  ULDC.64 UR4, c[0x0][0x2e0] ;  /* 0x0000b80000047ab9 */ /* 0x000fc60000000a00 */
[----:B------:R-:W-:Y:S02]  /*29f50*/  SEL R4, R0, RZ, !P0 ;  /* 0x000000ff00047207 */ /* 0x000fe40004000000 */
[----:B------:R-:W-:Y:S02]  /*29f60*/  SEL R0, R19, RZ, !P0 ;  /* 0x000000ff13007207 */ /* 0x000fe40004000000 */
[----:B0-----:R-:W-:-:S13]  /*29f70*/  ISETP.NE.AND P0, PT, R7, 0x1, PT ;  /* 0x000000010700780c */ /* 0x001fda0003f05270 */
[----:B------:R-:W0:Y:S08]  /*29f80*/  @P0 LDC R5, c[0x0][0x44c] ;  /* 0x00011300ff050b82 */ /* 0x000e300000000800 */
[----:B------:R-:W1:Y:S01]  /*29f90*/  @P0 LDC R6, c[0x0][0x450] ;  /* 0x00011400ff060b82 */ /* 0x000e620000000800 */
[----:B------:R-:W-:Y:S02]  /*29fa0*/  IMAD R4, R4, UR4, RZ ;  /* 0x0000000404047c24 */ /* 0x000fe4000f8e02ff */
[----:B------:R-:W-:-:S04]  /*29fb0*/  IMAD.WIDE.U32 R2, R0, UR4, R2 ;  /* 0x0000000400027c25 */ /* 0x000fc8000f8e0002 */
[----:B------:R-:W-:Y:S01]  /*29fc0*/  IMAD R0, R0, UR5, R4 ;  /* 0x0000000500007c24 */ /* 0x000fe2000f8e0204 */
[----:B------:R-:W-:Y:S01]  /*29fd0*/  ULDC.64 UR4, c[0x0][0x2d0] ;  /* 0x0000b40000047ab9 */ /* 0x000fe20000000a00 */
[----:B---3--:R-:W-:Y:S02]  /*29fe0*/  IMAD.IADD R4, R8, 0x1, R12 ;  /* 0x0000000108047824 */ /* 0x008fe400078e020c */
[----:B------:R-:W-:Y:S01]  /*29ff0*/  IMAD.IADD R3, R3, 0x1, R0 ;  /* 0x0000000103037824 */ /* 0x000fe200078e0200 */
[----:B------:R-:W2:Y:S01]  /*2a000*/  S2R R8, SR_TID.X ;  /* 0x0000000000087919 */ /* 0x000ea20000002100 */
[----:B0-----:R-:W-:-:S04]  /*2a010*/  @P0 IMAD.HI.U32 R5, R4, R5, RZ ;  /* 0x0000000504050227 */ /* 0x001fc800078e00ff */
[----:B------:R-:W-:Y:S01]  /*2a020*/  IMAD.MOV.U32 R0, RZ, RZ, R4 ;  /* 0x000000ffff007224 */ /* 0x000fe200078e0004 */
[----:B-1----:R-:W-:-:S05]  /*2a030*/  @P0 SHF.R.U32.HI R0, RZ, R6, R5 ;  /* 0x00000006ff000219 */ /* 0x002fca0000011605 */
[----:B------:R-:W-:-:S04]  /*2a040*/  IMAD.MOV R5, RZ, RZ, -R0 ;  /* 0x000000ffff057224 */ /* 0x000fc800078e0a00 */
[----:B------:R-:W-:Y:S01]  /*2a050*/  IMAD R4, R7, R5, R4 ;  /* 0x0000000507047224 */ /* 0x000fe200078e0204 */
[----:B------:R-:W-:Y:S01]  /*2a060*/  SHF.R.S32.HI R5, RZ, 0x1f, R0 ;  /* 0x0000001fff057819 */ /* 0x000fe20000011400 */
[----:B------:R-:W-:-:S04]  /*2a070*/  IMAD.WIDE.U32 R2, R0, UR4, R2 ;  /* 0x0000000400027c25 */ /* 0x000fc8000f8e0002 */
[----:B------:R-:W-:-:S04]  /*2a080*/  IMAD R5, R5, UR4, RZ ;  /* 0x0000000405057c24 */ /* 0x000fc8000f8e02ff */
        /* <DEDUP_REMOVED lines=12> */
[----:B------:R-:W-:Y:S02]  /*2a150*/  LOP3.LUT R8, R8, 0x7f, RZ, 0xc0, !PT ;  /* 0x0000007f08087812 */ /* 0x000fe400078ec0ff */
[----:B------:R-:W-:Y:S02]  /*2a160*/  ISETP.GE.AND P0, PT, R10, UR6, PT ;  /* 0x000000060a007c0c */ /* 0x000fe4000bf06270 */
[----:B------:R-:W-:Y:S02]  /*2a170*/  IADD3.X R3, R3, UR5, R0, P1, !PT ;  /* 0x0000000503037c10 */ /* 0x000fe40008ffe400 */
[----:B------:R-:W-:Y:S01]  /*2a180*/  SHF.R.U32.HI R8, RZ, 0x3, R8 ;  /* 0x00000003ff087819 */ /* 0x000fe20000011608 */
[----:B------:R-:W-:Y:S08]  /*2a190*/  BRA.DIV UR4, `(.L_x_1592) ;  /* 0x0000005604e07947 */ /* 0x000ff0000b800000 */
[----:B------:R-:W2:Y:S04]  /*2a1a0*/  LDL.LU R6, [R1+0x38] ;  /* 0x0000380001067983 */ /* 0x000ea80000300800 */
[----:B------:R-:W3:Y:S01]  /*2a1b0*/  LDL.LU R11, [R1+0x14] ;  /* 0x00001400010b7983 */ /* 0x000ee20000300800 */
[----:B--2---:R-:W-:-:S03]  /*2a1c0*/  IMAD R2, R6, R7, RZ ;  /* 0x0000000706027224 */ /* 0x004fc600078e02ff */
[----:B------:R-:W0:Y:S01]  /*2a1d0*/  SHFL.IDX PT, R7, R4, RZ, 0x181f ;  /* 0x00181fff04077589 */ /* 0x000e2200000e0000 */
[----:B---3--:R-:W-:-:S03]  /*2a1e0*/  IMAD.IADD R0, R8, 0x1, R11 ;  /* 0x0000000108007824 */ /* 0x008fc600078e020b */
[----:B------:R-:W1:Y:S01]  /*2a1f0*/  SHFL.IDX PT, R6, R3, RZ, 0x181f ;  /* 0x00181fff03067589 */ /* 0x000e6200000e0000 */
[C---:B------:R-:W-:Y:S01]  /*2a200*/  VIADD R5, R0.reuse, 0x10 ;  /* 0x0000001000057836 */ /* 0x040fe20000000000 */
        /* <DEDUP_REMOVED lines=14> */
[----:B------:R-:W-:Y:S02]  /*2a2f0*/  @!P1 IMAD.MOV.U32 R6, RZ, RZ, R5 ;  /* 0x000000ffff069224 */ /* 0x000fe400078e0005 */
[----:B------:R-:W-:-:S03]  /*2a300*/  VIADD R5, R0, 0x20 ;  /* 0x0000002000057836 */ /* 0x000fc60000000000 */
[----:B------:R0:W-:Y:S02]  /*2a310*/  @!P1 LDGSTS.E.BYPASS.LTC128B.128 [R9+0x18c00], desc[UR38][R6.64], !P0 ;  /* 0x18c0000006099fae */ /* 0x0001e4000c101d66 */
[----:B------:R-:W-:Y:S02]  /*2a320*/  ISETP.GE.AND P1, PT, R5, R2, PT ;  /* 0x000000020500720c */ /* 0x000fe40003f26270 */
[----:B------:R-:W1:Y:S04]  /*2a330*/  SHFL.IDX PT, R5, R4, 0x2, 0x181f ;  /* 0x00581f0004057f89 */ /* 0x000e6800000e0000 */
[----:B0-----:R-:W0:Y:S07]  /*2a340*/  SHFL.IDX PT, R6, R3, 0x2, 0x181f ;  /* 0x00581f0003067f89 */ /* 0x001e2e00000e0000 */
        /* <DEDUP_REMOVED lines=40> */
[----:B------:R0:W1:Y:S04]  /*2a5d0*/  SHFL.IDX PT, R5, R3, 0x7, 0x181f ;  /* 0x00f81f0003057f89 */ /* 0x00006800000e0000 */
[----:B------:R0:W-:Y:S04]  /*2a5e0*/  @!P1 LDGSTS.E.BYPASS.LTC128B.128 [R9+0x1b400], desc[UR38][R6.64], !P0 ;  /* 0x1b40000006099fae */ /* 0x0001e8000c101d66 */
[----:B------:R0:W2:Y:S02]  /*2a5f0*/  SHFL.IDX PT, R3, R4, 0x7, 0x181f ;  /* 0x00f81f0004037f89 */ /* 0x0000a400000e0000 */
.L_x_1766:
[----:B------:R3:W5:Y:S01]  /*2a600*/  LDL R8, [R1+0x4] ;  /* 0x0000040001087983 */ /* 0x0007620000100800 */
[----:B------:R-:W-:-:S05]  /*2a610*/  VIADD R0, R0, 0x70 ;  /* 0x0000007000007836 */ /* 0x000fca0000000000 */
[----:B------:R-:W-:-:S13]  /*2a620*/  ISETP.GE.AND P1, PT, R0, R2, PT ;  /* 0x000000020000720c */ /* 0x000fda0003f26270 */
[----:B--2---:R-:W-:-:S05]  /*2a630*/  @!P1 IADD3 R2, P2, R10, R3, RZ ;  /* 0x000000030a029210 */ /* 0x004fca0007f5e0ff */
[----:B01----:R-:W-:-:S05]  /*2a640*/  @!P1 IMAD.X R3, RZ, RZ, R5, P2 ;  /* 0x000000ffff039224 */ /* 0x003fca00010e0605 */
[----:B------:R-:W-:Y:S01]  /*2a650*/  @!PT LDS RZ, [RZ] ;  /* 0x00000000fffff984 */ /* 0x000fe20000000800 */
[----:B------:R-:W-:Y:S01]  /*2a660*/  @!PT LDS RZ, [RZ] ;  /* 0x00000000fffff984 */ /* 0x000fe20000000800 */
[----:B------:R-:W-:Y:S01]  /*2a670*/  @!PT LDS RZ, [RZ] ;  /* 0x00000000fffff984 */ /* 0x000fe20000000800 */
[----:B------:R3:W-:Y:S01]  /*2a680*/  @!P1 LDGSTS.E.BYPASS.LTC128B.128 [R9+0x1bc00], desc[UR38][R2.64], !P0 ;  /* 0x1bc0000002099fae */ /* 0x0007e2000c101d66 */
[----:B------:R-:W-:Y:S01]  /*2a690*/  PLOP3.LUT P0, PT, PT, PT, PT, 0x80, 0x0 ;  /* 0x000000000000781c */ /* 0x000fe20003f0f070 */
[----:B------:R-:W-:-:S12]  /*2a6a0*/  NOP ;  /* 0x0000000000007918 */ /* 0x000fd80000000000 */
.L_x_1593:
        /* <DEDUP_REMOVED lines=19> */
.L_x_1767:
[----:B------:R-:W-:Y:S05]  /*2a7e0*/  BSYNC B0 ;  /* 0x0000000000007941 */ /* 0x000fea0003800000 */
.L_x_1594:
[----:B------:R-:W2:Y:S04]  /*2a7f0*/  LDL.LU R3, [R1+0x40] ;  /* 0x0000400001037983 */ /* 0x000ea80000300800 */
[----:B0-----:R-:W3:Y:S01]  /*2a800*/  LDL R2, [R1+0x24] ;  /* 0x0000240001027983 */ /* 0x001ee20000100800 */
[----:B--2---:R-:W-:-:S05]  /*2a810*/  VIADD R3, R3, 0xfffffffe ;  /* 0xfffffffe03037836 */ /* 0x004fca0000000000 */
[----:B---3--:R-:W-:-:S13]  /*2a820*/  ISETP.GE.AND P0, PT, R3, R2, PT ;  /* 0x000000020300720c */ /* 0x008fda0003f06270 */
[----:B------:R-:W-:Y:S05]  /*2a830*/  @!P0 BRA `(.L_x_1596) ;  /* 0x0000001000048947 */ /* 0x000fea0003800000 */
[----:B------:R0:W5:Y:S04]  /*2a840*/  LDL.LU R0, [R1+0x8] ;  /* 0x0000080001007983 */ /* 0x0001680000300800 */
[----:B------:R0:W5:Y:S02]  /*2a850*/  LDL.LU R2, [R1+0x10] ;  /* 0x0000100001027983 */ /* 0x0001640000300800 */
.L_x_1616:
[----:B--2---:R-:W2:Y:S01]  /*2a860*/  LDL R4, [R1] ;  /* 0x0000000001047983 */ /* 0x004ea20000100800 */
[----:B-----5:R-:W-:Y:S01]  /*2a870*/  VIADD R5, R0, 0x1 ;  /* 0x0000000100057836 */ /* 0x020fe20000000000 */
[----:B------:R-:W-:Y:S05]  /*2a880*/  YIELD ;  /* 0x0000000000007946 */ /* 0x000fea0003800000 */
[C---:B------:R-:W-:Y:S01]  /*2a890*/  ISETP.NE.AND P0, PT, R5.reuse, 0x2, PT ;  /* 0x000000020500780c */ /* 0x040fe20003f05270 */
[----:B------:R-:W-:Y:S03]  /*2a8a0*/  BSSY B0, `(.L_x_1597) ;  /* 0x000006e000007945 */ /* 0x000fe60003800000 */
[----:B------:R-:W-:-:S02]  /*2a8b0*/  SEL R10, R5, RZ, P0 ;  /* 0x000000ff050a7207 */ /* 0x000fc40000000000 */
        /* <DEDUP_REMOVED lines=30> */
.L_x_1599:
[----:B------:R-:W2:Y:S01]  /*2aaa0*/  LDL R5, [R1+0x4] ;  /* 0x0000040001057983 */ /* 0x000ea20000100800 */
        /* <DEDUP_REMOVED lines=8> */
.L_x_1768:
[----:B------:R-:W-:Y:S05]  /*2ab30*/  BSYNC B1 ;  /* 0x0000000000017941 */ /* 0x000fea0003800000 */
.L_x_1600:
        /* <DEDUP_REMOVED lines=9> */
.L_x_1603:
[----:B------:R-:W-:Y:S05]  /*2abd0*/  BSYNC B1 ;  /* 0x0000000000017941 */ /* 0x000fea0003800000 */
.L_x_1602:
        /* <DEDUP_REMOVED lines=14> */
.L_x_1604:
[----:B------:R-:W-:-:S13]  /*2acc0*/  @P0 ELECT P2, URZ, PT ;  /* 0x00000000003f082f */ /* 0x000fda0003840000 */
[----:B-----5:R-:W-:Y:S02]  /*2acd0*/  @P2 R2UR UR13, R17 ;  /* 0x00000000110d22ca */ /* 0x020fe400000e0000 */
        /* <DEDUP_REMOVED lines=11> */
.L_x_1769:
[----:B------:R-:W-:Y:S05]  /*2ad90*/  BSYNC B1 ;  /* 0x0000000000017941 */ /* 0x000fea0003800000 */
.L_x_1605:
        /* <DEDUP_REMOVED lines=11> */
.L_x_1608:
[----:B------:R-:W-:Y:S05]  /*2ae50*/  BSYNC B1 ;  /* 0x0000000000017941 */ /* 0x000fea0003800000 */
.L_x_1607:
        /* <DEDUP_REMOVED lines=8> */
.L_x_1609:
        /* <DEDUP_REMOVED lines=10> */
.L_x_1598:
[----:B------:R-:W-:Y:S05]  /*2af80*/  BSYNC B0 ;  /* 0x0000000000007941 */ /* 0x000fea0003800000 */
.L_x_1597:
[----:B------:R-:W-:-:S06]  /*2af90*/  UISETP.NE.AND UP0, UPT, UR37, 0x3, UPT ;  /* 0x000000032500788c */ /* 0x000fcc000bf05270 */
[----:B------:R-:W-:-:S13]  /*2afa0*/  PLOP3.LUT P0, PT, PT, PT, UP0, 0x80, 0x0 ;  /* 0x000000000000781c */ /* 0x000fda0003f0f008 */
[----:B------:R-:W-:Y:S05]  /*2afb0*/  @!P0 BRA `(.L_x_1610) ;  /* 0x0000000000048947 */ /* 0x000fea0003800000 */
[----:B------:R-:W-:Y:S01]  /*2afc0*/  BPT.TRAP 0x1 ;  /* 0x000000040000795c */ /* 0x000fe20000300000 */
.L_x_1610:
        /* <DEDUP_REMOVED lines=9> */
.L_x_1770:
[----:B------:R-:W-:Y:S05]  /*2b060*/  BSYNC B0 ;  /* 0x0000000000007941 */ /* 0x000fea0003800000 */
.L_x_1611:
[----:B------:R-:W-:Y:S05]  /*2b070*/  @!P1 BRA `(.L_x_1613) ;  /* 0x0000000000049947 */ /* 0x000fea0003800000 */
[----:B------:R-:W-:Y:S01]  /*2b080*/  BPT.TRAP 0x1 ;  /* 0x000000040000795c */ /* 0x000fe20000300000 */
.L_x_1613:
[----:B------:R-:W-:Y:S01]  /*2b090*/  SHF.L.U32 R2, R2, 0x1f, RZ ;  /* 0x0000001f02027819 */ /* 0x000fe200000006ff */
[----:B------:R-:W-:-:S03]  /*2b0a0*/  IMAD R12, R0, 0x6000, RZ ;  /* 0x00006000000c7824 */ /* 0x000fc600078e02ff */
[----:B------:R-:W3:Y:S02]  /*2b0b0*/  SYNCS.PHASECHK.TRANS64.TRYWAIT P0, [R20+URZ+0x28860], R2 ;  /* 0x02886002140075a7 */ /* 0x000ee4000800017f */
[----:B---3--:R-:W-:Y:S05]  /*2b0c0*/  @!P0 BRA `(.L_x_1614) ;  /* 0x0000005000fc8947 */ /* 0x008fea0003800000 */
.L_x_1771:
[----:B------:R-:W4:Y:S04]  /*2b0d0*/  LDL R0, [R1+0x34] ;  /* 0x0000340001007983 */ /* 0x000f280000100800 */
[----:B------:R-:W5:Y:S04]  /*2b0e0*/  LDL R13, [R1+0x4] ;  /* 0x00000400010d7983 */ /* 0x000f680000100800 */
[----:B------:R-:W3:Y:S01]  /*2b0f0*/  LDL R14, [R1+0x2c] ;  /* 0x00002c00010e7983 */ /* 0x000ee20000100800 */
[----:B-1----:R-:W1:Y:S01]  /*2b100*/  S2R R9, SR_TID.X ;  /* 0x0000000000097919 */ /* 0x002e620000002100 */
[----:B------:R-:W-:Y:S05]  /*2b110*/  WARPSYNC.ALL ;  /* 0x0000000000007948 */ /* 0x000fea0003800000 */
[----:B------:R-:W-:Y:S01]  /*2b120*/  IMAD.MOV.U32 R15, RZ, RZ, 0x40 ;  /* 0x00000040ff0f7424 */ /* 0x000fe200078e00ff */
[----:B-1----:R-:W-:-:S04]  /*2b130*/  LOP3.LUT P0, RZ, R9, 0x4, RZ, 0xc0, !PT ;  /* 0x0000000409ff7812 */ /* 0x002fc8000780c0ff */
[----:B------:R-:W-:Y:S02]  /*2b140*/  SEL R15, R15, 0xffffffc0, !P0 ;  /* 0xffffffc00f0f7807 */ /* 0x000fe40004000000 */
[----:B----4-:R-:W-:-:S05]  /*2b150*/  LOP3.LUT R0, R12, R0, RZ, 0xfc, !PT ;  /* 0x000000000c007212 */ /* 0x010fca00078efcff */
[----:B-----5:R-:W-:-:S05]  /*2b160*/  IMAD.IADD R0, R13, 0x1, R0 ;  /* 0x000000010d007824 */ /* 0x020fca00078e0200 */
[----:B--2---:R-:W1:Y:S01]  /*2b170*/  LDSM.16.MT88.4 R4, [R0+0xc400] ;  /* 0x00c400000004783b */ /* 0x004e620000004200 */
[----:B---3--:R-:W-:Y:S01]  /*2b180*/  IMAD.IADD R2, R15, 0x1, R0 ;  /* 0x000000010f027824 */ /* 0x008fe200078e0200 */
[----:B------:R-:W-:Y:S02]  /*2b190*/  LOP3.LUT R12, R12, R14, RZ, 0xfc, !PT ;  /* 0x0000000e0c0c7212 */ /* 0x000fe400078efcff */
[C-C-:B-1----:R-:W-:Y:S02]  /*2b1a0*/  PRMT R8, R4.reuse, 0x6420, R5.reuse ;  /* 0x0000642004087816 */ /* 0x142fe40000000005 */
[----:B------:R-:W-:Y:S02]  /*2b1b0*/  PRMT R9, R4, 0x7531, R5 ;  /* 0x0000753104097816 */ /* 0x000fe40000000005 */
[C-C-:B------:R-:W-:Y:S02]  /*2b1c0*/  PRMT R10, R6.reuse, 0x6420, R7.reuse ;  /* 0x00006420060a7816 */ /* 0x140fe40000000007 */
[----:B------:R-:W-:-:S02]  /*2b1d0*/  PRMT R11, R6, 0x7531, R7 ;  /* 0x00007531060b7816 */ /* 0x000fc40000000007 */
[----:B------:R-:W1:Y:S01]  /*2b1e0*/  LDSM.16.MT88.4 R4, [R2+0xc400] ;  /* 0x00c400000204783b */ /* 0x000e620000004200 */
[----:B------:R-:W-:-:S05]  /*2b1f0*/  IMAD.IADD R13, R13, 0x1, R12 ;  /* 0x000000010d0d7824 */ /* 0x000fca00078e020c */
[----:B------:R1:W-:Y:S01]  /*2b200*/  STSM.16.M88.4 [R13+0x400], R8 ;  /* 0x000400080d007844 */ /* 0x0003e20000000200 */
[----:B------:R-:W2:Y:S01]  /*2b210*/  S2R R14, SR_TID.X ;  /* 0x00000000000e7919 */ /* 0x000ea20000002100 */
[C-C-:B-1----:R-:W-:Y:S02]  /*2b220*/  PRMT R8, R4.reuse, 0x6420, R5.reuse ;  /* 0x0000642004087816 */ /* 0x142fe40000000005 */
[----:B------:R-:W-:Y:S02]  /*2b230*/  PRMT R9, R4, 0x7531, R5 ;  /* 0x0000753104097816 */ /* 0x000fe40000000005 */
[C-C-:B------:R-:W-:Y:S02]  /*2b240*/  PRMT R10, R6.reuse, 0x6420, R7.reuse ;  /* 0x00006420060a7816 */ /* 0x140fe40000000007 */
[----:B------:R-:W-:-:S05]  /*2b250*/  PRMT R11, R6, 0x7531, R7 ;  /* 0x00007531060b7816 */ /* 0x000fca0000000007 */
[----:B------:R1:W-:Y:S04]  /*2b260*/  STSM.16.M88.4 [R13+0x1400], R8 ;  /* 0x001400080d007844 */ /* 0x0003e80000000200 */
[----:B------:R-:W3:Y:S01]  /*2b270*/  LDSM.16.MT88.4 R4, [R0+0xd400] ;  /* 0x00d400000004783b */ /* 0x000ee20000004200 */
[----:B--2---:R-:W-:Y:S01]  /*2b280*/  LOP3.LUT P0, RZ, R14, 0x4, RZ, 0xc0, !PT ;  /* 0x000000040eff7812 */ /* 0x004fe2000780c0ff */
[----:B-1----:R-:W-:Y:S02]  /*2b290*/  IMAD.MOV.U32 R11, RZ, RZ, R13 ;  /* 0x000000ffff0b7224 */ /* 0x002fe400078e000d */
[----:B------:R-:W-:Y:S01]  /*2b2a0*/  IMAD.MOV.U32 R10, RZ, RZ, 0x20 ;  /* 0x00000020ff0a7424 */ /* 0x000fe200078e00ff */
[C-C-:B---3--:R-:W-:Y:S02]  /*2b2b0*/  PRMT R12, R4.reuse, 0x6420, R5.reuse ;  /* 0x00006420040c7816 */ /* 0x148fe40000000005 */
[----:B------:R-:W-:-:S02]  /*2b2c0*/  PRMT R13, R4, 0x7531, R5 ;  /* 0x00007531040d7816 */ /* 0x000fc40000000005 */
[C-C-:B------:R-:W-:Y:S02]  /*2b2d0*/  PRMT R14, R6.reuse, 0x6420, R7.reuse ;  /* 0x00006420060e7816 */ /* 0x140fe40000000007 */
[----:B------:R-:W-:Y:S02]  /*2b2e0*/  PRMT R15, R6, 0x7531, R7 ;  /* 0x00007531060f7816 */ /* 0x000fe40000000007 */
[----:B------:R-:W1:Y:S01]  /*2b2f0*/  LDSM.16.MT88.4 R4, [R2+0xd400] ;  /* 0x00d400000204783b */ /* 0x000e620000004200 */
[----:B------:R-:W-:-:S04]  /*2b300*/  SEL R10, R10, 0xffffffe0, !P0 ;  /* 0xffffffe00a0a7807 */ /* 0x000fc80004000000 */
[----:B------:R-:W-:-:S05]  /*2b310*/  IADD3 R21, R10, 0x400, R11 ;  /* 0x000004000a157810 */ /* 0x000fca0007ffe00b */
[----:B------:R2:W-:Y:S02]  /*2b320*/  STSM.16.M88.4 [R21], R12 ;  /* 0x0000000c15007844 */ /* 0x0005e40000000200 */
[----:B--2---:R-:W-:Y:S01]  /*2b330*/  IMAD.MOV.U32 R15, RZ, RZ, R11 ;  /* 0x000000ffff0f7224 */ /* 0x004fe200078e000b */
[C-C-:B-1----:R-:W-:Y:S02]  /*2b340*/  PRMT R8, R4.reuse, 0x6420, R5.reuse ;  /* 0x0000642004087816 */ /* 0x142fe40000000005 */
[----:B------:R-:W-:Y:S02]  /*2b350*/  PRMT R9, R4, 0x7531, R5 ;  /* 0x0000753104097816 */ /* 0x000fe40000000005 */
[C-C-:B------:R-:W-:Y:S02]  /*2b360*/  PRMT R10, R6.reuse, 0x6420, R7.reuse ;  /* 0x00006420060a7816 */ /* 0x140fe40000000007 */
[----:B------:R-:W-:-:S05]  /*2b370*/  PRMT R11, R6, 0x7531, R7 ;  /* 0x00007531060b7816 */ /* 0x000fca0000000007 */
[----:B------:R1:W-:Y:S04]  /*2b380*/  STSM.16.M88.4 [R21+0x1000], R8 ;  /* 0x0010000815007844 */ /* 0x0003e80000000200 */
[----:B------:R-:W2:Y:S01]  /*2b390*/  LDSM.16.MT88.4 R4, [R0+0xe400] ;  /* 0x00e400000004783b */ /* 0x000ea20000004200 */
[----:B-1----:R-:W-:Y:S01]  /*2b3a0*/  IMAD.MOV.U32 R11, RZ, RZ, R15 ;  /* 0x000000ffff0b7224 */ /* 0x002fe200078e000f */
[C-C-:B--2---:R-:W-:Y:S02]  /*2b3b0*/  PRMT R12, R4.reuse, 0x6420, R5.reuse ;  /* 0x00006420040c7816 */ /* 0x144fe40000000005 */
[----:B------:R-:W-:Y:S02]  /*2b3c0*/  PRMT R13, R4, 0x7531, R5 ;  /* 0x00007531040d7816 */ /* 0x000fe40000000005 */
[----:B------:R-:W-:-:S02]  /*2b3d0*/  PRMT R14, R6, 0x6420, R7 ;  /* 0x00006420060e7816 */ /* 0x000fc40000000007 */
[----:B------:R-:W-:Y:S02]  /*2b3e0*/  PRMT R15, R6, 0x7531, R7 ;  /* 0x00007531060f7816 */ /* 0x000fe40000000007 */
[----:B------:R-:W1:Y:S04]  /*2b3f0*/  LDSM.16.MT88.4 R4, [R2+0xe400] ;  /* 0x00e400000204783b */ /* 0x000e680000004200 */
[----:B------:R2:W-:Y:S02]  /*2b400*/  STSM.16.M88.4 [R11+0x2400], R12 ;  /* 0x0024000c0b007844 */ /* 0x0005e40000000200 */
[----:B--2---:R-:W-:Y:S01]  /*2b410*/  IMAD.MOV.U32 R15, RZ, RZ, R11 ;  /* 0x000000ffff0f7224 */ /* 0x004fe200078e000b */
[C-C-:B-1----:R-:W-:Y:S02]  /*2b420*/  PRMT R8, R4.reuse, 0x6420, R5.reuse ;  /* 0x0000642004087816 */ /* 0x142fe40000000005 */
[----:B------:R-:W-:-:S02]  /*2b430*/  PRMT R9, R4, 0x7531, R5 ;  /* 0x0000753104097816 */ /* 0x000fc40000000005 */
        /* <DEDUP_REMOVED lines=51> */
.L_x_1615:
[----:B------:R-:W3:Y:S01]  /*2b770*/  S2R R0, SR_TID.X ;  /* 0x0000000000007919 */ /* 0x000ee20000002100 */
[----:B-1----:R1:W-:Y:S01]  /*2b780*/  SYNCS.ARRIVE.TRANS64.A1T0 RZ, [R20+URZ+0x28850], RZ ;  /* 0x028850ff14ff79a7 */ /* 0x0023e2000810003f */
[----:B---3--:R-:W-:Y:S02]  /*2b790*/  LOP3.LUT R2, R0, 0x7f, RZ, 0xc0, !PT ;  /* 0x0000007f00027812 */ /* 0x008fe400078ec0ff */
[----:B------:R-:W3:Y:S01]  /*2b7a0*/  LDL R0, [R1+0x24] ;  /* 0x0000240001007983 */ /* 0x000ee20000100800 */
[----:B------:R-:W-:Y:S01]  /*2b7b0*/  BAR.SYNC.DEFER_BLOCKING 0x2, 0x80 ;  /* 0x0082000000007b1d */ /* 0x000fe20000010000 */
[----:B------:R-:W-:-:S05]  /*2b7c0*/  ISETP.NE.AND P0, PT, R2, RZ, PT ;  /* 0x000000ff0200720c */ /* 0x000fca0003f05270 */
[----:B------:R4:W5:Y:S08]  /*2b7d0*/  LDL R2, [R1+0x10] ;  /* 0x0000100001027983 */ /* 0x0009700000100800 */
[----:B-1----:R-:W-:-:S05]  /*2b7e0*/  @!P0 VIADD R20, R20, 0x28880 ;  /* 0x0002888014148836 */ /* 0x002fca0000000000 */
[----:B------:R-:W-:-:S04]  /*2b7f0*/  @!P0 PRMT R20, RZ, 0x654, R20 ;  /* 0x00000654ff148816 */ /* 0x000fc80000000014 */
[----:B------:R4:W-:Y:S01]  /*2b800*/  @!P0 SYNCS.ARRIVE.TRANS64.RED.A1T0 RZ, [R20+URZ], RZ ;  /* 0x000000ff14ff89a7 */ /* 0x0009e2000810043f */
[C---:B---3--:R-:W-:Y:S01]  /*2b810*/  ISETP.GT.AND P0, PT, R3.reuse, R0, PT ;  /* 0x000000000300720c */ /* 0x048fe20003f04270 */
[----:B------:R-:W-:Y:S01]  /*2b820*/  VIADD R3, R3, 0xffffffff ;  /* 0xffffffff03037836 */ /* 0x000fe20000000000 */
[----:B------:R4:W5:Y:S11]  /*2b830*/  LDL R0, [R1+0x8] ;  /* 0x0000080001007983 */ /* 0x0009760000100800 */
[----:B----4-:R-:W-:Y:S05]  /*2b840*/  @P0 BRA `(.L_x_1616) ;  /* 0xfffffff000040947 */ /* 0x010fea000383ffff */
.L_x_1596:
[----:B------:R-:W1:Y:S01]  /*2b850*/  S2R R4, SR_TID.X ;  /* 0x0000000000047919 */ /* 0x000e620000002100 */
[----:B------:R-:W-:Y:S01]  /*2b860*/  BSSY B0, `(.L_x_1617) ;  /* 0x0000010000007945 */ /* 0x000fe20003800000 */
[----:B-1----:R-:W-:-:S04]  /*2b870*/  LOP3.LUT R4, R4, 0x7f, RZ, 0xc0, !PT ;  /* 0x0000007f04047812 */ /* 0x002fc800078ec0ff */
[----:B------:R-:W-:-:S13]  /*2b880*/  ISETP.NE.AND P0, PT, R4, RZ, PT ;  /* 0x000000ff0400720c */ /* 0x000fda0003f05270 */
[----:B------:R-:W-:Y:S05]  /*2b890*/  @P0 BRA `(.L_x_1618) ;  /* 0x0000000000300947 */ /* 0x000fea0003800000 */
[----:B------:R-:W1:Y:S01]  /*2b8a0*/  S2R R3, SR_LANEID ;  /* 0x0000000000037919 */ /* 0x000e620000000000 */
[----:B------:R-:W-:Y:S01]  /*2b8b0*/  VOTEU.ANY UR4, UPT, PT ;  /* 0x0000000000047886 */ /* 0x000fe200038e0100 */
[----:B------:R-:W3:Y:S01]  /*2b8c0*/  LDC.64 R4, c[0x0][0xc60] ;  /* 0x00031800ff047b82 */ /* 0x000ee20000000a00 */
[----:B-----5:R-:W1:Y:S08]  /*2b8d0*/  FLO.U32 R0, UR4 ;  /* 0x0000000400007d00 */ /* 0x020e7000080e0000 */
[----:B------:R-:W3:Y:S01]  /*2b8e0*/  POPC R2, UR4 ;  /* 0x0000000400027d09 */ /* 0x000ee20008000000 */
[----:B-1----:R-:W-:-:S13]  /*2b8f0*/  ISETP.EQ.U32.AND P1, PT, R0, R3, PT ;  /* 0x000000030000720c */ /* 0x002fda0003f22070 */
[----:B---3--:R-:W3:Y:S01]  /*2b900*/  @P1 ATOMG.E.ADD.STRONG.GPU PT, R5, desc[UR38][R4.64], R2 ;  /* 0x00000002040519a8 */ /* 0x008ee200081ee1e6 */
[----:B------:R-:W1:Y:S02]  /*2b910*/  S2R R3, SR_LTMASK ;  /* 0x0000000000037919 */ /* 0x000e640000003900 */
[----:B-1----:R-:W-:-:S06]  /*2b920*/  LOP3.LUT R3, R3, UR4, RZ, 0xc0, !PT ;  /* 0x0000000403037c12 */ /* 0x002fcc000f8ec0ff */
[----:B------:R-:W1:Y:S01]  /*2b930*/  POPC R3, R3 ;  /* 0x0000000300037309 */ /* 0x000e620000000000 */
[----:B---3--:R-:W1:Y:S02]  /*2b940*/  SHFL.IDX PT, R0, R5, R0, 0x1f ;  /* 0x00001f0005007589 */ /* 0x008e6400000e0000 */
[----:B-1----:R-:W-:-:S07]  /*2b950*/  IADD3 R16, R0, UR40, R3 ;  /* 0x0000002800107c10 */ /* 0x002fce000fffe003 */
.L_x_1618:
[----:B------:R-:W-:Y:S05]  /*2b960*/  BSYNC B0 ;  /* 0x0000000000007941 */ /* 0x000fea0003800000 */
.L_x_1617:
[----:B------:R-:W-:-:S06]  /*2b970*/  UISETP.NE.AND UP0, UPT, UR37, 0x3, UPT ;  /* 0x000000032500788c */ /* 0x000fcc000bf05270 */
[----:B------:R-:W-:-:S13]  /*2b980*/  PLOP3.LUT P1, PT, PT, PT, UP0, 0x80, 0x0 ;  /* 0x000000000000781c */ /* 0x000fda0003f2f008 */
[----:B------:R-:W-:Y:S05]  /*2b990*/  @!P1 BRA `(.L_x_1619) ;  /* 0x0000000000049947 */ /* 0x000fea0003800000 */
[----:B------:R-:W-:Y:S01]  /*2b9a0*/  BPT.TRAP 0x1 ;  /* 0x000000040000795c */ /* 0x000fe20000300000 */
.L_x_1619:
[----:B------:R-:W3:Y:S04]  /*2b9b0*/  LDL R4, [R1+0x10] ;  /* 0x0000100001047983 */ /* 0x000ee80000100800 */
[----:B------:R-:W4:Y:S04]  /*2b9c0*/  LDL R3, [R1+0x4] ;  /* 0x0000040001037983 */ /* 0x000f280000100800 */
[----:B-----5:R-:W4:Y:S01]  /*2b9d0*/  LDL R2, [R1+0x8] ;  /* 0x0000080001027983 */ /* 0x020f220000100800 */
[----:B------:R-:W-:Y:S01]  /*2b9e0*/  IMAD.U32 R0, RZ, RZ, UR41 ;  /* 0x00000029ff007e24 */ /* 0x000fe2000f8e00ff */
[----:B------:R-:W-:Y:S04]  /*2b9f0*/  BSSY B0, `(.L_x_1620) ;  /* 0x0000007000007945 */ /* 0x000fe80003800000 */
[----:B------:R-:W-:-:S02]  /*2ba00*/  ISETP.NE.AND P2, PT, R0, 0x3, PT ;  /* 0x000000030000780c */ /* 0x000fc40003f45270 */
[----:B---3--:R-:W-:-:S04]  /*2ba10*/  LOP3.LUT R0, R4, 0x1, RZ, 0x3c, !PT ;  /* 0x0000000104007812 */ /* 0x008fc800078e3cff */
[----:B------:R-:W-:Y:S01]  /*2ba20*/  SHF.L.U32 R0, R0, 0x1f, RZ ;  /* 0x0000001f00007819 */ /* 0x000fe200000006ff */
[----:B----4-:R-:W-:-:S04]  /*2ba30*/  IMAD R18, R2, 0x8, R3 ;  /* 0x0000000802127824 */ /* 0x010fc800078e0203 */
[----:B------:R-:W1:Y:S02]  /*2ba40*/  SYNCS.PHASECHK.TRANS64.TRYWAIT P1, [R18+URZ+0x28870], R0 ;  /* 0x02887000120075a7 */ /* 0x000e64000802017f */
[----:B-1----:R-:W-:Y:S05]  /*2ba50*/  @!P1 BRA `(.L_x_1621) ;  /* 0x0000004800ac9947 */ /* 0x002fea0003800000 */
.L_x_1772:
[----:B------:R-:W-:Y:S05]  /*2ba60*/  BSYNC B0 ;  /* 0x0000000000007941 */ /* 0x000fea0003800000 */
.L_x_1620:
[----:B------:R-:W-:Y:S05]  /*2ba70*/  @!P2 BRA `(.L_x_1622) ;  /* 0x000000000004a947 */ /* 0x000fea0003800000 */
[----:B------:R-:W-:Y:S01]  /*2ba80*/  BPT.TRAP 0x1 ;  /* 0x000000040000795c */ /* 0x000fe20000300000 */
.L_x_1622:
[----:B-1----:R-:W3:Y:S02]  /*2ba90*/  LDL R0, [R1+0x10] ;  /* 0x0000100001007983 */ /* 0x002ee40000100800 */
[----:B---3--:R-:W-:-:S04]  /*2baa0*/  SHF.L.U32 R0, R0, 0x1f, RZ ;  /* 0x0000001f00007819 */ /* 0x008fc800000006ff */
[----:B------:R-:W1:Y:S02]  /*2bab0*/  SYNCS.PHASECHK.TRANS64.TRYWAIT P1, [R18+URZ+0x28860], R0 ;  /* 0x02886000120075a7 */ /* 0x000e64000802017f */
[----:B-1----:R-:W-:Y:S05]  /*2bac0*/  @!P1 BRA `(.L_x_1623) ;  /* 0x0000004800a49947 */ /* 0x002fea0003800000 */
.L_x_1773:
[----:B------:R-:W1:Y:S04]  /*2bad0*/  LDL R4, [R1+0x8] ;  /* 0x0000080001047983 */ /* 0x000e680000100800 */
[----:B------:R-:W3:Y:S04]  /*2bae0*/  LDL R2, [R1+0x34] ;  /* 0x0000340001027983 */ /* 0x000ee80000100800 */
[----:B------:R-:W4:Y:S04]  /*2baf0*/  LDL R3, [R1+0x4] ;  /* 0x0000040001037983 */ /* 0x000f280000100800 */
[----:B--2---:R-:W2:Y:S01]  /*2bb00*/  LDL R12, [R1+0x2c] ;  /* 0x00002c00010c7983 */ /* 0x004ea20000100800 */
[----:B------:R-:W5:Y:S01]  /*2bb10*/  S2R R9, SR_TID.X ;  /* 0x0000000000097919 */ /* 0x000f620000002100 */
[----:B------:R-:W-:Y:S05]  /*2bb20*/  WARPSYNC.ALL ;  /* 0x0000000000007948 */ /* 0x000fea0003800000 */
[----:B------:R-:W-:Y:S01]  /*2bb30*/  IMAD.MOV.U32 R13, RZ, RZ, 0x40 ;  /* 0x00000040ff0d7424 */ /* 0x000fe200078e00ff */
[----:B-----5:R-:W-:-:S04]  /*2bb40*/  LOP3.LUT P1, RZ, R9, 0x4, RZ, 0xc0, !PT ;  /* 0x0000000409ff7812 */ /* 0x020fc8000782c0ff */
[----:B------:R-:W-:Y:S01]  /*2bb50*/  SEL R13, R13, 0xffffffc0, !P1 ;  /* 0xffffffc00d0d7807 */ /* 0x000fe20004800000 */
[----:B-1----:R-:W-:-:S05]  /*2bb60*/  IMAD R0, R4, 0x6000, RZ ;  /* 0x0000600004007824 */ /* 0x002fca00078e02ff */
[----:B---3--:R-:W-:-:S05]  /*2bb70*/  LOP3.LUT R2, R0, R2, RZ, 0xfc, !PT ;  /* 0x0000000200027212 */ /* 0x008fca00078efcff */
[----:B----4-:R-:W-:-:S05]  /*2bb80*/  IMAD.IADD R2, R3, 0x1, R2 ;  /* 0x0000000103027824 */ /* 0x010fca00078e0202 */
[----:B------:R-:W1:Y:S01]  /*2bb90*/  LDSM.16.MT88.4 R4, [R2+0xc400] ;  /* 0x00c400000204783b */ /* 0x000e620000004200 */
[----:B------:R-:W-:Y:S01]  /*2bba0*/  IMAD.IADD R17, R13, 0x1, R2 ;  /* 0x000000010d117824 */ /* 0x000fe200078e0202 */
[----:B--2---:R-:W-:Y:S02]  /*2bbb0*/  LOP3.LUT R0, R0, R12, RZ, 0xfc, !PT ;  /* 0x0000000c00007212 */ /* 0x004fe400078efcff */
[C-C-:B-1----:R-:W-:Y:S02]  /*2bbc0*/  PRMT R8, R4.reuse, 0x6420, R5.reuse ;  /* 0x0000642004087816 */ /* 0x142fe40000000005 */
[----:B------:R-:W-:Y:S02]  /*2bbd0*/  PRMT R9, R4, 0x7531, R5 ;  /* 0x0000753104097816 */ /* 0x000fe40000000005 */
        /* <DEDUP_REMOVED lines=83> */
.L_x_1624:
[----:B------:R-:W3:Y:S01]  /*2c110*/  LDL.LU R0, [R1+0x8] ;  /* 0x0000080001007983 */ /* 0x000ee20000300800 */
[----:B-1----:R1:W-:Y:S03]  /*2c120*/  SYNCS.ARRIVE.TRANS64.A1T0 RZ, [R18+URZ+0x28850], RZ ;  /* 0x028850ff12ff79a7 */ /* 0x0023e6000810003f */
[----:B--2---:R-:W2:Y:S01]  /*2c130*/  LDL.LU R3, [R1+0x10] ;  /* 0x0000100001037983 */ /* 0x004ea20000300800 */
[----:B-1----:R-:W-:-:S05]  /*2c140*/  @!P0 VIADD R18, R18, 0x28880 ;  /* 0x0002888012128836 */ /* 0x002fca0000000000 */
[----:B------:R-:W-:Y:S01]  /*2c150*/  @!P0 PRMT R18, RZ, 0x654, R18 ;  /* 0x00000654ff128816 */ /* 0x000fe20000000012 */
[----:B------:R-:W-:Y:S06]  /*2c160*/  BAR.SYNC.DEFER_BLOCKING 0x2, 0x80 ;  /* 0x0082000000007b1d */ /* 0x000fec0000010000 */
[----:B------:R1:W-:Y:S01]  /*2c170*/  @!P0 SYNCS.ARRIVE.TRANS64.RED.A1T0 RZ, [R18+URZ], RZ ;  /* 0x000000ff12ff89a7 */ /* 0x0003e2000810043f */
[----:B---3--:R-:W-:-:S05]  /*2c180*/  VIADD R0, R0, 0x1 ;  /* 0x0000000100007836 */ /* 0x008fca0000000000 */
[----:B------:R-:W-:-:S04]  /*2c190*/  ISETP.NE.AND P0, PT, R0, 0x2, PT ;  /* 0x000000020000780c */ /* 0x000fc80003f05270 */
[----:B------:R-:W-:Y:S02]  /*2c1a0*/  SEL R2, RZ, 0x1, P0 ;  /* 0x00000001ff027807 */ /* 0x000fe40000000000 */
[----:B------:R-:W-:Y:S02]  /*2c1b0*/  SEL R0, R0, RZ, P0 ;  /* 0x000000ff00007207 */ /* 0x000fe40000000000 */
[----:B--2---:R-:W-:-:S03]  /*2c1c0*/  LOP3.LUT R3, R3, R2, RZ, 0x3c, !PT ;  /* 0x0000000203037212 */ /* 0x004fc600078e3cff */
[----:B------:R1:W-:Y:S04]  /*2c1d0*/  STL [R1+0x8], R0 ;  /* 0x0000080001007387 */ /* 0x0003e80000100800 */
[----:B------:R1:W-:Y:S02]  /*2c1e0*/  STL [R1+0x10], R3 ;  /* 0x0000100301007387 */ /* 0x0003e40000100800 */
.L_x_1573:
[----:B-1----:R-:W3:Y:S02]  /*2c1f0*/  LDL R0, [R1] ;  /* 0x0000000001007983 */ /* 0x002ee40000100800 */
[----:B---3--:R-:W-:-:S13]  /*2c200*/  LOP3.LUT P0, RZ, R0, 0x2, RZ, 0xc0, !PT ;  /* 0x0000000200ff7812 */ /* 0x008fda000780c0ff */
[----:B------:R-:W-:Y:S05]  /*2c210*/  @!P0 BRA `(.L_x_1625) ;  /* 0x0000000000288947 */ /* 0x000fea0003800000 */
[----:B------:R-:W-:Y:S05]  /*2c220*/  WARPSYNC.ALL ;  /* 0x0000000000007948 */ /* 0x000fea0003800000 */
[----:B------:R-:W1:Y:S08]  /*2c230*/  S2UR UR5, SR_CgaCtaId ;  /* 0x00000000000579c3 */ /* 0x000e700000008800 */
[----:B------:R-:W-:Y:S06]  /*2c240*/  BAR.SYNC.DEFER_BLOCKING 0x5, 0x180 ;  /* 0x0146000000007b1d */ /* 0x000fec0000010000 */
[----:B------:R-:W-:-:S02]  /*2c250*/  UMOV UR4, 0x400 ;  /* 0x0000040000047882 */ /* 0x000fc40000000000 */
[----:B-1----:R-:W-:-:S06]  /*2c260*/  ULEA UR4, UR5, UR4, 0x18 ;  /* 0x0000000405047291 */ /* 0x002fcc000f8ec03f */
[----:B------:R-:W-:-:S05]  /*2c270*/  IMAD.U32 R0, RZ, RZ, UR4 ;  /* 0x00000004ff007e24 */ /* 0x000fca000f8e00ff */
[----:B------:R3:W4:Y:S04]  /*2c280*/  LDS.128 R16, [R0+0x288d0] ;  /* 0x0288d00000107984 */ /* 0x0007280000000c00 */
[----:B------:R3:W-:Y:S01]  /*2c290*/  STL [R1+0x4], R0 ;  /* 0x0000040001007387 */ /* 0x0007e20000100800 */
[----:B------:R-:W-:Y:S06]  /*2c2a0*/  BAR.ARV 0x4, 0x180 ;  /* 0x0106000000007b1d */ /* 0x000fec0000002000 */
[----:B------:R-:W-:Y:S05]  /*2c2b0*/  BRA `(.L_x_1626) ;  /* 0x0000000800dc7947 */ /* 0x000fea0003800000 */
.L_x_1625:
[----:B------:R-:W1:Y:S01]  /*2c2c0*/  S2R R0, SR_TID.X ;  /* 0x0000000000007919 */ /* 0x000e620000002100 */
[----:B------:R-:W-:Y:S01]  /*2c2d0*/  UMOV UR4, 0xffffffff ;  /* 0xffffffff00047882 */ /* 0x000fe20000000000 */
[----:B-1----:R-:W-:-:S04]  /*2c2e0*/  LOP3.LUT R8, R0, 0x1f, RZ, 0xc0, !PT ;  /* 0x0000001f00087812 */ /* 0x002fc800078ec0ff */
[----:B------:R-:W-:Y:S01]  /*2c2f0*/  ISETP.NE.AND P0, PT, R8, 0x1f, PT ;  /* 0x0000001f0800780c */ /* 0x000fe20003f05270 */
[----:B------:R-:W-:-:S12]  /*2c300*/  BRA.DIV UR4, `(.L_x_1627) ;  /* 0x0000004204a87947 */ /* 0x000fd8000b800000 */
[----:B------:R-:W-:Y:S01]  /*2c310*/  IMAD.IADD R0, R19, 0x1, R8 ;  /* 0x0000000113007824 */ /* 0x000fe200078e0208 */
[----:B------:R-:W-:-:S04]  /*2c320*/  ULDC UR4, c[0x0][0xc3c] ;  /* 0x00030f0000047ab9 */ /* 0x000fc80000000800 */
[----:B------:R-:W-:-:S13]  /*2c330*/  ISETP.GE.OR P1, PT, R0, UR4, !P0 ;  /* 0x0000000400007c0c */ /* 0x000fda000c726670 */
[----:B------:R-:W1:Y:S02]  /*2c340*/  @!P1 LDC.64 R2, c[0x0][0xc80] ;  /* 0x00032000ff029b82 */ /* 0x000e640000000a00 */
[----:B-1----:R-:W-:-:S06]  /*2c350*/  @!P1 IMAD.WIDE R2, R0, 0x4, R2 ;  /* 0x0000000400029825 */ /* 0x002fcc00078e0202 */
[----:B------:R1:W3:Y:S01]  /*2c360*/  @!P1 LDG.E R3, desc[UR38][R2.64] ;  /* 0x0000002602039981 */ /* 0x0002e2000c1e1900 */
[C---:B------:R-:W-:Y:S02]  /*2c370*/  ISETP.GE.U32.AND P2, PT, R8.reuse, 0x2, PT ;  /* 0x000000020800780c */ /* 0x040fe40003f46070 */
[C---:B------:R-:W-:Y:S01]  /*2c380*/  ISETP.GE.U32.AND P3, PT, R8.reuse, 0x4, PT ;  /* 0x000000040800780c */ /* 0x040fe20003f66070 */
[----:B------:R-:W-:Y:S01]  /*2c390*/  SHFL.IDX PT, R0, R16, RZ, 0x1f ;  /* 0x00001fff10007589 */ /* 0x000fe200000e0000 */
[C---:B------:R-:W-:Y:S02]  /*2c3a0*/  ISETP.GE.U32.AND P4, PT, R8.reuse, 0x8, PT ;  /* 0x000000080800780c */ /* 0x040fe40003f86070 */
[C---:B------:R-:W-:Y:S01]  /*2c3b0*/  ISETP.GE.U32.AND P5, PT, R8.reuse, 0x10, PT ;  /* 0x000000100800780c */ /* 0x040fe20003fa6070 */
[----:B--2---:R-:W-:Y:S01]  /*2c3c0*/  SHFL.IDX PT, R5, R16, 0x1, 0x1f ;  /* 0x00201f0010057f89 */ /* 0x004fe200000e0000 */
[----:B-1----:R-:W-:Y:S02]  /*2c3d0*/  IMAD.MOV.U32 R2, RZ, RZ, RZ ;  /* 0x000000ffff027224 */ /* 0x002fe400078e00ff */
[----:B---3--:R-:W-:Y:S01]  /*2c3e0*/  @!P1 IMAD.MOV.U32 R2, RZ, RZ, R3 ;  /* 0x000000ffff029224 */ /* 0x008fe200078e0003 */
[----:B------:R-:W-:-:S04]  /*2c3f0*/  ISETP.NE.AND P1, PT, R8, RZ, PT ;  /* 0x000000ff0800720c */ /* 0x000fc80003f25270 */
        /* <DEDUP_REMOVED lines=16> */
.L_x_1783:
[----:B------:R-:W-:Y:S02]  /*2c500*/  ULDC UR4, c[0x0][0xc38] ;  /* 0x00030e0000047ab9 */ /* 0x000fe40000000800 */
[----:B------:R-:W-:-:S04]  /*2c510*/  IMAD.U32 R4, RZ, RZ, UR4 ;  /* 0x00000004ff047e24 */ /* 0x000fc8000f8e00ff */
[----:B--2---:R-:W-:-:S04]  /*2c520*/  IMAD R7, R7, R4, RZ ;  /* 0x0000000407077224 */ /* 0x004fc800078e02ff */
[----:B------:R-:W-:-:S05]  /*2c530*/  IMAD.IADD R5, R5, 0x1, R7 ;  /* 0x0000000105057824 */ /* 0x000fca00078e0207 */
[----:B------:R-:W-:-:S13]  /*2c540*/  ISETP.GT.AND P6, PT, R5, R0, PT ;  /* 0x000000000500720c */ /* 0x000fda0003fc4270 */
[----:B------:R-:W-:Y:S05]  /*2c550*/  @P6 BRA `(.L_x_1628) ;  /* 0x00000000009c6947 */ /* 0x000fea0003800000 */
.L_x_1633:
[----:B------:R-:W2:Y:S01]  /*2c560*/  LDC R2, c[0x0][0xc3c] ;  /* 0x00030f00ff027b82 */ /* 0x000ea20000000800 */
[----:B------:R-:W-:-:S05]  /*2c570*/  VIADD R19, R19, 0x1f ;  /* 0x0000001f13137836 */ /* 0x000fca0000000000 */
[----:B--2---:R-:W-:-:S13]  /*2c580*/  ISETP.GE.AND P6, PT, R19, R2, PT ;  /* 0x000000021300720c */ /* 0x004fda0003fc6270 */
[----:B------:R-:W-:Y:S05]  /*2c590*/  @P6 BRA `(.L_x_1629) ;  /* 0x0000000400d86947 */ /* 0x000fea0003800000 */
[----:B------:R-:W2:Y:S01]  /*2c5a0*/  S2R R3, SR_TID.X ;  /* 0x0000000000037919 */ /* 0x000ea20000002100 */
[----:B------:R-:W-:Y:S01]  /*2c5b0*/  BSSY B0, `(.L_x_1630) ;  /* 0x0000009000007945 */ /* 0x000fe20003800000 */
[----:B--2---:R-:W-:-:S05]  /*2c5c0*/  LOP3.LUT R3, R3, 0x1f, RZ, 0xc0, !PT ;  /* 0x0000001f03037812 */ /* 0x004fca00078ec0ff */
[----:B------:R-:W-:-:S05]  /*2c5d0*/  IMAD.IADD R3, R19, 0x1, R3 ;  /* 0x0000000113037824 */ /* 0x000fca00078e0203 */
[----:B------:R-:W-:Y:S01]  /*2c5e0*/  ISETP.GE.OR P6, PT, R3, R2, !P0 ;  /* 0x000000020300720c */ /* 0x000fe200047c6670 */
[----:B------:R-:W-:-:S12]  /*2c5f0*/  IMAD.MOV.U32 R2, RZ, RZ, RZ ;  /* 0x000000ffff027224 */ /* 0x000fd800078e00ff */
[----:B------:R-:W-:Y:S05]  /*2c600*/  @P6 BRA `(.L_x_1631) ;  /* 0x00000000000c6947 */ /* 0x000fea0003800000 */
[----:B-1----:R-:W1:Y:S02]  /*2c610*/  LDC.64 R6, c[0x0][0xc80] ;  /* 0x00032000ff067b82 */ /* 0x002e640000000a00 */
[----:B-1----:R-:W-:-:S06]  /*2c620*/  IMAD.WIDE R2, R3, 0x4, R6 ;  /* 0x0000000403027825 */ /* 0x002fcc00078e0206 */
[----:B------:R2:W5:Y:S02]  /*2c630*/  LDG.E R2, desc[UR38][R2.64] ;  /* 0x0000002602027981 */ /* 0x000564000c1e1900 */
.L_x_1631:
[----:B------:R-:W-:Y:S05]  /*2c640*/  BSYNC B0 ;  /* 0x0000000000007941 */ /* 0x000fea0003800000 */
.L_x_1630:
[----:B------:R-:W-:-:S03]  /*2c650*/  UMOV UR4, 0xffffffff ;  /* 0xffffffff00047882 */ /* 0x000fc60000000000 */
[----:B------:R-:W-:Y:S05]  /*2c660*/  BRA.DIV UR4, `(.L_x_1632) ;  /* 0x00000046040c7947 */ /* 0x000fea000b800000 */
[----:B--2--5:R-:W2:Y:S02]  /*2c670*/  SHFL.UP PT, R3, R2, 0x1, RZ ;  /* 0x0420000002037989 */ /* 0x024ea400000e00ff */
[----:B--2---:R-:W-:-:S05]  /*2c680*/  SEL R3, R3, RZ, P1 ;  /* 0x000000ff03037207 */ /* 0x004fca0000800000 */
[----:B------:R-:W-:-:S05]  /*2c690*/  IMAD.IADD R3, R2, 0x1, R3 ;  /* 0x0000000102037824 */ /* 0x000fca00078e0203 */
[----:B------:R-:W2:Y:S02]  /*2c6a0*/  SHFL.UP PT, R4, R3, 0x2, RZ ;  /* 0x0440000003047989 */ /* 0x000ea400000e00ff */
        /* <DEDUP_REMOVED lines=10> */
[----:B-1----:R-:W-:-:S05]  /*2c750*/  IMAD.IADD R6, R3, 0x1, R4 ;  /* 0x0000000103067824 */ /* 0x002fca00078e0204 */
[----:B------:R1:W2:Y:S02]  /*2c760*/  SHFL.IDX PT, R7, R6, 0x1f, 0x1f ;  /* 0x03e01f0006077f89 */ /* 0x0002a400000e0000 */
.L_x_1791:
[----:B------:R-:W-:Y:S02]  /*2c770*/  ULDC UR4, c[0x0][0xc38] ;  /* 0x00030e0000047ab9 */ /* 0x000fe40000000800 */
[----:B------:R-:W-:-:S04]  /*2c780*/  IMAD.U32 R4, RZ, RZ, UR4 ;  /* 0x00000004ff047e24 */ /* 0x000fc8000f8e00ff */
[----:B--2---:R-:W-:-:S04]  /*2c790*/  IMAD R7, R7, R4, RZ ;  /* 0x0000000407077224 */ /* 0x004fc800078e02ff */
[----:B------:R-:W-:-:S05]  /*2c7a0*/  IMAD.IADD R5, R7, 0x1, R5 ;  /* 0x0000000107057824 */ /* 0x000fca00078e0205 */
[----:B------:R-:W-:-:S13]  /*2c7b0*/  ISETP.GT.AND P6, PT, R5, R0, PT ;  /* 0x000000000500720c */ /* 0x000fda0003fc4270 */
[----:B------:R-:W-:Y:S05]  /*2c7c0*/  @!P6 BRA `(.L_x_1633) ;  /* 0xfffffffc0064e947 */ /* 0x000fea000383ffff */
.L_x_1628:
[----:B------:R-:W-:Y:S01]  /*2c7d0*/  IMAD.IADD R7, R5, 0x1, -R7 ;  /* 0x0000000105077824 */ /* 0x000fe200078e0a07 */
[----:B------:R-:W-:-:S03]  /*2c7e0*/  UMOV UR4, 0xffffffff ;  /* 0xffffffff00047882 */ /* 0x000fc60000000000 */
[----:B------:R-:W-:-:S05]  /*2c7f0*/  IMAD R3, R6, R4, R7 ;  /* 0x0000000406037224 */ /* 0x000fca00078e0207 */
[----:B------:R-:W-:Y:S01]  /*2c800*/  ISETP.GT.AND P6, PT, R3, R0, PT ;  /* 0x000000000300720c */ /* 0x000fe20003fc4270 */
[----:B------:R-:W-:-:S12]  /*2c810*/  BRA.DIV UR4, `(.L_x_1634) ;  /* 0x0000004604787947 */ /* 0x000fd8000b800000 */
[----:B------:R-:W-:-:S04]  /*2c820*/  VOTE.ANY R3, PT, !P6 ;  /* 0x0000000000037806 */ /* 0x000fc800070e0100 */
[----:B------:R-:W2:Y:S02]  /*2c830*/  POPC R5, R3 ;  /* 0x0000000300057309 */ /* 0x000ea40000000000 */
[----:B--2---:R2:W3:Y:S02]  /*2c840*/  SHFL.IDX PT, R17, R2, R5, 0x1f ;  /* 0x00001f0502117589 */ /* 0x0044e400000e0000 */
.L_x_1795:
[----:B------:R-:W-:Y:S01]  /*2c850*/  ISETP.NE.AND P0, PT, R3, RZ, PT ;  /* 0x000000ff0300720c */ /* 0x000fe20003f05270 */
[----:B------:R-:W-:-:S12]  /*2c860*/  IMAD.MOV.U32 R16, RZ, RZ, RZ ;  /* 0x000000ffff107224 */ /* 0x000fd800078e00ff */
[----:B------:R-:W-:Y:S05]  /*2c870*/  @!P0 BRA `(.L_x_1635) ;  /* 0x0000000000148947 */ /* 0x000fea0003800000 */
[----:B------:R-:W-:Y:S01]  /*2c880*/  UMOV UR4, 0xffffffff ;  /* 0xffffffff00047882 */ /* 0x000fe20000000000 */
[----:B------:R-:W-:Y:S02]  /*2c890*/  VIADD R12, R5, 0xffffffff ;  /* 0xffffffff050c7836 */ /* 0x000fe40000000000 */
[----:B------:R-:W-:Y:S05]  /*2c8a0*/  BRA.DIV UR4, `(.L_x_1636) ;  /* 0x00000046049c7947 */ /* 0x000fea000b800000 */
[----:B-1----:R1:W4:Y:S02]  /*2c8b0*/  SHFL.IDX PT, R6, R6, R12, 0x1f ;  /* 0x00001f0c06067589 */ /* 0x00232400000e0000 */
.L_x_1798:
[----:B----4-:R-:W-:-:S07]  /*2c8c0*/  IMAD.MOV.U32 R16, RZ, RZ, R6 ;  /* 0x000000ffff107224 */ /* 0x010fce00078e0006 */
.L_x_1635:
[----:B--2---:R-:W2:Y:S01]  /*2c8d0*/  LDC.64 R2, c[0x0][0xc90] ;  /* 0x00032400ff027b82 */ /* 0x004ea20000000a00 */
[----:B------:R-:W-:-:S04]  /*2c8e0*/  IMAD.IADD R19, R5, 0x1, R19 ;  /* 0x0000000105137824 */ /* 0x000fc800078e0213 */
[----:B--2---:R-:W-:-:S05]  /*2c8f0*/  IMAD.WIDE R2, R19, 0x4, R2 ;  /* 0x0000000413027825 */ /* 0x004fca00078e0202 */
[----:B------:R-:W3:Y:S01]  /*2c900*/  LDG.E R5, desc[UR38][R2.64] ;  /* 0x0000002602057981 */ /* 0x000ee2000c1e1900 */
[----:B------:R-:W-:-:S04]  /*2c910*/  IMAD R16, R16, R4, R7 ;  /* 0x0000000410107224 */ /* 0x000fc800078e0207 */
[----:B------:R-:W-:Y:S02]  /*2c920*/  IMAD.IADD R0, R0, 0x1, -R16 ;  /* 0x0000000100007824 */ /* 0x000fe400078e0a10 */
[----:B---3--:R-:W-:-:S05]  /*2c930*/  IMAD R8, R17, R5, RZ ;  /* 0x0000000511087224 */ /* 0x008fca00078e02ff */
[----:B-1----:R-:W-:-:S04]  /*2c940*/  IABS R6, R8 ;  /* 0x0000000800067213 */ /* 0x002fc80000000000 */
[----:B------:R-:W1:Y:S08]  /*2c950*/  I2F.RP R2, R6 ;  /* 0x0000000600027306 */ /* 0x000e700000209400 */
        /* <DEDUP_REMOVED lines=19> */
[----:B------:R-:W-:-:S04]  /*2ca90*/  @P0 VIADD R7, R7, 0x1 ;  /* 0x0000000107070836 */ /* 0x000fc80000000000 */
[----:B------:R-:W-:-:S04]  /*2caa0*/  IMAD.MOV.U32 R2, RZ, RZ, R7 ;  /* 0x000000ffff027224 */ /* 0x000fc800078e0007 */
        /* <DEDUP_REMOVED lines=26> */
[C---:B------:R-:W-:Y:S01]  /*2cc50*/  LOP3.LUT R3, R0.reuse, R4, RZ, 0x3c, !PT ;  /* 0x0000000400037212 */ /* 0x040fe200078e3cff */
[----:B------:R-:W-:-:S03]  /*2cc60*/  IMAD.IADD R0, R0, 0x1, R6 ;  /* 0x0000000100007824 */ /* 0x000fc600078e0206 */
[----:B------:R-:W-:-:S07]  /*2cc70*/  ISETP.GE.AND P2, PT, R3, RZ, PT ;  /* 0x000000ff0300720c */ /* 0x000fce0003f46270 */
[----:B------:R-:W-:-:S06]  /*2cc80*/  @P0 VIADD R2, R2, 0x1 ;  /* 0x0000000102020836 */ /* 0x000fcc0000000000 */
[----:B------:R-:W-:Y:S01]  /*2cc90*/  @!P2 IMAD.MOV R2, RZ, RZ, -R2 ;  /* 0x000000ffff02a224 */ /* 0x000fe200078e0a02 */
[----:B------:R-:W-:Y:S01]  /*2cca0*/  @!P1 LOP3.LUT R2, RZ, R4, RZ, 0x33, !PT ;  /* 0x00000004ff029212 */ /* 0x000fe200078e33ff */
[----:B------:R-:W-:-:S04]  /*2ccb0*/  IMAD.MOV R4, RZ, RZ, -R4 ;  /* 0x000000ffff047224 */ /* 0x000fc800078e0a04 */
[----:B------:R-:W-:Y:S01]  /*2ccc0*/  IMAD R18, R2, R4, R0 ;  /* 0x0000000402127224 */ /* 0x000fe200078e0200 */
[----:B------:R-:W-:-:S05]  /*2ccd0*/  LOP3.LUT R2, RZ, R2, RZ, 0x33, !PT ;  /* 0x00000002ff027212 */ /* 0x000fca00078e33ff */
[----:B------:R-:W-:Y:S01]  /*2cce0*/  IMAD.IADD R17, R17, 0x1, R2 ;  /* 0x0000000111117824 */ /* 0x000fe200078e0202 */
[----:B------:R-:W-:Y:S06]  /*2ccf0*/  BRA `(.L_x_1637) ;  /* 0x00000000001c7947 */ /* 0x000fec0003800000 */
.L_x_1629:
[----:B------:R-:W-:Y:S01]  /*2cd00*/  UMOV UR4, URZ ;  /* 0x0000003f00047c82 */ /* 0x000fe20008000000 */
[----:B------:R-:W-:Y:S01]  /*2cd10*/  UMOV UR5, URZ ;  /* 0x0000003f00057c82 */ /* 0x000fe20008000000 */
[----:B------:R-:W-:Y:S01]  /*2cd20*/  ULDC UR6, c[0x0][0xc3c] ;  /* 0x00030f0000067ab9 */ /* 0x000fe20000000800 */
[----:B------:R-:W-:Y:S02]  /*2cd30*/  IMAD.MOV.U32 R16, RZ, RZ, R0 ;  /* 0x000000ffff107224 */ /* 0x000fe400078e0000 */
[----:B------:R-:W-:Y:S02]  /*2cd40*/  IMAD.U32 R17, RZ, RZ, UR4 ;  /* 0x00000004ff117e24 */ /* 0x000fe4000f8e00ff */
[----:B------:R-:W-:Y:S02]  /*2cd50*/  IMAD.U32 R18, RZ, RZ, UR5 ;  /* 0x00000005ff127e24 */ /* 0x000fe4000f8e00ff */
[----:B------:R-:W-:-:S07]  /*2cd60*/  IMAD.U32 R19, RZ, RZ, UR6 ;  /* 0x00000006ff137e24 */ /* 0x000fce000f8e00ff */
.L_x_1637:
[----:B------:R2:W3:Y:S01]  /*2cd70*/  LDL R3, [R1+0x4] ;  /* 0x0000040001037983 */ /* 0x0004e20000100800 */
[----:B------:R-:W4:Y:S01]  /*2cd80*/  S2R R0, SR_TID.X ;  /* 0x0000000000007919 */ /* 0x000f220000002100 */
[----:B------:R-:W-:Y:S05]  /*2cd90*/  WARPSYNC.ALL ;  /* 0x0000000000007948 */ /* 0x000fea0003800000 */
[----:B----4-:R-:W-:Y:S01]  /*2cda0*/  LOP3.LUT R0, R0, 0x1f, RZ, 0xc0, !PT ;  /* 0x0000001f00007812 */ /* 0x010fe200078ec0ff */
[----:B------:R-:W-:Y:S03]  /*2cdb0*/  BAR.SYNC.DEFER_BLOCKING 0x4, 0x180 ;  /* 0x0106000000007b1d */ /* 0x000fe60000010000 */
[----:B------:R-:W-:-:S13]  /*2cdc0*/  ISETP.NE.AND P0, PT, R0, RZ, PT ;  /* 0x000000ff0000720c */ /* 0x000fda0003f05270 */
[----:B------:R-:W3:Y:S01]  /*2cdd0*/  @!P0 S2R R0, SR_CgaCtaId ;  /* 0x0000000000008919 */ /* 0x000ee20000008800 */
[----:B------:R-:W-:-:S04]  /*2cde0*/  @!P0 MOV R2, 0x400 ;  /* 0x0000040000028802 */ /* 0x000fc80000000f00 */
[----:B---3--:R-:W-:-:S05]  /*2cdf0*/  @!P0 LEA R3, R0, R2, 0x18 ;  /* 0x0000000200038211 */ /* 0x008fca00078ec0ff */
[----:B------:R2:W-:Y:S04]  /*2ce00*/  @!P0 STS.128 [R3+0x288d0], R16 ;  /* 0x0288d01003008388 */ /* 0x0005e80000000c00 */
[----:B------:R2:W-:Y:S01]  /*2ce10*/  @!P0 STL [R1+0x4], R3 ;  /* 0x0000040301008387 */ /* 0x0005e20000100800 */
[----:B------:R-:W-:Y:S06]  /*2ce20*/  BAR.ARV 0x5, 0x180 ;  /* 0x0146000000007b1d */ /* 0x000fec0000002000 */
.L_x_1626:
[----:B------:R-:W-:Y:S02]  /*2ce30*/  ULDC UR4, c[0x0][0xc3c] ;  /* 0x00030f0000047ab9 */ /* 0x000fe40000000800 */
[----:B----4-:R-:W-:-:S13]  /*2ce40*/  ISETP.GE.AND P0, PT, R19, UR4, PT ;  /* 0x0000000413007c0c */ /* 0x010fda000bf06270 */
[----:B------:R-:W-:Y:S05]  /*2ce50*/  @!P0 BRA `(.L_x_1638) ;  /* 0xffffffa000bc8947 */ /* 0x000fea000383ffff */
[----:B------:R-:W-:Y:S05]  /*2ce60*/  BSYNC B7 ;  /* 0x0000000000077941 */ /* 0x000fea0003800000 */
.L_x_1520:
[----:B---3--:R-:W3:Y:S01]  /*2ce70*/  LDL.LU R0, [R1+0x50] ;  /* 0x0000500001007983 */ /* 0x008ee20000300800 */
[----:B------:R-:W-:Y:S01]  /*2ce80*/  BSSY B0, `(.L_x_1639) ;  /* 0x000000b000007945 */ /* 0x000fe20003800000 */
[----:B--2---:R-:W2:Y:S01]  /*2ce90*/  S2R R5, SR_CgaCtaId ;  /* 0x0000000000057919 */ /* 0x004ea20000008800 */
[----:B---3--:R-:W-:-:S05]  /*2cea0*/  VIADD R0, R0, 0x1 ;  /* 0x0000000100007836 */ /* 0x008fca0000000000 */
[----:B0-----:R-:W-:-:S04]  /*2ceb0*/  LEA.HI R2, R0, R0, RZ, 0x1 ;  /* 0x0000000000027211 */ /* 0x001fc800078f08ff */
[----:B------:R-:W-:-:S05]  /*2cec0*/  LOP3.LUT R3, R2, 0xfffffffe, RZ, 0xc0, !PT ;  /* 0xfffffffe02037812 */ /* 0x000fca00078ec0ff */
[----:B------:R-:W-:Y:S01]  /*2ced0*/  IMAD.IADD R3, R0, 0x1, -R3 ;  /* 0x0000000100037824 */ /* 0x000fe200078e0a03 */
[----:B------:R-:W-:-:S04]  /*2cee0*/  MOV R0, 0x400 ;  /* 0x0000040000007802 */ /* 0x000fc80000000f00 */
[----:B--2---:R-:W-:Y:S02]  /*2cef0*/  LEA R0, R5, R0, 0x18 ;  /* 0x0000000005007211 */ /* 0x004fe400078ec0ff */
[----:B------:R-:W-:-:S04]  /*2cf00*/  SHF.L.U32 R3, R3, 0x1f, RZ ;  /* 0x0000001f03037819 */ /* 0x000fc800000006ff */
[----:B------:R-:W0:Y:S02]  /*2cf10*/  SYNCS.PHASECHK.TRANS64.TRYWAIT P0, [R0+URZ+0x28820], R3 ;  /* 0x02882003000075a7 */ /* 0x000e24000800017f */
[----:B0-----:R-:W-:Y:S05]  /*2cf20*/  @!P0 BRA `(.L_x_1640) ;  /* 0x0000004000248947 */ /* 0x001fea0003800000 */
.L_x_1799:
[----:B------:R-:W-:Y:S05]  /*2cf30*/  BSYNC B0 ;  /* 0x0000000000007941 */ /* 0x000fea0003800000 */
.L_x_1639:
[----:B------:R-:W-:-:S03]  /*2cf40*/  UMOV UR4, 0xffffffff ;  /* 0xffffffff00047882 */ /* 0x000fc60000000000 */
[----:B------:R-:W-:Y:S05]  /*2cf50*/  BRA.DIV UR4, `(.L_x_1641) ;  /* 0x00000042042c7947 */ /* 0x000fea000b800000 */
[----:B------:R-:W2:Y:S02]  /*2cf60*/  S2R R2, SR_TID.X ;  /* 0x0000000000027919 */ /* 0x000ea40000002100 */
[----:B--2---:R-:W-:-:S04]  /*2cf70*/  SHF.R.U32.HI R2, RZ, 0x5, R2 ;  /* 0x00000005ff027819 */ /* 0x004fc80000011602 */
[----:B------:R-:W-:-:S05]  /*2cf80*/  LOP3.LUT R2, R2, 0x3, RZ, 0xc0, !PT ;  /* 0x0000000302027812 */ /* 0x000fca00078ec0ff */
[----:B------:R2:W3:Y:S02]  /*2cf90*/  SHFL.IDX PT, R14, R2, RZ, 0x1f ;  /* 0x00001fff020e7589 */ /* 0x0004e400000e0000 */
.L_x_1802:
[----:B---3--:R-:W-:-:S13]  /*2cfa0*/  ISETP.NE.AND P0, PT, R14, RZ, PT ;  /* 0x000000ff0e00720c */ /* 0x008fda0003f05270 */
[----:B------:R-:W-:Y:S05]  /*2cfb0*/  @P0 BRA `(.L_x_1282) ;  /* 0x0000000000b00947 */ /* 0x000fea0003800000 */
[----:B------:R-:W-:-:S03]  /*2cfc0*/  UMOV UR4, 0xffffffff ;  /* 0xffffffff00047882 */ /* 0x000fc60000000000 */
[----:B------:R-:W-:Y:S05]  /*2cfd0*/  BRA.DIV UR4, `(.L_x_1642) ;  /* 0x0000004204407947 */ /* 0x000fea000b800000 */
[----:B------:R-:W-:-:S13]  /*2cfe0*/  ELECT P6, URZ, PT ;  /* 0x00000000003f782f */ /* 0x000fda00038c0000 */
.L_x_1805:
[----:B------:R-:W-:Y:S05]  /*2cff0*/  @!P6 BRA `(.L_x_1282) ;  /* 0x0000000000a0e947 */ /* 0x000fea0003800000 */
[----:B------:R-:W-:-:S06]  /*2d000*/  ULOP3.LUT UR4, UR36, 0x2, URZ, 0xfc, !UPT ;  /* 0x0000000224047892 */ /* 0x000fcc000f8efc3f */
[----:B--2---:R-:W-:-:S05]  /*2d010*/  IMAD.U32 R2, RZ, RZ, UR4 ;  /* 0x00000004ff027e24 */ /* 0x004fca000f8e00ff */
[----:B------:R-:W-:-:S13]  /*2d020*/  ISETP.NE.AND P0, PT, R2, 0x3, PT ;  /* 0x000000030200780c */ /* 0x000fda0003f05270 */
[----:B------:R-:W-:Y:S05]  /*2d030*/  @!P0 BRA `(.L_x_1643) ;  /* 0x0000000000048947 */ /* 0x000fea0003800000 */
[----:B------:R-:W-:Y:S01]  /*2d040*/  BPT.TRAP 0x1 ;  /* 0x000000040000795c */ /* 0x000fe20000300000 */
.L_x_1643:
[----:B0-----:R-:W1:Y:S04]  /*2d050*/  LDL R3, [R1+0x8] ;  /* 0x0000080001037983 */ /* 0x001e680000100800 */
[----:B------:R-:W2:Y:S01]  /*2d060*/  LDL.LU R7, [R1+0x10] ;  /* 0x0000100001077983 */ /* 0x000ea20000300800 */
[----:B------:R-:W-:-:S04]  /*2d070*/  VIADD R2, R0, 0x28840 ;  /* 0x0002884000027836 */ /* 0x000fc80000000000 */
[C---:B-1----:R-:W-:Y:S02]  /*2d080*/  IMAD R6, R3.reuse, 0x8, R2 ;  /* 0x0000000803067824 */ /* 0x042fe400078e0202 */
[----:B------:R-:W-:Y:S01]  /*2d090*/  VIADD R3, R3, 0x1 ;  /* 0x0000000103037836 */ /* 0x000fe20000000000 */
[----:B--2---:R-:W-:-:S04]  /*2d0a0*/  SHF.L.U32 R5, R7, 0x1f, RZ ;  /* 0x0000001f07057819 */ /* 0x004fc800000006ff */
        /* <DEDUP_REMOVED lines=8> */
.L_x_1806:
[----:B------:R-:W1:Y:S02]  /*2d130*/  SYNCS.PHASECHK.TRANS64.TRYWAIT P1, [R7+URZ], R2 ;  /* 0x00000002070075a7 */ /* 0x000e64000802017f */
[----:B-1----:R-:W-:Y:S05]  /*2d140*/  @!P1 BRA `(.L_x_1645) ;  /* 0x0000004000189947 */ /* 0x002fea0003800000 */
.L_x_1807:
[----:B------:R-:W-:Y:S05]  /*2d150*/  @!P0 BRA `(.L_x_1646) ;  /* 0x0000000000048947 */ /* 0x000fea0003800000 */
[----:B------:R-:W-:Y:S01]  /*2d160*/  BPT.TRAP 0x1 ;  /* 0x000000040000795c */ /* 0x000fe20000300000 */
.L_x_1646:
[----:B------:R-:W2:Y:S02]  /*2d170*/  LDL.LU R4, [R1+0x8] ;  /* 0x0000080001047983 */ /* 0x000ea40000300800 */
[----:B--2---:R-:W-:-:S04]  /*2d180*/  IMAD R4, R4, 0x8, R0 ;  /* 0x0000000804047824 */ /* 0x004fc800078e0200 */
[----:B------:R-:W2:Y:S02]  /*2d190*/  SYNCS.PHASECHK.TRANS64.TRYWAIT P1, [R4+URZ+0x28860], R5 ;  /* 0x02886005040075a7 */ /* 0x000ea4000802017f */
[----:B--2---:R-:W-:Y:S05]  /*2d1a0*/  @!P1 BRA `(.L_x_1647) ;  /* 0x0000004000149947 */ /* 0x004fea0003800000 */
.L_x_1808:
[----:B------:R-:W-:Y:S05]  /*2d1b0*/  @!P0 BRA `(.L_x_1648) ;  /* 0x0000000000048947 */ /* 0x000fea0003800000 */
[----:B------:R-:W-:Y:S01]  /*2d1c0*/  BPT.TRAP 0x1 ;  /* 0x000000040000795c */ /* 0x000fe20000300000 */
.L_x_1648:
[----:B------:R-:W-:-:S04]  /*2d1d0*/  IMAD R3, R3, 0x8, R0 ;  /* 0x0000000803037824 */ /* 0x000fc800078e0200 */
[----:B------:R-:W3:Y:S02]  /*2d1e0*/  SYNCS.PHASECHK.TRANS64.TRYWAIT P1, [R3+URZ+0x28860], R2 ;  /* 0x02886002030075a7 */ /* 0x000ee4000802017f */
[----:B---3--:R-:W-:Y:S05]  /*2d1f0*/  @!P1 BRA `(.L_x_1649) ;  /* 0x0000004000149947 */ /* 0x008fea0003800000 */
.L_x_1809:
[----:B------:R-:W-:Y:S05]  /*2d200*/  @!P0 BRA `(.L_x_1650) ;  /* 0x0000000000048947 */ /* 0x000fea0003800000 */
[----:B------:R-:W-:Y:S01]  /*2d210*/  BPT.TRAP 0x1 ;  /* 0x000000040000795c */ /* 0x000fe20000300000 */
.L_x_1650:
[----:B------:R-:W4:Y:S02]  /*2d220*/  SYNCS.PHASECHK.TRANS64.TRYWAIT P0, [R4+URZ+0x28880], R5 ;  /* 0x02888005040075a7 */ /* 0x000f24000800017f */
[----:B----4-:R-:W-:Y:S05]  /*2d230*/  @!P0 BRA `(.L_x_1651) ;  /* 0x0000004000188947 */ /* 0x010fea0003800000 */
.L_x_1652:
[----:B------:R0:W0:Y:S02]  /*2d240*/  SYNCS.PHASECHK.TRANS64.TRYWAIT P0, [R3+URZ+0x28880], R2 ;  /* 0x02888002030075a7 */ /* 0x000024000800017f */
[----:B0-----:R-:W-:Y:S05]  /*2d250*/  @!P0 NANOSLEEP.SYNCS 0x989680 ;  /* 0x009896800000895d */ /* 0x001fea0003900000 */
[----:B------:R-:W0:Y:S02]  /*2d260*/  @!P0 SYNCS.PHASECHK.TRANS64 P0, [R3+URZ+0x28880], R2 ;  /* 0x02888002030085a7 */ /* 0x000e24000800007f */
[----:B0-----:R-:W-:Y:S05]  /*2d270*/  @!P0 BRA `(.L_x_1652) ;  /* 0xfffffffc00f08947 */ /* 0x001fea000383ffff */
.L_x_1282:
[----:B------:R-:W-:Y:S05]  /*2d280*/  BSYNC B8 ;  /* 0x0000000000087941 */ /* 0x000fea0003800000 */
.L_x_1279:
[----:B------:R-:W-:Y:S05]  /*2d290*/  EXIT ;  /* 0x000000000000794d */ /* 0x000fea0003800000 */
.L_x_1310:
[----:B-1----:R1:W2:Y:S02]  /*2d2a0*/  SYNCS.PHASECHK.TRANS64.TRYWAIT P6, [R116+URZ+0x28890], R128 ;  /* 0x02889080740075a7 */ /* 0x0022a400080c017f */
[----:B--2---:R-:W-:Y:S05]  /*2d2b0*/  @!P6 NANOSLEEP.SYNCS 0x989680 ;  /* 0x009896800000e95d */ /* 0x004fea0003900000 */
[----:B------:R-:W2:Y:S02]  /*2d2c0*/  @!P6 SYNCS.PHASECHK.TRANS64 P6, [R116+URZ+0x28890], R128 ;  /* 0x028890807400e5a7 */ /* 0x000ea400080c007f */
[----:B--2---:R-:W-:Y:S05]  /*2d2d0*/  @!P6 BRA `(.L_x_1310) ;  /* 0xfffffffc00f0e947 */ /* 0x004fea000383ffff */
[----:B------:R-:W-:Y:S05]  /*2d2e0*/  BRA `(.L_x_1653) ;  /* 0xfffffd5800d87947 */ /* 0x000fea000383ffff */
.L_x_1336:
[----:B0-----:R0:W1:Y:S02]  /*2d2f0*/  SYNCS.PHASECHK.TRANS64.TRYWAIT P3, [R116+URZ+0x28890], R128 ;  /* 0x02889080740075a7 */ /* 0x001064000806017f */
[----:B-1----:R-:W-:Y:S05]  /*2d300*/  @!P3 NANOSLEEP.SYNCS 0x989680 ;  /* 0x009896800000b95d */ /* 0x002fea0003900000 */
[----:B------:R-:W1:Y:S02]  /*2d310*/  @!P3 SYNCS.PHASECHK.TRANS64 P3, [R116+URZ+0x28890], R128 ;  /* 0x028890807400b5a7 */ /* 0x000e64000806007f */
[----:B-1----:R-:W-:Y:S05]  /*2d320*/  @!P3 BRA `(.L_x_1336) ;  /* 0xfffffffc00f0b947 */ /* 0x002fea000383ffff */
[----:B------:R-:W-:Y:S05]  /*2d330*/  BRA `(.L_x_1654) ;  /* 0xfffffd8c003c7947 */ /* 0x000fea000383ffff */
.L_x_1349:
[----:B0-----:R0:W1:Y:S02]  /*2d340*/  SYNCS.PHASECHK.TRANS64.TRYWAIT P2, [R116+URZ+0x28890], R128 ;  /* 0x02889080740075a7 */ /* 0x001064000804017f */
[----:B-1----:R-:W-:Y:S05]  /*2d350*/  @!P2 NANOSLEEP.SYNCS 0x989680 ;  /* 0x009896800000a95d */ /* 0x002fea0003900000 */
[----:B------:R-:W1:Y:S02]  /*2d360*/  @!P2 SYNCS.PHASECHK.TRANS64 P2, [R116+URZ+0x28890], R128 ;  /* 0x028890807400a5a7 */ /* 0x000e64000804007f */
[----:B-1----:R-:W-:Y:S05]  /*2d370*/  @!P2 BRA `(.L_x_1349) ;  /* 0xfffffffc00f0a947 */ /* 0x002fea000383ffff */
[----:B------:R-:W-:Y:S05]  /*2d380*/  BRA `(.L_x_1655) ;  /* 0xfffffdbc00147947 */ /* 0x000fea000383ffff */
.L_x_1357:
[----:B-1----:R1:W2:Y:S02]  /*2d390*/  SYNCS.PHASECHK.TRANS64.TRYWAIT P3, [R116+URZ+0x288b0], R128 ;  /* 0x0288b080740075a7 */ /* 0x0022a4000806017f */
[----:B--2---:R-:W-:Y:S05]  /*2d3a0*/  @!P3 NANOSLEEP.SYNCS 0x989680 ;  /* 0x009896800000b95d */ /* 0x004fea0003900000 */
[----:B------:R-:W2:Y:S02]  /*2d3b0*/  @!P3 SYNCS.PHASECHK.TRANS64 P3, [R116+URZ+0x288b0], R128 ;  /* 0x0288b0807400b5a7 */ /* 0x000ea4000806007f */
[----:B--2---:R-:W-:Y:S05]  /*2d3c0*/  @!P3 BRA `(.L_x_1357) ;  /* 0xfffffffc00f0b947 */ /* 0x004fea000383ffff */
[----:B------:R-:W-:Y:S05]  /*2d3d0*/  BRA `(.L_x_1656) ;  /* 0xfffffdc000747947 */ /* 0x000fea000383ffff */
.L_x_1375:
[----:B------:R-:W0:Y:S01]  /*2d3e0*/  S2R R2, SR_TID.X ;  /* 0x0000000000027919 */ /* 0x000e220000002100 */
[----:B------:R-:W-:Y:S01]  /*2d3f0*/  BSSY B0, `(.L_x_1657) ;  /* 0x000000c000007945 */ /* 0x000fe20003800000 */
[----:B------:R-:W-:Y:S02]  /*2d400*/  IMAD.MOV.U32 R12, RZ, RZ, RZ ;  /* 0x000000ffff0c7224 */ /* 0x000fe400078e00ff */
[----:B------:R-:W-:Y:S02]  /*2d410*/  IMAD.MOV.U32 R11, RZ, RZ, 0x1f ;  /* 0x0000001fff0b7424 */ /* 0x000fe400078e00ff */
[----:B------:R-:W-:Y:S02]  /*2d420*/  IMAD.MOV.U32 R15, RZ, RZ, -0x1 ;  /* 0xffffffffff0f7424 */ /* 0x000fe400078e00ff */
[----:B0-----:R-:W-:-:S05]  /*2d430*/  VIADD R43, R2, 0xffffff80 ;  /* 0xffffff80022b7836 */ /* 0x001fca0000000000 */
[----:B------:R-:W-:-:S04]  /*2d440*/  SHF.R.S32.HI R2, RZ, 0x1f, R43 ;  /* 0x0000001fff027819 */ /* 0x000fc8000001142b */
[----:B------:R-:W-:-:S04]  /*2d450*/  LEA.HI R2, R2, R43, RZ, 0x7 ;  /* 0x0000002b02027211 */ /* 0x000fc800078f38ff */
[----:B------:R-:W-:-:S05]  /*2d460*/  SHF.R.S32.HI R2, RZ, 0x7, R2 ;  /* 0x00000007ff027819 */ /* 0x000fca0000011402 */
[----:B------:R-:W-:-:S07]  /*2d470*/  IMAD.MOV.U32 R13, RZ, RZ, R2 ;  /* 0x000000ffff0d7224 */ /* 0x000fce00078e0002 */
[----:B-----5:R-:W-:Y:S05]  /*2d480*/  WARPSYNC.COLLECTIVE R15, `(.L_x_1658) ;  /* 0x000000000f087348 */ /* 0x020fea0003c00000 */
[----:B------:R0:W1:Y:S02]  /*2d490*/  SHFL.IDX P6, R14, R13, R12, R11 ;  /* 0x0000000c0d0e7389 */ /* 0x00006400000c000b */
[----:B01---5:R-:W-:Y:S01]  /*2d4a0*/  ENDCOLLECTIVE ;  /* 0x000000000000791b */ /* 0x023fe20003800000 */
.L_x_1658:
[----:B------:R-:W-:Y:S05]  /*2d4b0*/  BSYNC B0 ;  /* 0x0000000000007941 */ /* 0x000fea0003800000 */
.L_x_1657:
[----:B------:R-:W-:Y:S01]  /*2d4c0*/  IMAD.MOV.U32 R218, RZ, RZ, R14 ;  /* 0x000000ffffda7224 */ /* 0x000fe200078e000e */
[----:B------:R-:W-:Y:S06]  /*2d4d0*/  BRA `(.L_x_1659) ;  /* 0xfffffdcc008c7947 */ /* 0x000fec000383ffff */
.L_x_1387:
[----:B------:R-:W-:Y:S01]  /*2d4e0*/  BSSY B1, `(.L_x_1660) ;  /* 0x0000008000017945 */ /* 0x000fe20003800000 */
[----:B------:R-:W-:Y:S02]  /*2d4f0*/  IMAD.MOV.U32 R13, RZ, RZ, R6 ;  /* 0x000000ffff0d7224 */ /* 0x000fe400078e0006 */
[----:B------:R-:W-:Y:S02]  /*2d500*/  IMAD.MOV.U32 R12, RZ, RZ, RZ ;  /* 0x000000ffff0c7224 */ /* 0x000fe400078e00ff */
[----:B------:R-:W-:Y:S02]  /*2d510*/  IMAD.MOV.U32 R11, RZ, RZ, 0x1c1f ;  /* 0x00001c1fff0b7424 */ /* 0x000fe400078e00ff */
[----:B------:R-:W-:-:S07]  /*2d520*/  IMAD.MOV.U32 R15, RZ, RZ, -0x1 ;  /* 0xffffffffff0f7424 */ /* 0x000fce00078e00ff */
[----:B------:R-:W-:Y:S05]  /*2d530*/  WARPSYNC.COLLECTIVE R15, `(.L_x_1661) ;  /* 0x000000000f087348 */ /* 0x000fea0003c00000 */
[----:B------:R0:W1:Y:S02]  /*2d540*/  SHFL.IDX P6, R14, R13, R12, R11 ;  /* 0x0000000c0d0e7389 */ /* 0x00006400000c000b */
[----:B01----:R-:W-:Y:S01]  /*2d550*/  ENDCOLLECTIVE ;  /* 0x000000000000791b */ /* 0x003fe20003800000 */
.L_x_1661:
[----:B------:R-:W-:Y:S05]  /*2d560*/  BSYNC B1 ;  /* 0x0000000000017941 */ /* 0x000fea0003800000 */
.L_x_1660:
[----:B------:R-:W-:Y:S02]  /*2d570*/  IMAD.MOV.U32 R13, RZ, RZ, R5 ;  /* 0x000000ffff0d7224 */ /* 0x000fe400078e0005 */
[----:B------:R-:W-:Y:S02]  /*2d580*/  IMAD.MOV.U32 R12, RZ, RZ, RZ ;  /* 0x000000ffff0c7224 */ /* 0x000fe400078e00ff */
[----:B------:R-:W-:Y:S02]  /*2d590*/  IMAD.MOV.U32 R11, RZ, RZ, 0x1c1f ;  /* 0x00001c1fff0b7424 */ /* 0x000fe400078e00ff */
[----:B------:R-:W-:Y:S02]  /*2d5a0*/  IMAD.MOV.U32 R15, RZ, RZ, -0x1 ;  /* 0xffffffffff0f7424 */ /* 0x000fe400078e00ff */
[----:B------:R-:W-:-:S07]  /*2d5b0*/  IMAD.MOV.U32 R0, RZ, RZ, R14 ;  /* 0x000000ffff007224 */ /* 0x000fce00078e000e */
[----:B------:R-:W-:Y:S05]  /*2d5c0*/  WARPSYNC.COLLECTIVE R15, `(.L_x_1662) ;  /* 0x000000000f087348 */ /* 0x000fea0003c00000 */
[----:B------:R0:W1:Y:S02]  /*2d5d0*/  SHFL.IDX P6, R14, R13, R12, R11 ;  /* 0x0000000c0d0e7389 */ /* 0x00006400000c000b */
[----:B01----:R-:W-:Y:S01]  /*2d5e0*/  ENDCOLLECTIVE ;  /* 0x000000000000791b */ /* 0x003fe20003800000 */
.L_x_1662:
[----:B------:R-:W-:Y:S02]  /*2d5f0*/  IMAD.MOV.U32 R13, RZ, RZ, R8 ;  /* 0x000000ffff0d7224 */ /* 0x000fe400078e0008 */
[----:B------:R-:W-:-:S07]  /*2d600*/  IMAD.MOV.U32 R3, RZ, RZ, R14 ;  /* 0x000000ffff037224 */ /* 0x000fce00078e000e */
[----:B------:R-:W-:Y:S05]  /*2d610*/  WARPSYNC.COLLECTIVE R15, `(.L_x_1663) ;  /* 0x000000000f087348 */ /* 0x000fea0003c00000 */
[----:B------:R0:W1:Y:S02]  /*2d620*/  SHFL.IDX P6, R14, R13, R12, R11 ;  /* 0x0000000c0d0e7389 */ /* 0x00006400000c000b */
[----:B01----:R-:W-:Y:S01]  /*2d630*/  ENDCOLLECTIVE ;  /* 0x000000000000791b */ /* 0x003fe20003800000 */
.L_x_1663:
[----:B------:R-:W-:Y:S02]  /*2d640*/  IMAD.MOV.U32 R13, RZ, RZ, R7 ;  /* 0x000000ffff0d7224 */ /* 0x000fe400078e0007 */
[----:B------:R-:W-:-:S07]  /*2d650*/  IMAD.MOV.U32 R4, RZ, RZ, R14 ;  /* 0x000000ffff047224 */ /* 0x000fce00078e000e */
[----:B------:R-:W-:Y:S05]  /*2d660*/  WARPSYNC.COLLECTIVE R15, `(.L_x_1664) ;  /* 0x000000000f087348 */ /* 0x000fea0003c00000 */
[----:B------:R0:W1:Y:S02]  /*2d670*/  SHFL.IDX P6, R14, R13, R12, R11 ;  /* 0x0000000c0d0e7389 */ /* 0x00006400000c000b */
[----:B01----:R-:W-:Y:S01]  /*2d680*/  ENDCOLLECTIVE ;  /* 0x000000000000791b */ /* 0x003fe20003800000 */
.L_x_1664:
[----:B------:R-:W-:Y:S05]  /*2d690*/  BRA `(.L_x_1665) ;  /* 0xfffffdd400a47947 */ /* 0x000fea000383ffff */
.L_x_1390:
[----:B------:R-:W-:Y:S01]  /*2d6a0*/  BSSY B1, `(.L_x_1666) ;  /* 0x0000008000017945 */ /* 0x000fe20003800000 */
[----:B------:R-:W-:Y:S02]  /*2d6b0*/  IMAD.MOV.U32 R13, RZ, RZ, R6 ;  /* 0x000000ffff0d7224 */ /* 0x000fe400078e0006 */
[----:B------:R-:W-:Y:S02]  /*2d6c0*/  IMAD.MOV.U32 R12, RZ, RZ, 0x1 ;  /* 0x00000001ff0c7424 */ /* 0x000fe400078e00ff */
[----:B------:R-:W-:Y:S02]  /*2d6d0*/  IMAD.MOV.U32 R11, RZ, RZ, 0x1c1f ;  /* 0x00001c1fff0b7424 */ /* 0x000fe400078e00ff */
[----:B------:R-:W-:-:S07]  /*2d6e0*/  IMAD.MOV.U32 R15, RZ, RZ, -0x1 ;  /* 0xffffffffff0f7424 */ /* 0x000fce00078e00ff */
[----:B0-2345:R-:W-:Y:S05]  /*2d6f0*/  WARPSYNC.COLLECTIVE R15, `(.L_x_1667) ;  /* 0x000000000f087348 */ /* 0x03dfea0003c00000 */
[----:B----4-:R1:W4:Y:S02]  /*2d700*/  SHFL.IDX P6, R14, R13, R12, R11 ;  /* 0x0000000c0d0e7389 */ /* 0x01032400000c000b */
[----:B012345:R-:W-:Y:S01]  /*2d710*/  ENDCOLLECTIVE ;  /* 0x000000000000791b */ /* 0x03ffe20003800000 */
.L_x_1667:
[----:B------:R-:W-:Y:S05]  /*2d720*/  BSYNC B1 ;  /* 0x0000000000017941 */ /* 0x000fea0003800000 */
.L_x_1666:
[----:B------:R-:W-:Y:S02]  /*2d730*/  IMAD.MOV.U32 R13, RZ, RZ, R5 ;  /* 0x000000ffff0d7224 */ /* 0x000fe400078e0005 */
[----:B------:R-:W-:Y:S02]  /*2d740*/  IMAD.MOV.U32 R12, RZ, RZ, 0x1 ;  /* 0x00000001ff0c7424 */ /* 0x000fe400078e00ff */
[----:B------:R-:W-:Y:S02]  /*2d750*/  IMAD.MOV.U32 R11, RZ, RZ, 0x1c1f ;  /* 0x00001c1fff0b7424 */ /* 0x000fe400078e00ff */
[----:B------:R-:W-:Y:S02]  /*2d760*/  IMAD.MOV.U32 R15, RZ, RZ, -0x1 ;  /* 0xffffffffff0f7424 */ /* 0x000fe400078e00ff */
[----:B------:R-:W-:-:S07]  /*2d770*/  IMAD.MOV.U32 R0, RZ, RZ, R14 ;  /* 0x000000ffff007224 */ /* 0x000fce00078e000e */
[----:B------:R-:W-:Y:S05]  /*2d780*/  WARPSYNC.COLLECTIVE R15, `(.L_x_1668) ;  /* 0x000000000f087348 */ /* 0x000fea0003c00000 */
[----:B------:R0:W1:Y:S02]  /*2d790*/  SHFL.IDX P6, R14, R13, R12, R11 ;  /* 0x0000000c0d0e7389 */ /* 0x00006400000c000b */
[----:B01----:R-:W-:Y:S01]  /*2d7a0*/  ENDCOLLECTIVE ;  /* 0x000000000000791b */ /* 0x003fe20003800000 */
.L_x_1668:
[----:B------:R-:W-:Y:S02]  /*2d7b0*/  IMAD.MOV.U32 R13, RZ, RZ, R8 ;  /* 0x000000ffff0d7224 */ /* 0x000fe400078e0008 */
[----:B------:R-:W-:-:S07]  /*2d7c0*/  IMAD.MOV.U32 R3, RZ, RZ, R14 ;  /* 0x000000ffff037224 */ /* 0x000fce00078e000e */
[----:B------:R-:W-:Y:S05]  /*2d7d0*/  WARPSYNC.COLLECTIVE R15, `(.L_x_1669) ;  /* 0x000000000f087348 */ /* 0x000fea0003c00000 */
[----:B------:R0:W1:Y:S02]  /*2d7e0*/  SHFL.IDX P6, R14, R13, R12, R11 ;  /* 0x0000000c0d0e7389 */ /* 0x00006400000c000b */
[----:B01----:R-:W-:Y:S01]  /*2d7f0*/  ENDCOLLECTIVE ;  /* 0x000000000000791b */ /* 0x003fe20003800000 */
.L_x_1669:
[----:B------:R-:W-:Y:S02]  /*2d800*/  IMAD.MOV.U32 R13, RZ, RZ, R7 ;  /* 0x000000ffff0d7224 */ /* 0x000fe400078e0007 */
[----:B------:R-:W-:-:S07]  /*2d810*/  IMAD.MOV.U32 R4, RZ, RZ, R14 ;  /* 0x000000ffff047224 */ /* 0x000fce00078e000e */
[----:B------:R-:W-:Y:S05]  /*2d820*/  WARPSYNC.COLLECTIVE R15, `(.L_x_1670) ;  /* 0x000000000f087348 */ /* 0x000fea0003c00000 */
[----:B------:R0:W1:Y:S02]  /*2d830*/  SHFL.IDX P6, R14, R13, R12, R11 ;  /* 0x0000000c0d0e7389 */ /* 0x00006400000c000b */
[----:B01----:R-:W-:Y:S01]  /*2d840*/  ENDCOLLECTIVE ;  /* 0x000000000000791b */ /* 0x003fe20003800000 */
.L_x_1670:
[----:B------:R-:W-:Y:S05]  /*2d850*/  BRA `(.L_x_1671) ;  /* 0xfffffdd400c47947 */ /* 0x000fea000383ffff */
.L_x_1394:
[----:B0-----:R0:W1:Y:S02]  /*2d860*/  SYNCS.PHASECHK.TRANS64.TRYWAIT P0, [R17+URZ+0x28800], R6 ;  /* 0x02880006110075a7 */ /* 0x001064000800017f */
[----:B-1----:R-:W-:Y:S05]  /*2d870*/  @!P0 NANOSLEEP.SYNCS 0x989680 ;  /* 0x009896800000895d */ /* 0x002fea0003900000 */
[----:B------:R-:W1:Y:S02]  /*2d880*/  @!P0 SYNCS.PHASECHK.TRANS64 P0, [R17+URZ+0x28800], R6 ;  /* 0x02880006110085a7 */ /* 0x000e64000800007f */
[----:B-1----:R-:W-:Y:S05]  /*2d890*/  @!P0 BRA `(.L_x_1394) ;  /* 0xfffffffc00f08947 */ /* 0x002fea000383ffff */
[----:B------:R-:W-:Y:S05]  /*2d8a0*/  BRA `(.L_x_1672) ;  /* 0xfffffdd8006c7947 */ /* 0x000fea000383ffff */
.L_x_1402:
[----:B------:R-:W0:Y:S01]  /*2d8b0*/  LDC R37, c[0x0][0x3f4] ;  /* 0x0000fd00ff257b82 */ /* 0x000e220000000800 */
[----:B------:R-:W-:Y:S01]  /*2d8c0*/  BSSY B1, `(.L_x_1673) ;  /* 0x0000008000017945 */ /* 0x000fe20003800000 */
[----:B------:R-:W-:Y:S02]  /*2d8d0*/  IMAD.MOV.U32 R13, RZ, RZ, R10 ;  /* 0x000000ffff0d7224 */ /* 0x000fe400078e000a */
[----:B------:R-:W-:Y:S02]  /*2d8e0*/  IMAD.MOV.U32 R12, RZ, RZ, RZ ;  /* 0x000000ffff0c7224 */ /* 0x000fe400078e00ff */
[----:B------:R-:W-:Y:S02]  /*2d8f0*/  IMAD.MOV.U32 R11, RZ, RZ, 0x1c1f ;  /* 0x00001c1fff0b7424 */ /* 0x000fe400078e00ff */
[----:B------:R-:W-:-:S07]  /*2d900*/  IMAD.MOV.U32 R15, RZ, RZ, -0x1 ;  /* 0xffffffffff0f7424 */ /* 0x000fce00078e00ff */
[----:B0-----:R-:W-:Y:S05]  /*2d910*/  WARPSYNC.COLLECTIVE R15, `(.L_x_1674) ;  /* 0x000000000f087348 */ /* 0x001fea0003c00000 */
[----:B------:R1:W2:Y:S02]  /*2d920*/  SHFL.IDX P6, R14, R13, R12, R11 ;  /* 0x0000000c0d0e7389 */ /* 0x0002a400000c000b */
[----:B012---:R-:W-:Y:S01]  /*2d930*/  ENDCOLLECTIVE ;  /* 0x000000000000791b */ /* 0x007fe20003800000 */
.L_x_1674:
[----:B------:R-:W-:Y:S05]  /*2d940*/  BSYNC B1 ;  /* 0x0000000000017941 */ /* 0x000fea0003800000 */
.L_x_1673:
[----:B------:R-:W-:Y:S01]  /*2d950*/  IMAD.MOV.U32 R13, RZ, RZ, R29 ;  /* 0x000000ffff0d7224 */ /* 0x000fe200078e001d */
[----:B------:R-:W-:Y:S01]  /*2d960*/  ISETP.GE.AND P0, PT, R18, R37, PT ;  /* 0x000000251200720c */ /* 0x000fe20003f06270 */
[----:B------:R-:W-:Y:S02]  /*2d970*/  IMAD.MOV.U32 R12, RZ, RZ, RZ ;  /* 0x000000ffff0c7224 */ /* 0x000fe400078e00ff */
[----:B------:R-:W-:Y:S02]  /*2d980*/  IMAD.MOV.U32 R11, RZ, RZ, 0x1c1f ;  /* 0x00001c1fff0b7424 */ /* 0x000fe400078e00ff */
[----:B------:R-:W-:Y:S02]  /*2d990*/  IMAD.MOV.U32 R15, RZ, RZ, -0x1 ;  /* 0xffffffffff0f7424 */ /* 0x000fe400078e00ff */
[----:B------:R-:W-:Y:S02]  /*2d9a0*/  IMAD.MOV.U32 R3, RZ, RZ, R14 ;  /* 0x000000ffff037224 */ /* 0x000fe400078e000e */
[----:B------:R-:W-:-:S07]  /*2d9b0*/  IMAD R30, R214, R9, RZ ;  /* 0x00000009d61e7224 */ /* 0x000fce00078e02ff */
[----:B------:R-:W-:Y:S05]  /*2d9c0*/  WARPSYNC.COLLECTIVE R15, `(.L_x_1675) ;  /* 0x000000000f087348 */ /* 0x000fea0003c00000 */
[----:B------:R0:W1:Y:S02]  /*2d9d0*/  SHFL.IDX P6, R14, R13, R12, R11 ;  /* 0x0000000c0d0e7389 */ /* 0x00006400000c000b */
[----:B01----:R-:W-:Y:S01]  /*2d9e0*/  ENDCOLLECTIVE ;  /* 0x000000000000791b */ /* 0x003fe20003800000 */
.L_x_1675:
[----:B------:R-:W-:Y:S01]  /*2d9f0*/  ISETP.GE.OR P1, PT, R39, R30, P0 ;  /* 0x0000001e2700720c */ /* 0x000fe20000726670 */
[----:B------:R-:W-:Y:S02]  /*2da00*/  IMAD.MOV.U32 R13, RZ, RZ, R31 ;  /* 0x000000ffff0d7224 */ /* 0x000fe400078e001f */
[----:B------:R-:W-:-:S10]  /*2da10*/  IMAD.MOV.U32 R5, RZ, RZ, R14 ;  /* 0x000000ffff057224 */ /* 0x000fd400078e000e */
[----:B------:R-:W-:Y:S05]  /*2da20*/  WARPSYNC.COLLECTIVE R15, `(.L_x_1676) ;  /* 0x000000000f087348 */ /* 0x000fea0003c00000 */
[----:B------:R0:W1:Y:S02]  /*2da30*/  SHFL.IDX P6, R14, R13, R12, R11 ;  /* 0x0000000c0d0e7389 */ /* 0x00006400000c000b */
[----:B01----:R-:W-:Y:S01]  /*2da40*/  ENDCOLLECTIVE ;  /* 0x000000000000791b */ /* 0x003fe20003800000 */
.L_x_1676:
[----:B------:R-:W-:-:S05]  /*2da50*/  @!P1 IADD3 R0, P2, R18, R5, RZ ;  /* 0x0000000512009210 */ /* 0x000fca0007f5e0ff */
[----:B------:R-:W-:Y:S02]  /*2da60*/  @!P1 IMAD.X R5, R3, 0x1, R19, P2 ;  /* 0x0000000103059824 */ /* 0x000fe400010e0613 */
[----:B------:R-:W-:Y:S02]  /*2da70*/  @!P1 IMAD.MOV.U32 R4, RZ, RZ, R0 ;  /* 0x000000ffff049224 */ /* 0x000fe400078e0000 */
[----:B------:R-:W-:Y:S02]  /*2da80*/  IMAD.MOV.U32 R13, RZ, RZ, R28 ;  /* 0x000000ffff0d7224 */ /* 0x000fe400078e001c */
[----:B------:R-:W-:-:S07]  /*2da90*/  IMAD.MOV.U32 R7, RZ, RZ, R14 ;  /* 0x000000ffff077224 */ /* 0x000fce00078e000e */
[----:B------:R-:W-:Y:S05]  /*2daa0*/  WARPSYNC.COLLECTIVE R15, `(.L_x_1677) ;  /* 0x000000000f087348 */ /* 0x000fea0003c00000 */
[----:B------:R0:W1:Y:S02]  /*2dab0*/  SHFL.IDX P6, R14, R13, R12, R11 ;  /* 0x0000000c0d0e7389 */ /* 0x00006400000c000b */
[----:B01----:R-:W-:Y:S01]  /*2dac0*/  ENDCOLLECTIVE ;  /* 0x000000000000791b */ /* 0x003fe20003800000 */
.L_x_1677:
[----:B------:R-:W-:-:S05]  /*2dad0*/  @!P1 IADD3 R14, P3, R18, R14, RZ ;  /* 0x0000000e120e9210 */ /* 0x000fca0007f7e0ff */
[----:B------:R-:W-:Y:S02]  /*2dae0*/  @!P1 IMAD.X R3, R7, 0x1, R19, P3 ;  /* 0x0000000107039824 */ /* 0x000fe400018e0613 */
[----:B------:R-:W-:Y:S01]  /*2daf0*/  @!P1 IMAD.MOV.U32 R32, RZ, RZ, R14 ;  /* 0x000000ffff209224 */ /* 0x000fe200078e000e */
[----:B------:R-:W5:Y:S01]  /*2db00*/  @!P1 LD.E.128 R4, desc[UR38][R4.64] ;  /* 0x0000002604049980 */ /* 0x000f62000c101d00 */
[----:B------:R-:W-:-:S06]  /*2db10*/  @!P1 IMAD.MOV.U32 R33, RZ, RZ, R3 ;  /* 0x000000ffff219224 */ /* 0x000fcc00078e0003 */
[----:B------:R-:W5:Y:S01]  /*2db20*/  @!P1 LD.E.128 R32, desc[UR38][R32.64] ;  /* 0x0000002620209980 */ /* 0x000f62000c101d00 */
[----:B------:R-:W-:Y:S01]  /*2db30*/  IMAD.MOV.U32 R13, RZ, RZ, R10 ;  /* 0x000000ffff0d7224 */ /* 0x000fe200078e000a */
[----:B------:R-:W-:Y:S01]  /*2db40*/  CS2R R26, SRZ ;  /* 0x00000000001a7805 */ /* 0x000fe2000001ff00 */
[----:B------:R-:W-:Y:S01]  /*2db50*/  IMAD.MOV.U32 R12, RZ, RZ, 0x1 ;  /* 0x00000001ff0c7424 */ /* 0x000fe200078e00ff */
[----:B------:R-:W-:Y:S02]  /*2db60*/  CS2R R24, SRZ ;  /* 0x0000000000187805 */ /* 0x000fe4000001ff00 */
[----:B------:R-:W-:Y:S02]  /*2db70*/  CS2R R20, SRZ ;  /* 0x0000000000147805 */ /* 0x000fe4000001ff00 */
[----:B------:R-:W-:-:S07]  /*2db80*/  CS2R R8, SRZ ;  /* 0x0000000000087805 */ /* 0x000fce000001ff00 */
[----:B-----5:R-:W-:Y:S05]  /*2db90*/  WARPSYNC.COLLECTIVE R15, `(.L_x_1678) ;  /* 0x000000000f087348 */ /* 0x020fea0003c00000 */
[----:B------:R0:W1:Y:S02]  /*2dba0*/  SHFL.IDX P6, R14, R13, R12, R11 ;  /* 0x0000000c0d0e7389 */ /* 0x00006400000c000b */
[----:B01---5:R-:W-:Y:S01]  /*2dbb0*/  ENDCOLLECTIVE ;  /* 0x000000000000791b */ /* 0x023fe20003800000 */
.L_x_1678:
[----:B------:R-:W-:Y:S02]  /*2dbc0*/  IMAD.MOV.U32 R13, RZ, RZ, R29 ;  /* 0x000000ffff0d7224 */ /* 0x000fe400078e001d */
[----:B------:R-:W-:-:S07]  /*2dbd0*/  IMAD.MOV.U32 R3, RZ, RZ, R14 ;  /* 0x000000ffff037224 */ /* 0x000fce00078e000e */
[----:B------:R-:W-:Y:S05]  /*2dbe0*/  WARPSYNC.COLLECTIVE R15, `(.L_x_1679) ;  /* 0x000000000f087348 */ /* 0x000fea0003c00000 */
[----:B------:R0:W1:Y:S02]  /*2dbf0*/  SHFL.IDX P6, R14, R13, R12, R11 ;  /* 0x0000000c0d0e7389 */ /* 0x00006400000c000b */
[----:B01----:R-:W-:Y:S01]  /*2dc00*/  ENDCOLLECTIVE ;  /* 0x000000000000791b */ /* 0x003fe20003800000 */
.L_x_1679:
[----:B------:R-:W-:Y:S02]  /*2dc10*/  IMAD.MOV.U32 R13, RZ, RZ, R31 ;  /* 0x000000ffff0d7224 */ /* 0x000fe400078e001f */
[----:B------:R-:W-:-:S07]  /*2dc20*/  IMAD.MOV.U32 R29, RZ, RZ, R14 ;  /* 0x000000ffff1d7224 */ /* 0x000fce00078e000e */
[----:B------:R-:W-:Y:S05]  /*2dc30*/  WARPSYNC.COLLECTIVE R15, `(.L_x_1680) ;  /* 0x000000000f087348 */ /* 0x000fea0003c00000 */
[----:B------:R0:W1:Y:S02]  /*2dc40*/  SHFL.IDX P6, R14, R13, R12, R11 ;  /* 0x0000000c0d0e7389 */ /* 0x00006400000c000b */
[----:B01----:R-:W-:Y:S01]  /*2dc50*/  ENDCOLLECTIVE ;  /* 0x000000000000791b */ /* 0x003fe20003800000 */
.L_x_1680:
[----:B------:R-:W-:Y:S02]  /*2dc60*/  IMAD.MOV.U32 R13, RZ, RZ, R28 ;  /* 0x000000ffff0d7224 */ /* 0x000fe400078e001c */
[----:B------:R-:W-:-:S07]  /*2dc70*/  IMAD.MOV.U32 R31, RZ, RZ, R14 ;  /* 0x000000ffff1f7224 */ /* 0x000fce00078e000e */
[----:B------:R-:W-:Y:S05]  /*2dc80*/  WARPSYNC.COLLECTIVE R15, `(.L_x_1681) ;  /* 0x000000000f087348 */ /* 0x000fea0003c00000 */
[----:B------:R0:W1:Y:S02]  /*2dc90*/  SHFL.IDX P6, R14, R13, R12, R11 ;  /* 0x0000000c0d0e7389 */ /* 0x00006400000c000b */
[----:B01----:R-:W-:Y:S01]  /*2dca0*/  ENDCOLLECTIVE ;  /* 0x000000000000791b */ /* 0x003fe20003800000 */
.L_x_1681:
[----:B------:R-:W-:Y:S02]  /*2dcb0*/  @!P1 IMAD.MOV.U32 R26, RZ, RZ, R4 ;  /* 0x000000ffff1a9224 */ /* 0x000fe400078e0004 */
[----:B------:R-:W-:Y:S01]  /*2dcc0*/  @!P1 IMAD.MOV.U32 R27, RZ, RZ, R5 ;  /* 0x000000ffff1b9224 */ /* 0x000fe200078e0005 */
[----:B------:R-:W-:Y:S01]  /*2dcd0*/  CS2R R4, SRZ ;  /* 0x0000000000047805 */ /* 0x000fe2000001ff00 */
[----:B------:R-:W-:Y:S02]  /*2dce0*/  @!P1 IMAD.MOV.U32 R24, RZ, RZ, R6 ;  /* 0x000000ffff189224 */ /* 0x000fe400078e0006 */
[----:B------:R-:W-:Y:S02]  /*2dcf0*/  @!P1 IMAD.MOV.U32 R25, RZ, RZ, R7 ;  /* 0x000000ffff199224 */ /* 0x000fe400078e0007 */
[----:B------:R-:W-:Y:S02]  /*2dd00*/  @!P1 IMAD.MOV.U32 R20, RZ, RZ, R32 ;  /* 0x000000ffff149224 */ /* 0x000fe400078e0020 */
[----:B------:R-:W-:-:S02]  /*2dd10*/  @!P1 IMAD.MOV.U32 R21, RZ, RZ, R33 ;  /* 0x000000ffff159224 */ /* 0x000fc400078e0021 */
[----:B------:R-:W-:Y:S02]  /*2dd20*/  @!P1 IMAD.MOV.U32 R8, RZ, RZ, R34 ;  /* 0x000000ffff089224 */ /* 0x000fe400078e0022 */
[----:B------:R-:W-:Y:S01]  /*2dd30*/  @!P1 IMAD.MOV.U32 R9, RZ, RZ, R35 ;  /* 0x000000ffff099224 */ /* 0x000fe200078e0023 */
[----:B------:R-:W-:Y:S06]  /*2dd40*/  BRA `(.L_x_1682) ;  /* 0xfffffdf800187947 */ /* 0x000fec000383ffff */
.L_x_1406:
[----:B0-----:R0:W1:Y:S02]  /*2dd50*/  SYNCS.PHASECHK.TRANS64.TRYWAIT P1, [R17+URZ+0x28800], R0 ;  /* 0x02880000110075a7 */ /* 0x001064000802017f */
[----:B-1----:R-:W-:Y:S05]  /*2dd60*/  @!P1 NANOSLEEP.SYNCS 0x989680 ;  /* 0x009896800000995d */ /* 0x002fea0003900000 */
[----:B------:R-:W1:Y:S02]  /*2dd70*/  @!P1 SYNCS.PHASECHK.TRANS64 P1, [R17+URZ+0x28800], R0 ;  /* 0x02880000110095a7 */ /* 0x000e64000802007f */
[----:B-1----:R-:W-:Y:S05]  /*2dd80*/  @!P1 BRA `(.L_x_1406) ;  /* 0xfffffffc00f09947 */ /* 0x002fea000383ffff */
[----:B------:R-:W-:Y:S05]  /*2dd90*/  BRA `(.L_x_1683) ;  /* 0xfffffdf8007c7947 */ /* 0x000fea000383ffff */
.L_x_1412:
[----:B-1----:R1:W2:Y:S02]  /*2dda0*/  SYNCS.PHASECHK.TRANS64.TRYWAIT P1, [R20+URZ+0x28830], R3 ;  /* 0x02883003140075a7 */ /* 0x0022a4000802017f */
[----:B--2---:R-:W-:Y:S05]  /*2ddb0*/  @!P1 NANOSLEEP.SYNCS 0x989680 ;  /* 0x009896800000995d */ /* 0x004fea0003900000 */
[----:B------:R-:W2:Y:S02]  /*2ddc0*/  @!P1 SYNCS.PHASECHK.TRANS64 P1, [R20+URZ+0x28830], R3 ;  /* 0x02883003140095a7 */ /* 0x000ea4000802007f */
[----:B--2---:R-:W-:Y:S05]  /*2ddd0*/  @!P1 BRA `(.L_x_1412) ;  /* 0xfffffffc00f09947 */ /* 0x004fea000383ffff */
[----:B------:R-:W-:Y:S05]  /*2dde0*/  BRA `(.L_x_1411) ;  /* 0xfffffe1800a47947 */ /* 0x000fea000383ffff */
.L_x_1430:
[----:B-1----:R1:W2:Y:S02]  /*2ddf0*/  SYNCS.PHASECHK.TRANS64.TRYWAIT P2, [R15+URZ+0x28830], R14 ;  /* 0x0288300e0f0075a7 */ /* 0x0022a4000804017f */
[----:B--2---:R-:W-:Y:S05]  /*2de00*/  @!P2 NANOSLEEP.SYNCS 0x989680 ;  /* 0x009896800000a95d */ /* 0x004fea0003900000 */
[----:B------:R-:W2:Y:S02]  /*2de10*/  @!P2 SYNCS.PHASECHK.TRANS64 P2, [R15+URZ+0x28830], R14 ;  /* 0x0288300e0f00a5a7 */ /* 0x000ea4000804007f */
[----:B--2---:R-:W-:Y:S05]  /*2de20*/  @!P2 BRA `(.L_x_1430) ;  /* 0xfffffffc00f0a947 */ /* 0x004fea000383ffff */
[----:B------:R-:W-:Y:S05]  /*2de30*/  BRA `(.L_x_1429) ;  /* 0xfffffe6800907947 */ /* 0x000fea000383ffff */
.L_x_1434:
[----:B-1----:R1:W2:Y:S02]  /*2de40*/  SYNCS.PHASECHK.TRANS64.TRYWAIT P1, [R15+URZ+0x28850], R14 ;  /* 0x0288500e0f0075a7 */ /* 0x0022a4000802017f */
[----:B--2---:R-:W-:Y:S05]  /*2de50*/  @!P1 NANOSLEEP.SYNCS 0x989680 ;  /* 0x009896800000995d */ /* 0x004fea0003900000 */
[----:B------:R-:W2:Y:S02]  /*2de60*/  @!P1 SYNCS.PHASECHK.TRANS64 P1, [R15+URZ+0x28850], R14 ;  /* 0x0288500e0f0095a7 */ /* 0x000ea4000802007f */
[----:B--2---:R-:W-:Y:S05]  /*2de70*/  @!P1 BRA `(.L_x_1434) ;  /* 0xfffffffc00f09947 */ /* 0x004fea000383ffff */
[----:B------:R-:W-:Y:S05]  /*2de80*/  BRA `(.L_x_1431) ;  /* 0xfffffe6c00547947 */ /* 0x000fea000383ffff */
.L_x_1454:
[----:B-1----:R1:W2:Y:S02]  /*2de90*/  SYNCS.PHASECHK.TRANS64.TRYWAIT P2, [R20+URZ+0x28830], R15 ;  /* 0x0288300f140075a7 */ /* 0x0022a4000804017f */
[----:B--2---:R-:W-:Y:S05]  /*2dea0*/  @!P2 NANOSLEEP.SYNCS 0x989680 ;  /* 0x009896800000a95d */ /* 0x004fea0003900000 */
[----:B------:R-:W2:Y:S02]  /*2deb0*/  @!P2 SYNCS.PHASECHK.TRANS64 P2, [R20+URZ+0x28830], R15 ;  /* 0x0288300f1400a5a7 */ /* 0x000ea4000804007f */
[----:B--2---:R-:W-:Y:S05]  /*2dec0*/  @!P2 BRA `(.L_x_1454) ;  /* 0xfffffffc00f0a947 */ /* 0x004fea000383ffff */
[----:B------:R-:W-:Y:S05]  /*2ded0*/  BRA `(.L_x_1453) ;  /* 0xfffffec000ec7947 */ /* 0x000fea000383ffff */
.L_x_1458:
[----:B-1----:R1:W2:Y:S02]  /*2dee0*/  SYNCS.PHASECHK.TRANS64.TRYWAIT P1, [R15+URZ+0x28850], R14 ;  /* 0x0288500e0f0075a7 */ /* 0x0022a4000802017f */
[----:B--2---:R-:W-:Y:S05]  /*2def0*/  @!P1 NANOSLEEP.SYNCS 0x989680 ;  /* 0x009896800000995d */ /* 0x004fea0003900000 */
[----:B------:R-:W2:Y:S02]  /*2df00*/  @!P1 SYNCS.PHASECHK.TRANS64 P1, [R15+URZ+0x28850], R14 ;  /* 0x0288500e0f0095a7 */ /* 0x000ea4000802007f */
[----:B--2---:R-:W-:Y:S05]  /*2df10*/  @!P1 BRA `(.L_x_1458) ;  /* 0xfffffffc00f09947 */ /* 0x004fea000383ffff */
[----:B------:R-:W-:Y:S05]  /*2df20*/  BRA `(.L_x_1455) ;  /* 0xfffffec400bc7947 */ /* 0x000fea000383ffff */
.L_x_1466:
[----:B-1----:R1:W2:Y:S02]  /*2df30*/  SYNCS.PHASECHK.TRANS64.TRYWAIT P2, [R20+URZ+0x28830], R15 ;  /* 0x0288300f140075a7 */ /* 0x0022a4000804017f */
[----:B--2---:R-:W-:Y:S05]  /*2df40*/  @!P2 NANOSLEEP.SYNCS 0x989680 ;  /* 0x009896800000a95d */ /* 0x004fea0003900000 */
[----:B------:R-:W2:Y:S02]  /*2df50*/  @!P2 SYNCS.PHASECHK.TRANS64 P2, [R20+URZ+0x28830], R15 ;  /* 0x0288300f1400a5a7 */ /* 0x000ea4000804007f */
[----:B--2---:R-:W-:Y:S05]  /*2df60*/  @!P2 BRA `(.L_x_1466) ;  /* 0xfffffffc00f0a947 */ /* 0x004fea000383ffff */
[----:B------:R-:W-:Y:S05]  /*2df70*/  BRA `(.L_x_1465) ;  /* 0xfffffef800407947 */ /* 0x000fea000383ffff */
.L_x_1470:
[----:B-1----:R1:W2:Y:S02]  /*2df80*/  SYNCS.PHASECHK.TRANS64.TRYWAIT P1, [R15+URZ+0x28850], R14 ;  /* 0x0288500e0f0075a7 */ /* 0x0022a4000802017f */
[----:B--2---:R-:W-:Y:S05]  /*2df90*/  @!P1 NANOSLEEP.SYNCS 0x989680 ;  /* 0x009896800000995d */ /* 0x004fea0003900000 */
[----:B------:R-:W2:Y:S02]  /*2dfa0*/  @!P1 SYNCS.PHASECHK.TRANS64 P1, [R15+URZ+0x28850], R14 ;  /* 0x0288500e0f0095a7 */ /* 0x000ea4000802007f */
[----:B--2---:R-:W-:Y:S05]  /*2dfb0*/  @!P1 BRA `(.L_x_1470) ;  /* 0xfffffffc00f09947 */ /* 0x004fea000383ffff */
[----:B------:R-:W-:Y:S05]  /*2dfc0*/  BRA `(.L_x_1467) ;  /* 0xfffffefc00107947 */ /* 0x000fea000383ffff */
.L_x_1484:
[----:B-1----:R1:W2:Y:S02]  /*2dfd0*/  SYNCS.PHASECHK.TRANS64.TRYWAIT P0, [R13+URZ+0x28850], R0 ;  /* 0x028850000d0075a7 */ /* 0x0022a4000800017f */
[----:B--2---:R-:W-:Y:S05]  /*2dfe0*/  @!P0 NANOSLEEP.SYNCS 0x989680 ;  /* 0x009896800000895d */ /* 0x004fea0003900000 */
[----:B------:R-:W2:Y:S02]  /*2dff0*/  @!P0 SYNCS.PHASECHK.TRANS64 P0, [R13+URZ+0x28850], R0 ;  /* 0x028850000d0085a7 */ /* 0x000ea4000800007f */
[----:B--2---:R-:W-:Y:S05]  /*2e000*/  @!P0 BRA `(.L_x_1484) ;  /* 0xfffffffc00f08947 */ /* 0x004fea000383ffff */
[----:B------:R-:W-:Y:S05]  /*2e010*/  BRA `(.L_x_1483) ;  /* 0xffffff4c00e07947 */ /* 0x000fea000383ffff */
.L_x_1488:
[----:B------:R-:W-:Y:S01]  /*2e020*/  IMAD.MOV.U32 R12, RZ, RZ, R0 ;  /* 0x000000ffff0c7224 */ /* 0x000fe200078e0000 */
[----:B------:R-:W-:Y:S01]  /*2e030*/  SEL R5, R37, R38, P0 ;  /* 0x0000002625057207 */ /* 0x000fe20000000000 */
[----:B------:R-:W-:Y:S01]  /*2e040*/  IMAD.MOV.U32 R11, RZ, RZ, 0x1c1f ;  /* 0x00001c1fff0b7424 */ /* 0x000fe200078e00ff */
[----:B------:R-:W-:Y:S01]  /*2e050*/  SEL R7, R38, R37, P0 ;  /* 0x0000002526077207 */ /* 0x000fe20000000000 */
[----:B------:R-:W-:Y:S01]  /*2e060*/  IMAD.MOV.U32 R15, RZ, RZ, -0x1 ;  /* 0xffffffffff0f7424 */ /* 0x000fe200078e00ff */
[----:B------:R-:W-:Y:S02]  /*2e070*/  SEL R9, R33, R34, P0 ;  /* 0x0000002221097207 */ /* 0x000fe40000000000 */
[----:B------:R-:W-:-:S07]  /*2e080*/  SEL R21, R34, R33, P0 ;  /* 0x0000002122157207 */ /* 0x000fce0000000000 */
[----:B-1----:R-:W-:Y:S05]  /*2e090*/  WARPSYNC.COLLECTIVE R15, `(.L_x_1684) ;  /* 0x000000000f087348 */ /* 0x002fea0003c00000 */
[----:B------:R0:W2:Y:S02]  /*2e0a0*/  SHFL.IDX P6, R14, R13, R12, R11 ;  /* 0x0000000c0d0e7389 */ /* 0x0000a400000c000b */
[----:B012---:R-:W-:Y:S01]  /*2e0b0*/  ENDCOLLECTIVE ;  /* 0x000000000000791b */ /* 0x007fe20003800000 */
.L_x_1684:
        /* <DEDUP_REMOVED lines=19> */
.L_x_1685:
        /* <DEDUP_REMOVED lines=19> */
.L_x_1686:
[----:B------:R-:W-:Y:S02]  /*2e320*/  SEL R4, R6, R3, P0 ;  /* 0x0000000306047207 */ /* 0x000fe40000000000 */
[----:B------:R-:W-:Y:S01]  /*2e330*/  SEL R6, R3, R6, P0 ;  /* 0x0000000603067207 */ /* 0x000fe20000000000 */
[----:B------:R-:W-:Y:S02]  /*2e340*/  IMAD.MOV.U32 R13, RZ, RZ, R7 ;  /* 0x000000ffff0d7224 */ /* 0x000fe400078e0007 */
[----:B------:R-:W-:Y:S02]  /*2e350*/  IMAD.MOV.U32 R12, RZ, RZ, R2 ;  /* 0x000000ffff0c7224 */ /* 0x000fe400078e0002 */
[----:B------:R-:W-:-:S07]  /*2e360*/  IMAD.MOV.U32 R10, RZ, RZ, R14 ;  /* 0x000000ffff0a7224 */ /* 0x000fce00078e000e */
[----:B------:R-:W-:Y:S05]  /*2e370*/  WARPSYNC.COLLECTIVE R15, `(.L_x_1687) ;  /* 0x000000000f087348 */ /* 0x000fea0003c00000 */
[----:B------:R0:W1:Y:S02]  /*2e380*/  SHFL.IDX P6, R14, R13, R12, R11 ;  /* 0x0000000c0d0e7389 */ /* 0x00006400000c000b */
[----:B01----:R-:W-:Y:S01]  /*2e390*/  ENDCOLLECTIVE ;  /* 0x000000000000791b */ /* 0x003fe20003800000 */
.L_x_1687:
[----:B------:R-:W-:Y:S02]  /*2e3a0*/  IMAD.MOV.U32 R13, RZ, RZ, R9 ;  /* 0x000000ffff0d7224 */ /* 0x000fe400078e0009 */
[----:B------:R-:W-:Y:S02]  /*2e3b0*/  IMAD.MOV.U32 R12, RZ, RZ, R0 ;  /* 0x000000ffff0c7224 */ /* 0x000fe400078e0000 */
[----:B------:R-:W-:-:S07]  /*2e3c0*/  IMAD.MOV.U32 R7, RZ, RZ, R14 ;  /* 0x000000ffff077224 */ /* 0x000fce00078e000e */
[----:B------:R-:W-:Y:S05]  /*2e3d0*/  WARPSYNC.COLLECTIVE R15, `(.L_x_1688) ;  /* 0x000000000f087348 */ /* 0x000fea0003c00000 */
[----:B------:R0:W1:Y:S02]  /*2e3e0*/  SHFL.IDX P6, R14, R13, R12, R11 ;  /* 0x0000000c0d0e7389 */ /* 0x00006400000c000b */
[----:B01----:R-:W-:Y:S01]  /*2e3f0*/  ENDCOLLECTIVE ;  /* 0x000000000000791b */ /* 0x003fe20003800000 */
.L_x_1688:
        /* <DEDUP_REMOVED lines=8> */
.L_x_1689:
[----:B------:R-:W-:Y:S02]  /*2e480*/  IMAD.MOV.U32 R13, RZ, RZ, R25 ;  /* 0x000000ffff0d7224 */ /* 0x000fe400078e0019 */
[----:B------:R-:W-:Y:S02]  /*2e490*/  IMAD.MOV.U32 R12, RZ, RZ, R0 ;  /* 0x000000ffff0c7224 */ /* 0x000fe400078e0000 */
[----:B------:R-:W-:-:S07]  /*2e4a0*/  IMAD.MOV.U32 R21, RZ, RZ, R14 ;  /* 0x000000ffff157224 */ /* 0x000fce00078e000e */
[----:B------:R-:W-:Y:S05]  /*2e4b0*/  WARPSYNC.COLLECTIVE R15, `(.L_x_1690) ;  /* 0x000000000f087348 */ /* 0x000fea0003c00000 */
[----:B------:R0:W1:Y:S02]  /*2e4c0*/  SHFL.IDX P6, R14, R13, R12, R11 ;  /* 0x0000000c0d0e7389 */ /* 0x00006400000c000b */
[----:B01----:R-:W-:Y:S01]  /*2e4d0*/  ENDCOLLECTIVE ;  /* 0x000000000000791b */ /* 0x003fe20003800000 */
.L_x_1690:
        /* <DEDUP_REMOVED lines=8> */
.L_x_1691:
[----:B------:R-:W-:Y:S02]  /*2e560*/  IMAD.MOV.U32 R13, RZ, RZ, R29 ;  /* 0x000000ffff0d7224 */ /* 0x000fe400078e001d */
[----:B------:R-:W-:Y:S02]  /*2e570*/  IMAD.MOV.U32 R12, RZ, RZ, R0 ;  /* 0x000000ffff0c7224 */ /* 0x000fe400078e0000 */
[----:B------:R-:W-:-:S07]  /*2e580*/  IMAD.MOV.U32 R27, RZ, RZ, R14 ;  /* 0x000000ffff1b7224 */ /* 0x000fce00078e000e */
[----:B------:R-:W-:Y:S05]  /*2e590*/  WARPSYNC.COLLECTIVE R15, `(.L_x_1692) ;  /* 0x000000000f087348 */ /* 0x000fea0003c00000 */
[----:B------:R0:W1:Y:S02]  /*2e5a0*/  SHFL.IDX P6, R14, R13, R12, R11 ;  /* 0x0000000c0d0e7389 */ /* 0x00006400000c000b */
[----:B01----:R-:W-:Y:S01]  /*2e5b0*/  ENDCOLLECTIVE ;  /* 0x000000000000791b */ /* 0x003fe20003800000 */
.L_x_1692:
        /* <DEDUP_REMOVED lines=8> */
.L_x_1693:
[----:B------:R-:W-:Y:S02]  /*2e640*/  IMAD.MOV.U32 R13, RZ, RZ, R33 ;  /* 0x000000ffff0d7224 */ /* 0x000fe400078e0021 */
[----:B------:R-:W-:Y:S02]  /*2e650*/  IMAD.MOV.U32 R12, RZ, RZ, R0 ;  /* 0x000000ffff0c7224 */ /* 0x000fe400078e0000 */
[----:B------:R-:W-:-:S07]  /*2e660*/  IMAD.MOV.U32 R31, RZ, RZ, R14 ;  /* 0x000000ffff1f7224 */ /* 0x000fce00078e000e */
[----:B------:R-:W-:Y:S05]  /*2e670*/  WARPSYNC.COLLECTIVE R15, `(.L_x_1694) ;  /* 0x000000000f087348 */ /* 0x000fea0003c00000 */
[----:B------:R0:W1:Y:S02]  /*2e680*/  SHFL.IDX P6, R14, R13, R12, R11 ;  /* 0x0000000c0d0e7389 */ /* 0x00006400000c000b */
[----:B01----:R-:W-:Y:S01]  /*2e690*/  ENDCOLLECTIVE ;  /* 0x000000000000791b */ /* 0x003fe20003800000 */
.L_x_1694:
        /* <DEDUP_REMOVED lines=8> */
.L_x_1695:
[----:B------:R-:W-:Y:S02]  /*2e720*/  IMAD.MOV.U32 R13, RZ, RZ, R37 ;  /* 0x000000ffff0d7224 */ /* 0x000fe400078e0025 */
[----:B------:R-:W-:Y:S02]  /*2e730*/  IMAD.MOV.U32 R12, RZ, RZ, R0 ;  /* 0x000000ffff0c7224 */ /* 0x000fe400078e0000 */
[----:B------:R-:W-:-:S07]  /*2e740*/  IMAD.MOV.U32 R35, RZ, RZ, R14 ;  /* 0x000000ffff237224 */ /* 0x000fce00078e000e */
[----:B------:R-:W-:Y:S05]  /*2e750*/  WARPSYNC.COLLECTIVE R15, `(.L_x_1696) ;  /* 0x000000000f087348 */ /* 0x000fea0003c00000 */
[----:B------:R0:W1:Y:S02]  /*2e760*/  SHFL.IDX P6, R14, R13, R12, R11 ;  /* 0x0000000c0d0e7389 */ /* 0x00006400000c000b */
[----:B01----:R-:W-:Y:S01]  /*2e770*/  ENDCOLLECTIVE ;  /* 0x000000000000791b */ /* 0x003fe20003800000 */
.L_x_1696:
        /* <DEDUP_REMOVED lines=8> */
.L_x_1697:
[----:B------:R-:W-:Y:S02]  /*2e800*/  IMAD.MOV.U32 R13, RZ, RZ, R41 ;  /* 0x000000ffff0d7224 */ /* 0x000fe400078e0029 */
[----:B------:R-:W-:Y:S02]  /*2e810*/  IMAD.MOV.U32 R12, RZ, RZ, R0 ;  /* 0x000000ffff0c7224 */ /* 0x000fe400078e0000 */
[----:B------:R-:W-:-:S07]  /*2e820*/  IMAD.MOV.U32 R20, RZ, RZ, R14 ;  /* 0x000000ffff147224 */ /* 0x000fce00078e000e */
[----:B------:R-:W-:Y:S05]  /*2e830*/  WARPSYNC.COLLECTIVE R15, `(.L_x_1698) ;  /* 0x000000000f087348 */ /* 0x000fea0003c00000 */
[----:B------:R0:W1:Y:S02]  /*2e840*/  SHFL.IDX P6, R14, R13, R12, R11 ;  /* 0x0000000c0d0e7389 */ /* 0x00006400000c000b */
[----:B01----:R-:W-:Y:S01]  /*2e850*/  ENDCOLLECTIVE ;  /* 0x000000000000791b */ /* 0x003fe20003800000 */
.L_x_1698:
[----:B------:R-:W-:Y:S02]  /*2e860*/  IMAD.MOV.U32 R13, RZ, RZ, R43 ;  /* 0x000000ffff0d7224 */ /* 0x000fe400078e002b */
[----:B------:R-:W-:Y:S02]  /*2e870*/  IMAD.MOV.U32 R12, RZ, RZ, R2 ;  /* 0x000000ffff0c7224 */ /* 0x000fe400078e0002 */
[----:B------:R-:W-:-:S07]  /*2e880*/  IMAD.MOV.U32 R41, RZ, RZ, R14 ;  /* 0x000000ffff297224 */ /* 0x000fce00078e000e */
[----:B------:R-:W-:Y:S05]  /*2e890*/  WARPSYNC.COLLECTIVE R15, `(.L_x_1699) ;  /* 0x000000000f087348 */ /* 0x000fea0003c00000 */
[----:B------:R0:W1:Y:S02]  /*2e8a0*/  SHFL.IDX P6, R14, R13, R12, R11 ;  /* 0x0000000c0d0e7389 */ /* 0x00006400000c000b */
[----:B01----:R-:W-:Y:S01]  /*2e8b0*/  ENDCOLLECTIVE ;  /* 0x000000000000791b */ /* 0x003fe20003800000 */
.L_x_1699:
[----:B------:R-:W-:Y:S02]  /*2e8c0*/  IMAD.MOV.U32 R13, RZ, RZ, R45 ;  /* 0x000000ffff0d7224 */ /* 0x000fe400078e002d */
[----:B------:R-:W-:Y:S02]  /*2e8d0*/  IMAD.MOV.U32 R12, RZ, RZ, R0 ;  /* 0x000000ffff0c7224 */ /* 0x000fe400078e0000 */
[----:B------:R-:W-:-:S07]  /*2e8e0*/  IMAD.MOV.U32 R40, RZ, RZ, R14 ;  /* 0x000000ffff287224 */ /* 0x000fce00078e000e */
[----:B------:R-:W-:Y:S05]  /*2e8f0*/  WARPSYNC.COLLECTIVE R15, `(.L_x_1700) ;  /* 0x000000000f087348 */ /* 0x000fea0003c00000 */
[----:B------:R0:W1:Y:S02]  /*2e900*/  SHFL.IDX P6, R14, R13, R12, R11 ;  /* 0x0000000c0d0e7389 */ /* 0x00006400000c000b */
[----:B01----:R-:W-:Y:S01]  /*2e910*/  ENDCOLLECTIVE ;  /* 0x000000000000791b */ /* 0x003fe20003800000 */
.L_x_1700:
[----:B------:R-:W-:Y:S02]  /*2e920*/  SEL R52, R41, R40, P0 ;  /* 0x0000002829347207 */ /* 0x000fe40000000000 */
[----:B------:R-:W-:Y:S01]  /*2e930*/  SEL R54, R40, R41, P0 ;  /* 0x0000002928367207 */ /* 0x000fe20000000000 */
[----:B------:R-:W-:Y:S02]  /*2e940*/  IMAD.MOV.U32 R13, RZ, RZ, R47 ;  /* 0x000000ffff0d7224 */ /* 0x000fe400078e002f */
[----:B------:R-:W-:Y:S02]  /*2e950*/  IMAD.MOV.U32 R12, RZ, RZ, R2 ;  /* 0x000000ffff0c7224 */ /* 0x000fe400078e0002 */
[----:B------:R-:W-:Y:S02]  /*2e960*/  IMAD.MOV.U32 R47, RZ, RZ, RZ ;  /* 0x000000ffff2f7224 */ /* 0x000fe400078e00ff */
[----:B------:R-:W-:-:S07]  /*2e970*/  IMAD.MOV.U32 R45, RZ, RZ, R14 ;  /* 0x000000ffff2d7224 */ /* 0x000fce00078e000e */
[----:B------:R-:W-:Y:S05]  /*2e980*/  WARPSYNC.COLLECTIVE R15, `(.L_x_1701) ;  /* 0x000000000f087348 */ /* 0x000fea0003c00000 */
[----:B------:R0:W1:Y:S02]  /*2e990*/  SHFL.IDX P6, R14, R13, R12, R11 ;  /* 0x0000000c0d0e7389 */ /* 0x00006400000c000b */
[----:B01----:R-:W-:Y:S01]  /*2e9a0*/  ENDCOLLECTIVE ;  /* 0x000000000000791b */ /* 0x003fe20003800000 */
.L_x_1701:
[----:B------:R-:W-:Y:S02]  /*2e9b0*/  IMAD.MOV.U32 R13, RZ, RZ, R49 ;  /* 0x000000ffff0d7224 */ /* 0x000fe400078e0031 */
[----:B------:R-:W-:Y:S02]  /*2e9c0*/  IMAD.MOV.U32 R12, RZ, RZ, R0 ;  /* 0x000000ffff0c7224 */ /* 0x000fe400078e0000 */
[----:B------:R-:W-:-:S07]  /*2e9d0*/  IMAD.MOV.U32 R42, RZ, RZ, R14 ;  /* 0x000000ffff2a7224 */ /* 0x000fce00078e000e */
[----:B------:R-:W-:Y:S05]  /*2e9e0*/  WARPSYNC.COLLECTIVE R15, `(.L_x_1702) ;  /* 0x000000000f087348 */ /* 0x000fea0003c00000 */
[----:B------:R0:W1:Y:S02]  /*2e9f0*/  SHFL.IDX P6, R14, R13, R12, R11 ;  /* 0x0000000c0d0e7389 */ /* 0x00006400000c000b */
[----:B01----:R-:W-:Y:S01]  /*2ea00*/  ENDCOLLECTIVE ;  /* 0x000000000000791b */ /* 0x003fe20003800000 */
.L_x_1702:
        /* <DEDUP_REMOVED lines=8> */
.L_x_1703:
[----:B------:R-:W-:Y:S02]  /*2ea90*/  IMAD.MOV.U32 R13, RZ, RZ, R53 ;  /* 0x000000ffff0d7224 */ /* 0x000fe400078e0035 */
[----:B------:R-:W-:Y:S02]  /*2eaa0*/  IMAD.MOV.U32 R12, RZ, RZ, R0 ;  /* 0x000000ffff0c7224 */ /* 0x000fe400078e0000 */
[----:B------:R-:W-:-:S07]  /*2eab0*/  IMAD.MOV.U32 R44, RZ, RZ, R14 ;  /* 0x000000ffff2c7224 */ /* 0x000fce00078e000e */
[----:B------:R-:W-:Y:S05]  /*2eac0*/  WARPSYNC.COLLECTIVE R15, `(.L_x_1704) ;  /* 0x000000000f087348 */ /* 0x000fea0003c00000 */
[----:B------:R0:W1:Y:S02]  /*2ead0*/  SHFL.IDX P6, R14, R13, R12, R11 ;  /* 0x0000000c0d0e7389 */ /* 0x00006400000c000b */
[----:B01----:R-:W-:Y:S01]  /*2eae0*/  ENDCOLLECTIVE ;  /* 0x000000000000791b */ /* 0x003fe20003800000 */
.L_x_1704:
[----:B------:R-:W-:Y:S01]  /*2eaf0*/  SEL R9, R49, R44, P0 ;  /* 0x0000002c31097207 */ /* 0x000fe20000000000 */
[----:B------:R-:W-:Y:S02]  /*2eb00*/  IMAD.MOV.U32 R13, RZ, RZ, R55 ;  /* 0x000000ffff0d7224 */ /* 0x000fe400078e0037 */
[----:B------:R-:W-:Y:S02]  /*2eb10*/  IMAD.MOV.U32 R12, RZ, RZ, R2 ;  /* 0x000000ffff0c7224 */ /* 0x000fe400078e0002 */
[----:B------:R-:W-:-:S07]  /*2eb20*/  IMAD.MOV.U32 R53, RZ, RZ, R14 ;  /* 0x000000ffff357224 */ /* 0x000fce00078e000e */
[----:B------:R-:W-:Y:S05]  /*2eb30*/  WARPSYNC.COLLECTIVE R15, `(.L_x_1705) ;  /* 0x000000000f087348 */ /* 0x000fea0003c00000 */
[----:B------:R0:W1:Y:S02]  /*2eb40*/  SHFL.IDX P6, R14, R13, R12, R11 ;  /* 0x0000000c0d0e7389 */ /* 0x00006400000c000b */
[----:B01----:R-:W-:Y:S01]  /*2eb50*/  ENDCOLLECTIVE ;  /* 0x000000000000791b */ /* 0x003fe20003800000 */
.L_x_1705:
[----:B------:R-:W-:Y:S02]  /*2eb60*/  IMAD.MOV.U32 R13, RZ, RZ, R57 ;  /* 0x000000ffff0d7224 */ /* 0x000fe400078e0039 */
[----:B------:R-:W-:Y:S02]  /*2eb70*/  IMAD.MOV.U32 R12, RZ, RZ, R0 ;  /* 0x000000ffff0c7224 */ /* 0x000fe400078e0000 */
[----:B------:R-:W-:-:S07]  /*2eb80*/  IMAD.MOV.U32 R46, RZ, RZ, R14 ;  /* 0x000000ffff2e7224 */ /* 0x000fce00078e000e */
[----:B------:R-:W-:Y:S05]  /*2eb90*/  WARPSYNC.COLLECTIVE R15, `(.L_x_1706) ;  /* 0x000000000f087348 */ /* 0x000fea0003c00000 */
[----:B------:R0:W1:Y:S02]  /*2eba0*/  SHFL.IDX P6, R14, R13, R12, R11 ;  /* 0x0000000c0d0e7389 */ /* 0x00006400000c000b */
[----:B01----:R-:W-:Y:S01]  /*2ebb0*/  ENDCOLLECTIVE ;  /* 0x000000000000791b */ /* 0x003fe20003800000 */
.L_x_1706:
        /* <DEDUP_REMOVED lines=8> */
.L_x_1707:
[----:B------:R-:W-:Y:S02]  /*2ec40*/  IMAD.MOV.U32 R13, RZ, RZ, R61 ;  /* 0x000000ffff0d7224 */ /* 0x000fe400078e003d */
[----:B------:R-:W-:Y:S02]  /*2ec50*/  IMAD.MOV.U32 R12, RZ, RZ, R0 ;  /* 0x000000ffff0c7224 */ /* 0x000fe400078e0000 */
[----:B------:R-:W-:-:S07]  /*2ec60*/  IMAD.MOV.U32 R48, RZ, RZ, R14 ;  /* 0x000000ffff307224 */ /* 0x000fce00078e000e */
[----:B------:R-:W-:Y:S05]  /*2ec70*/  WARPSYNC.COLLECTIVE R15, `(.L_x_1708) ;  /* 0x000000000f087348 */ /* 0x000fea0003c00000 */
[----:B------:R0:W1:Y:S02]  /*2ec80*/  SHFL.IDX P6, R14, R13, R12, R11 ;  /* 0x0000000c0d0e7389 */ /* 0x00006400000c000b */
[----:B01----:R-:W-:Y:S01]  /*2ec90*/  ENDCOLLECTIVE ;  /* 0x000000000000791b */ /* 0x003fe20003800000 */
.L_x_1708:
        /* <DEDUP_REMOVED lines=8> */
.L_x_1709:
[----:B------:R-:W-:Y:S02]  /*2ed20*/  IMAD.MOV.U32 R13, RZ, RZ, R65 ;  /* 0x000000ffff0d7224 */ /* 0x000fe400078e0041 */
[----:B------:R-:W-:Y:S02]  /*2ed30*/  IMAD.MOV.U32 R12, RZ, RZ, R0 ;  /* 0x000000ffff0c7224 */ /* 0x000fe400078e0000 */
[----:B------:R-:W-:-:S07]  /*2ed40*/  IMAD.MOV.U32 R50, RZ, RZ, R14 ;  /* 0x000000ffff327224 */ /* 0x000fce00078e000e */
[----:B------:R-:W-:Y:S05]  /*2ed50*/  WARPSYNC.COLLECTIVE R15, `(.L_x_1710) ;  /* 0x000000000f087348 */ /* 0x000fea0003c00000 */
[----:B------:R0:W1:Y:S02]  /*2ed60*/  SHFL.IDX P6, R14, R13, R12, R11 ;  /* 0x0000000c0d0e7389 */ /* 0x00006400000c000b */
[----:B01----:R-:W-:Y:S01]  /*2ed70*/  ENDCOLLECTIVE ;  /* 0x000000000000791b */ /* 0x003fe20003800000 */
.L_x_1710:
        /* <DEDUP_REMOVED lines=8> */
.L_x_1711:
[----:B------:R-:W-:Y:S02]  /*2ee00*/  IMAD.MOV.U32 R13, RZ, RZ, R71 ;  /* 0x000000ffff0d7224 */ /* 0x000fe400078e0047 */
[----:B------:R-:W-:Y:S02]  /*2ee10*/  IMAD.MOV.U32 R12, RZ, RZ, R0 ;  /* 0x000000ffff0c7224 */ /* 0x000fe400078e0000 */
[----:B------:R-:W-:-:S07]  /*2ee20*/  IMAD.MOV.U32 R56, RZ, RZ, R14 ;  /* 0x000000ffff387224 */ /* 0x000fce00078e000e */
[----:B------:R-:W-:Y:S05]  /*2ee30*/  WARPSYNC.COLLECTIVE R15, `(.L_x_1712) ;  /* 0x000000000f087348 */ /* 0x000fea0003c00000 */
[----:B------:R0:W1:Y:S02]  /*2ee40*/  SHFL.IDX P6, R14, R13, R12, R11 ;  /* 0x0000000c0d0e7389 */ /* 0x00006400000c000b */
[----:B01----:R-:W-:Y:S01]  /*2ee50*/  ENDCOLLECTIVE ;  /* 0x000000000000791b */ /* 0x003fe20003800000 */
.L_x_1712:
[----:B------:R-:W-:Y:S01]  /*2ee60*/  SEL R39, R56, R65, P0 ;  /* 0x0000004138277207 */ /* 0x000fe20000000000 */
[----:B------:R-:W-:Y:S02]  /*2ee70*/  IMAD.MOV.U32 R13, RZ, RZ, R73 ;  /* 0x000000ffff0d7224 */ /* 0x000fe400078e0049 */
[----:B------:R-:W-:Y:S02]  /*2ee80*/  IMAD.MOV.U32 R12, RZ, RZ, R2 ;  /* 0x000000ffff0c7224 */ /* 0x000fe400078e0002 */
[----:B------:R-:W-:-:S07]  /*2ee90*/  IMAD.MOV.U32 R71, RZ, RZ, R14 ;  /* 0x000000ffff477224 */ /* 0x000fce00078e000e */
[----:B------:R-:W-:Y:S05]  /*2eea0*/  WARPSYNC.COLLECTIVE R15, `(.L_x_1713) ;  /* 0x000000000f087348 */ /* 0x000fea0003c00000 */
[----:B------:R0:W1:Y:S02]  /*2eeb0*/  SHFL.IDX P6, R14, R13, R12, R11 ;  /* 0x0000000c0d0e7389 */ /* 0x00006400000c000b */
[----:B01----:R-:W-:Y:S01]  /*2eec0*/  ENDCOLLECTIVE ;  /* 0x000000000000791b */ /* 0x003fe20003800000 */
.L_x_1713:
[----:B------:R-:W-:Y:S02]  /*2eed0*/  IMAD.MOV.U32 R13, RZ, RZ, R75 ;  /* 0x000000ffff0d7224 */ /* 0x000fe400078e004b */
[----:B------:R-:W-:Y:S02]  /*2eee0*/  IMAD.MOV.U32 R12, RZ, RZ, R0 ;  /* 0x000000ffff0c7224 */ /* 0x000fe400078e0000 */
[----:B------:R-:W-:-:S07]  /*2eef0*/  IMAD.MOV.U32 R58, RZ, RZ, R14 ;  /* 0x000000ffff3a7224 */ /* 0x000fce00078e000e */
[----:B------:R-:W-:Y:S05]  /*2ef00*/  WARPSYNC.COLLECTIVE R15, `(.L_x_1714) ;  /* 0x000000000f087348 */ /* 0x000fea0003c00000 */
[----:B------:R0:W1:Y:S02]  /*2ef10*/  SHFL.IDX P6, R14, R13, R12, R11 ;  /* 0x0000000c0d0e7389 */ /* 0x00006400000c000b */
[----:B01----:R-:W-:Y:S01]  /*2ef20*/  ENDCOLLECTIVE ;  /* 0x000000000000791b */ /* 0x003fe20003800000 */
.L_x_1714:
[----:B------:R-:W-:Y:S02]  /*2ef30*/  IMAD.MOV.U32 R13, RZ, RZ, R77 ;  /* 0x000000ffff0d7224 */ /* 0x000fe400078e004d */
[----:B------:R-:W-:Y:S02]  /*2ef40*/  IMAD.MOV.U32 R12, RZ, RZ, R2 ;  /* 0x000000ffff0c7224 */ /* 0x000fe400078e0002 */
[----:B------:R-:W-:-:S07]  /*2ef50*/  IMAD.MOV.U32 R75, RZ, RZ, R14 ;  /* 0x000000ffff4b7224 */ /* 0x000fce00078e000e */
[----:B------:R-:W-:Y:S05]  /*2ef60*/  WARPSYNC.COLLECTIVE R15, `(.L_x_1715) ;  /* 0x000000000f087348 */ /* 0x000fea0003c00000 */
[----:B------:R0:W1:Y:S02]  /*2ef70*/  SHFL.IDX P6, R14, R13, R12, R11 ;  /* 0x0000000c0d0e7389 */ /* 0x00006400000c000b */
[----:B01----:R-:W-:Y:S01]  /*2ef80*/  ENDCOLLECTIVE ;  /* 0x000000000000791b */ /* 0x003fe20003800000 */
.L_x_1715:
        /* <DEDUP_REMOVED lines=8> */
.L_x_1500:
[----:B------:R-:W-:Y:S02]  /*2f010*/  IMAD.MOV.U32 R13, RZ, RZ, R3 ;  /* 0x000000ffff0d7224 */ /* 0x000fe400078e0003 */
[----:B------:R-:W-:Y:S02]  /*2f020*/  IMAD.MOV.U32 R12, RZ, RZ, RZ ;  /* 0x000000ffff0c7224 */ /* 0x000fe400078e00ff */
[----:B------:R-:W-:Y:S02]  /*2f030*/  IMAD.MOV.U32 R11, RZ, RZ, 0x181f ;  /* 0x0000181fff0b7424 */ /* 0x000fe400078e00ff */
[----:B------:R-:W-:-:S07]  /*2f040*/  IMAD.MOV.U32 R15, RZ, RZ, -0x1 ;  /* 0xffffffffff0f7424 */ /* 0x000fce00078e00ff */
[----:B01----:R-:W-:Y:S05]  /*2f050*/  WARPSYNC.COLLECTIVE R15, `(.L_x_1717) ;  /* 0x000000000f087348 */ /* 0x003fea0003c00000 */
[----:B------:R2:W3:Y:S02]  /*2f060*/  SHFL.IDX P6, R14, R13, R12, R11 ;  /* 0x0000000c0d0e7389 */ /* 0x0004e400000c000b */
[----:B0123--:R-:W-:Y:S01]  /*2f070*/  ENDCOLLECTIVE ;  /* 0x000000000000791b */ /* 0x00ffe20003800000 */
.L_x_1717:
[----:B------:R-:W-:Y:S02]  /*2f080*/  IMAD.MOV.U32 R13, RZ, RZ, R2 ;  /* 0x000000ffff0d7224 */ /* 0x000fe400078e0002 */
[----:B------:R-:W-:-:S07]  /*2f090*/  IMAD.MOV.U32 R0, RZ, RZ, R14 ;  /* 0x000000ffff007224 */ /* 0x000fce00078e000e */
[----:B------:R-:W-:Y:S05]  /*2f0a0*/  WARPSYNC.COLLECTIVE R15, `(.L_x_1718) ;  /* 0x000000000f087348 */ /* 0x000fea0003c00000 */
[----:B------:R0:W1:Y:S02]  /*2f0b0*/  SHFL.IDX P6, R14, R13, R12, R11 ;  /* 0x0000000c0d0e7389 */ /* 0x00006400000c000b */
[----:B01----:R-:W-:Y:S01]  /*2f0c0*/  ENDCOLLECTIVE ;  /* 0x000000000000791b */ /* 0x003fe20003800000 */
.L_x_1718:
[----:B------:R-:W-:Y:S05]  /*2f0d0*/  BRA `(.L_x_1719) ;  /* 0xffffff6c00487947 */ /* 0x000fea000383ffff */
.L_x_1503:
[----:B------:R-:W-:Y:S01]  /*2f0e0*/  BSSY B1, `(.L_x_1720) ;  /* 0x0000008000017945 */ /* 0x000fe20003800000 */
[----:B------:R-:W-:Y:S02]  /*2f0f0*/  IMAD.MOV.U32 R13, RZ, RZ, R3 ;  /* 0x000000ffff0d7224 */ /* 0x000fe400078e0003 */
[----:B------:R-:W-:Y:S02]  /*2f100*/  IMAD.MOV.U32 R12, RZ, RZ, 0x1 ;  /* 0x00000001ff0c7424 */ /* 0x000fe400078e00ff */
[----:B------:R-:W-:Y:S02]  /*2f110*/  IMAD.MOV.U32 R11, RZ, RZ, 0x181f ;  /* 0x0000181fff0b7424 */ /* 0x000fe400078e00ff */
[----:B---3--:R-:W-:-:S07]  /*2f120*/  IMAD.MOV.U32 R15, RZ, RZ, -0x1 ;  /* 0xffffffffff0f7424 */ /* 0x008fce00078e00ff */
[----:B012-4-:R-:W-:Y:S05]  /*2f130*/  WARPSYNC.COLLECTIVE R15, `(.L_x_1721) ;  /* 0x000000000f087348 */ /* 0x017fea0003c00000 */
[----:B----4-:R3:W4:Y:S02]  /*2f140*/  SHFL.IDX P6, R14, R13, R12, R11 ;  /* 0x0000000c0d0e7389 */ /* 0x01072400000c000b */
[----:B01234-:R-:W-:Y:S01]  /*2f150*/  ENDCOLLECTIVE ;  /* 0x000000000000791b */ /* 0x01ffe20003800000 */
.L_x_1721:
[----:B------:R-:W-:Y:S05]  /*2f160*/  BSYNC B1 ;  /* 0x0000000000017941 */ /* 0x000fea0003800000 */
.L_x_1720:
        /* <DEDUP_REMOVED lines=8> */
.L_x_1722:
[----:B------:R-:W-:Y:S05]  /*2f1f0*/  BRA `(.L_x_1723) ;  /* 0xffffff6c004c7947 */ /* 0x000fea000383ffff */
.L_x_1506:
[----:B------:R-:W-:Y:S01]  /*2f200*/  BSSY B1, `(.L_x_1724) ;  /* 0x0000008000017945 */ /* 0x000fe20003800000 */
[----:B------:R-:W-:Y:S02]  /*2f210*/  IMAD.MOV.U32 R13, RZ, RZ, R3 ;  /* 0x000000ffff0d7224 */ /* 0x000fe400078e0003 */
[----:B------:R-:W-:Y:S02]  /*2f220*/  IMAD.MOV.U32 R12, RZ, RZ, 0x2 ;  /* 0x00000002ff0c7424 */ /* 0x000fe400078e00ff */
[----:B------:R-:W-:Y:S02]  /*2f230*/  IMAD.MOV.U32 R11, RZ, RZ, 0x181f ;  /* 0x0000181fff0b7424 */ /* 0x000fe400078e00ff */
[----:B0-----:R-:W-:-:S07]  /*2f240*/  IMAD.MOV.U32 R15, RZ, RZ, -0x1 ;  /* 0xffffffffff0f7424 */ /* 0x001fce00078e00ff */
[----:B-1234-:R-:W-:Y:S05]  /*2f250*/  WARPSYNC.COLLECTIVE R15, `(.L_x_1725) ;  /* 0x000000000f087348 */ /* 0x01efea0003c00000 */
[----:B----4-:R0:W4:Y:S02]  /*2f260*/  SHFL.IDX P6, R14, R13, R12, R11 ;  /* 0x0000000c0d0e7389 */ /* 0x01012400000c000b */
[----:B01234-:R-:W-:Y:S01]  /*2f270*/  ENDCOLLECTIVE ;  /* 0x000000000000791b */ /* 0x01ffe20003800000 */
.L_x_1725:
[----:B------:R-:W-:Y:S05]  /*2f280*/  BSYNC B1 ;  /* 0x0000000000017941 */ /* 0x000fea0003800000 */
.L_x_1724:
        /* <DEDUP_REMOVED lines=8> */
.L_x_1726:
[----:B------:R-:W-:Y:S05]  /*2f310*/  BRA `(.L_x_1727) ;  /* 0xffffff6c004c7947 */ /* 0x000fea000383ffff */
.L_x_1509:
[----:B------:R-:W-:Y:S01]  /*2f320*/  BSSY B1, `(.L_x_1728) ;  /* 0x0000008000017945 */ /* 0x000fe20003800000 */
[----:B------:R-:W-:Y:S02]  /*2f330*/  IMAD.MOV.U32 R13, RZ, RZ, R3 ;  /* 0x000000ffff0d7224 */ /* 0x000fe400078e0003 */
[----:B------:R-:W-:Y:S02]  /*2f340*/  IMAD.MOV.U32 R12, RZ, RZ, 0x3 ;  /* 0x00000003ff0c7424 */ /* 0x000fe400078e00ff */
[----:B------:R-:W-:Y:S02]  /*2f350*/  IMAD.MOV.U32 R11, RZ, RZ, 0x181f ;  /* 0x0000181fff0b7424 */ /* 0x000fe400078e00ff */
[----:B0-----:R-:W-:-:S07]  /*2f360*/  IMAD.MOV.U32 R15, RZ, RZ, -0x1 ;  /* 0xffffffffff0f7424 */ /* 0x001fce00078e00ff */
[----:B-1234-:R-:W-:Y:S05]  /*2f370*/  WARPSYNC.COLLECTIVE R15, `(.L_x_1729) ;  /* 0x000000000f087348 */ /* 0x01efea0003c00000 */
[----:B------:R0:W0:Y:S02]  /*2f380*/  SHFL.IDX P6, R14, R13, R12, R11 ;  /* 0x0000000c0d0e7389 */ /* 0x00002400000c000b */
[----:B01234-:R-:W-:Y:S01]  /*2f390*/  ENDCOLLECTIVE ;  /* 0x000000000000791b */ /* 0x01ffe20003800000 */
.L_x_1729:
[----:B------:R-:W-:Y:S05]  /*2f3a0*/  BSYNC B1 ;  /* 0x0000000000017941 */ /* 0x000fea0003800000 */
.L_x_1728:
        /* <DEDUP_REMOVED lines=8> */
.L_x_1730:
[----:B------:R-:W-:Y:S05]  /*2f430*/  BRA `(.L_x_1731) ;  /* 0xffffff6c004c7947 */ /* 0x000fea000383ffff */
.L_x_1534:
[----:B------:R-:W1:Y:S01]  /*2f440*/  S2R R7, SR_TID.X ;  /* 0x0000000000077919 */ /* 0x000e620000002100 */
[----:B------:R-:W-:Y:S01]  /*2f450*/  BSSY B1, `(.L_x_1732) ;  /* 0x000000a000017945 */ /* 0x000fe20003800000 */
[----:B------:R-:W-:Y:S02]  /*2f460*/  IMAD.MOV.U32 R12, RZ, RZ, RZ ;  /* 0x000000ffff0c7224 */ /* 0x000fe400078e00ff */
[----:B0-----:R-:W-:Y:S02]  /*2f470*/  IMAD.MOV.U32 R11, RZ, RZ, 0x1f ;  /* 0x0000001fff0b7424 */ /* 0x001fe400078e00ff */
[----:B------:R-:W-:Y:S01]  /*2f480*/  IMAD.MOV.U32 R15, RZ, RZ, -0x1 ;  /* 0xffffffffff0f7424 */ /* 0x000fe200078e00ff */
[----:B-1----:R-:W-:-:S04]  /*2f490*/  SHF.R.U32.HI R7, RZ, 0x5, R7 ;  /* 0x00000005ff077819 */ /* 0x002fc80000011607 */
[----:B------:R-:W-:-:S05]  /*2f4a0*/  LOP3.LUT R7, R7, 0x3, RZ, 0xc0, !PT ;  /* 0x0000000307077812 */ /* 0x000fca00078ec0ff */
[----:B------:R-:W-:-:S07]  /*2f4b0*/  IMAD.MOV.U32 R13, RZ, RZ, R7 ;  /* 0x000000ffff0d7224 */ /* 0x000fce00078e0007 */
[----:B------:R-:W-:Y:S05]  /*2f4c0*/  WARPSYNC.COLLECTIVE R15, `(.L_x_1733) ;  /* 0x000000000f087348 */ /* 0x000fea0003c00000 */
[----:B------:R0:W1:Y:S02]  /*2f4d0*/  SHFL.IDX P6, R14, R13, R12, R11 ;  /* 0x0000000c0d0e7389 */ /* 0x00006400000c000b */
[----:B01----:R-:W-:Y:S01]  /*2f4e0*/  ENDCOLLECTIVE ;  /* 0x000000000000791b */ /* 0x003fe20003800000 */
.L_x_1733:
[----:B------:R-:W-:Y:S05]  /*2f4f0*/  BSYNC B1 ;  /* 0x0000000000017941 */ /* 0x000fea0003800000 */
.L_x_1732:
[----:B------:R-:W-:Y:S05]  /*2f500*/  BRA `(.L_x_1734) ;  /* 0xffffff8400bc7947 */ /* 0x000fea000383ffff */
.L_x_1536:
[----:B------:R-:W-:Y:S01]  /*2f510*/  BSSY B1, `(.L_x_1735) ;  /* 0x0000006000017945 */ /* 0x000fe20003800000 */
[----:B------:R-:W-:-:S07]  /*2f520*/  IMAD.MOV.U32 R15, RZ, RZ, -0x1 ;  /* 0xffffffffff0f7424 */ /* 0x000fce00078e00ff */
[----:B01----:R-:W-:Y:S05]  /*2f530*/  WARPSYNC.COLLECTIVE R15, `(.L_x_1736) ;  /* 0x000000000f0c7348 */ /* 0x003fea0003c00000 */
[----:B------:R-:W-:Y:S02]  /*2f540*/  ELECT P6, UR62, PT ;  /* 0x00000000003e782f */ /* 0x000fe400038c0000 */
[----:B------:R-:W-:Y:S01]  /*2f550*/  MOV R14, UR62 ;  /* 0x0000003e000e7c02 */ /* 0x000fe20008000f00 */
[----:B01----:R-:W-:Y:S10]  /*2f560*/  ENDCOLLECTIVE ;  /* 0x000000000000791b */ /* 0x003ff40003800000 */
.L_x_1736:
[----:B------:R-:W-:Y:S05]  /*2f570*/  BSYNC B1 ;  /* 0x0000000000017941 */ /* 0x000fea0003800000 */
.L_x_1735:
[----:B------:R-:W-:Y:S05]  /*2f580*/  BRA `(.L_x_1535) ;  /* 0xffffff8400b47947 */ /* 0x000fea000383ffff */
.L_x_1538:
[----:B-1----:R-:W2:Y:S02]  /*2f590*/  LDL R5, [R1+0x4] ;  /* 0x0000040001057983 */ /* 0x002ea40000100800 */
[----:B--2---:R1:W2:Y:S02]  /*2f5a0*/  SYNCS.PHASECHK.TRANS64.TRYWAIT P0, [R5+URZ+0x28820], R4 ;  /* 0x02882004050075a7 */ /* 0x0042a4000800017f */
[----:B--2---:R-:W-:Y:S05]  /*2f5b0*/  @!P0 NANOSLEEP.SYNCS 0x989680 ;  /* 0x009896800000895d */ /* 0x004fea0003900000 */
[----:B------:R-:W2:Y:S02]  /*2f5c0*/  @!P0 SYNCS.PHASECHK.TRANS64 P0, [R5+URZ+0x28820], R4 ;  /* 0x02882004050085a7 */ /* 0x000ea4000800007f */
[----:B--2---:R-:W-:Y:S05]  /*2f5d0*/  @!P0 BRA `(.L_x_1538) ;  /* 0xfffffffc00ec8947 */ /* 0x004fea000383ffff */
[----:B------:R-:W-:Y:S05]  /*2f5e0*/  BRA `(.L_x_1737) ;  /* 0xffffff8400c47947 */ /* 0x000fea000383ffff */
.L_x_1542:
[----:B-1----:R1:W2:Y:S02]  /*2f5f0*/  SYNCS.PHASECHK.TRANS64.TRYWAIT P0, [R7+URZ+0x288a0], R9 ;  /* 0x0288a009070075a7 */ /* 0x0022a4000800017f */
[----:B--2---:R-:W-:Y:S05]  /*2f600*/  @!P0 NANOSLEEP.SYNCS 0x989680 ;  /* 0x009896800000895d */ /* 0x004fea0003900000 */
[----:B------:R-:W2:Y:S02]  /*2f610*/  @!P0 SYNCS.PHASECHK.TRANS64 P0, [R7+URZ+0x288a0], R9 ;  /* 0x0288a009070085a7 */ /* 0x000ea4000800007f */
[----:B--2---:R-:W-:Y:S05]  /*2f620*/  @!P0 BRA `(.L_x_1542) ;  /* 0xfffffffc00f08947 */ /* 0x004fea000383ffff */
[----:B------:R-:W-:Y:S05]  /*2f630*/  BRA `(.L_x_1738) ;  /* 0xffffff8400ec7947 */ /* 0x000fea000383ffff */
.L_x_1547:
[----:B0-----:R0:W2:Y:S02]  /*2f640*/  SYNCS.PHASECHK.TRANS64.TRYWAIT P0, [R7+URZ+0x288c0], R9 ;  /* 0x0288c009070075a7 */ /* 0x0010a4000800017f */
[----:B--2---:R-:W-:Y:S05]  /*2f650*/  @!P0 NANOSLEEP.SYNCS 0x989680 ;  /* 0x009896800000895d */ /* 0x004fea0003900000 */
[----:B------:R-:W2:Y:S02]  /*2f660*/  @!P0 SYNCS.PHASECHK.TRANS64 P0, [R7+URZ+0x288c0], R9 ;  /* 0x0288c009070085a7 */ /* 0x000ea4000800007f */
[----:B--2---:R-:W-:Y:S05]  /*2f670*/  @!P0 BRA `(.L_x_1547) ;  /* 0xfffffffc00f08947 */ /* 0x004fea000383ffff */
[----:B------:R-:W-:Y:S05]  /*2f680*/  BRA `(.L_x_1739) ;  /* 0xffffff8800707947 */ /* 0x000fea000383ffff */
.L_x_1554:
[----:B-1----:R1:W2:Y:S02]  /*2f690*/  SYNCS.PHASECHK.TRANS64.TRYWAIT P1, [R5+URZ+0x288a0], R6 ;  /* 0x0288a006050075a7 */ /* 0x0022a4000802017f */
[----:B--2---:R-:W-:Y:S05]  /*2f6a0*/  @!P1 NANOSLEEP.SYNCS 0x989680 ;  /* 0x009896800000995d */ /* 0x004fea0003900000 */
[----:B------:R-:W2:Y:S02]  /*2f6b0*/  @!P1 SYNCS.PHASECHK.TRANS64 P1, [R5+URZ+0x288a0], R6 ;  /* 0x0288a006050095a7 */ /* 0x000ea4000802007f */
[----:B--2---:R-:W-:Y:S05]  /*2f6c0*/  @!P1 BRA `(.L_x_1554) ;  /* 0xfffffffc00f09947 */ /* 0x004fea000383ffff */
[----:B------:R-:W-:Y:S05]  /*2f6d0*/  BRA `(.L_x_1740) ;  /* 0xffffff8c00487947 */ /* 0x000fea000383ffff */
.L_x_1559:
[----:B0-----:R0:W2:Y:S02]  /*2f6e0*/  SYNCS.PHASECHK.TRANS64.TRYWAIT P1, [R5+URZ+0x288c0], R6 ;  /* 0x0288c006050075a7 */ /* 0x0010a4000802017f */
[----:B--2---:R-:W-:Y:S05]  /*2f6f0*/  @!P1 NANOSLEEP.SYNCS 0x989680 ;  /* 0x009896800000995d */ /* 0x004fea0003900000 */
[----:B------:R-:W2:Y:S02]  /*2f700*/  @!P1 SYNCS.PHASECHK.TRANS64 P1, [R5+URZ+0x288c0], R6 ;  /* 0x0288c006050095a7 */ /* 0x000ea4000802007f */
[----:B--2---:R-:W-:Y:S05]  /*2f710*/  @!P1 BRA `(.L_x_1559) ;  /* 0xfffffffc00f09947 */ /* 0x004fea000383ffff */
[----:B------:R-:W-:Y:S05]  /*2f720*/  BRA `(.L_x_1741) ;  /* 0xffffff8c00c87947 */ /* 0x000fea000383ffff */
.L_x_1582:
[----:B------:R-:W0:Y:S01]  /*2f730*/  S2R R0, SR_TID.X ;  /* 0x0000000000007919 */ /* 0x000e220000002100 */
[----:B------:R-:W-:Y:S01]  /*2f740*/  BSSY B0, `(.L_x_1742) ;  /* 0x000000a000007945 */ /* 0x000fe20003800000 */
[----:B------:R-:W-:Y:S02]  /*2f750*/  IMAD.MOV.U32 R12, RZ, RZ, RZ ;  /* 0x000000ffff0c7224 */ /* 0x000fe400078e00ff */
        /* <DEDUP_REMOVED lines=8> */
.L_x_1743:
[----:B------:R-:W-:Y:S05]  /*2f7e0*/  BSYNC B0 ;  /* 0x0000000000007941 */ /* 0x000fea0003800000 */
.L_x_1742:
[----:B------:R-:W-:Y:S05]  /*2f7f0*/  BRA `(.L_x_1744) ;  /* 0xffffff9c00687947 */ /* 0x000fea000383ffff */
.L_x_1584:
[----:B------:R-:W-:Y:S01]  /*2f800*/  BSSY B0, `(.L_x_1745) ;  /* 0x0000006000007945 */ /* 0x000fe20003800000 */
[----:B------:R-:W-:-:S07]  /*2f810*/  IMAD.MOV.U32 R15, RZ, RZ, -0x1 ;  /* 0xffffffffff0f7424 */ /* 0x000fce00078e00ff */
[----:B01----:R-:W-:Y:S05]  /*2f820*/  WARPSYNC.COLLECTIVE R15, `(.L_x_1746) ;  /* 0x000000000f0c7348 */ /* 0x003fea0003c00000 */
[----:B------:R-:W-:Y:S02]  /*2f830*/  ELECT P6, UR62, PT ;  /* 0x00000000003e782f */ /* 0x000fe400038c0000 */
[----:B------:R-:W-:Y:S01]  /*2f840*/  MOV R14, UR62 ;  /* 0x0000003e000e7c02 */ /* 0x000fe20008000f00 */
[----:B01----:R-:W-:Y:S10]  /*2f850*/  ENDCOLLECTIVE ;  /* 0x000000000000791b */ /* 0x003ff40003800000 */
.L_x_1746:
[----:B------:R-:W-:Y:S05]  /*2f860*/  BSYNC B0 ;  /* 0x0000000000007941 */ /* 0x000fea0003800000 */
.L_x_1745:
[----:B------:R-:W-:Y:S05]  /*2f870*/  BRA `(.L_x_1747) ;  /* 0xffffff9c00707947 */ /* 0x000fea000383ffff */
.L_x_1586:
[----:B0-----:R0:W1:Y:S02]  /*2f880*/  SYNCS.PHASECHK.TRANS64.TRYWAIT P0, [R2+URZ+0x28880], R4 ;  /* 0x02888004020075a7 */ /* 0x001064000800017f */
[----:B-1----:R-:W-:Y:S05]  /*2f890*/  @!P0 NANOSLEEP.SYNCS 0x989680 ;  /* 0x009896800000895d */ /* 0x002fea0003900000 */
[----:B------:R-:W1:Y:S02]  /*2f8a0*/  @!P0 SYNCS.PHASECHK.TRANS64 P0, [R2+URZ+0x28880], R4 ;  /* 0x02888004020085a7 */ /* 0x000e64000800007f */
[----:B-1----:R-:W-:Y:S05]  /*2f8b0*/  @!P0 BRA `(.L_x_1586) ;  /* 0xfffffffc00f08947 */ /* 0x002fea000383ffff */
[----:B------:R-:W-:Y:S05]  /*2f8c0*/  BRA `(.L_x_1748) ;  /* 0xffffff9c00e07947 */ /* 0x000fea000383ffff */
.L_x_1588:
[----:B-1----:R1:W2:Y:S02]  /*2f8d0*/  SYNCS.PHASECHK.TRANS64.TRYWAIT P0, [R2+URZ+0x28840], R4 ;  /* 0x02884004020075a7 */ /* 0x0022a4000800017f */
[----:B--2---:R-:W-:Y:S05]  /*2f8e0*/  @!P0 NANOSLEEP.SYNCS 0x989680 ;  /* 0x009896800000895d */ /* 0x004fea0003900000 */
[----:B------:R-:W2:Y:S02]  /*2f8f0*/  @!P0 SYNCS.PHASECHK.TRANS64 P0, [R2+URZ+0x28840], R4 ;  /* 0x02884004020085a7 */ /* 0x000ea4000800007f */
[----:B--2---:R-:W-:Y:S05]  /*2f900*/  @!P0 BRA `(.L_x_1588) ;  /* 0xfffffffc00f08947 */ /* 0x004fea000383ffff */
[----:B------:R-:W-:Y:S05]  /*2f910*/  BRA `(.L_x_1749) ;  /* 0xffffffa0003c7947 */ /* 0x000fea000383ffff */
.L_x_1592:
[----:B------:R-:W2:Y:S01]  /*2f920*/  LDL.LU R11, [R1+0x38] ;  /* 0x00003800010b7983 */ /* 0x000ea20000300800 */
[----:B------:R-:W-:Y:S02]  /*2f930*/  IMAD.MOV.U32 R5, RZ, RZ, R12 ;  /* 0x000000ffff057224 */ /* 0x000fe400078e000c */
[----:B------:R-:W-:Y:S02]  /*2f940*/  IMAD.MOV.U32 R13, RZ, RZ, R3 ;  /* 0x000000ffff0d7224 */ /* 0x000fe400078e0003 */
[----:B------:R-:W-:Y:S02]  /*2f950*/  IMAD.MOV.U32 R12, RZ, RZ, RZ ;  /* 0x000000ffff0c7224 */ /* 0x000fe400078e00ff */
[----:B------:R-:W-:Y:S02]  /*2f960*/  IMAD.MOV.U32 R15, RZ, RZ, -0x1 ;  /* 0xffffffffff0f7424 */ /* 0x000fe400078e00ff */
[----:B------:R-:W-:-:S04]  /*2f970*/  IMAD.IADD R0, R8, 0x1, R5 ;  /* 0x0000000108007824 */ /* 0x000fc800078e0205 */
[----:B------:R-:W-:Y:S02]  /*2f980*/  VIADD R5, R0, 0x10 ;  /* 0x0000001000057836 */ /* 0x000fe40000000000 */
[----:B--2---:R-:W-:Y:S02]  /*2f990*/  IMAD R2, R11, R7, RZ ;  /* 0x000000070b027224 */ /* 0x004fe400078e02ff */
[----:B------:R-:W-:-:S03]  /*2f9a0*/  IMAD.MOV.U32 R11, RZ, RZ, 0x181f ;  /* 0x0000181fff0b7424 */ /* 0x000fc600078e00ff */
[----:B------:R-:W-:-:S13]  /*2f9b0*/  ISETP.GE.AND P1, PT, R0, R2, PT ;  /* 0x000000020000720c */ /* 0x000fda0003f26270 */
[----:B-----5:R-:W-:Y:S05]  /*2f9c0*/  WARPSYNC.COLLECTIVE R15, `(.L_x_1750) ;  /* 0x000000000f087348 */ /* 0x020fea0003c00000 */
[----:B------:R0:W1:Y:S02]  /*2f9d0*/  SHFL.IDX P6, R14, R13, R12, R11 ;  /* 0x0000000c0d0e7389 */ /* 0x00006400000c000b */
[----:B01---5:R-:W-:Y:S01]  /*2f9e0*/  ENDCOLLECTIVE ;  /* 0x000000000000791b */ /* 0x023fe20003800000 */
.L_x_1750:
[----:B------:R-:W-:Y:S02]  /*2f9f0*/  IMAD.MOV.U32 R13, RZ, RZ, R4 ;  /* 0x000000ffff0d7224 */ /* 0x000fe400078e0004 */
[----:B------:R-:W-:-:S07]  /*2fa00*/  IMAD.MOV.U32 R6, RZ, RZ, R14 ;  /* 0x000000ffff067224 */ /* 0x000fce00078e000e */
[----:B------:R-:W-:Y:S05]  /*2fa10*/  WARPSYNC.COLLECTIVE R15, `(.L_x_1751) ;  /* 0x000000000f087348 */ /* 0x000fea0003c00000 */
[----:B------:R0:W1:Y:S02]  /*2fa20*/  SHFL.IDX P6, R14, R13, R12, R11 ;  /* 0x0000000c0d0e7389 */ /* 0x00006400000c000b */
[----:B01----:R-:W-:Y:S01]  /*2fa30*/  ENDCOLLECTIVE ;  /* 0x000000000000791b */ /* 0x003fe20003800000 */
.L_x_1751:
[----:B------:R-:W-:Y:S02]  /*2fa40*/  IMAD.MOV.U32 R13, RZ, RZ, R3 ;  /* 0x000000ffff0d7224 */ /* 0x000fe400078e0003 */
[----:B------:R-:W-:Y:S02]  /*2fa50*/  IMAD.MOV.U32 R12, RZ, RZ, 0x1 ;  /* 0x00000001ff0c7424 */ /* 0x000fe400078e00ff */
[----:B------:R-:W-:-:S07]  /*2fa60*/  IMAD.MOV.U32 R7, RZ, RZ, R14 ;  /* 0x000000ffff077224 */ /* 0x000fce00078e000e */
[----:B------:R-:W-:Y:S05]  /*2fa70*/  WARPSYNC.COLLECTIVE R15, `(.L_x_1752) ;  /* 0x000000000f087348 */ /* 0x000fea0003c00000 */
[----:B------:R0:W1:Y:S02]  /*2fa80*/  SHFL.IDX P6, R14, R13, R12, R11 ;  /* 0x0000000c0d0e7389 */ /* 0x00006400000c000b */
[----:B01----:R-:W-:Y:S01]  /*2fa90*/  ENDCOLLECTIVE ;  /* 0x000000000000791b */ /* 0x003fe20003800000 */
.L_x_1752:
        /* <DEDUP_REMOVED lines=15> */
.L_x_1753:
[----:B------:R-:W-:Y:S02]  /*2fb90*/  IMAD.MOV.U32 R13, RZ, RZ, R3 ;  /* 0x000000ffff0d7224 */ /* 0x000fe400078e0003 */
[----:B------:R-:W-:Y:S02]  /*2fba0*/  IMAD.MOV.U32 R12, RZ, RZ, 0x2 ;  /* 0x00000002ff0c7424 */ /* 0x000fe400078e00ff */
[----:B------:R-:W-:-:S07]  /*2fbb0*/  IMAD.MOV.U32 R5, RZ, RZ, R14 ;  /* 0x000000ffff057224 */ /* 0x000fce00078e000e */
[----:B------:R-:W-:Y:S05]  /*2fbc0*/  WARPSYNC.COLLECTIVE R15, `(.L_x_1754) ;  /* 0x000000000f087348 */ /* 0x000fea0003c00000 */
[----:B------:R0:W1:Y:S02]  /*2fbd0*/  SHFL.IDX P6, R14, R13, R12, R11 ;  /* 0x0000000c0d0e7389 */ /* 0x00006400000c000b */
[----:B01----:R-:W-:Y:S01]  /*2fbe0*/  ENDCOLLECTIVE ;  /* 0x000000000000791b */ /* 0x003fe20003800000 */
.L_x_1754:
[----:B------:R-:W-:-:S05]  /*2fbf0*/  @!P1 IADD3 R5, P2, R10, R5, RZ ;  /* 0x000000050a059210 */ /* 0x000fca0007f5e0ff */
[----:B------:R-:W-:-:S04]  /*2fc00*/  @!P1 IMAD.X R6, RZ, RZ, R6, P2 ;  /* 0x000000ffff069224 */ /* 0x000fc800010e0606 */
[----:B------:R-:W-:Y:S02]  /*2fc10*/  @!P1 IMAD.MOV.U32 R7, RZ, RZ, R6 ;  /* 0x000000ffff079224 */ /* 0x000fe400078e0006 */
[----:B------:R-:W-:Y:S02]  /*2fc20*/  @!P1 IMAD.MOV.U32 R6, RZ, RZ, R5 ;  /* 0x000000ffff069224 */ /* 0x000fe400078e0005 */
[----:B------:R-:W-:Y:S02]  /*2fc30*/  IMAD.MOV.U32 R13, RZ, RZ, R4 ;  /* 0x000000ffff0d7224 */ /* 0x000fe400078e0004 */
[----:B------:R-:W-:Y:S01]  /*2fc40*/  VIADD R5, R0, 0x20 ;  /* 0x0000002000057836 */ /* 0x000fe20000000000 */
[----:B------:R-:W-:Y:S01]  /*2fc50*/  @!PT LDS RZ, [RZ] ;  /* 0x00000000fffff984 */ /* 0x000fe20000000800 */
[----:B------:R-:W-:Y:S01]  /*2fc60*/  @!PT LDS RZ, [RZ] ;  /* 0x00000000fffff984 */ /* 0x000fe20000000800 */
[----:B------:R-:W-:Y:S01]  /*2fc70*/  @!PT LDS RZ, [RZ] ;  /* 0x00000000fffff984 */ /* 0x000fe20000000800 */
[----:B------:R0:W-:Y:S04]  /*2fc80*/  @!P1 LDGSTS.E.BYPASS.LTC128B.128 [R9+0x18c00], desc[UR38][R6.64], !P0 ;  /* 0x18c0000006099fae */ /* 0x0001e8000c101d66 */
[----:B------:R-:W-:Y:S01]  /*2fc90*/  ISETP.GE.AND P1, PT, R5, R2, PT ;  /* 0x000000020500720c */ /* 0x000fe20003f26270 */
[----:B0-----:R-:W-:-:S12]  /*2fca0*/  IMAD.MOV.U32 R6, RZ, RZ, R14 ;  /* 0x000000ffff067224 */ /* 0x001fd800078e000e */
[----:B------:R-:W-:Y:S05]  /*2fcb0*/  WARPSYNC.COLLECTIVE R15, `(.L_x_1755) ;  /* 0x000000000f087348 */ /* 0x000fea0003c00000 */
[----:B------:R0:W1:Y:S02]  /*2fcc0*/  SHFL.IDX P6, R14, R13, R12, R11 ;  /* 0x0000000c0d0e7389 */ /* 0x00006400000c000b */
[----:B01----:R-:W-:Y:S01]  /*2fcd0*/  ENDCOLLECTIVE ;  /* 0x000000000000791b */ /* 0x003fe20003800000 */
.L_x_1755:
[----:B------:R-:W-:Y:S02]  /*2fce0*/  IMAD.MOV.U32 R13, RZ, RZ, R3 ;  /* 0x000000ffff0d7224 */ /* 0x000fe400078e0003 */
[----:B------:R-:W-:Y:S02]  /*2fcf0*/  IMAD.MOV.U32 R12, RZ, RZ, 0x3 ;  /* 0x00000003ff0c7424 */ /* 0x000fe400078e00ff */
[----:B------:R-:W-:-:S07]  /*2fd00*/  IMAD.MOV.U32 R5, RZ, RZ, R14 ;  /* 0x000000ffff057224 */ /* 0x000fce00078e000e */
[----:B------:R-:W-:Y:S05]  /*2fd10*/  WARPSYNC.COLLECTIVE R15, `(.L_x_1756) ;  /* 0x000000000f087348 */ /* 0x000fea0003c00000 */
[----:B------:R0:W1:Y:S02]  /*2fd20*/  SHFL.IDX P6, R14, R13, R12, R11 ;  /* 0x0000000c0d0e7389 */ /* 0x00006400000c000b */
[----:B01----:R-:W-:Y:S01]  /*2fd30*/  ENDCOLLECTIVE ;  /* 0x000000000000791b */ /* 0x003fe20003800000 */
.L_x_1756:
        /* <DEDUP_REMOVED lines=15> */
.L_x_1757:
[----:B------:R-:W-:Y:S02]  /*2fe30*/  IMAD.MOV.U32 R13, RZ, RZ, R3 ;  /* 0x000000ffff0d7224 */ /* 0x000fe400078e0003 */
[----:B------:R-:W-:Y:S02]  /*2fe40*/  IMAD.MOV.U32 R12, RZ, RZ, 0x4 ;  /* 0x00000004ff0c7424 */ /* 0x000fe400078e00ff */
[----:B------:R-:W-:-:S07]  /*2fe50*/  IMAD.MOV.U32 R5, RZ, RZ, R14 ;  /* 0x000000ffff057224 */ /* 0x000fce00078e000e */
[----:B------:R-:W-:Y:S05]  /*2fe60*/  WARPSYNC.COLLECTIVE R15, `(.L_x_1758) ;  /* 0x000000000f087348 */ /* 0x000fea0003c00000 */
[----:B------:R0:W1:Y:S02]  /*2fe70*/  SHFL.IDX P6, R14, R13, R12, R11 ;  /* 0x0000000c0d0e7389 */ /* 0x00006400000c000b */
[----:B01----:R-:W-:Y:S01]  /*2fe80*/  ENDCOLLECTIVE ;  /* 0x000000000000791b */ /* 0x003fe20003800000 */
.L_x_1758:
        /* <DEDUP_REMOVED lines=15> */
.L_x_1759:
[----:B------:R-:W-:Y:S02]  /*2ff80*/  IMAD.MOV.U32 R13, RZ, RZ, R3 ;  /* 0x000000ffff0d7224 */ /* 0x000fe400078e0003 */
[----:B------:R-:W-:Y:S02]  /*2ff90*/  IMAD.MOV.U32 R12, RZ, RZ, 0x5 ;  /* 0x00000005ff0c7424 */ /* 0x000fe400078e00ff */
[----:B------:R-:W-:-:S07]  /*2ffa0*/  IMAD.MOV.U32 R5, RZ, RZ, R14 ;  /* 0x000000ffff057224 */ /* 0x000fce00078e000e */
[----:B------:R-:W-:Y:S05]  /*2ffb0*/  WARPSYNC.COLLECTIVE R15, `(.L_x_1760) ;  /* 0x000000000f087348 */ /* 0x000fea0003c00000 */
[----:B------:R0:W1:Y:S02]  /*2ffc0*/  SHFL.IDX P6, R14, R13, R12, R11 ;  /* 0x0000000c0d0e7389 */ /* 0x00006400000c000b */
[----:B01----:R-:W-:Y:S01]  /*2ffd0*/  ENDCOLLECTIVE ;  /* 0x000000000000791b */ /* 0x003fe20003800000 */
.L_x_1760:
        /* <DEDUP_REMOVED lines=15> */
.L_x_1761:
[----:B------:R-:W-:Y:S02]  /*300d0*/  IMAD.MOV.U32 R13, RZ, RZ, R3 ;  /* 0x000000ffff0d7224 */ /* 0x000fe400078e0003 */
[----:B------:R-:W-:Y:S02]  /*300e0*/  IMAD.MOV.U32 R12, RZ, RZ, 0x6 ;  /* 0x00000006ff0c7424 */ /* 0x000fe400078e00ff */
[----:B------:R-:W-:-:S07]  /*300f0*/  IMAD.MOV.U32 R5, RZ, RZ, R14 ;  /* 0x000000ffff057224 */ /* 0x000fce00078e000e */
[----:B------:R-:W-:Y:S05]  /*30100*/  WARPSYNC.COLLECTIVE R15, `(.L_x_1762) ;  /* 0x000000000f087348 */ /* 0x000fea0003c00000 */
[----:B------:R0:W1:Y:S02]  /*30110*/  SHFL.IDX P6, R14, R13, R12, R11 ;  /* 0x0000000c0d0e7389 */ /* 0x00006400000c000b */
[----:B01----:R-:W-:Y:S01]  /*30120*/  ENDCOLLECTIVE ;  /* 0x000000000000791b */ /* 0x003fe20003800000 */
.L_x_1762:
[----:B------:R-:W-:-:S05]  /*30130*/  @!P1 IADD3 R5, P2, R10, R5, RZ ;  /* 0x000000050a059210 */ /* 0x000fca0007f5e0ff */
[----:B------:R-:W-:-:S04]  /*30140*/  @!P1 IMAD.X R6, RZ, RZ, R6, P2 ;  /* 0x000000ffff069224 */ /* 0x000fc800010e0606 */
[----:B------:R-:W-:Y:S02]  /*30150*/  @!P1 IMAD.MOV.U32 R7, RZ, RZ, R6 ;  /* 0x000000ffff079224 */ /* 0x000fe400078e0006 */
[----:B------:R-:W-:Y:S02]  /*30160*/  @!P1 IMAD.MOV.U32 R6, RZ, RZ, R5 ;  /* 0x000000ffff069224 */ /* 0x000fe400078e0005 */
[----:B------:R-:W-:-:S03]  /*30170*/  IMAD.MOV.U32 R13, RZ, RZ, R4 ;  /* 0x000000ffff0d7224 */ /* 0x000fc600078e0004 */
[----:B------:R-:W-:Y:S01]  /*30180*/  @!PT LDS RZ, [RZ] ;  /* 0x00000000fffff984 */ /* 0x000fe20000000800 */
[----:B------:R-:W-:Y:S01]  /*30190*/  @!PT LDS RZ, [RZ] ;  /* 0x00000000fffff984 */ /* 0x000fe20000000800 */
[----:B------:R-:W-:Y:S01]  /*301a0*/  @!PT LDS RZ, [RZ] ;  /* 0x00000000fffff984 */ /* 0x000fe20000000800 */
[----:B------:R0:W-:Y:S02]  /*301b0*/  @!P1 LDGSTS.E.BYPASS.LTC128B.128 [R9+0x1ac00], desc[UR38][R6.64], !P0 ;  /* 0x1ac0000006099fae */ /* 0x0001e4000c101d66 */
[----:B0-----:R-:W-:-:S07]  /*301c0*/  IMAD.MOV.U32 R6, RZ, RZ, R14 ;  /* 0x000000ffff067224 */ /* 0x001fce00078e000e */
[----:B------:R-:W-:Y:S05]  /*301d0*/  WARPSYNC.COLLECTIVE R15, `(.L_x_1763) ;  /* 0x000000000f087348 */ /* 0x000fea0003c00000 */
[----:B------:R0:W1:Y:S02]  /*301e0*/  SHFL.IDX P6, R14, R13, R12, R11 ;  /* 0x0000000c0d0e7389 */ /* 0x00006400000c000b */
[----:B01----:R-:W-:Y:S01]  /*301f0*/  ENDCOLLECTIVE ;  /* 0x000000000000791b */ /* 0x003fe20003800000 */
.L_x_1763:
[----:B------:R-:W-:-:S05]  /*30200*/  VIADD R7, R0, 0x60 ;  /* 0x0000006000077836 */ /* 0x000fca0000000000 */
[----:B------:R-:W-:Y:S01]  /*30210*/  ISETP.GE.AND P1, PT, R7, R2, PT ;  /* 0x000000020700720c */ /* 0x000fe20003f26270 */
[----:B------:R-:W-:Y:S02]  /*30220*/  IMAD.MOV.U32 R13, RZ, RZ, R3 ;  /* 0x000000ffff0d7224 */ /* 0x000fe400078e0003 */
[----:B------:R-:W-:Y:S02]  /*30230*/  IMAD.MOV.U32 R12, RZ, RZ, 0x7 ;  /* 0x00000007ff0c7424 */ /* 0x000fe400078e00ff */
[----:B------:R-:W-:-:S08]  /*30240*/  IMAD.MOV.U32 R5, RZ, RZ, R14 ;  /* 0x000000ffff057224 */ /* 0x000fd000078e000e */
[----:B------:R-:W-:Y:S05]  /*30250*/  WARPSYNC.COLLECTIVE R15, `(.L_x_1764) ;  /* 0x000000000f087348 */ /* 0x000fea0003c00000 */
[----:B------:R0:W1:Y:S02]  /*30260*/  SHFL.IDX P6, R14, R13, R12, R11 ;  /* 0x0000000c0d0e7389 */ /* 0x00006400000c000b */
[----:B01----:R-:W-:Y:S01]  /*30270*/  ENDCOLLECTIVE ;  /* 0x000000000000791b */ /* 0x003fe20003800000 */
.L_x_1764:
[----:B------:R-:W-:-:S05]  /*30280*/  @!P1 IADD3 R5, P2, R10, R5, RZ ;  /* 0x000000050a059210 */ /* 0x000fca0007f5e0ff */
[----:B------:R-:W-:-:S04]  /*30290*/  @!P1 IMAD.X R6, RZ, RZ, R6, P2 ;  /* 0x000000ffff069224 */ /* 0x000fc800010e0606 */
[----:B------:R-:W-:Y:S02]  /*302a0*/  @!P1 IMAD.MOV.U32 R7, RZ, RZ, R6 ;  /* 0x000000ffff079224 */ /* 0x000fe400078e0006 */
[----:B------:R-:W-:Y:S02]  /*302b0*/  IMAD.MOV.U32 R13, RZ, RZ, R4 ;  /* 0x000000ffff0d7224 */ /* 0x000fe400078e0004 */
        /* <DEDUP_REMOVED lines=9> */
.L_x_1765:
[----:B------:R-:W-:Y:S01]  /*30350*/  IMAD.MOV.U32 R3, RZ, RZ, R14 ;  /* 0x000000ffff037224 */ /* 0x000fe200078e000e */
[----:B------:R-:W-:Y:S06]  /*30360*/  BRA `(.L_x_1766) ;  /* 0xffffffa000a47947 */ /* 0x000fec000383ffff */
.L_x_1595:
[----:B0-----:R-:W2:Y:S02]  /*30370*/  LDL R2, [R1+0x4] ;  /* 0x0000040001027983 */ /* 0x001ea40000100800 */
[----:B--2---:R0:W1:Y:S02]  /*30380*/  SYNCS.PHASECHK.TRANS64.TRYWAIT P0, [R2+URZ+0x28820], R0 ;  /* 0x02882000020075a7 */ /* 0x004064000800017f */
[----:B-1----:R-:W-:Y:S05]  /*30390*/  @!P0 NANOSLEEP.SYNCS 0x989680 ;  /* 0x009896800000895d */ /* 0x002fea0003900000 */
[----:B------:R-:W1:Y:S02]  /*303a0*/  @!P0 SYNCS.PHASECHK.TRANS64 P0, [R2+URZ+0x28820], R0 ;  /* 0x02882000020085a7 */ /* 0x000e64000800007f */
[----:B-1----:R-:W-:Y:S05]  /*303b0*/  @!P0 BRA `(.L_x_1595) ;  /* 0xfffffffc00ec8947 */ /* 0x002fea000383ffff */
[----:B------:R-:W-:Y:S05]  /*303c0*/  BRA `(.L_x_1767) ;  /* 0xffffffa400047947 */ /* 0x000fea000383ffff */
.L_x_1601:
[----:B--2---:R2:W3:Y:S02]  /*303d0*/  SYNCS.PHASECHK.TRANS64.TRYWAIT P0, [R6+URZ+0x28880], R5 ;  /* 0x02888005060075a7 */ /* 0x0044e4000800017f */
[----:B---3--:R-:W-:Y:S05]  /*303e0*/  @!P0 NANOSLEEP.SYNCS 0x989680 ;  /* 0x009896800000895d */ /* 0x008fea0003900000 */
[----:B------:R-:W3:Y:S02]  /*303f0*/  @!P0 SYNCS.PHASECHK.TRANS64 P0, [R6+URZ+0x28880], R5 ;  /* 0x02888005060085a7 */ /* 0x000ee4000800007f */
[----:B---3--:R-:W-:Y:S05]  /*30400*/  @!P0 BRA `(.L_x_1601) ;  /* 0xfffffffc00f08947 */ /* 0x008fea000383ffff */
[----:B------:R-:W-:Y:S05]  /*30410*/  BRA `(.L_x_1768) ;  /* 0xffffffa400c47947 */ /* 0x000fea000383ffff */
.L_x_1606:
[----:B-1----:R1:W3:Y:S02]  /*30420*/  SYNCS.PHASECHK.TRANS64.TRYWAIT P0, [R6+URZ+0x28840], R5 ;  /* 0x02884005060075a7 */ /* 0x0022e4000800017f */
[----:B---3--:R-:W-:Y:S05]  /*30430*/  @!P0 NANOSLEEP.SYNCS 0x989680 ;  /* 0x009896800000895d */ /* 0x008fea0003900000 */
[----:B------:R-:W3:Y:S02]  /*30440*/  @!P0 SYNCS.PHASECHK.TRANS64 P0, [R6+URZ+0x28840], R5 ;  /* 0x02884005060085a7 */ /* 0x000ee4000800007f */
[----:B---3--:R-:W-:Y:S05]  /*30450*/  @!P0 BRA `(.L_x_1606) ;  /* 0xfffffffc00f08947 */ /* 0x008fea000383ffff */
[----:B------:R-:W-:Y:S05]  /*30460*/  BRA `(.L_x_1769) ;  /* 0xffffffa800487947 */ /* 0x000fea000383ffff */
.L_x_1612:
[----:B--2---:R2:W3:Y:S02]  /*30470*/  SYNCS.PHASECHK.TRANS64.TRYWAIT P0, [R20+URZ+0x28870], R4 ;  /* 0x02887004140075a7 */ /* 0x0044e4000800017f */
[----:B---3--:R-:W-:Y:S05]  /*30480*/  @!P0 NANOSLEEP.SYNCS 0x989680 ;  /* 0x009896800000895d */ /* 0x008fea0003900000 */
[----:B------:R-:W3:Y:S02]  /*30490*/  @!P0 SYNCS.PHASECHK.TRANS64 P0, [R20+URZ+0x28870], R4 ;  /* 0x02887004140085a7 */ /* 0x000ee4000800007f */
[----:B---3--:R-:W-:Y:S05]  /*304a0*/  @!P0 BRA `(.L_x_1612) ;  /* 0xfffffffc00f08947 */ /* 0x008fea000383ffff */
[----:B------:R-:W-:Y:S05]  /*304b0*/  BRA `(.L_x_1770) ;  /* 0xffffffa800e87947 */ /* 0x000fea000383ffff */
.L_x_1614:
[----:B---3--:R3:W4:Y:S02]  /*304c0*/  SYNCS.PHASECHK.TRANS64.TRYWAIT P0, [R20+URZ+0x28860], R2 ;  /* 0x02886002140075a7 */ /* 0x008724000800017f */
[----:B----4-:R-:W-:Y:S05]  /*304d0*/  @!P0 NANOSLEEP.SYNCS 0x989680 ;  /* 0x009896800000895d */ /* 0x010fea0003900000 */
[----:B------:R-:W4:Y:S02]  /*304e0*/  @!P0 SYNCS.PHASECHK.TRANS64 P0, [R20+URZ+0x28860], R2 ;  /* 0x02886002140085a7 */ /* 0x000f24000800007f */
[----:B----4-:R-:W-:Y:S05]  /*304f0*/  @!P0 BRA `(.L_x_1614) ;  /* 0xfffffffc00f08947 */ /* 0x010fea000383ffff */
[----:B------:R-:W-:Y:S05]  /*30500*/  BRA `(.L_x_1771) ;  /* 0xffffffa800f07947 */ /* 0x000fea000383ffff */
.L_x_1621:
[----:B-1----:R1:W3:Y:S02]  /*30510*/  SYNCS.PHASECHK.TRANS64.TRYWAIT P1, [R18+URZ+0x28870], R0 ;  /* 0x02887000120075a7 */ /* 0x0022e4000802017f */
[----:B---3--:R-:W-:Y:S05]  /*30520*/  @!P1 NANOSLEEP.SYNCS 0x989680 ;  /* 0x009896800000995d */ /* 0x008fea0003900000 */
[----:B------:R-:W3:Y:S02]  /*30530*/  @!P1 SYNCS.PHASECHK.TRANS64 P1, [R18+URZ+0x28870], R0 ;  /* 0x02887000120095a7 */ /* 0x000ee4000802007f */
[----:B---3--:R-:W-:Y:S05]  /*30540*/  @!P1 BRA `(.L_x_1621) ;  /* 0xfffffffc00f09947 */ /* 0x008fea000383ffff */
[----:B------:R-:W-:Y:S05]  /*30550*/  BRA `(.L_x_1772) ;  /* 0xffffffb400407947 */ /* 0x000fea000383ffff */
.L_x_1623:
[----:B-1----:R1:W3:Y:S02]  /*30560*/  SYNCS.PHASECHK.TRANS64.TRYWAIT P1, [R18+URZ+0x28860], R0 ;  /* 0x02886000120075a7 */ /* 0x0022e4000802017f */
[----:B---3--:R-:W-:Y:S05]  /*30570*/  @!P1 NANOSLEEP.SYNCS 0x989680 ;  /* 0x009896800000995d */ /* 0x008fea0003900000 */
[----:B------:R-:W3:Y:S02]  /*30580*/  @!P1 SYNCS.PHASECHK.TRANS64 P1, [R18+URZ+0x28860], R0 ;  /* 0x02886000120095a7 */ /* 0x000ee4000802007f */
[----:B---3--:R-:W-:Y:S05]  /*30590*/  @!P1 BRA `(.L_x_1623) ;  /* 0xfffffffc00f09947 */ /* 0x008fea000383ffff */
[----:B------:R-:W-:Y:S05]  /*305a0*/  BRA `(.L_x_1773) ;  /* 0xffffffb400487947 */ /* 0x000fea000383ffff */
.L_x_1627:
[----:B------:R-:W-:Y:S01]  /*305b0*/  BSSY B0, `(.L_x_1774) ;  /* 0x0000008000007945 */ /* 0x000fe20003800000 */
[----:B------:R-:W-:Y:S02]  /*305c0*/  IMAD.MOV.U32 R13, RZ, RZ, R16 ;  /* 0x000000ffff0d7224 */ /* 0x000fe400078e0010 */
[----:B------:R-:W-:Y:S02]  /*305d0*/  IMAD.MOV.U32 R12, RZ, RZ, RZ ;  /* 0x000000ffff0c7224 */ /* 0x000fe400078e00ff */
[----:B------:R-:W-:Y:S02]  /*305e0*/  IMAD.MOV.U32 R11, RZ, RZ, 0x1f ;  /* 0x0000001fff0b7424 */ /* 0x000fe400078e00ff */
[----:B------:R-:W-:-:S07]  /*305f0*/  IMAD.MOV.U32 R15, RZ, RZ, -0x1 ;  /* 0xffffffffff0f7424 */ /* 0x000fce00078e00ff */
[----:B0-2---:R-:W-:Y:S05]  /*30600*/  WARPSYNC.COLLECTIVE R15, `(.L_x_1775) ;  /* 0x000000000f087348 */ /* 0x005fea0003c00000 */
[----:B------:R1:W3:Y:S02]  /*30610*/  SHFL.IDX P6, R14, R13, R12, R11 ;  /* 0x0000000c0d0e7389 */ /* 0x0002e400000c000b */
[----:B0123--:R-:W-:Y:S01]  /*30620*/  ENDCOLLECTIVE ;  /* 0x000000000000791b */ /* 0x00ffe20003800000 */
.L_x_1775:
[----:B------:R-:W-:Y:S05]  /*30630*/  BSYNC B0 ;  /* 0x0000000000007941 */ /* 0x000fea0003800000 */
.L_x_1774:
[----:B------:R-:W-:Y:S02]  /*30640*/  IMAD.MOV.U32 R13, RZ, RZ, R16 ;  /* 0x000000ffff0d7224 */ /* 0x000fe400078e0010 */
[----:B------:R-:W-:Y:S02]  /*30650*/  IMAD.MOV.U32 R12, RZ, RZ, 0x1 ;  /* 0x00000001ff0c7424 */ /* 0x000fe400078e00ff */
[----:B------:R-:W-:Y:S02]  /*30660*/  IMAD.MOV.U32 R11, RZ, RZ, 0x1f ;  /* 0x0000001fff0b7424 */ /* 0x000fe400078e00ff */
[----:B------:R-:W-:Y:S02]  /*30670*/  IMAD.MOV.U32 R15, RZ, RZ, -0x1 ;  /* 0xffffffffff0f7424 */ /* 0x000fe400078e00ff */
[----:B------:R-:W-:Y:S02]  /*30680*/  IMAD.IADD R4, R19, 0x1, R8 ;  /* 0x0000000113047824 */ /* 0x000fe400078e0208 */
[----:B------:R-:W-:-:S07]  /*30690*/  IMAD.MOV.U32 R0, RZ, RZ, R14 ;  /* 0x000000ffff007224 */ /* 0x000fce00078e000e */
[----:B------:R-:W-:Y:S05]  /*306a0*/  WARPSYNC.COLLECTIVE R15, `(.L_x_1776) ;  /* 0x000000000f087348 */ /* 0x000fea0003c00000 */
[----:B------:R0:W1:Y:S02]  /*306b0*/  SHFL.IDX P6, R14, R13, R12, R11 ;  /* 0x0000000c0d0e7389 */ /* 0x00006400000c000b */
[----:B01----:R-:W-:Y:S01]  /*306c0*/  ENDCOLLECTIVE ;  /* 0x000000000000791b */ /* 0x003fe20003800000 */
.L_x_1776:
        /* <DEDUP_REMOVED lines=13> */
[----:B------:R-:W-:-:S03]  /*307a0*/  ISETP.NE.AND P1, PT, R8, RZ, PT ;  /* 0x000000ff0800720c */ /* 0x000fc60003f25270 */
[----:B------:R-:W-:-:S10]  /*307b0*/  IMAD.MOV.U32 R13, RZ, RZ, R2 ;  /* 0x000000ffff0d7224 */ /* 0x000fd400078e0002 */
[----:B------:R-:W-:Y:S05]  /*307c0*/  WARPSYNC.COLLECTIVE R15, `(.L_x_1777) ;  /* 0x000000000f087348 */ /* 0x000fea0003c00000 */
[----:B------:R0:W1:Y:S02]  /*307d0*/  SHFL.UP P6, R14, R13, R12, R11 ;  /* 0x0400000c0d0e7389 */ /* 0x00006400000c000b */
[----:B01----:R-:W-:Y:S01]  /*307e0*/  ENDCOLLECTIVE ;  /* 0x000000000000791b */ /* 0x003fe20003800000 */
.L_x_1777:
[----:B------:R-:W-:Y:S02]  /*307f0*/  IMAD.MOV.U32 R12, RZ, RZ, 0x2 ;  /* 0x00000002ff0c7424 */ /* 0x000fe400078e00ff */
[----:B------:R-:W-:-:S05]  /*30800*/  IMAD.MOV.U32 R3, RZ, RZ, R14 ;  /* 0x000000ffff037224 */ /* 0x000fca00078e000e */
[----:B------:R-:W-:-:S05]  /*30810*/  SEL R3, R3, RZ, P1 ;  /* 0x000000ff03037207 */ /* 0x000fca0000800000 */
[----:B------:R-:W-:-:S04]  /*30820*/  IMAD.IADD R3, R2, 0x1, R3 ;  /* 0x0000000102037824 */ /* 0x000fc800078e0203 */
[----:B------:R-:W-:-:S07]  /*30830*/  IMAD.MOV.U32 R13, RZ, RZ, R3 ;  /* 0x000000ffff0d7224 */ /* 0x000fce00078e0003 */
[----:B------:R-:W-:Y:S05]  /*30840*/  WARPSYNC.COLLECTIVE R15, `(.L_x_1778) ;  /* 0x000000000f087348 */ /* 0x000fea0003c00000 */
[----:B------:R0:W1:Y:S02]  /*30850*/  SHFL.UP P6, R14, R13, R12, R11 ;  /* 0x0400000c0d0e7389 */ /* 0x00006400000c000b */
[----:B01----:R-:W-:Y:S01]  /*30860*/  ENDCOLLECTIVE ;  /* 0x000000000000791b */ /* 0x003fe20003800000 */
.L_x_1778:
        /* <DEDUP_REMOVED lines=8> */
.L_x_1779:
        /* <DEDUP_REMOVED lines=8> */
.L_x_1780:
        /* <DEDUP_REMOVED lines=8> */
.L_x_1781:
[----:B------:R-:W-:Y:S02]  /*309f0*/  IMAD.MOV.U32 R12, RZ, RZ, 0x1f ;  /* 0x0000001fff0c7424 */ /* 0x000fe400078e00ff */
[----:B------:R-:W-:Y:S02]  /*30a00*/  IMAD.MOV.U32 R11, RZ, RZ, 0x1f ;  /* 0x0000001fff0b7424 */ /* 0x000fe400078e00ff */
[----:B------:R-:W-:-:S05]  /*30a10*/  IMAD.MOV.U32 R4, RZ, RZ, R14 ;  /* 0x000000ffff047224 */ /* 0x000fca00078e000e */
[----:B------:R-:W-:-:S05]  /*30a20*/  SEL R4, R4, RZ, P5 ;  /* 0x000000ff04047207 */ /* 0x000fca0002800000 */
[----:B------:R-:W-:-:S04]  /*30a30*/  IMAD.IADD R6, R3, 0x1, R4 ;  /* 0x0000000103067824 */ /* 0x000fc800078e0204 */
[----:B------:R-:W-:-:S07]  /*30a40*/  IMAD.MOV.U32 R13, RZ, RZ, R6 ;  /* 0x000000ffff0d7224 */ /* 0x000fce00078e0006 */
[----:B------:R-:W-:Y:S05]  /*30a50*/  WARPSYNC.COLLECTIVE R15, `(.L_x_1782) ;  /* 0x000000000f087348 */ /* 0x000fea0003c00000 */
[----:B------:R0:W1:Y:S02]  /*30a60*/  SHFL.IDX P6, R14, R13, R12, R11 ;  /* 0x0000000c0d0e7389 */ /* 0x00006400000c000b */
[----:B01----:R-:W-:Y:S01]  /*30a70*/  ENDCOLLECTIVE ;  /* 0x000000000000791b */ /* 0x003fe20003800000 */
.L_x_1782:
[----:B------:R-:W-:Y:S01]  /*30a80*/  IMAD.MOV.U32 R7, RZ, RZ, R14 ;  /* 0x000000ffff077224 */ /* 0x000fe200078e000e */
[----:B------:R-:W-:Y:S06]  /*30a90*/  BRA `(.L_x_1783) ;  /* 0xffffffb800987947 */ /* 0x000fec000383ffff */
.L_x_1632:
[----:B------:R-:W-:Y:S01]  /*30aa0*/  BSSY B0, `(.L_x_1784) ;  /* 0x0000008000007945 */ /* 0x000fe20003800000 */
[----:B-----5:R-:W-:Y:S02]  /*30ab0*/  IMAD.MOV.U32 R13, RZ, RZ, R2 ;  /* 0x000000ffff0d7224 */ /* 0x020fe400078e0002 */
[----:B------:R-:W-:Y:S02]  /*30ac0*/  IMAD.MOV.U32 R12, RZ, RZ, 0x1 ;  /* 0x00000001ff0c7424 */ /* 0x000fe400078e00ff */
[----:B------:R-:W-:Y:S02]  /*30ad0*/  IMAD.MOV.U32 R11, RZ, RZ, RZ ;  /* 0x000000ffff0b7224 */ /* 0x000fe400078e00ff */
[----:B------:R-:W-:-:S07]  /*30ae0*/  IMAD.MOV.U32 R15, RZ, RZ, -0x1 ;  /* 0xffffffffff0f7424 */ /* 0x000fce00078e00ff */
[----:B012---:R-:W-:Y:S05]  /*30af0*/  WARPSYNC.COLLECTIVE R15, `(.L_x_1785) ;  /* 0x000000000f087348 */ /* 0x007fea0003c00000 */
[----:B------:R3:W4:Y:S02]  /*30b00*/  SHFL.UP P6, R14, R13, R12, R11 ;  /* 0x0400000c0d0e7389 */ /* 0x00072400000c000b */
[----:B01234-:R-:W-:Y:S01]  /*30b10*/  ENDCOLLECTIVE ;  /* 0x000000000000791b */ /* 0x01ffe20003800000 */
.L_x_1785:
[----:B------:R-:W-:Y:S05]  /*30b20*/  BSYNC B0 ;  /* 0x0000000000007941 */ /* 0x000fea0003800000 */
.L_x_1784:
[----:B------:R-:W-:Y:S02]  /*30b30*/  IMAD.MOV.U32 R3, RZ, RZ, R14 ;  /* 0x000000ffff037224 */ /* 0x000fe400078e000e */
[----:B------:R-:W-:Y:S02]  /*30b40*/  IMAD.MOV.U32 R12, RZ, RZ, 0x2 ;  /* 0x00000002ff0c7424 */ /* 0x000fe400078e00ff */
[----:B------:R-:W-:Y:S01]  /*30b50*/  IMAD.MOV.U32 R11, RZ, RZ, RZ ;  /* 0x000000ffff0b7224 */ /* 0x000fe200078e00ff */
[----:B------:R-:W-:Y:S01]  /*30b60*/  SEL R3, R3, RZ, P1 ;  /* 0x000000ff03037207 */ /* 0x000fe20000800000 */
[----:B------:R-:W-:-:S04]  /*30b70*/  IMAD.MOV.U32 R15, RZ, RZ, -0x1 ;  /* 0xffffffffff0f7424 */ /* 0x000fc800078e00ff */
[----:B------:R-:W-:-:S04]  /*30b80*/  IMAD.IADD R3, R2, 0x1, R3 ;  /* 0x0000000102037824 */ /* 0x000fc800078e0203 */
[----:B------:R-:W-:-:S07]  /*30b90*/  IMAD.MOV.U32 R13, RZ, RZ, R3 ;  /* 0x000000ffff0d7224 */ /* 0x000fce00078e0003 */
[----:B------:R-:W-:Y:S05]  /*30ba0*/  WARPSYNC.COLLECTIVE R15, `(.L_x_1786) ;  /* 0x000000000f087348 */ /* 0x000fea0003c00000 */
[----:B------:R0:W1:Y:S02]  /*30bb0*/  SHFL.UP P6, R14, R13, R12, R11 ;  /* 0x0400000c0d0e7389 */ /* 0x00006400000c000b */
[----:B01----:R-:W-:Y:S01]  /*30bc0*/  ENDCOLLECTIVE ;  /* 0x000000000000791b */ /* 0x003fe20003800000 */
.L_x_1786:
        /* <DEDUP_REMOVED lines=8> */
.L_x_1787:
        /* <DEDUP_REMOVED lines=8> */
.L_x_1788:
        /* <DEDUP_REMOVED lines=8> */
.L_x_1789:
        /* <DEDUP_REMOVED lines=9> */
.L_x_1790:
[----:B------:R-:W-:Y:S01]  /*30de0*/  IMAD.MOV.U32 R7, RZ, RZ, R14 ;  /* 0x000000ffff077224 */ /* 0x000fe200078e000e */
[----:B------:R-:W-:Y:S06]  /*30df0*/  BRA `(.L_x_1791) ;  /* 0xffffffb8005c7947 */ /* 0x000fec000383ffff */
.L_x_1634:
[----:B------:R-:W-:Y:S01]  /*30e00*/  BSSY B0, `(.L_x_1792) ;  /* 0x0000006000007945 */ /* 0x000fe20003800000 */
[----:B------:R-:W-:Y:S01]  /*30e10*/  PLOP3.LUT P6, PT, P6, PT, PT, 0x8, 0x0 ;  /* 0x000000000000781c */ /* 0x000fe200037ce170 */
[----:B------:R-:W-:-:S12]  /*30e20*/  IMAD.MOV.U32 R15, RZ, RZ, -0x1 ;  /* 0xffffffffff0f7424 */ /* 0x000fd800078e00ff */
[----:B01----:R-:W-:Y:S05]  /*30e30*/  WARPSYNC.COLLECTIVE R15, `(.L_x_1793) ;  /* 0x000000000f087348 */ /* 0x003fea0003c00000 */
[----:B------:R-:W-:Y:S01]  /*30e40*/  VOTE.ANY R14, PT, P6 ;  /* 0x00000000000e7806 */ /* 0x000fe200030e0100 */
[----:B01----:R-:W-:Y:S06]  /*30e50*/  ENDCOLLECTIVE ;  /* 0x000000000000791b */ /* 0x003fec0003800000 */
.L_x_1793:
[----:B------:R-:W-:Y:S05]  /*30e60*/  BSYNC B0 ;  /* 0x0000000000007941 */ /* 0x000fea0003800000 */
.L_x_1792:
[----:B------:R-:W-:Y:S02]  /*30e70*/  IMAD.MOV.U32 R3, RZ, RZ, R14 ;  /* 0x000000ffff037224 */ /* 0x000fe400078e000e */
[----:B------:R-:W-:Y:S02]  /*30e80*/  IMAD.MOV.U32 R13, RZ, RZ, R2 ;  /* 0x000000ffff0d7224 */ /* 0x000fe400078e0002 */
[----:B------:R-:W0:Y:S01]  /*30e90*/  POPC R5, R3 ;  /* 0x0000000300057309 */ /* 0x000e220000000000 */
[----:B------:R-:W-:Y:S02]  /*30ea0*/  IMAD.MOV.U32 R11, RZ, RZ, 0x1f ;  /* 0x0000001fff0b7424 */ /* 0x000fe400078e00ff */
[----:B------:R-:W-:Y:S02]  /*30eb0*/  IMAD.MOV.U32 R15, RZ, RZ, -0x1 ;  /* 0xffffffffff0f7424 */ /* 0x000fe400078e00ff */
[----:B0-----:R-:W-:-:S07]  /*30ec0*/  IMAD.MOV.U32 R12, RZ, RZ, R5 ;  /* 0x000000ffff0c7224 */ /* 0x001fce00078e0005 */
[----:B------:R-:W-:Y:S05]  /*30ed0*/  WARPSYNC.COLLECTIVE R15, `(.L_x_1794) ;  /* 0x000000000f087348 */ /* 0x000fea0003c00000 */
[----:B------:R0:W1:Y:S02]  /*30ee0*/  SHFL.IDX P6, R14, R13, R12, R11 ;  /* 0x0000000c0d0e7389 */ /* 0x00006400000c000b */
[----:B01----:R-:W-:Y:S01]  /*30ef0*/  ENDCOLLECTIVE ;  /* 0x000000000000791b */ /* 0x003fe20003800000 */
.L_x_1794:
[----:B------:R-:W-:Y:S01]  /*30f00*/  IMAD.MOV.U32 R17, RZ, RZ, R14 ;  /* 0x000000ffff117224 */ /* 0x000fe200078e000e */
[----:B------:R-:W-:Y:S06]  /*30f10*/  BRA `(.L_x_1795) ;  /* 0xffffffb8004c7947 */ /* 0x000fec000383ffff */
.L_x_1636:
[----:B------:R-:W-:Y:S01]  /*30f20*/  BSSY B0, `(.L_x_1796) ;  /* 0x0000007000007945 */ /* 0x000fe20003800000 */
[----:B------:R-:W-:Y:S02]  /*30f30*/  IMAD.MOV.U32 R13, RZ, RZ, R6 ;  /* 0x000000ffff0d7224 */ /* 0x000fe400078e0006 */
[----:B------:R-:W-:Y:S02]  /*30f40*/  IMAD.MOV.U32 R11, RZ, RZ, 0x1f ;  /* 0x0000001fff0b7424 */ /* 0x000fe400078e00ff */
[----:B------:R-:W-:-:S07]  /*30f50*/  IMAD.MOV.U32 R15, RZ, RZ, -0x1 ;  /* 0xffffffffff0f7424 */ /* 0x000fce00078e00ff */
[----:B0123--:R-:W-:Y:S05]  /*30f60*/  WARPSYNC.COLLECTIVE R15, `(.L_x_1797) ;  /* 0x000000000f087348 */ /* 0x00ffea0003c00000 */
[----:B------:R4:W0:Y:S02]  /*30f70*/  SHFL.IDX P6, R14, R13, R12, R11 ;  /* 0x0000000c0d0e7389 */ /* 0x00082400000c000b */
[----:B01234-:R-:W-:Y:S01]  /*30f80*/  ENDCOLLECTIVE ;  /* 0x000000000000791b */ /* 0x01ffe20003800000 */
.L_x_1797:
[----:B------:R-:W-:Y:S05]  /*30f90*/  BSYNC B0 ;  /* 0x0000000000007941 */ /* 0x000fea0003800000 */
.L_x_1796:
[----:B------:R-:W-:Y:S01]  /*30fa0*/  IMAD.MOV.U32 R6, RZ, RZ, R14 ;  /* 0x000000ffff067224 */ /* 0x000fe200078e000e */
[----:B------:R-:W-:Y:S06]  /*30fb0*/  BRA `(.L_x_1798) ;  /* 0xffffffb800407947 */ /* 0x000fec000383ffff */
.L_x_1640:
[----:B0-----:R0:W2:Y:S02]  /*30fc0*/  SYNCS.PHASECHK.TRANS64.TRYWAIT P0, [R0+URZ+0x28820], R3 ;  /* 0x02882003000075a7 */ /* 0x0010a4000800017f */
[----:B--2---:R-:W-:Y:S05]  /*30fd0*/  @!P0 NANOSLEEP.SYNCS 0x989680 ;  /* 0x009896800000895d */ /* 0x004fea0003900000 */
[----:B------:R-:W2:Y:S02]  /*30fe0*/  @!P0 SYNCS.PHASECHK.TRANS64 P0, [R0+URZ+0x28820], R3 ;  /* 0x02882003000085a7 */ /* 0x000ea4000800007f */
[----:B--2---:R-:W-:Y:S05]  /*30ff0*/  @!P0 BRA `(.L_x_1640) ;  /* 0xfffffffc00f08947 */ /* 0x004fea000383ffff */
[----:B------:R-:W-:Y:S05]  /*31000*/  BRA `(.L_x_1799) ;  /* 0xffffffbc00c87947 */ /* 0x000fea000383ffff */
.L_x_1641:
[----:B------:R-:W2:Y:S01]  /*31010*/  S2R R2, SR_TID.X ;  /* 0x0000000000027919 */ /* 0x000ea20000002100 */
[----:B------:R-:W-:Y:S01]  /*31020*/  BSSY B0, `(.L_x_1800) ;  /* 0x000000a000007945 */ /* 0x000fe20003800000 */
[----:B------:R-:W-:Y:S02]  /*31030*/  IMAD.MOV.U32 R12, RZ, RZ, RZ ;  /* 0x000000ffff0c7224 */ /* 0x000fe400078e00ff */
[----:B------:R-:W-:Y:S02]  /*31040*/  IMAD.MOV.U32 R11, RZ, RZ, 0x1f ;  /* 0x0000001fff0b7424 */ /* 0x000fe400078e00ff */
[----:B------:R-:W-:Y:S01]  /*31050*/  IMAD.MOV.U32 R15, RZ, RZ, -0x1 ;  /* 0xffffffffff0f7424 */ /* 0x000fe200078e00ff */
[----:B--2---:R-:W-:-:S04]  /*31060*/  SHF.R.U32.HI R2, RZ, 0x5, R2 ;  /* 0x00000005ff027819 */ /* 0x004fc80000011602 */
[----:B------:R-:W-:-:S05]  /*31070*/  LOP3.LUT R2, R2, 0x3, RZ, 0xc0, !PT ;  /* 0x0000000302027812 */ /* 0x000fca00078ec0ff */
[----:B------:R-:W-:-:S07]  /*31080*/  IMAD.MOV.U32 R13, RZ, RZ, R2 ;  /* 0x000000ffff0d7224 */ /* 0x000fce00078e0002 */
[----:B01----:R-:W-:Y:S05]  /*31090*/  WARPSYNC.COLLECTIVE R15, `(.L_x_1801) ;  /* 0x000000000f087348 */ /* 0x003fea0003c00000 */
[----:B------:R2:W3:Y:S02]  /*310a0*/  SHFL.IDX P6, R14, R13, R12, R11 ;  /* 0x0000000c0d0e7389 */ /* 0x0004e400000c000b */
[----:B0123--:R-:W-:Y:S01]  /*310b0*/  ENDCOLLECTIVE ;  /* 0x000000000000791b */ /* 0x00ffe20003800000 */
.L_x_1801:
[----:B------:R-:W-:Y:S05]  /*310c0*/  BSYNC B0 ;  /* 0x0000000000007941 */ /* 0x000fea0003800000 */
.L_x_1800:
[----:B------:R-:W-:Y:S05]  /*310d0*/  BRA `(.L_x_1802) ;  /* 0xffffffbc00b07947 */ /* 0x000fea000383ffff */
.L_x_1642:
[----:B------:R-:W-:Y:S01]  /*310e0*/  BSSY B0, `(.L_x_1803) ;  /* 0x0000006000007945 */ /* 0x000fe20003800000 */
[----:B------:R-:W-:-:S07]  /*310f0*/  IMAD.MOV.U32 R15, RZ, RZ, -0x1 ;  /* 0xffffffffff0f7424 */ /* 0x000fce00078e00ff */
[----:B012---:R-:W-:Y:S05]  /*31100*/  WARPSYNC.COLLECTIVE R15, `(.L_x_1804) ;  /* 0x000000000f0c7348 */ /* 0x007fea0003c00000 */
[----:B------:R-:W-:Y:S02]  /*31110*/  ELECT P6, UR62, PT ;  /* 0x00000000003e782f */ /* 0x000fe400038c0000 */
[----:B------:R-:W-:Y:S01]  /*31120*/  MOV R14, UR62 ;  /* 0x0000003e000e7c02 */ /* 0x000fe20008000f00 */
[----:B012---:R-:W-:Y:S10]  /*31130*/  ENDCOLLECTIVE ;  /* 0x000000000000791b */ /* 0x007ff40003800000 */
.L_x_1804:
[----:B------:R-:W-:Y:S05]  /*31140*/  BSYNC B0 ;  /* 0x0000000000007941 */ /* 0x000fea0003800000 */
.L_x_1803:
[----:B------:R-:W-:Y:S05]  /*31150*/  BRA `(.L_x_1805) ;  /* 0xffffffbc00a47947 */ /* 0x000fea000383ffff */
.L_x_1644:
[----:B0-----:R0:W1:Y:S02]  /*31160*/  SYNCS.PHASECHK.TRANS64.TRYWAIT P1, [R6+URZ], R5 ;  /* 0x00000005060075a7 */ /* 0x001064000802017f */
[----:B-1----:R-:W-:Y:S05]  /*31170*/  @!P1 NANOSLEEP.SYNCS 0x989680 ;  /* 0x009896800000995d */ /* 0x002fea0003900000 */
[----:B------:R-:W1:Y:S02]  /*31180*/  @!P1 SYNCS.PHASECHK.TRANS64 P1, [R6+URZ], R5 ;  /* 0x00000005060095a7 */ /* 0x000e64000802007f */
[----:B-1----:R-:W-:Y:S05]  /*31190*/  @!P1 BRA `(.L_x_1644) ;  /* 0xfffffffc00f09947 */ /* 0x002fea000383ffff */
[----:B------:R-:W-:Y:S05]  /*311a0*/  BRA `(.L_x_1806) ;  /* 0xffffffbc00e07947 */ /* 0x000fea000383ffff */
.L_x_1645:
[----:B-1----:R1:W2:Y:S02]  /*311b0*/  SYNCS.PHASECHK.TRANS64.TRYWAIT P1, [R7+URZ], R2 ;  /* 0x00000002070075a7 */ /* 0x0022a4000802017f */
[----:B--2---:R-:W-:Y:S05]  /*311c0*/  @!P1 NANOSLEEP.SYNCS 0x989680 ;  /* 0x009896800000995d */ /* 0x004fea0003900000 */
[----:B------:R-:W2:Y:S02]  /*311d0*/  @!P1 SYNCS.PHASECHK.TRANS64 P1, [R7+URZ], R2 ;  /* 0x00000002070095a7 */ /* 0x000ea4000802007f */
[----:B--2---:R-:W-:Y:S05]  /*311e0*/  @!P1 BRA `(.L_x_1645) ;  /* 0xfffffffc00f09947 */ /* 0x004fea000383ffff */
[----:B------:R-:W-:Y:S05]  /*311f0*/  BRA `(.L_x_1807) ;  /* 0xffffffbc00d47947 */ /* 0x000fea000383ffff */
.L_x_1647:
[----:B--2---:R2:W3:Y:S02]  /*31200*/  SYNCS.PHASECHK.TRANS64.TRYWAIT P1, [R4+URZ+0x28860], R5 ;  /* 0x02886005040075a7 */ /* 0x0044e4000802017f */
[----:B---3--:R-:W-:Y:S05]  /*31210*/  @!P1 NANOSLEEP.SYNCS 0x989680 ;  /* 0x009896800000995d */ /* 0x008fea0003900000 */
[----:B------:R-:W3:Y:S02]  /*31220*/  @!P1 SYNCS.PHASECHK.TRANS64 P1, [R4+URZ+0x28860], R5 ;  /* 0x02886005040095a7 */ /* 0x000ee4000802007f */
[----:B---3--:R-:W-:Y:S05]  /*31230*/  @!P1 BRA `(.L_x_1647) ;  /* 0xfffffffc00f09947 */ /* 0x008fea000383ffff */
[----:B------:R-:W-:Y:S05]  /*31240*/  BRA `(.L_x_1808) ;  /* 0xffffffbc00d87947 */ /* 0x000fea000383ffff */
.L_x_1649:
[----:B---3--:R3:W4:Y:S02]  /*31250*/  SYNCS.PHASECHK.TRANS64.TRYWAIT P1, [R3+URZ+0x28860], R2 ;  /* 0x02886002030075a7 */ /* 0x008724000802017f */
[----:B----4-:R-:W-:Y:S05]  /*31260*/  @!P1 NANOSLEEP.SYNCS 0x989680 ;  /* 0x009896800000995d */ /* 0x010fea0003900000 */
[----:B------:R-:W4:Y:S02]  /*31270*/  @!P1 SYNCS.PHASECHK.TRANS64 P1, [R3+URZ+0x28860], R2 ;  /* 0x02886002030095a7 */ /* 0x000f24000802007f */
[----:B----4-:R-:W-:Y:S05]  /*31280*/  @!P1 BRA `(.L_x_1649) ;  /* 0xfffffffc00f09947 */ /* 0x010fea000383ffff */
[----:B------:R-:W-:Y:S05]  /*31290*/  BRA `(.L_x_1809) ;  /* 0xffffffbc00d87947 */ /* 0x000fea000383ffff */
.L_x_1651:
[----:B----4-:R4:W0:Y:S02]  /*312a0*/  SYNCS.PHASECHK.TRANS64.TRYWAIT P0, [R4+URZ+0x28880], R5 ;  /* 0x02888005040075a7 */ /* 0x010824000800017f */
[----:B0-----:R-:W-:Y:S05]  /*312b0*/  @!P0 NANOSLEEP.SYNCS 0x989680 ;  /* 0x009896800000895d */ /* 0x001fea0003900000 */
[----:B------:R-:W0:Y:S02]  /*312c0*/  @!P0 SYNCS.PHASECHK.TRANS64 P0, [R4+URZ+0x28880], R5 ;  /* 0x02888005040085a7 */ /* 0x000e24000800007f */
[----:B0-----:R-:W-:Y:S05]  /*312d0*/  @!P0 BRA `(.L_x_1651) ;  /* 0xfffffffc00f08947 */ /* 0x001fea000383ffff */
[----:B------:R-:W-:Y:S05]  /*312e0*/  BRA `(.L_x_1652) ;  /* 0xffffffbc00d47947 */ /* 0x000fea000383ffff */
.L_x_1810:
        /* <DEDUP_REMOVED lines=9> */
.L_x_2682:


//--------------------- .text._ZN7cutlass13device_kernelIN5flash11enable_sm90INS1_16FlashAttnFwdSm90INS1_25CollectiveMainloopFwdSm90ILi2EN4cute5tupleIJNS5_1CILi1EEES8_S8_EEENS6_IJNS7_ILi128EEENS7_ILi224EEESA_EEELi128ENS_12float_e4m3_tEfNS_4arch4Sm90ELb1ELb0ELb1ELb0ELb0ELb0ELb0ELb1ELb1ELb1ELb0ELb0EEENS1_21CollectiveEpilogueFwdINS6_IJSA_SA_SB_EEES9_NS_10bfloat16_tESF_Li256ELb0ELb1ELb0ELb1EEENS1_30DynamicPersistentTileSchedulerILi256ELi128ELb0ELb1ELb1EEEEEEEEEvNT_6ParamsE --------------------------
	.section	.text._ZN7cutlass13device_kernelIN5flash11enable_sm90INS1_16FlashAttnFwdSm90INS1_25CollectiveMainloopFwdSm90ILi2EN4cute5tupleIJNS5_1CILi1EEES8_S8_EEENS6_IJNS7_ILi128EEENS7_ILi224EEESA_EEELi128ENS_12float_e4m3_tEfNS_4arch4Sm90ELb1ELb0ELb1ELb0ELb0ELb0ELb0ELb1ELb1ELb1ELb0ELb0EEENS1_21CollectiveEpilogueFwdINS6_IJSA_SA_SB_EEES9_NS_10bfloat16_tESF_Li256ELb0ELb1ELb0ELb1EEENS1_30DynamicPersistentTileSchedulerILi256ELi128ELb0ELb1ELb1EEEEEEEEEvNT_6ParamsE,"ax",@progbits
	.align	128
.text._ZN7cutlass13device_kernelIN5flash11enable_sm90INS1_16FlashAttnFwdSm90INS1_25CollectiveMainloopFwdSm90ILi2EN4cute5tupleIJNS5_1CILi1EEES8_S8_EEENS6_IJNS7_ILi128EEENS7_ILi224EEESA_EEELi128ENS_12float_e4m3_tEfNS_4arch4Sm90ELb1ELb0ELb1ELb0ELb0ELb0ELb0ELb1ELb1ELb1ELb0ELb0EEENS1_21CollectiveEpilogueFwdINS6_IJSA_SA_SB_EEES9_NS_10bfloat16_tESF_Li256ELb0ELb1ELb0ELb1EEENS1_30DynamicPersistentTileSchedulerILi256ELi128ELb0ELb1ELb1EEEEEEEEEvNT_6ParamsE:
        .type           _ZN7cutlass13device_kernelIN5flash11enable_sm90INS1_16FlashAttnFwdSm90INS1_25CollectiveMainloopFwdSm90ILi2EN4cute5tupleIJNS5_1CILi1EEES8_S8_EEENS6_IJNS7_ILi128EEENS7_ILi224EEESA_EEELi128ENS_12float_e4m3_tEfNS_4arch4Sm90ELb1ELb0ELb1ELb0ELb0ELb0ELb0ELb1ELb1ELb1ELb0ELb0EEENS1_21CollectiveEpilogueFwdINS6_IJSA_SA_SB_EEES9_NS_10bfloat16_tESF_Li256ELb0ELb1ELb0ELb1EEENS1_30DynamicPersistentTileSchedulerILi256ELi128ELb0ELb1ELb1EEEEEEEEEvNT_6ParamsE,@function
        .size           _ZN7cutlass13device_kernelIN5flash11enable_sm90INS1_16FlashAttnFwdSm90INS1_25CollectiveMainloopFwdSm90ILi2EN4cute5tupleIJNS5_1CILi1EEES8_S8_EEENS6_IJNS7_ILi128EEENS7_ILi224EEESA_EEELi128ENS_12float_e4m3_tEfNS_4arch4Sm90ELb1ELb0ELb1ELb0ELb0ELb0ELb0ELb1ELb1ELb1ELb0ELb0EEENS1_21CollectiveEpilogueFwdINS6_IJSA_SA_SB_EEES9_NS_10bfloat16_tESF_Li256ELb0ELb1ELb0ELb1EEENS1_30DynamicPersistentTileSchedulerILi256ELi128ELb0ELb1ELb1EEEEEEEEEvNT_6ParamsE,(.L_x_2683 - _ZN7cutlass13device_kernelIN5flash11enable_sm90INS1_16FlashAttnFwdSm90INS1_25CollectiveMainloopFwdSm90ILi2EN4cute5tupleIJNS5_1CILi1EEES8_S8_EEENS6_IJNS7_ILi128EEENS7_ILi224EEESA_EEELi128ENS_12float_e4m3_tEfNS_4arch4Sm90ELb1ELb0ELb1ELb0ELb0ELb0ELb0ELb1ELb1ELb1ELb0ELb0EEENS1_21CollectiveEpilogueFwdINS6_IJSA_SA_SB_EEES9_NS_10bfloat16_tESF_Li256ELb0ELb1ELb0ELb1EEENS1_30DynamicPersistentTileSchedulerILi256ELi128ELb0ELb1ELb1EEEEEEEEEvNT_6ParamsE)
        .other          _ZN7cutlass13device_kernelIN5flash11enable_sm90INS1_16FlashAttnFwdSm90INS1_25CollectiveMainloopFwdSm90ILi2EN4cute5tupleIJNS5_1CILi1EEES8_S8_EEENS6_IJNS7_ILi128EEENS7_ILi224EEESA_EEELi128ENS_12float_e4m3_tEfNS_4arch4Sm90ELb1ELb0ELb1ELb0ELb0ELb0ELb0ELb1ELb1ELb1ELb0ELb0EEENS1_21CollectiveEpilogueFwdINS6_IJSA_SA_SB_EEES9_NS_10bfloat16_tESF_Li256ELb0ELb1ELb0ELb1EEENS1_30DynamicPersistentTileSchedulerILi256ELi128ELb0ELb1ELb1EEEEEEEEEvNT_6ParamsE,@"STO_CUDA_ENTRY STV_DEFAULT"
_ZN7cutlass13device_kernelIN5flash11enable_sm90INS1_16FlashAttnFwdSm90INS1_25CollectiveMainloopFwdSm90ILi2EN4cute5tupleIJNS5_1CILi1EEES8_S8_EEENS6_IJNS7_ILi128EEENS7_ILi224EEESA_EEELi128ENS_12float_e4m3_tEfNS_4arch4Sm90ELb1ELb0ELb1ELb0ELb0ELb0ELb0ELb1ELb1ELb1ELb0ELb0EEENS1_21CollectiveEpilogueFwdINS6_IJSA_SA_SB_EEES9_NS_10bfloat16_tESF_Li256ELb0ELb1ELb0ELb1EEENS1_30DynamicPersistentTileSchedulerILi256ELi128ELb0ELb1ELb1EEEEEEEEEvNT_6ParamsE:
        /* <DEDUP_REMOVED lines=18> */
.L_x_1812:
[----:B------:R-:W-:Y:S05]  /*0120*/  BSYNC B0 ;  /* 0x0000000000007941 */ /* 0x000fea0003800000 */
.L_x_1811:
        /* <DEDUP_REMOVED lines=41> */
.L_x_1813:
        /* <DEDUP_REMOVED lines=22> */
.L_x_1814:
        /* <DEDUP_REMOVED lines=18> */
.L_x_1815:
        /* <DEDUP_REMOVED lines=22> */
.L_x_1816:
        /* <DEDUP_REMOVED lines=22> */
.L_x_1817:
[----:B------:R-:W-:Y:S01]  /*0900*/  PLOP3.LUT P0, PT, PT, PT, UP0, 0x80, 0x0 ;  /* 0x000000000000781c */ /* 0x000fe20003f0f008 */
[----:B------:R-:W-:Y:S01]  /*0910*/  UMOV UR38, 0x1 ;  /* 0x0000000100267882 */ /* 0x000fe20000000000 */
[----:B------:R-:W-:Y:S01]  /*0920*/  NOP ;  /* 0x0000000000007918 */ /* 0x000fe20000000000 */
[----:B------:R-:W-:Y:S01]  /*0930*/  USEL UR38, UR38, 0x2, !UP0 ;  /* 0x0000000226267887 */ /* 0x000fe2000c000000 */
[----:B------:R-:W-:Y:S01]  /*0940*/  ULDC.64 UR48, c[0x0][0x208] ;  /* 0x0000820000307ab9 */ /* 0x000fe20000000a00 */
[----:B012-4-:R-:W-:Y:S08]  /*0950*/  BAR.SYNC.DEFER_BLOCKING 0x0 ;  /* 0x0000000000007b1d */ /* 0x017ff00000010000 */
[----:B------:R-:W-:Y:S05]  /*0960*/  @!P0 BRA `(.L_x_1818) ;  /* 0x0000012400408947 */ /* 0x000fea0003800000 */
.L_x_1819:
        /* <DEDUP_REMOVED lines=67> */
.L_x_1873:
        /* <DEDUP_REMOVED lines=21> */
.L_x_1820:
[----:B------:R-:W-:Y:S01]  /*0ef0*/  ULDC UR7, c[0x0][0xc54] ;  /* 0x0003150000077ab9 */ /* 0x000fe20000000800 */
[----:B------:R-:W-:Y:S01]  /*0f00*/  UMOV UR6, UR9 ;  /* 0x0000000900067c82 */ /* 0x000fe20008000000 */
[----:B------:R-:W-:-:S11]  /*0f10*/  UISETP.NE.AND UP0, UPT, UR7, 0x1, UPT ;  /* 0x000000010700788c */ /* 0x000fd6000bf05270 */
[----:B------:R-:W-:Y:S02]  /*0f20*/  @UP0 ULDC.64 UR10, c[0x0][0xc58] ;  /* 0x00031600000a0ab9 */ /* 0x000fe40000000a00 */
[----:B------:R-:W-:-:S04]  /*0f30*/  UIMAD.WIDE.U32 UR4, UR9, UR10, URZ ;  /* 0x0000000a090472a5 */ /* 0x000fc8000f8e003f */
[----:B------:R-:W-:-:S04]  /*0f40*/  @UP0 USHF.R.U32.HI UR6, URZ, UR11, UR5 ;  /* 0x0000000b3f060299 */ /* 0x000fc80008011605 */
[----:B------:R-:W-:-:S12]  /*0f50*/  UIMAD UR4, UR6, UR7, URZ ;  /* 0x00000007060472a4 */ /* 0x000fd8000f8e023f */
.L_x_1821:
[----:B------:R-:W-:Y:S01]  /*0f60*/  ULOP3.LUT UR6, URZ, UR6, URZ, 0x33, !UPT ;  /* 0x000000063f067292 */ /* 0x000fe2000f8e333f */
[----:B------:R-:W-:Y:S01]  /*0f70*/  PLOP3.LUT P0, PT, PT, PT, PT, 0x80, 0x0 ;  /* 0x000000000000781c */ /* 0x000fe20003f0f070 */
[----:B------:R-:W-:Y:S01]  /*0f80*/  UIADD3 UR9, UR9, -UR4, URZ ;  /* 0x8000000409097290 */ /* 0x000fe2000fffe03f */
[----:B------:R-:W-:Y:S01]  /*0f90*/  IMAD.MOV.U32 R0, RZ, RZ, RZ ;  /* 0x000000ffff007224 */ /* 0x000fe200078e00ff */
[----:B------:R-:W-:Y:S01]  /*0fa0*/  ULDC UR5, c[0x0][0x448] ;  /* 0x0001120000057ab9 */ /* 0x000fe20000000800 */
[----:B------:R-:W-:Y:S01]  /*0fb0*/  ULDC UR4, c[0x0][0xc3c] ;  /* 0x00030f0000047ab9 */ /* 0x000fe20000000800 */
[----:B------:R-:W-:Y:S01]  /*0fc0*/  UISETP.NE.AND UP2, UPT, UR5, 0x1, UPT ;  /* 0x000000010500788c */ /* 0x000fe2000bf45270 */
[----:B------:R-:W-:Y:S01]  /*0fd0*/  IMAD.MOV.U32 R2, RZ, RZ, RZ ;  /* 0x000000ffff027224 */ /* 0x000fe200078e00ff */
[----:B------:R-:W-:Y:S01]  /*0fe0*/  UIADD3 UR6, UR6, UR4, URZ ;  /* 0x0000000406067290 */ /* 0x000fe2000fffe03f */
[----:B------:R-:W-:Y:S01]  /*0ff0*/  CS2R R86, SRZ ;  /* 0x0000000000567805 */ /* 0x000fe2000001ff00 */
[----:B------:R-:W-:Y:S01]  /*1000*/  ULDC.64 UR12, c[0x0][0x418] ;  /* 0x00010600000c7ab9 */ /* 0x000fe20000000a00 */
[----:B------:R-:W-:Y:S01]  /*1010*/  ULDC UR46, c[0x0][0x424] ;  /* 0x00010900002e7ab9 */ /* 0x000fe20000000800 */
[----:B------:R-:W-:Y:S01]  /*1020*/  USHF.L.U32 UR36, UR6, 0x7, URZ ;  /* 0x0000000706247899 */ /* 0x000fe2000800063f */
[----:B------:R-:W-:Y:S01]  /*1030*/  CS2R R4, SRZ ;  /* 0x0000000000047805 */ /* 0x000fe2000001ff00 */
[----:B------:R-:W-:Y:S01]  /*1040*/  UISETP.NE.U32.AND UP0, UPT, UR12, URZ, UPT ;  /* 0x0000003f0c00728c */ /* 0x000fe2000bf05070 */
[----:B------:R-:W-:Y:S01]  /*1050*/  CS2R R84, SRZ ;  /* 0x0000000000547805 */ /* 0x000fe2000001ff00 */
[----:B------:R-:W-:Y:S01]  /*1060*/  UIADD3 UR6, UR36, 0x7f, URZ ;  /* 0x0000007f24067890 */ /* 0x000fe2000fffe03f */
[----:B------:R-:W-:Y:S01]  /*1070*/  CS2R R6, SRZ ;  /* 0x0000000000067805 */ /* 0x000fe2000001ff00 */
[----:B------:R-:W-:Y:S01]  /*1080*/  UISETP.NE.AND.EX UP0, UPT, UR13, URZ, UPT, UP0 ;  /* 0x0000003f0d00728c */ /* 0x000fe2000bf05300 */
[----:B------:R-:W-:Y:S01]  /*1090*/  CS2R R78, SRZ ;  /* 0x00000000004e7805 */ /* 0x000fe2000001ff00 */
[----:B------:R-:W-:Y:S01]  /*10a0*/  @UP2 ULDC UR4, c[0x0][0x44c] ;  /* 0x0001130000042ab9 */ /* 0x000fe20000000800 */
[----:B------:R-:W-:Y:S01]  /*10b0*/  ULDC UR7, c[0x0][0x288] ;  /* 0x0000a20000077ab9 */ /* 0x000fe20000000800 */
[----:B------:R-:W-:Y:S01]  /*10c0*/  UIMAD.WIDE.U32 UR4, UR6, UR4, URZ ;  /* 0x00000004060472a5 */ /* 0x000fe2000f8e003f */
[----:B------:R-:W-:Y:S01]  /*10d0*/  CS2R R8, SRZ ;  /* 0x0000000000087805 */ /* 0x000fe2000001ff00 */
[----:B------:R-:W-:Y:S01]  /*10e0*/  UIADD3 UR7, -UR7, 0xe0, URZ ;  /* 0x000000e007077890 */ /* 0x000fe2000fffe13f */
[----:B------:R-:W-:Y:S01]  /*10f0*/  CS2R R76, SRZ ;  /* 0x00000000004c7805 */ /* 0x000fe2000001ff00 */
[----:B------:R-:W-:Y:S01]  /*1100*/  USEL UR46, UR46, 0x1, UP0 ;  /* 0x000000012e2e7887 */ /* 0x000fe20008000000 */
[----:B------:R-:W-:Y:S01]  /*1110*/  CS2R R10, SRZ ;  /* 0x00000000000a7805 */ /* 0x000fe2000001ff00 */
[----:B------:R-:W-:Y:S01]  /*1120*/  @UP2 ULDC UR12, c[0x0][0x450] ;  /* 0x00011400000c2ab9 */ /* 0x000fe20000000800 */
[----:B------:R-:W-:Y:S01]  /*1130*/  ULDC UR10, c[0x0][0x2f0] ;  /* 0x0000bc00000a7ab9 */ /* 0x000fe20000000800 */
[----:B------:R-:W-:Y:S01]  /*1140*/  @UP2 USHF.R.U32.HI UR6, URZ, UR12, UR5 ;  /* 0x0000000c3f062299 */ /* 0x000fe20008011605 */
[----:B------:R-:W-:Y:S01]  /*1150*/  CS2R R70, SRZ ;  /* 0x0000000000467805 */ /* 0x000fe2000001ff00 */
[----:B------:R-:W-:Y:S01]  /*1160*/  UIMAD UR7, UR46, UR10, UR7 ;  /* 0x0000000a2e0772a4 */ /* 0x000fe2000f8e0207 */
[----:B------:R-:W-:Y:S01]  /*1170*/  CS2R R12, SRZ ;  /* 0x00000000000c7805 */ /* 0x000fe2000001ff00 */
[----:B------:R-:W-:Y:S01]  /*1180*/  UIMAD UR5, UR46, UR10, 0xdf ;  /* 0x000000df2e0574a4 */ /* 0x000fe2000f8e020a */
[----:B------:R-:W-:Y:S01]  /*1190*/  CS2R R68, SRZ ;  /* 0x0000000000447805 */ /* 0x000fe2000001ff00 */
[----:B------:R-:W-:Y:S01]  /*11a0*/  UIADD3 UR7, UR7, UR6, URZ ;  /* 0x0000000607077290 */ /* 0x000fe2000fffe03f */
[----:B------:R-:W-:Y:S01]  /*11b0*/  CS2R R14, SRZ ;  /* 0x00000000000e7805 */ /* 0x000fe2000001ff00 */
[----:B------:R-:W-:Y:S01]  /*11c0*/  UMOV UR4, URZ ;  /* 0x0000003f00047c82 */ /* 0x000fe20008000000 */
[----:B------:R-:W-:Y:S01]  /*11d0*/  UMOV UR6, URZ ;  /* 0x0000003f00067c82 */ /* 0x000fe20008000000 */
[----:B------:R-:W-:Y:S01]  /*11e0*/  UIMAD.WIDE UR4, UR5, -0x6db6db6d, UR4 ;  /* 0x92492493050478a5 */ /* 0x000fe2000f8e0204 */
[----:B------:R-:W-:Y:S01]  /*11f0*/  CS2R R62, SRZ ;  /* 0x00000000003e7805 */ /* 0x000fe2000001ff00 */
[----:B------:R-:W-:Y:S01]  /*1200*/  UIMAD.WIDE UR6, UR7, -0x6db6db6d, UR6 ;  /* 0x92492493070678a5 */ /* 0x000fe2000f8e0206 */
[----:B------:R-:W-:Y:S01]  /*1210*/  CS2R R20, SRZ ;  /* 0x0000000000147805 */ /* 0x000fe2000001ff00 */
[----:B------:R-:W-:Y:S01]  /*1220*/  USHF.R.U32.HI UR4, URZ, 0x1f, UR5 ;  /* 0x0000001f3f047899 */ /* 0x000fe20008011605 */
[----:B------:R-:W-:Y:S01]  /*1230*/  CS2R R60, SRZ ;  /* 0x00000000003c7805 */ /* 0x000fe2000001ff00 */
[----:B------:R-:W-:Y:S01]  /*1240*/  USHF.R.U32.HI UR6, URZ, 0x1f, UR7 ;  /* 0x0000001f3f067899 */ /* 0x000fe20008011607 */
[----:B------:R-:W-:Y:S01]  /*1250*/  CS2R R28, SRZ ;  /* 0x00000000001c7805 */ /* 0x000fe2000001ff00 */
[----:B------:R-:W-:Y:S01]  /*1260*/  ULEA.HI.SX32 UR50, UR5, UR4, 0x19 ;  /* 0x0000000405327291 */ /* 0x000fe2000f8fca3f */
[----:B------:R-:W-:Y:S01]  /*1270*/  CS2R R54, SRZ ;  /* 0x0000000000367805 */ /* 0x000fe2000001ff00 */
[----:B------:R-:W-:Y:S01]  /*1280*/  ULEA.HI.SX32 UR6, UR7, UR6, 0x19 ;  /* 0x0000000607067291 */ /* 0x000fe2000f8fca3f */
[----:B------:R-:W-:Y:S01]  /*1290*/  CS2R R26, SRZ ;  /* 0x00000000001a7805 */ /* 0x000fe2000001ff00 */
[----:B------:R-:W-:Y:S01]  /*12a0*/  ULDC UR37, c[0x0][0xc48] ;  /* 0x0003120000257ab9 */ /* 0x000fe20000000800 */
[----:B------:R-:W-:Y:S01]  /*12b0*/  ULDC UR11, c[0x0][0xc54] ;  /* 0x00031500000b7ab9 */ /* 0x000fe20000000800 */
[----:B------:R-:W-:Y:S01]  /*12c0*/  UISETP.LT.AND UP0, UPT, UR50, UR6, UPT ;  /* 0x000000063200728c */ /* 0x000fe2000bf01270 */
[----:B------:R-:W-:Y:S01]  /*12d0*/  CS2R R52, SRZ ;  /* 0x0000000000347805 */ /* 0x000fe2000001ff00 */
[----:B------:R-:W-:Y:S01]  /*12e0*/  UISETP.NE.AND UP1, UPT, UR37, 0x1, UPT ;  /* 0x000000012500788c */ /* 0x000fe2000bf25270 */
[----:B------:R-:W-:Y:S01]  /*12f0*/  CS2R R32, SRZ ;  /* 0x0000000000207805 */ /* 0x000fe2000001ff00 */
[----:B------:R-:W-:Y:S01]  /*1300*/  USEL UR50, UR50, UR6, UP0 ;  /* 0x0000000632327287 */ /* 0x000fe20008000000 */
[----:B------:R-:W-:Y:S01]  /*1310*/  CS2R R46, SRZ ;  /* 0x00000000002e7805 */ /* 0x000fe2000001ff00 */
[----:B------:R-:W-:Y:S01]  /*1320*/  UIMAD UR9, UR8, UR11, UR9 ;  /* 0x0000000b080972a4 */ /* 0x000fe2000f8e0209 */
[----:B------:R-:W-:Y:S01]  /*1330*/  CS2R R30, SRZ ;  /* 0x00000000001e7805 */ /* 0x000fe2000001ff00 */
[----:B------:R-:W-:Y:S01]  /*1340*/  UISETP.GE.AND UP0, UPT, UR50, 0x1, UPT ;  /* 0x000000013200788c */ /* 0x000fe2000bf06270 */
[----:B------:R-:W-:-:S02]  /*1350*/  CS2R R44, SRZ ;  /* 0x00000000002c7805 */ /* 0x000fc4000001ff00 */
[----:B------:R-:W-:Y:S02]  /*1360*/  CS2R R36, SRZ ;  /* 0x0000000000247805 */ /* 0x000fe4000001ff00 */
[----:B------:R-:W-:Y:S01]  /*1370*/  CS2R R38, SRZ ;  /* 0x0000000000267805 */ /* 0x000fe2000001ff00 */
[----:B------:R-:W-:Y:S01]  /*1380*/  IMAD.MOV.U32 R34, RZ, RZ, RZ ;  /* 0x000000ffff227224 */ /* 0x000fe200078e00ff */
[----:B------:R-:W-:Y:S01]  /*1390*/  @UP1 ULDC UR8, c[0x0][0xc4c] ;  /* 0x0003130000081ab9 */ /* 0x000fe20000000800 */
[----:B------:R-:W-:Y:S01]  /*13a0*/  PLOP3.LUT P1, PT, PT, PT, UP0, 0x80, 0x0 ;  /* 0x000000000000781c */ /* 0x000fe20003f2f008 */
[----:B------:R-:W-:Y:S01]  /*13b0*/  UIMAD.WIDE.U32 UR4, UR9, UR8, URZ ;  /* 0x00000008090472a5 */ /* 0x000fe2000f8e003f */
[----:B------:R-:W-:Y:S01]  /*13c0*/  CS2R R88, SRZ ;  /* 0x0000000000587805 */ /* 0x000fe2000001ff00 */
[----:B------:R-:W-:Y:S01]  /*13d0*/  @UP1 ULDC UR7, c[0x0][0xc50] ;  /* 0x0003140000071ab9 */ /* 0x000fe20000000800 */
[----:B------:R-:W-:Y:S01]  /*13e0*/  UMOV UR42, UR9 ;  /* 0x00000009002a7c82 */ /* 0x000fe20008000000 */
[----:B------:R-:W-:Y:S01]  /*13f0*/  @UP1 USHF.R.U32.HI UR42, URZ, UR7, UR5 ;  /* 0x000000073f2a1299 */ /* 0x000fe20008011605 */
[----:B------:R-:W-:-:S02]  /*1400*/  CS2R R40, SRZ ;  /* 0x0000000000287805 */ /* 0x000fc4000001ff00 */
[----:B------:R-:W-:Y:S02]  /*1410*/  CS2R R90, SRZ ;  /* 0x00000000005a7805 */ /* 0x000fe4000001ff00 */
[----:B------:R-:W-:Y:S01]  /*1420*/  CS2R R48, SRZ ;  /* 0x0000000000307805 */ /* 0x000fe2000001ff00 */
[----:B------:R-:W-:Y:S01]  /*1430*/  UIADD3 UR4, -UR42, URZ, URZ ;  /* 0x0000003f2a047290 */ /* 0x000fe2000fffe13f */
[----:B------:R-:W-:Y:S01]  /*1440*/  CS2R R92, SRZ ;  /* 0x00000000005c7805 */ /* 0x000fe2000001ff00 */
[----:B------:R-:W-:Y:S01]  /*1450*/  IMAD.MOV.U32 R57, RZ, RZ, RZ ;  /* 0x000000ffff397224 */ /* 0x000fe200078e00ff */
[----:B------:R-:W-:Y:S01]  /*1460*/  CS2R R94, SRZ ;  /* 0x00000000005e7805 */ /* 0x000fe2000001ff00 */
[----:B------:R-:W-:Y:S01]  /*1470*/  UIMAD UR37, UR37, UR4, UR9 ;  /* 0x00000004252572a4 */ /* 0x000fe2000f8e0209 */
[----:B------:R-:W-:Y:S11]  /*1480*/  @!P1 BRA `(.L_x_1822) ;  /* 0x000000f400989947 */ /* 0x000ff60003800000 */
        /* <DEDUP_REMOVED lines=31> */
.L_x_1823:
        /* <DEDUP_REMOVED lines=19> */
[----:B------:R-:W-:Y:S02]  /*17b0*/  @UP1 USHF.R.S32.HI UR19, URZ, 0x1f, UR37 ;  /* 0x0000001f3f131899 */ /* 0x000fe40008011425 */
[----:B------:R-:W-:Y:S02]  /*17c0*/  @UP1 UIMAD.WIDE.U32 UR8, UR42, UR14, URZ ;  /* 0x0000000e2a0812a5 */ /* 0x000fe4000f8e003f */
[----:B------:R-:W-:Y:S02]  /*17d0*/  @UP1 UIMAD UR18, UR42, UR15, UR10 ;  /* 0x0000000f2a1212a4 */ /* 0x000fe4000f8e020a */
[----:B------:R-:W-:Y:S01]  /*17e0*/  @UP0 UIADD3 UR13, UR13, UR17, URZ ;  /* 0x000000110d0d0290 */ /* 0x000fe2000fffe03f */
[----:B------:R-:W-:Y:S01]  /*17f0*/  @UP0 ULDC.64 UR14, c[0x0][0x9b0] ;  /* 0x00026c00000e0ab9 */ /* 0x000fe20000000a00 */
[----:B------:R-:W-:Y:S01]  /*1800*/  @UP1 ULDC.64 UR10, c[0x0][0x9c0] ;  /* 0x00027000000a1ab9 */ /* 0x000fe20000000a00 */
        /* <DEDUP_REMOVED lines=31> */
.L_x_1950:
[----:B------:R-:W-:Y:S05]  /*1a00*/  @!P0 BRA `(.L_x_1825) ;  /* 0x0000000000048947 */ /* 0x000fea0003800000 */
[----:B------:R-:W-:Y:S01]  /*1a10*/  BPT.TRAP 0x1 ;  /* 0x000000040000795c */ /* 0x000fe20000300000 */
.L_x_1825:
[----:B------:R-:W-:Y:S02]  /*1a20*/  IMAD.U32 R2, RZ, RZ, UR47 ;  /* 0x0000002fff027e24 */ /* 0x000fe4000f8e00ff */
[----:B0-----:R-:W-:-:S03]  /*1a30*/  IMAD.U32 R3, RZ, RZ, UR43 ;  /* 0x0000002bff037e24 */ /* 0x001fc6000f8e00ff */
[----:B------:R-:W-:Y:S02]  /*1a40*/  LEA R2, R2, UR41, 0x3 ;  /* 0x0000002902027c11 */ /* 0x000fe4000f8e18ff */
[----:B------:R-:W-:-:S04]  /*1a50*/  SHF.L.U32 R3, R3, 0x1f, RZ ;  /* 0x0000001f03037819 */ /* 0x000fc800000006ff */
[----:B------:R0:W1:Y:S01]  /*1a60*/  SYNCS.PHASECHK.TRANS64.TRYWAIT P1, [R2+URZ+0x2e830], R3 ;  /* 0x02e83003020075a7 */ /* 0x000062000802017f */
[----:B------:R-:W-:Y:S05]  /*1a70*/  @!P0 BRA `(.L_x_1826) ;  /* 0x0000000000048947 */ /* 0x000fea0003800000 */
[----:B------:R-:W-:Y:S01]  /*1a80*/  BPT.TRAP 0x1 ;  /* 0x000000040000795c */ /* 0x000fe20000300000 */
.L_x_1826:
[----:B-1----:R-:W-:Y:S05]  /*1a90*/  @P1 BRA `(.L_x_1827) ;  /* 0x0000000000081947 */ /* 0x002fea0003800000 */
[----:B------:R-:W1:Y:S02]  /*1aa0*/  SYNCS.PHASECHK.TRANS64.TRYWAIT P1, [R2+URZ+0x2e830], R3 ;  /* 0x02e83003020075a7 */ /* 0x000e64000802017f */
[----:B-1----:R-:W-:Y:S05]  /*1ab0*/  @!P1 BRA `(.L_x_1828) ;  /* 0x0000015400489947 */ /* 0x002fea0003800000 */
.L_x_1827:
[----:B------:R-:W2:Y:S01]  /*1ac0*/  S2R R5, SR_TID.X ;  /* 0x0000000000057919 */ /* 0x000ea20000002100 */
[----:B------:R-:W-:-:S04]  /*1ad0*/  UIADD3 UR4, UR41, 0x20400, URZ ;  /* 0x0002040029047890 */ /* 0x000fc8000fffe03f */
[----:B------:R-:W-:-:S04]  /*1ae0*/  USHF.R.U32.HI UR4, URZ, 0x4, UR4 ;  /* 0x000000043f047899 */ /* 0x000fc80008011604 */
[----:B------:R-:W-:-:S06]  /*1af0*/  ULOP3.LUT UR4, UR4, 0x3fff, URZ, 0xc0, !UPT ;  /* 0x00003fff04047892 */ /* 0x000fcc000f8ec03f */
[----:B------:R-:W-:Y:S01]  /*1b00*/  IMAD.U32 R4, RZ, RZ, UR4 ;  /* 0x00000004ff047e24 */ /* 0x000fe2000f8e00ff */
        /* <DEDUP_REMOVED lines=8> */
[----:B------:R-:W-:-:S06]  /*1b90*/  UIADD3 UR7, UR12, 0x2, URZ ;  /* 0x000000020c077890 */ /* 0x000fcc000fffe03f */
[----:B01----:R-:W-:Y:S01]  /*1ba0*/  @!P1 VIADD R2, R2, 0x2e840 ;  /* 0x0002e84002029836 */ /* 0x003fe20000000000 */
[----:B------:R-:W-:Y:S02]  /*1bb0*/  UIADD3 UR11, UR12, 0x4, URZ ;  /* 0x000000040c0b7890 */ /* 0x000fe4000fffe03f */
[----:B------:R-:W-:Y:S01]  /*1bc0*/  UMOV UR16, UR12 ;  /* 0x0000000c00107c82 */ /* 0x000fe20008000000 */
[----:B------:R-:W-:Y:S01]  /*1bd0*/  UIADD3 UR14, UR12, 0x6, URZ ;  /* 0x000000060c0e7890 */ /* 0x000fe2000fffe03f */
[----:B------:R-:W-:Y:S01]  /*1be0*/  UMOV UR13, 0x40000040 ;  /* 0x40000040000d7882 */ /* 0x000fe20000000000 */
[----:B------:R-:W-:Y:S01]  /*1bf0*/  UIMAD UR20, UR47, 0x700, UR20 ;  /* 0x000007002f1478a4 */ /* 0x000fe2000f8e0214 */
[----:B------:R-:W-:Y:S01]  /*1c00*/  UMOV UR15, 0x40000040 ;  /* 0x40000040000f7882 */ /* 0x000fe20000000000 */
[----:B------:R-:W-:Y:S02]  /*1c10*/  UIADD3 UR51, UR50, -0x2, URZ ;  /* 0xfffffffe32337890 */ /* 0x000fe4000fffe03f */
        /* <DEDUP_REMOVED lines=45> */
[----:B------:R-:W-:Y:S01]  /*1ef0*/  UIADD3 UR18, UR20, 0x6, URZ ;  /* 0x0000000614127890 */ /* 0x000fe2000fffe03f */
[----:B------:R-:W-:Y:S01]  /*1f00*/  ULDC UR19, c[0x0][0x288] ;  /* 0x0000a20000137ab9 */ /* 0x000fe20000000800 */
        /* <DEDUP_REMOVED lines=65> */
[----:B------:R-:W-:Y:S01]  /*2320*/  ULDC UR18, c[0x0][0x2f0] ;  /* 0x0000bc0000127ab9 */ /* 0x000fe20000000800 */
[----:B------:R-:W-:Y:S02]  /*2330*/  WARPGROUP.DEPBAR.LE gsb0, 0x0 ;  /* 0x00008000000079c5 */ /* 0x000fe40000010000 */
[----:B------:R-:W-:-:S06]  /*2340*/  WARPGROUP.ARRIVE ;  /* 0x00000000000079c5 */ /* 0x000fcc0000000000 */
[----:B------:R-:W-:Y:S01]  /*2350*/  QGMMA.64x32x32.F32.E4M3.E4M3 R56, gdesc[UR8], R56, gsb0 ;  /* 0x00600000083879f3 */ /* 0x000fe20008000838 */
[----:B------:R-:W-:Y:S01]  /*2360*/  UMOV UR10, UR6 ;  /* 0x00000006000a7c82 */ /* 0x000fe20008000000 */
[----:B------:R-:W-:Y:S01]  /*2370*/  UMOV UR11, 0x40000040 ;  /* 0x40000040000b7882 */ /* 0x000fe20000000000 */
[----:B------:R-:W-:Y:S02]  /*2380*/  ULDC UR6, c[0x0][0x448] ;  /* 0x0001120000067ab9 */ /* 0x000fe40000000800 */
[----:B------:R-:W-:-:S06]  /*2390*/  UISETP.NE.AND UP0, UPT, UR6, 0x1, UPT ;  /* 0x000000010600788c */ /* 0x000fcc000bf05270 */
[----:B------:R-:W-:-:S05]  /*23a0*/  PLOP3.LUT P2, PT, PT, PT, UP0, 0x80, 0x0 ;  /* 0x000000000000781c */ /* 0x000fca0003f4f008 */
[----:B------:R-:W-:Y:S01]  /*23b0*/  @UP0 ULDC UR6, c[0x0][0x44c] ;  /* 0x0001130000060ab9 */ /* 0x000fe20000000800 */
        /* <DEDUP_REMOVED lines=8> */
[----:B------:R-:W-:Y:S01]  /*2440*/  ULDC UR10, c[0x0][0x988] ;  /* 0x00026200000a7ab9 */ /* 0x000fe20000000800 */
[----:B------:R-:W-:Y:S01]  /*2450*/  UMOV UR11, UR36 ;  /* 0x00000024000b7c82 */ /* 0x000fe20008000000 */
        /* <DEDUP_REMOVED lines=73> */
[----:B------:R-:W5:Y:S01]  /*28f0*/  MUFU.TANH R113, R113 ;  /* 0x0000007100717308 */ /* 0x000f620000002400 */
        /* <DEDUP_REMOVED lines=9> */
[----:B------:R-:W-:-:S06]  /*2990*/  FMUL.FTZ R94, R0, R98 ;  /* 0x00000062005e7220 */ /* 0x000fcc0000410000 */
[----:B------:R-:W5:Y:S08]  /*29a0*/  MUFU.TANH R88, R88 ;  /* 0x0000005800587308 */ /* 0x000f700000002400 */
[----:B------:R-:W5:Y:S08]  /*29b0*/  MUFU.TANH R106, R106 ;  /* 0x0000006a006a7308 */ /* 0x000f700000002400 */
[----:B------:R-:W5:Y:S08]  /*29c0*/  MUFU.TANH R107, R107 ;  /* 0x0000006b006b7308 */ /* 0x000f700000002400 */
[----:B------:R-:W5:Y:S08]  /*29d0*/  MUFU.TANH R110, R110 ;  /* 0x0000006e006e7308 */ /* 0x000f700000002400 */
[----:B------:R-:W5:Y:S01]  /*29e0*/  MUFU.TANH R111, R111 ;  /* 0x0000006f006f7308 */ /* 0x000f620000002400 */
[----:B------:R-:W-:-:S02]  /*29f0*/  WARPGROUP.DEPBAR.LE gsb0, 0x0 ;  /* 0x00008000000079c5 */ /* 0x000fc40000010000 */
[----:B------:R-:W-:Y:S01]  /*2a00*/  WARPGROUP.ARRIVE ;  /* 0x00000000000079c5 */ /* 0x000fe20000000000 */
[----:B------:R-:W-:Y:S01]  /*2a10*/  FMUL.FTZ R115, R0, R80 ;  /* 0x0000005000737220 */ /* 0x000fe20000410000 */
[----:B------:R-:W-:Y:S02]  /*2a20*/  VIADD R80, R18, UR36 ;  /* 0x0000002412507c36 */ /* 0x000fe40008000000 */
[C---:B------:R-:W-:Y:S01]  /*2a30*/  FMUL.FTZ R103, R0.reuse, R77 ;  /* 0x0000004d00677220 */ /* 0x040fe20000410000 */
[C---:B------:R-:W-:Y:S01]  /*2a40*/  FMUL.FTZ R77, R0.reuse, R83 ;  /* 0x00000053004d7220 */ /* 0x040fe20000410000 */
[C---:B------:R-:W-:Y:S01]  /*2a50*/  FMUL.FTZ R99, R0.reuse, R76 ;  /* 0x0000004c00637220 */ /* 0x040fe20000410000 */
[----:B------:R-:W-:Y:S01]  /*2a60*/  QGMMA.64x32x32.F32.E4M3.E4M3 R56, gdesc[UR12], R56, gsb0 ;  /* 0x006000000c3879f3 */ /* 0x000fe20008000838 */
[C---:B------:R-:W-:Y:S01]  /*2a70*/  FMUL.FTZ R102, R0.reuse, R73 ;  /* 0x0000004900667220 */ /* 0x040fe20000410000 */
[C---:B------:R-:W-:Y:S01]  /*2a80*/  FMUL.FTZ R76, R0.reuse, R82 ;  /* 0x00000052004c7220 */ /* 0x040fe20000410000 */
[C---:B------:R-:W-:Y:S01]  /*2a90*/  FMUL.FTZ R73, R0.reuse, R74 ;  /* 0x0000004a00497220 */ /* 0x040fe20000410000 */
[C---:B------:R-:W-:Y:S01]  /*2aa0*/  FMUL.FTZ R74, R0.reuse, R78 ;  /* 0x0000004e004a7220 */ /* 0x040fe20000410000 */
[C---:B------:R-:W-:Y:S01]  /*2ab0*/  FMUL.FTZ R78, R0.reuse, R87 ;  /* 0x00000057004e7220 */ /* 0x040fe20000410000 */
[C---:B------:R-:W-:Y:S01]  /*2ac0*/  FMUL.FTZ R117, R0.reuse, R81 ;  /* 0x0000005100757220 */ /* 0x040fe20000410000 */
        /* <DEDUP_REMOVED lines=8> */
[----:B------:R-:W-:Y:S01]  /*2b50*/  FMUL.FTZ R79, R0, R86 ;  /* 0x00000056004f7220 */ /* 0x000fe20000410000 */
[----:B------:R-:W5:Y:S08]  /*2b60*/  MUFU.TANH R100, R100 ;  /* 0x0000006400647308 */ /* 0x000f700000002400 */
[----:B------:R-:W5:Y:S08]  /*2b70*/  MUFU.TANH R101, R101 ;  /* 0x0000006500657308 */ /* 0x000f700000002400 */
[----:B------:R-:W5:Y:S08]  /*2b80*/  MUFU.TANH R98, R98 ;  /* 0x0000006200627308 */ /* 0x000f700000002400 */
[----:B------:R-:W5:Y:S08]  /*2b90*/  MUFU.TANH R102, R102 ;  /* 0x0000006600667308 */ /* 0x000f700000002400 */
[----:B------:R-:W5:Y:S08]  /*2ba0*/  MUFU.TANH R99, R99 ;  /* 0x0000006300637308 */ /* 0x000f700000002400 */
[----:B------:R-:W5:Y:S01]  /*2bb0*/  MUFU.TANH R103, R103 ;  /* 0x0000006700677308 */ /* 0x000f620000002400 */
[----:B------:R-:W-:-:S02]  /*2bc0*/  WARPGROUP.DEPBAR.LE gsb0, 0x0 ;  /* 0x00008000000079c5 */ /* 0x000fc40000010000 */
[----:B------:R-:W-:Y:S01]  /*2bd0*/  FMUL.FTZ R83, R0, R56 ;  /* 0x0000003800537220 */ /* 0x000fe20000410000 */
[----:B------:R-:W-:Y:S01]  /*2be0*/  @P2 IMAD.HI.U32 R56, R80, UR6, RZ ;  /* 0x0000000650382c27 */ /* 0x000fe2000f8e00ff */
[----:B------:R-:W-:-:S03]  /*2bf0*/  @UP0 ULDC UR6, c[0x0][0x450] ;  /* 0x0001140000060ab9 */ /* 0x000fc60000000800 */
[C---:B------:R-:W-:Y:S01]  /*2c00*/  FMUL.FTZ R87, R0.reuse, R57 ;  /* 0x0000003900577220 */ /* 0x040fe20000410000 */
[C---:B------:R-:W-:Y:S01]  /*2c10*/  FMUL.FTZ R119, R0.reuse, R60 ;  /* 0x0000003c00777220 */ /* 0x040fe20000410000 */
[----:B------:R-:W-:Y:S01]  /*2c20*/  IMAD.U32 R57, RZ, RZ, UR18 ;  /* 0x00000012ff397e24 */ /* 0x000fe2000f8e00ff */
[----:B------:R-:W-:Y:S01]  /*2c30*/  @P2 SHF.R.U32.HI R80, RZ, UR6, R56 ;  /* 0x00000006ff502c19 */ /* 0x000fe20008011638 */
[----:B------:R-:W-:Y:S01]  /*2c40*/  UIMAD UR6, UR50, -0xe0, URZ ;  /* 0xffffff20320678a4 */ /* 0x000fe2000f8e023f */
[C---:B------:R-:W-:Y:S01]  /*2c50*/  FMUL.FTZ R131, R0.reuse, R65 ;  /* 0x0000004100837220 */ /* 0x040fe20000410000 */
[C---:B------:R-:W-:Y:S01]  /*2c60*/  FMUL.FTZ R65, R0.reuse, R68 ;  /* 0x0000004400417220 */ /* 0x040fe20000410000 */
[----:B------:R-:W-:Y:S01]  /*2c70*/  WARPGROUP.ARRIVE ;  /* 0x00000000000079c5 */ /* 0x000fe20000000000 */
[----:B------:R-:W0:Y:S01]  /*2c80*/  SHFL.IDX PT, R56, R80, RZ, 0x1c1f ;  /* 0x001c1fff50387589 */ /* 0x000e2200000e0000 */
[----:B------:R-:W-:Y:S01]  /*2c90*/  UIADD3 UR7, UR6, 0xe1, URZ ;  /* 0x000000e106077890 */ /* 0x000fe2000fffe03f */
[C---:B------:R-:W-:Y:S01]  /*2ca0*/  FMUL.FTZ R127, R0.reuse, R61 ;  /* 0x0000003d007f7220 */ /* 0x040fe20000410000 */
[----:B------:R-:W-:Y:S01]  /*2cb0*/  UIMAD UR6, UR46, UR18, UR6 ;  /* 0x000000122e0672a4 */ /* 0x000fe2000f8e0206 */
[----:B------:R-:W5:Y:S01]  /*2cc0*/  MUFU.TANH R115, R115 ;  /* 0x0000007300737308 */ /* 0x000f620000002400 */
[----:B------:R-:W-:Y:S01]  /*2cd0*/  QGMMA.64x32x32.F32.E4M3.E4M3 R40, gdesc[UR12], R40, gsb0 ;  /* 0x006000000c2879f3 */ /* 0x000fe20008000828 */
[----:B------:R-:W-:Y:S01]  /*2ce0*/  UIADD3 UR14, UR20, 0x606, URZ ;  /* 0x00000606140e7890 */ /* 0x000fe2000fffe03f */
[----:B------:R-:W-:Y:S01]  /*2cf0*/  IMAD.U32 R82, RZ, RZ, UR7 ;  /* 0x00000007ff527e24 */ /* 0x000fe2000f8e00ff */
[----:B------:R-:W-:Y:S01]  /*2d00*/  UIADD3 UR6, UR6, 0xe0, URZ ;  /* 0x000000e006067890 */ /* 0x000fe2000fffe03f */
[C---:B------:R-:W-:Y:S01]  /*2d10*/  FMUL.FTZ R64, R0.reuse, R64 ;  /* 0x0000004000407220 */ /* 0x040fe20000410000 */
[----:B------:R-:W-:Y:S01]  /*2d20*/  UMOV UR15, 0x40000040 ;  /* 0x40000040000f7882 */ /* 0x000fe20000000000 */
[----:B------:R-:W-:Y:S01]  /*2d30*/  IMAD R82, R17, -0x2, R82 ;  /* 0xfffffffe11527824 */ /* 0x000fe200078e0252 */
[----:B------:R-:W5:Y:S01]  /*2d40*/  MUFU.TANH R117, R117 ;  /* 0x0000007500757308 */ /* 0x000f620000002400 */
[----:B------:R-:W-:Y:S01]  /*2d50*/  FMUL.FTZ R69, R0, R69 ;  /* 0x0000004500457220 */ /* 0x000fe20000410000 */
[----:B------:R-:W-:Y:S01]  /*2d60*/  IMAD.U32 R60, RZ, RZ, UR6 ;  /* 0x00000006ff3c7e24 */ /* 0x000fe2000f8e00ff */
[----:B------:R-:W-:Y:S01]  /*2d70*/  @UP0 ULDC UR6, c[0x0][0x44c] ;  /* 0x0001130000060ab9 */ /* 0x000fe20000000800 */
[----:B------:R-:W-:-:S02]  /*2d80*/  IMAD R82, R57, UR46, R82 ;  /* 0x0000002e39527c24 */ /* 0x000fc4000f8e0252 */
[C---:B------:R-:W-:Y:S01]  /*2d90*/  FMUL.FTZ R57, R0.reuse, R59 ;  /* 0x0000003b00397220 */ /* 0x040fe20000410000 */
[----:B------:R-:W-:Y:S02]  /*2da0*/  IMAD R81, R17, -0x2, R60 ;  /* 0xfffffffe11517824 */ /* 0x000fe400078e023c */
[----:B------:R-:W-:Y:S01]  /*2db0*/  FMUL.FTZ R60, R0, R66 ;  /* 0x00000042003c7220 */ /* 0x000fe20000410000 */
[----:B------:R-:W-:Y:S01]  /*2dc0*/  VIADD R68, R82, -UR19 ;  /* 0x8000001352447c36 */ /* 0x000fe20008000000 */
[----:B------:R-:W5:Y:S01]  /*2dd0*/  MUFU.TANH R84, R84 ;  /* 0x0000005400547308 */ /* 0x000f620000002400 */
[----:B------:R-:W-:-:S03]  /*2de0*/  UIMAD.WIDE.U32 UR6, UR36, UR6, URZ ;  /* 0x00000006240672a5 */ /* 0x000fc6000f8e003f */
[----:B0-----:R-:W-:Y:S01]  /*2df0*/  VIADDMNMX R68, R56, R68, R81, PT ;  /* 0x0000004438447246 */ /* 0x001fe20003800151 */
[C---:B------:R-:W-:Y:S01]  /*2e00*/  FMUL.FTZ R56, R0.reuse, R58 ;  /* 0x0000003a00387220 */ /* 0x040fe20000410000 */
[C---:B------:R-:W-:Y:S01]  /*2e10*/  FMUL.FTZ R58, R0.reuse, R62 ;  /* 0x0000003e003a7220 */ /* 0x040fe20000410000 */
[----:B------:R-:W-:Y:S01]  /*2e20*/  FMUL.FTZ R62, R0, R70 ;  /* 0x00000046003e7220 */ /* 0x000fe20000410000 */
[C---:B------:R-:W-:Y:S01]  /*2e30*/  ISETP.GT.AND P5, PT, R68.reuse, RZ, PT ;  /* 0x000000ff4400720c */ /* 0x040fe20003fa4270 */
[----:B------:R-:W0:Y:S01]  /*2e40*/  MUFU.TANH R85, R85 ;  /* 0x0000005500557308 */ /* 0x000e220000002400 */
[C---:B------:R-:W-:Y:S01]  /*2e50*/  ISETP.GT.AND P6, PT, R68.reuse, 0x1, PT ;  /* 0x000000014400780c */ /* 0x040fe20003fc4270 */
[----:B------:R-:W-:Y:S01]  /*2e60*/  UMOV UR6, URZ ;  /* 0x0000003f00067c82 */ /* 0x000fe20008000000 */
[----:B------:R-:W-:Y:S02]  /*2e70*/  ISETP.GT.AND P3, PT, R68, 0x8, PT ;  /* 0x000000084400780c */ /* 0x000fe40003f64270 */
[----:B------:R-:W-:-:S02]  /*2e80*/  FSEL R120, R120, -INF , P5 ;  /* 0xff80000078787808 */ /* 0x000fc40002800000 */
[----:B-1----:R-:W-:Y:S01]  /*2e90*/  FSEL R136, R136, -INF , P6 ;  /* 0xff80000088887808 */ /* 0x002fe20003000000 */
[----:B------:R-:W1:Y:S01]  /*2ea0*/  MUFU.TANH R83, R83 ;  /* 0x0000005300537308 */ /* 0x000e620000002400 */
[----:B------:R-:W-:Y:S02]  /*2eb0*/  ISETP.GT.AND P4, PT, R68, 0x9, PT ;  /* 0x000000094400780c */ /* 0x000fe40003f84270 */
[----:B--2---:R-:W-:Y:S02]  /*2ec0*/  FSEL R114, R121, -INF , P3 ;  /* 0xff80000079727808 */ /* 0x004fe40001800000 */
[----:B------:R-:W-:Y:S02]  /*2ed0*/  FMNMX.FTZ R59, R120, R136, !PT ;  /* 0x00000088783b7209 */ /* 0x000fe40007810000 */
[----:B------:R-:W-:Y:S01]  /*2ee0*/  ISETP.GT.AND P5, PT, R68, 0x10, PT ;  /* 0x000000104400780c */ /* 0x000fe20003fa4270 */
[----:B------:R-:W2:Y:S01]  /*2ef0*/  MUFU.TANH R87, R87 ;  /* 0x0000005700577308 */ /* 0x000ea20000002400 */
[----:B---3--:R-:W-:-:S02]  /*2f00*/  FSEL R124, R124, -INF , P4 ;  /* 0xff8000007c7c7808 */ /* 0x008fc40002000000 */
[----:B------:R-:W-:Y:S01]  /*2f10*/  FMNMX.FTZ R61, R114, R59, !PT ;  /* 0x0000003b723d7209 */ /* 0x000fe20007810000 */
[----:B------:R-:W-:Y:S01]  /*2f20*/  FMUL.FTZ R59, R0, R63 ;  /* 0x0000003f003b7220 */ /* 0x000fe20000410000 */
[----:B------:R-:W-:Y:S02]  /*2f30*/  ISETP.GT.AND P6, PT, R68, 0x11, PT ;  /* 0x000000114400780c */ /* 0x000fe40003fc4270 */
[----:B----4-:R-:W-:Y:S01]  /*2f40*/  FSEL R118, R137, -INF , P5 ;  /* 0xff80000089767808 */ /* 0x010fe20002800000 */
[----:B------:R-:W3:Y:S01]  /*2f50*/  MUFU.TANH R119, R119 ;  /* 0x0000007700777308 */ /* 0x000ee20000002400 */
[----:B------:R-:W-:Y:S01]  /*2f60*/  FMNMX.FTZ R63, R124, R61, !PT ;  /* 0x0000003d7c3f7209 */ /* 0x000fe20007810000 */
[----:B------:R-:W-:Y:S01]  /*2f70*/  FMUL.FTZ R61, R0, R67 ;  /* 0x00000043003d7220 */ /* 0x000fe20000410000 */
[----:B------:R-:W-:Y:S02]  /*2f80*/  ISETP.GT.AND P3, PT, R68, 0x18, PT ;  /* 0x000000184400780c */ /* 0x000fe40003f64270 */
[----:B-----5:R-:W-:-:S02]  /*2f90*/  FSEL R130, R129, -INF , P6 ;  /* 0xff80000081827808 */ /* 0x020fc40003000000 */
[----:B------:R-:W-:Y:S01]  /*2fa0*/  FMNMX.FTZ R67, R118, R63, !PT ;  /* 0x0000003f76437209 */ /* 0x000fe20007810000 */
[----:B------:R-:W4:Y:S01]  /*2fb0*/  MUFU.TANH R127, R127 ;  /* 0x0000007f007f7308 */ /* 0x000f220000002400 */
[----:B------:R-:W-:Y:S01]  /*2fc0*/  ISETP.GT.AND P4, PT, R68, 0x19, PT ;  /* 0x000000194400780c */ /* 0x000fe20003f84270 */
[----:B------:R-:W-:Y:S01]  /*2fd0*/  FMUL.FTZ R63, R0, R71 ;  /* 0x00000047003f7220 */ /* 0x000fe20000410000 */
[----:B------:R-:W-:Y:S01]  /*2fe0*/  FSEL R70, R125, -INF , P3 ;  /* 0xff8000007d467808 */ /* 0x000fe20001800000 */
[----:B------:R-:W-:Y:S02]  /*2ff0*/  WARPGROUP.DEPBAR.LE gsb0, 0x0 ;  /* 0x00008000000079c5 */ /* 0x000fe40000010000 */
[----:B------:R-:W-:Y:S01]  /*3000*/  FMNMX.FTZ R67, R130, R67, !PT ;  /* 0x0000004382437209 */ /* 0x000fe20007810000 */
[----:B------:R-:W-:Y:S01]  /*3010*/  WARPGROUP.ARRIVE ;  /* 0x00000000000079c5 */ /* 0x000fe20000000000 */
[----:B------:R-:W-:Y:S01]  /*3020*/  ISETP.GT.AND P3, PT, R68, 0x20, PT ;  /* 0x000000204400780c */ /* 0x000fe20003f64270 */
[----:B------:R-:W5:Y:S01]  /*3030*/  MUFU.TANH R64, R64 ;  /* 0x0000004000407308 */ /* 0x000f620000002400 */
[----:B------:R-:W-:Y:S01]  /*3040*/  FSEL R146, R128, -INF , P4 ;  /* 0xff80000080927808 */ /* 0x000fe20002000000 */
[----:B------:R-:W-:Y:S01]  /*3050*/  FMUL.FTZ R41, R0, R41 ;  /* 0x0000002900297220 */ /* 0x000fe20000410000 */
[----:B------:R-:W-:Y:S01]  /*3060*/  FMNMX.FTZ R67, R70, R67, !PT ;  /* 0x0000004346437209 */ /* 0x000fe20007810000 */
[----:B------:R-:W-:Y:S01]  /*3070*/  QGMMA.64x32x32.F32.E4M3.E4M3 R24, gdesc[UR12], R24, gsb0 ;  /* 0x006000000c1879f3 */ /* 0x000fe20008000818 */
[----:B------:R-:W-:Y:S01]  /*3080*/  ISETP.GT.AND P4, PT, R68, 0x21, PT ;  /* 0x000000214400780c */ /* 0x000fe20003f84270 */
[----:B------:R-:W-:Y:S01]  /*3090*/  FMUL.FTZ R44, R0, R44 ;  /* 0x0000002c002c7220 */ /* 0x000fe20000410000 */
[----:B------:R-:W-:Y:S01]  /*30a0*/  FSEL R144, R122, -INF , P3 ;  /* 0xff8000007a907808 */ /* 0x000fe20001800000 */
[----:B------:R-:W-:Y:S01]  /*30b0*/  FMUL.FTZ R40, R0, R40 ;  /* 0x0000002800287220 */ /* 0x000fe20000410000 */
[----:B------:R-:W-:Y:S01]  /*30c0*/  FMNMX.FTZ R67, R146, R67, !PT ;  /* 0x0000004392437209 */ /* 0x000fe20007810000 */
[----:B------:R-:W5:Y:S01]  /*30d0*/  MUFU.TANH R131, R131 ;  /* 0x0000008300837308 */ /* 0x000f620000002400 */
[----:B------:R-:W-:Y:S01]  /*30e0*/  ISETP.GT.AND P3, PT, R68, 0x28, PT ;  /* 0x000000284400780c */ /* 0x000fe20003f64270 */
[C---:B------:R-:W-:Y:S01]  /*30f0*/  FMUL.FTZ R45, R0.reuse, R45 ;  /* 0x0000002d002d7220 */ /* 0x040fe20000410000 */
[----:B------:R-:W-:Y:S01]  /*3100*/  FSEL R152, R123, -INF , P4 ;  /* 0xff8000007b987808 */ /* 0x000fe20002000000 */
[----:B------:R-:W-:Y:S01]  /*3110*/  FMUL.FTZ R49, R0, R49 ;  /* 0x0000003100317220 */ /* 0x000fe20000410000 */
[----:B------:R-:W-:Y:S01]  /*3120*/  FMNMX.FTZ R67, R144, R67, !PT ;  /* 0x0000004390437209 */ /* 0x000fe20007810000 */
[----:B------:R-:W-:Y:S01]  /*3130*/  FMUL.FTZ R53, R0, R53 ;  /* 0x0000003500357220 */ /* 0x000fe20000410000 */
[----:B------:R-:W-:Y:S01]  /*3140*/  ISETP.GT.AND P4, PT, R68, 0x29, PT ;  /* 0x000000294400780c */ /* 0x000fe20003f84270 */
[----:B------:R-:W-:Y:S01]  /*3150*/  MUFU.TANH R71, R41 ;  /* 0x0000002900477308 */ /* 0x000fe20000002400 */
[----:B------:R-:W-:Y:S01]  /*3160*/  FSEL R150, R126, -INF , P3 ;  /* 0xff8000007e967808 */ /* 0x000fe20001800000 */
[----:B------:R-:W-:Y:S01]  /*3170*/  FMUL.FTZ R48, R0, R48 ;  /* 0x0000003000307220 */ /* 0x000fe20000410000 */
[----:B------:R-:W-:Y:S01]  /*3180*/  FMNMX.FTZ R67, R152, R67, !PT ;  /* 0x0000004398437209 */ /* 0x000fe20007810000 */
[----:B------:R-:W-:Y:S01]  /*3190*/  FMUL.FTZ R52, R0, R52 ;  /* 0x0000003400347220 */ /* 0x000fe20000410000 */
[----:B------:R-:W-:Y:S01]  /*31a0*/  ISETP.GT.AND P3, PT, R68, 0x30, PT ;  /* 0x000000304400780c */ /* 0x000fe20003f64270 */
[----:B------:R-:W-:Y:S01]  /*31b0*/  FMUL.FTZ R43, R0, R43 ;  /* 0x0000002b002b7220 */ /* 0x000fe20000410000 */
[----:B------:R-:W-:Y:S01]  /*31c0*/  FSEL R154, R108, -INF , P4 ;  /* 0xff8000006c9a7808 */ /* 0x000fe20002000000 */
[----:B------:R0:W-:Y:S01]  /*31d0*/  MUFU.TANH R66, R40 ;  /* 0x0000002800427308 */ /* 0x0001e20000002400 */
[----:B------:R-:W-:Y:S01]  /*31e0*/  FMNMX.FTZ R67, R150, R67, !PT ;  /* 0x0000004396437209 */ /* 0x000fe20007810000 */
[----:B------:R-:W-:Y:S01]  /*31f0*/  @UP0 ULDC UR15, c[0x0][0x450] ;  /* 0x00011400000f0ab9 */ /* 0x000fe20000000800 */
[----:B------:R-:W-:Y:S01]  /*3200*/  ISETP.GT.AND P4, PT, R68, 0x31, PT ;  /* 0x000000314400780c */ /* 0x000fe20003f84270 */
[----:B------:R-:W-:Y:S01]  /*3210*/  UIMAD UR14, UR46, UR18, -UR19 ;  /* 0x000000122e0e72a4 */ /* 0x000fe2000f8e0a13 */
[----:B------:R-:W-:Y:S01]  /*3220*/  FSEL R158, R109, -INF , P3 ;  /* 0xff8000006d9e7808 */ /* 0x000fe20001800000 */
[----:B------:R-:W-:Y:S01]  /*3230*/  @UP0 USHF.R.U32.HI UR11, URZ, UR15, UR7 ;  /* 0x0000000f3f0b0299 */ /* 0x000fe20008011607 */
[----:B------:R-:W-:Y:S01]  /*3240*/  FMNMX.FTZ R67, R154, R67, !PT ;  /* 0x000000439a437209 */ /* 0x000fe20007810000 */
[----:B------:R-:W5:Y:S01]  /*3250*/  MUFU.TANH R65, R65 ;  /* 0x0000004100417308 */ /* 0x000f620000002400 */
[----:B------:R-:W-:Y:S01]  /*3260*/  ISETP.GT.AND P3, PT, R68, 0x38, PT ;  /* 0x000000384400780c */ /* 0x000fe20003f64270 */
[----:B0-----:R-:W-:Y:S01]  /*3270*/  FMUL.FTZ R40, R0, R42 ;  /* 0x0000002a00287220 */ /* 0x001fe20000410000 */
[----:B------:R-:W-:Y:S01]  /*3280*/  FSEL R156, R112, -INF , P4 ;  /* 0xff800000709c7808 */ /* 0x000fe20002000000 */
[----:B------:R-:W-:Y:S01]  /*3290*/  UIADD3 UR7, UR14, UR11, URZ ;  /* 0x0000000b0e077290 */ /* 0x000fe2000fffe03f */
[----:B------:R-:W-:-:S02]  /*32a0*/  FMNMX.FTZ R67, R158, R67, !PT ;  /* 0x000000439e437209 */ /* 0x000fc40007810000 */
[----:B------:R-:W-:Y:S01]  /*32b0*/  ISETP.GT.AND P6, PT, R68, 0x39, PT ;  /* 0x000000394400780c */ /* 0x000fe20003fc4270 */
[----:B------:R-:W0:Y:S01]  /*32c0*/  MUFU.TANH R69, R69 ;  /* 0x0000004500457308 */ /* 0x000e220000002400 */
[----:B------:R-:W-:Y:S01]  /*32d0*/  FSEL R148, R113, -INF , P3 ;  /* 0xff80000071947808 */ /* 0x000fe20001800000 */
[----:B------:R-:W-:Y:S01]  /*32e0*/  UIMAD.WIDE UR6, UR7, -0x6db6db6d, UR6 ;  /* 0x92492493070678a5 */ /* 0x000fe2000f8e0206 */
[----:B------:R-:W-:Y:S02]  /*32f0*/  FMNMX.FTZ R67, R156, R67, !PT ;  /* 0x000000439c437209 */ /* 0x000fe40007810000 */
[----:B------:R-:W-:Y:S01]  /*3300*/  ISETP.GT.AND P4, PT, R68, 0x40, PT ;  /* 0x000000404400780c */ /* 0x000fe20003f84270 */
[----:B------:R-:W-:Y:S01]  /*3310*/  USHF.R.U32.HI UR6, URZ, 0x1f, UR7 ;  /* 0x0000001f3f067899 */ /* 0x000fe20008011607 */
[----:B------:R-:W-:Y:S01]  /*3320*/  FSEL R142, R116, -INF , P6 ;  /* 0xff800000748e7808 */ /* 0x000fe20003000000 */
[----:B------:R-:W-:Y:S01]  /*3330*/  MUFU.TANH R3, R3 ;  /* 0x0000000300037308 */ /* 0x000fe20000002400 */
[----:B------:R-:W-:Y:S01]  /*3340*/  FMNMX.FTZ R67, R148, R67, !PT ;  /* 0x0000004394437209 */ /* 0x000fe20007810000 */
[----:B------:R-:W-:Y:S01]  /*3350*/  ULEA.HI.SX32 UR6, UR7, UR6, 0x19 ;  /* 0x0000000607067291 */ /* 0x000fe2000f8fca3f */
[----:B------:R-:W-:-:S02]  /*3360*/  ISETP.GT.AND P5, PT, R68, 0x41, PT ;  /* 0x000000414400780c */ /* 0x000fc40003fa4270 */
[----:B------:R-:W-:Y:S01]  /*3370*/  FSEL R140, R88, -INF , P4 ;  /* 0xff800000588c7808 */ /* 0x000fe20002000000 */
[----:B------:R-:W-:Y:S01]  /*3380*/  UISETP.LT.AND UP1, UPT, URZ, UR6, UPT ;  /* 0x000000063f00728c */ /* 0x000fe2000bf21270 */
[----:B------:R-:W-:Y:S01]  /*3390*/  FMNMX.FTZ R67, R142, R67, !PT ;  /* 0x000000438e437209 */ /* 0x000fe20007810000 */
[----:B------:R-:W0:Y:S01]  /*33a0*/  MUFU.TANH R88, R44 ;  /* 0x0000002c00587308 */ /* 0x000e220000002400 */
[----:B------:R-:W-:Y:S01]  /*33b0*/  ISETP.GT.AND P3, PT, R68, 0x48, PT ;  /* 0x000000484400780c */ /* 0x000fe20003f64270 */
[----:B------:R-:W-:Y:S01]  /*33c0*/  USEL UR50, URZ, UR6, !UP1 ;  /* 0x000000063f327287 */ /* 0x000fe2000c800000 */
[----:B------:R-:W-:Y:S02]  /*33d0*/  FSEL R138, R106, -INF , P5 ;  /* 0xff8000006a8a7808 */ /* 0x000fe40002800000 */
[----:B------:R-:W-:Y:S01]  /*33e0*/  FMNMX.FTZ R67, R140, R67, !PT ;  /* 0x000000438c437209 */ /* 0x000fe20007810000 */
[----:B------:R-:W-:Y:S02]  /*33f0*/  WARPGROUP.DEPBAR.LE gsb0, 0x0 ;  /* 0x00008000000079c5 */ /* 0x000fe40000010000 */
[----:B------:R-:W-:Y:S01]  /*3400*/  ISETP.GT.AND P4, PT, R68, 0x49, PT ;  /* 0x000000494400780c */ /* 0x000fe20003f84270 */
[----:B------:R-:W-:Y:S01]  /*3410*/  MUFU.TANH R5, R5 ;  /* 0x0000000500057308 */ /* 0x000fe20000002400 */
[----:B------:R-:W-:Y:S01]  /*3420*/  FSEL R134, R107, -INF , P3 ;  /* 0xff8000006b867808 */ /* 0x000fe20001800000 */
[----:B------:R-:W-:Y:S01]  /*3430*/  FMUL.FTZ R113, R0, R35 ;  /* 0x0000002300717220 */ /* 0x000fe20000410000 */
[----:B------:R-:W-:Y:S01]  /*3440*/  FMNMX.FTZ R67, R138, R67, !PT ;  /* 0x000000438a437209 */ /* 0x000fe20007810000 */
[----:B------:R-:W-:Y:S01]  /*3450*/  UISETP.GE.AND UP1, UPT, UR51, UR50, UPT ;  /* 0x000000323300728c */ /* 0x000fe2000bf26270 */
[----:B------:R-:W-:-:S02]  /*3460*/  ISETP.GT.AND P5, PT, R68, 0x50, PT ;  /* 0x000000504400780c */ /* 0x000fc40003fa4270 */
[----:B------:R-:W-:Y:S01]  /*3470*/  FSEL R132, R110, -INF , P4 ;  /* 0xff8000006e847808 */ /* 0x000fe20002000000 */
[----:B------:R-:W-:Y:S01]  /*3480*/  MUFU.TANH R107, R53 ;  /* 0x00000035006b7308 */ /* 0x000fe20000002400 */
[----:B------:R-:W-:Y:S02]  /*3490*/  FMNMX.FTZ R67, R134, R67, !PT ;  /* 0x0000004386437209 */ /* 0x000fe40007810000 */
[----:B------:R-:W-:Y:S02]  /*34a0*/  ISETP.GT.AND P3, PT, R68, 0x51, PT ;  /* 0x000000514400780c */ /* 0x000fe40003f64270 */
[----:B------:R-:W-:Y:S01]  /*34b0*/  FSEL R128, R111, -INF , P5 ;  /* 0xff8000006f807808 */ /* 0x000fe20002800000 */
[----:B------:R-:W-:Y:S01]  /*34c0*/  FMUL.FTZ R111, R0, R31 ;  /* 0x0000001f006f7220 */ /* 0x000fe20000410000 */
[----:B------:R-:W-:Y:S01]  /*34d0*/  FMNMX.FTZ R67, R132, R67, !PT ;  /* 0x0000004384437209 */ /* 0x000fe20007810000 */
[----:B------:R-:W-:Y:S01]  /*34e0*/  MUFU.TANH R6, R6 ;  /* 0x0000000600067308 */ /* 0x000fe20000002400 */
[----:B------:R-:W-:-:S02]  /*34f0*/  ISETP.GT.AND P4, PT, R68, 0x58, PT ;  /* 0x000000584400780c */ /* 0x000fc40003f84270 */
[----:B------:R-:W-:Y:S02]  /*3500*/  FSEL R126, R97, -INF , P3 ;  /* 0xff800000617e7808 */ /* 0x000fe40001800000 */
[----:B------:R-:W-:Y:S02]  /*3510*/  FMNMX.FTZ R67, R128, R67, !PT ;  /* 0x0000004380437209 */ /* 0x000fe40007810000 */
[----:B------:R-:W-:Y:S01]  /*3520*/  ISETP.GT.AND P3, PT, R68, 0x59, PT ;  /* 0x000000594400780c */ /* 0x000fe20003f64270 */
[----:B------:R-:W0:Y:S01]  /*3530*/  MUFU.TANH R97, R45 ;  /* 0x0000002d00617308 */ /* 0x000e220000002400 */
[----:B------:R-:W-:Y:S02]  /*3540*/  FSEL R122, R100, -INF , P4 ;  /* 0xff800000647a7808 */ /* 0x000fe40002000000 */
[----:B------:R-:W-:Y:S02]  /*3550*/  FMNMX.FTZ R67, R126, R67, !PT ;  /* 0x000000437e437209 */ /* 0x000fe40007810000 */
[----:B------:R-:W-:-:S02]  /*3560*/  ISETP.GT.AND P4, PT, R68, 0x60, PT ;  /* 0x000000604400780c */ /* 0x000fc40003f84270 */
[----:B------:R-:W-:Y:S01]  /*3570*/  FSEL R116, R101, -INF , P3 ;  /* 0xff80000065747808 */ /* 0x000fe20001800000 */
[----:B------:R-:W-:Y:S01]  /*3580*/  MUFU.TANH R7, R7 ;  /* 0x0000000700077308 */ /* 0x000fe20000002400 */
[----:B------:R-:W-:Y:S02]  /*3590*/  FMNMX.FTZ R67, R122, R67, !PT ;  /* 0x000000437a437209 */ /* 0x000fe40007810000 */
[----:B------:R-:W-:Y:S02]  /*35a0*/  ISETP.GT.AND P3, PT, R68, 0x61, PT ;  /* 0x000000614400780c */ /* 0x000fe40003f64270 */
[----:B------:R-:W-:Y:S02]  /*35b0*/  FSEL R112, R98, -INF , P4 ;  /* 0xff80000062707808 */ /* 0x000fe40002000000 */
[----:B------:R-:W-:Y:S01]  /*35c0*/  FMNMX.FTZ R67, R116, R67, !PT ;  /* 0x0000004374437209 */ /* 0x000fe20007810000 */
[----:B------:R-:W0:Y:S01]  /*35d0*/  MUFU.TANH R101, R48 ;  /* 0x0000003000657308 */ /* 0x000e220000002400 */
[----:B------:R-:W-:-:S02]  /*35e0*/  ISETP.GT.AND P4, PT, R68, 0x68, PT ;  /* 0x000000684400780c */ /* 0x000fc40003f84270 */
[----:B------:R-:W-:Y:S02]  /*35f0*/  FSEL R110, R102, -INF , P3 ;  /* 0xff800000666e7808 */ /* 0x000fe40001800000 */
[----:B------:R-:W-:Y:S02]  /*3600*/  FMNMX.FTZ R67, R112, R67, !PT ;  /* 0x0000004370437209 */ /* 0x000fe40007810000 */
[----:B------:R-:W-:Y:S01]  /*3610*/  ISETP.GT.AND P3, PT, R68, 0x69, PT ;  /* 0x000000694400780c */ /* 0x000fe20003f64270 */
[----:B------:R-:W-:Y:S01]  /*3620*/  MUFU.TANH R8, R8 ;  /* 0x0000000800087308 */ /* 0x000fe20000002400 */
[----:B------:R-:W-:Y:S02]  /*3630*/  FSEL R108, R99, -INF , P4 ;  /* 0xff800000636c7808 */ /* 0x000fe40002000000 */
[----:B------:R-:W-:Y:S02]  /*3640*/  FMNMX.FTZ R67, R110, R67, !PT ;  /* 0x000000436e437209 */ /* 0x000fe40007810000 */
[----:B------:R-:W-:-:S02]  /*3650*/  ISETP.GT.AND P4, PT, R68, 0x70, PT ;  /* 0x000000704400780c */ /* 0x000fc40003f84270 */
[----:B------:R-:W-:Y:S01]  /*3660*/  FSEL R106, R103, -INF , P3 ;  /* 0xff800000676a7808 */ /* 0x000fe20001800000 */
[----:B------:R1:W0:Y:S01]  /*3670*/  MUFU.TANH R99, R49 ;  /* 0x0000003100637308 */ /* 0x0002220000002400 */
[----:B------:R-:W-:Y:S02]  /*3680*/  FMNMX.FTZ R67, R108, R67, !PT ;  /* 0x000000436c437209 */ /* 0x000fe40007810000 */
[----:B------:R-:W-:Y:S02]  /*3690*/  ISETP.GT.AND P3, PT, R68, 0x71, PT ;  /* 0x000000714400780c */ /* 0x000fe40003f64270 */
[----:B------:R-:W-:Y:S01]  /*36a0*/  FSEL R102, R115, -INF , P4 ;  /* 0xff80000073667808 */ /* 0x000fe20002000000 */
[----:B------:R-:W-:Y:S01]  /*36b0*/  FMUL.FTZ R115, R0, R34 ;  /* 0x0000002200737220 */ /* 0x000fe20000410000 */
[----:B------:R-:W-:Y:S01]  /*36c0*/  FMNMX.FTZ R67, R106, R67, !PT ;  /* 0x000000436a437209 */ /* 0x000fe20007810000 */
[----:B------:R2:W0:Y:S01]  /*36d0*/  MUFU.TANH R103, R52 ;  /* 0x0000003400677308 */ /* 0x0004220000002400 */
[----:B------:R-:W-:Y:S01]  /*36e0*/  ISETP.GT.AND P4, PT, R68, 0x78, PT ;  /* 0x000000784400780c */ /* 0x000fe20003f84270 */
[C---:B-1----:R-:W-:Y:S01]  /*36f0*/  FMUL.FTZ R49, R0.reuse, R24 ;  /* 0x0000001800317220 */ /* 0x042fe20000410000 */
[----:B------:R-:W-:Y:S01]  /*3700*/  FSEL R100, R117, -INF , P3 ;  /* 0xff80000075647808 */ /* 0x000fe20001800000 */
[----:B------:R-:W-:Y:S01]  /*3710*/  FMUL.FTZ R117, R0, R39 ;  /* 0x0000002700757220 */ /* 0x000fe20000410000 */
[----:B------:R-:W-:-:S02]  /*3720*/  FMNMX.FTZ R67, R102, R67, !PT ;  /* 0x0000004366437209 */ /* 0x000fc40007810000 */
[----:B------:R-:W-:Y:S01]  /*3730*/  ISETP.GT.AND P3, PT, R68, 0x79, PT ;  /* 0x000000794400780c */ /* 0x000fe20003f64270 */
[----:B------:R-:W-:Y:S01]  /*3740*/  MUFU.TANH R9, R9 ;  /* 0x0000000900097308 */ /* 0x000fe20000002400 */
[----:B------:R-:W-:Y:S01]  /*3750*/  FSEL R98, R84, -INF , P4 ;  /* 0xff80000054627808 */ /* 0x000fe20002000000 */
[----:B--2---:R-:W-:Y:S01]  /*3760*/  FMUL.FTZ R52, R0, R25 ;  /* 0x0000001900347220 */ /* 0x004fe20000410000 */
[----:B------:R-:W-:Y:S02]  /*3770*/  FMNMX.FTZ R67, R100, R67, !PT ;  /* 0x0000004364437209 */ /* 0x000fe40007810000 */
[----:B------:R-:W-:Y:S02]  /*3780*/  ISETP.GT.AND P4, PT, R68, 0x80, PT ;  /* 0x000000804400780c */ /* 0x000fe40003f84270 */
[----:B------:R-:W-:Y:S01]  /*3790*/  FSEL R86, R85, -INF , P3 ;  /* 0xff80000055567808 */ /* 0x000fe20001800000 */
[----:B------:R-:W-:Y:S01]  /*37a0*/  MUFU.TANH R10, R10 ;  /* 0x0000000a000a7308 */ /* 0x000fe20000002400 */
[----:B------:R-:W-:-:S02]  /*37b0*/  FMNMX.FTZ R67, R98, R67, !PT ;  /* 0x0000004362437209 */ /* 0x000fc40007810000 */
[----:B------:R-:W-:Y:S02]  /*37c0*/  ISETP.GT.AND P3, PT, R68, 0x81, PT ;  /* 0x000000814400780c */ /* 0x000fe40003f64270 */
[----:B------:R-:W-:Y:S02]  /*37d0*/  FSEL R84, R83, -INF , P4 ;  /* 0xff80000053547808 */ /* 0x000fe40002000000 */
[----:B------:R-:W-:Y:S01]  /*37e0*/  FMNMX.FTZ R67, R86, R67, !PT ;  /* 0x0000004356437209 */ /* 0x000fe20007810000 */
[----:B------:R1:W2:Y:S01]  /*37f0*/  MUFU.TANH R83, R49 ;  /* 0x0000003100537308 */ /* 0x0002a20000002400 */
[----:B------:R-:W-:Y:S02]  /*3800*/  ISETP.GT.AND P4, PT, R68, 0x88, PT ;  /* 0x000000884400780c */ /* 0x000fe40003f84270 */
[----:B------:R-:W-:Y:S02]  /*3810*/  FSEL R41, R87, -INF , P3 ;  /* 0xff80000057297808 */ /* 0x000fe40001800000 */
[----:B------:R-:W-:-:S02]  /*3820*/  FMNMX.FTZ R44, R84, R67, !PT ;  /* 0x00000043542c7209 */ /* 0x000fc40007810000 */
[----:B------:R-:W-:Y:S01]  /*3830*/  ISETP.GT.AND P3, PT, R68, 0x89, PT ;  /* 0x000000894400780c */ /* 0x000fe20003f64270 */
[----:B------:R2:W2:Y:S01]  /*3840*/  MUFU.TANH R85, R52 ;  /* 0x0000003400557308 */ /* 0x0004a20000002400 */
[----:B---3--:R-:W-:Y:S01]  /*3850*/  FSEL R42, R119, -INF , P4 ;  /* 0xff800000772a7808 */ /* 0x008fe20002000000 */
[----:B------:R-:W-:Y:S01]  /*3860*/  FMUL.FTZ R119, R0, R38 ;  /* 0x0000002600777220 */ /* 0x000fe20000410000 */
[----:B------:R-:W-:Y:S02]  /*3870*/  FMNMX.FTZ R45, R41, R44, !PT ;  /* 0x0000002c292d7209 */ /* 0x000fe40007810000 */
[----:B------:R-:W-:Y:S02]  /*3880*/  ISETP.GT.AND P4, PT, R68, 0x90, PT ;  /* 0x000000904400780c */ /* 0x000fe40003f84270 */
[----:B----4-:R-:W-:Y:S01]  /*3890*/  FSEL R44, R127, -INF , P3 ;  /* 0xff8000007f2c7808 */ /* 0x010fe20001800000 */
[----:B------:R-:W-:Y:S01]  /*38a0*/  MUFU.TANH R11, R11 ;  /* 0x0000000b000b7308 */ /* 0x000fe20000002400 */
[----:B------:R-:W-:-:S02]  /*38b0*/  FMNMX.FTZ R45, R42, R45, !PT ;  /* 0x0000002d2a2d7209 */ /* 0x000fc40007810000 */
[----:B------:R-:W-:Y:S02]  /*38c0*/  ISETP.GT.AND P3, PT, R68, 0x91, PT ;  /* 0x000000914400780c */ /* 0x000fe40003f64270 */
[----:B-----5:R-:W-:Y:S02]  /*38d0*/  FSEL R24, R64, -INF , P4 ;  /* 0xff80000040187808 */ /* 0x020fe40002000000 */
[----:B------:R-:W-:Y:S01]  /*38e0*/  FMNMX.FTZ R53, R44, R45, !PT ;  /* 0x0000002d2c357209 */ /* 0x000fe20007810000 */
[----:B------:R-:W-:Y:S01]  /*38f0*/  MUFU.TANH R12, R12 ;  /* 0x0000000c000c7308 */ /* 0x000fe20000002400 */
[----:B------:R-:W-:Y:S02]  /*3900*/  ISETP.GT.AND P4, PT, R68, 0x98, PT ;  /* 0x000000984400780c */ /* 0x000fe40003f84270 */
[----:B------:R-:W-:Y:S02]  /*3910*/  FSEL R45, R131, -INF , P3 ;  /* 0xff800000832d7808 */ /* 0x000fe40001800000 */
[----:B------:R-:W-:Y:S01]  /*3920*/  FMNMX.FTZ R48, R24, R53, !PT ;  /* 0x0000003518307209 */ /* 0x000fe20007810000 */
[----:B------:R-:W-:Y:S01]  /*3930*/  FMUL.FTZ R53, R0, R28 ;  /* 0x0000001c00357220 */ /* 0x000fe20000410000 */
[----:B------:R-:W-:Y:S01]  /*3940*/  ISETP.GT.AND P3, PT, R68, 0x99, PT ;  /* 0x000000994400780c */ /* 0x000fe20003f64270 */
[----:B------:R-:W-:Y:S01]  /*3950*/  MUFU.TANH R13, R13 ;  /* 0x0000000d000d7308 */ /* 0x000fe20000002400 */
[----:B------:R-:W-:-:S02]  /*3960*/  FSEL R25, R65, -INF , P4 ;  /* 0xff80000041197808 */ /* 0x000fc40002000000 */
[----:B------:R-:W-:Y:S02]  /*3970*/  FMNMX.FTZ R64, R45, R48, !PT ;  /* 0x000000302d407209 */ /* 0x000fe40007810000 */
[----:B------:R-:W-:Y:S02]  /*3980*/  ISETP.GT.AND P4, PT, R68, 0xa0, PT ;  /* 0x000000a04400780c */ /* 0x000fe40003f84270 */
[----:B0-----:R-:W-:Y:S01]  /*3990*/  FSEL R48, R69, -INF , P3 ;  /* 0xff80000045307808 */ /* 0x001fe20001800000 */
[----:B------:R0:W3:Y:S01]  /*39a0*/  MUFU.TANH R87, R53 ;  /* 0x0000003500577308 */ /* 0x0000e20000002400 */
[----:B------:R-:W-:Y:S01]  /*39b0*/  FMNMX.FTZ R65, R25, R64, !PT ;  /* 0x0000004019417209 */ /* 0x000fe20007810000 */
[----:B------:R-:W-:Y:S01]  /*39c0*/  FMUL.FTZ R64, R0, R29 ;  /* 0x0000001d00407220 */ /* 0x000fe20000410000 */
[----:B------:R-:W-:Y:S01]  /*39d0*/  ISETP.GT.AND P3, PT, R68, 0xa1, PT ;  /* 0x000000a14400780c */ /* 0x000fe20003f64270 */
[----:B------:R-:W-:Y:S01]  /*39e0*/  FMUL.FTZ R69, R0, R36 ;  /* 0x0000002400457220 */ /* 0x000fe20000410000 */
[----:B------:R-:W-:-:S02]  /*39f0*/  FSEL R28, R66, -INF , P4 ;  /* 0xff800000421c7808 */ /* 0x000fc40002000000 */
[----:B------:R-:W-:Y:S01]  /*3a00*/  FMNMX.FTZ R65, R48, R65, !PT ;  /* 0x0000004130417209 */ /* 0x000fe20007810000 */
[----:B------:R4:W5:Y:S01]  /*3a10*/  MUFU.TANH R109, R64 ;  /* 0x00000040006d7308 */ /* 0x0009620000002400 */
[----:B------:R-:W-:Y:S02]  /*3a20*/  ISETP.GT.AND P4, PT, R68, 0xa8, PT ;  /* 0x000000a84400780c */ /* 0x000fe40003f84270 */
[----:B-1----:R-:W-:Y:S01]  /*3a30*/  FSEL R49, R71, -INF , P3 ;  /* 0xff80000047317808 */ /* 0x002fe20001800000 */
[----:B------:R-:W-:Y:S01]  /*3a40*/  FMUL.FTZ R71, R0, R37 ;  /* 0x0000002500477220 */ /* 0x000fe20000410000 */
[----:B------:R-:W-:Y:S01]  /*3a50*/  FMNMX.FTZ R66, R28, R65, !PT ;  /* 0x000000411c427209 */ /* 0x000fe20007810000 */
[----:B------:R-:W-:Y:S01]  /*3a60*/  FMUL.FTZ R65, R0, R32 ;  /* 0x0000002000417220 */ /* 0x000fe20000410000 */
[----:B------:R-:W-:Y:S01]  /*3a70*/  ISETP.GT.AND P3, PT, R68, 0xa9, PT ;  /* 0x000000a94400780c */ /* 0x000fe20003f64270 */
[----:B------:R-:W-:Y:S01]  /*3a80*/  MUFU.TANH R14, R14 ;  /* 0x0000000e000e7308 */ /* 0x000fe20000002400 */
[----:B------:R-:W-:-:S02]  /*3a90*/  FSEL R29, R88, -INF , P4 ;  /* 0xff800000581d7808 */ /* 0x000fc40002000000 */
[----:B------:R-:W-:Y:S02]  /*3aa0*/  FMNMX.FTZ R66, R49, R66, !PT ;  /* 0x0000004231427209 */ /* 0x000fe40007810000 */
[C---:B------:R-:W-:Y:S02]  /*3ab0*/  ISETP.GT.AND P4, PT, R68.reuse, 0xb0, PT ;  /* 0x000000b04400780c */ /* 0x040fe40003f84270 */
[----:B--2---:R-:W-:Y:S01]  /*3ac0*/  FSEL R52, R97, -INF , P3 ;  /* 0xff80000061347808 */ /* 0x004fe20001800000 */
[----:B------:R-:W-:Y:S01]  /*3ad0*/  MUFU.TANH R71, R71 ;  /* 0x0000004700477308 */ /* 0x000fe20000002400 */
[----:B------:R-:W-:Y:S02]  /*3ae0*/  FMNMX.FTZ R67, R29, R66, !PT ;  /* 0x000000421d437209 */ /* 0x000fe40007810000 */
[----:B------:R-:W-:Y:S02]  /*3af0*/  ISETP.GT.AND P3, PT, R68, 0xb1, PT ;  /* 0x000000b14400780c */ /* 0x000fe40003f64270 */
[----:B0-----:R-:W-:-:S02]  /*3b00*/  FSEL R53, R101, -INF , P4 ;  /* 0xff80000065357808 */ /* 0x001fc40002000000 */
[----:B------:R-:W-:Y:S01]  /*3b10*/  FMNMX.FTZ R66, R52, R67, !PT ;  /* 0x0000004334427209 */ /* 0x000fe20007810000 */
[----:B------:R0:W1:Y:S01]  /*3b20*/  MUFU.TANH R97, R65 ;  /* 0x0000004100617308 */ /* 0x0000620000002400 */
[----:B------:R-:W-:Y:S02]  /*3b30*/  ISETP.GT.AND P4, PT, R68, 0xb8, PT ;  /* 0x000000b84400780c */ /* 0x000fe40003f84270 */
[----:B------:R-:W-:Y:S02]  /*3b40*/  FSEL R32, R99, -INF , P3 ;  /* 0xff80000063207808 */ /* 0x000fe40001800000 */
[----:B------:R-:W-:Y:S01]  /*3b50*/  FMNMX.FTZ R67, R53, R66, !PT ;  /* 0x0000004235437209 */ /* 0x000fe20007810000 */
[----:B------:R-:W-:Y:S01]  /*3b60*/  FMUL.FTZ R66, R0, R33 ;  /* 0x0000002100427220 */ /* 0x000fe20000410000 */
[----:B------:R-:W-:Y:S01]  /*3b70*/  ISETP.GT.AND P3, PT, R68, 0xb9, PT ;  /* 0x000000b94400780c */ /* 0x000fe20003f64270 */
[----:B------:R-:W-:Y:S01]  /*3b80*/  MUFU.TANH R101, R69 ;  /* 0x0000004500657308 */ /* 0x000fe20000002400 */
[----:B----4-:R-:W-:Y:S01]  /*3b90*/  FSEL R64, R103, -INF , P4 ;  /* 0xff80000067407808 */ /* 0x010fe20002000000 */
[----:B------:R-:W-:Y:S01]  /*3ba0*/  FMUL.FTZ R103, R0, R27 ;  /* 0x0000001b00677220 */ /* 0x000fe20000410000 */
[----:B------:R-:W-:-:S02]  /*3bb0*/  FMNMX.FTZ R67, R32, R67, !PT ;  /* 0x0000004320437209 */ /* 0x000fc40007810000 */
[----:B------:R-:W-:Y:S02]  /*3bc0*/  ISETP.GT.AND P4, PT, R68, 0xc0, PT ;  /* 0x000000c04400780c */ /* 0x000fe40003f84270 */
[----:B------:R-:W-:Y:S01]  /*3bd0*/  FSEL R33, R107, -INF , P3 ;  /* 0xff8000006b217808 */ /* 0x000fe20001800000 */
[----:B------:R5:W2:Y:S01]  /*3be0*/  MUFU.TANH R99, R66 ;  /* 0x0000004200637308 */ /* 0x000aa20000002400 */
[----:B------:R-:W-:Y:S01]  /*3bf0*/  FMNMX.FTZ R88, R64, R67, !PT ;  /* 0x0000004340587209 */ /* 0x000fe20007810000 */
[----:B------:R-:W-:Y:S01]  /*3c00*/  FMUL.FTZ R107, R0, R26 ;  /* 0x0000001a006b7220 */ /* 0x000fe20000410000 */
[C---:B------:R-:W-:Y:S02]  /*3c10*/  ISETP.GT.AND P3, PT, R68.reuse, 0xc1, PT ;  /* 0x000000c14400780c */ /* 0x040fe40003f64270 */
[----:B0-----:R-:W-:Y:S02]  /*3c20*/  FSEL R65, R83, -INF , P4 ;  /* 0xff80000053417808 */ /* 0x001fe40002000000 */
[----:B------:R-:W-:Y:S01]  /*3c30*/  FMNMX.FTZ R88, R33, R88, !PT ;  /* 0x0000005821587209 */ /* 0x000fe20007810000 */
[----:B------:R-:W0:Y:S01]  /*3c40*/  MUFU.TANH R15, R15 ;  /* 0x0000000f000f7308 */ /* 0x000e220000002400 */
[----:B------:R-:W-:-:S02]  /*3c50*/  ISETP.GT.AND P4, PT, R68, 0xc8, PT ;  /* 0x000000c84400780c */ /* 0x000fc40003f84270 */
[----:B------:R-:W-:Y:S01]  /*3c60*/  FSEL R36, R85, -INF , P3 ;  /* 0xff80000055247808 */ /* 0x000fe20001800000 */
[----:B------:R-:W-:Y:S01]  /*3c70*/  FMUL.FTZ R85, R0, R47 ;  /* 0x0000002f00557220 */ /* 0x000fe20000410000 */
[----:B------:R-:W-:Y:S02]  /*3c80*/  FMNMX.FTZ R83, R65, R88, !PT ;  /* 0x0000005841537209 */ /* 0x000fe40007810000 */
[----:B------:R-:W-:Y:S01]  /*3c90*/  ISETP.GT.AND P3, PT, R68, 0xc9, PT ;  /* 0x000000c94400780c */ /* 0x000fe20003f64270 */
[----:B------:R-:W4:Y:S01]  /*3ca0*/  MUFU.TANH R20, R20 ;  /* 0x0000001400147308 */ /* 0x000f220000002400 */
[----:B---3--:R-:W-:Y:S01]  /*3cb0*/  FSEL R67, R87, -INF , P4 ;  /* 0xff80000057437808 */ /* 0x008fe20002000000 */
[----:B------:R-:W-:Y:S01]  /*3cc0*/  FMUL.FTZ R87, R0, R51 ;  /* 0x0000003300577220 */ /* 0x000fe20000410000 */
[----:B------:R-:W-:Y:S01]  /*3cd0*/  FMNMX.FTZ R88, R36, R83, !PT ;  /* 0x0000005324587209 */ /* 0x000fe20007810000 */
[----:B------:R-:W-:Y:S01]  /*3ce0*/  FMUL.FTZ R83, R0, R46 ;  /* 0x0000002e00537220 */ /* 0x000fe20000410000 */
[----:B------:R-:W-:-:S02]  /*3cf0*/  ISETP.GT.AND P4, PT, R68, 0xd0, PT ;  /* 0x000000d04400780c */ /* 0x000fc40003f84270 */
[----:B-----5:R-:W-:Y:S01]  /*3d00*/  FSEL R66, R109, -INF , P3 ;  /* 0xff8000006d427808 */ /* 0x020fe20001800000 */
[----:B------:R-:W-:Y:S01]  /*3d10*/  FMUL.FTZ R109, R0, R30 ;  /* 0x0000001e006d7220 */ /* 0x000fe20000410000 */
[----:B------:R-:W-:Y:S01]  /*3d20*/  FMNMX.FTZ R37, R67, R88, !PT ;  /* 0x0000005843257209 */ /* 0x000fe20007810000 */
[----:B------:R-:W3:Y:S01]  /*3d30*/  MUFU.TANH R21, R21 ;  /* 0x0000001500157308 */ /* 0x000ee20000002400 */
[----:B------:R-:W-:Y:S02]  /*3d40*/  ISETP.GT.AND P3, PT, R68, 0xd1, PT ;  /* 0x000000d14400780c */ /* 0x000fe40003f64270 */
[----:B-1----:R-:W-:Y:S01]  /*3d50*/  FSEL R46, R97, -INF , P4 ;  /* 0xff800000612e7808 */ /* 0x002fe20002000000 */
[----:B------:R-:W-:Y:S01]  /*3d60*/  FMUL.FTZ R97, R0, R50 ;  /* 0x0000003200617220 */ /* 0x000fe20000410000 */
[----:B------:R-:W-:Y:S02]  /*3d70*/  FMNMX.FTZ R69, R66, R37, !PT ;  /* 0x0000002542457209 */ /* 0x000fe40007810000 */
[----:B------:R-:W-:Y:S01]  /*3d80*/  ISETP.GT.AND P4, PT, R68, 0xd8, PT ;  /* 0x000000d84400780c */ /* 0x000fe20003f84270 */
[----:B------:R-:W1:Y:S01]  /*3d90*/  MUFU.TANH R104, R104 ;  /* 0x0000006800687308 */ /* 0x000e620000002400 */
[----:B--2---:R-:W-:Y:S01]  /*3da0*/  FSEL R37, R99, -INF , P3 ;  /* 0xff80000063257808 */ /* 0x004fe20001800000 */
[----:B------:R-:W-:Y:S01]  /*3db0*/  FMUL.FTZ R99, R0, R55 ;  /* 0x0000003700637220 */ /* 0x000fe20000410000 */
[----:B------:R-:W-:-:S02]  /*3dc0*/  FMNMX.FTZ R88, R46, R69, !PT ;  /* 0x000000452e587209 */ /* 0x000fc40007810000 */
[----:B------:R-:W-:Y:S02]  /*3dd0*/  ISETP.GT.AND P3, PT, R68, 0xd9, PT ;  /* 0x000000d94400780c */ /* 0x000fe40003f64270 */
[----:B------:R-:W-:Y:S01]  /*3de0*/  FSEL R47, R101, -INF , P4 ;  /* 0xff800000652f7808 */ /* 0x000fe20002000000 */
[----:B------:R-:W2:Y:S01]  /*3df0*/  MUFU.TANH R105, R105 ;  /* 0x0000006900697308 */ /* 0x000ea20000002400 */
[----:B------:R-:W-:Y:S01]  /*3e00*/  FMNMX.FTZ R88, R37, R88, !PT ;  /* 0x0000005825587209 */ /* 0x000fe20007810000 */
[----:B------:R-:W-:Y:S01]  /*3e10*/  FMUL.FTZ R101, R0, R54 ;  /* 0x0000003600657220 */ /* 0x000fe20000410000 */
[----:B------:R-:W-:Y:S02]  /*3e20*/  FSEL R68, R71, -INF , P3 ;  /* 0xff80000047447808 */ /* 0x000fe40001800000 */
[----:B------:R-:W-:Y:S01]  /*3e30*/  FMNMX.FTZ R69, R47, R88, !PT ;  /* 0x000000582f457209 */ /* 0x000fe20007810000 */
[----:B------:R-:W5:Y:S02]  /*3e40*/  SHFL.IDX PT, R71, R80, 0x1, 0x1c1f ;  /* 0x003c1f0050477f89 */ /* 0x000f6400000e0000 */
[----:B------:R-:W2:Y:S01]  /*3e50*/  MUFU.TANH R89, R89 ;  /* 0x0000005900597308 */ /* 0x000ea20000002400 */
[----:B------:R-:W-:-:S05]  /*3e60*/  FMNMX.FTZ R69, R68, R69, !PT ;  /* 0x0000004544457209 */ /* 0x000fca0007810000 */
[----:B------:R-:W0:Y:S02]  /*3e70*/  SHFL.BFLY PT, R50, R69, 0x2, 0x1f ;  /* 0x0c401f0045327f89 */ /* 0x000e2400000e0000 */
[----:B------:R-:W2:Y:S08]  /*3e80*/  MUFU.TANH R90, R90 ;  /* 0x0000005a005a7308 */ /* 0x000eb00000002400 */
[----:B------:R-:W2:Y:S01]  /*3e90*/  MUFU.TANH R91, R91 ;  /* 0x0000005b005b7308 */ /* 0x000ea20000002400 */
[----:B-----5:R-:W-:-:S07]  /*3ea0*/  IADD3 R82, R71, -UR19, R82 ;  /* 0x8000001347527c10 */ /* 0x020fce000fffe052 */
[----:B------:R-:W5:Y:S01]  /*3eb0*/  MUFU.TANH R92, R92 ;  /* 0x0000005c005c7308 */ /* 0x000f620000002400 */
[----:B------:R-:W-:Y:S02]  /*3ec0*/  VIMNMX R133, R81, R82, PT ;  /* 0x0000005251857248 */ /* 0x000fe40003fe0100 */
[----:B0-----:R-:W-:Y:S02]  /*3ed0*/  FMNMX.FTZ R50, R69, R50, !PT ;  /* 0x0000003245327209 */ /* 0x001fe40007810000 */
[----:B------:R-:W-:-:S03]  /*3ee0*/  ISETP.GT.AND P4, PT, R133, 0x1, PT ;  /* 0x000000018500780c */ /* 0x000fc60003f84270 */
[----:B------:R-:W0:Y:S01]  /*3ef0*/  MUFU.TANH R94, R94 ;  /* 0x0000005e005e7308 */ /* 0x000e220000002400 */
[----:B------:R-:W-:Y:S01]  /*3f00*/  ISETP.GT.AND P5, PT, R133, 0x8, PT ;  /* 0x000000088500780c */ /* 0x000fe20003fa4270 */
[----:B------:R-:W4:Y:S01]  /*3f10*/  SHFL.BFLY PT, R27, R50, 0x1, 0x1f ;  /* 0x0c201f00321b7f89 */ /* 0x000f2200000e0000 */
[----:B------:R-:W-:Y:S02]  /*3f20*/  FSEL R121, R5, -INF , P4 ;  /* 0xff80000005797808 */ /* 0x000fe40002000000 */
[----:B------:R-:W-:Y:S02]  /*3f30*/  FSEL R82, R6, -INF , P5 ;  /* 0xff80000006527808 */ /* 0x000fe40002800000 */
[----:B------:R-:W-:Y:S01]  /*3f40*/  ISETP.GT.AND P4, PT, R133, 0x10, PT ;  /* 0x000000108500780c */ /* 0x000fe20003f84270 */
[----:B------:R-:W0:Y:S08]  /*3f50*/  MUFU.TANH R93, R93 ;  /* 0x0000005d005d7308 */ /* 0x000e300000002400 */
[----:B------:R-:W0:Y:S08]  /*3f60*/  MUFU.TANH R95, R95 ;  /* 0x0000005f005f7308 */ /* 0x000e300000002400 */
[----:B------:R-:W0:Y:S01]  /*3f70*/  MUFU.TANH R96, R96 ;  /* 0x0000006000607308 */ /* 0x000e220000002400 */
[----:B----4-:R-:W-:Y:S01]  /*3f80*/  FMNMX.FTZ R88, R50, R27, !PT ;  /* 0x0000001b32587209 */ /* 0x010fe20007810000 */
[----:B------:R-:W-:-:S03]  /*3f90*/  IMAD.U32 R27, RZ, RZ, UR10 ;  /* 0x0000000aff1b7e24 */ /* 0x000fc6000f8e00ff */
[C---:B------:R-:W-:Y:S01]  /*3fa0*/  FSETP.NEU.FTZ.AND P3, PT, R88.reuse, -INF , PT ;  /* 0xff8000005800780b */ /* 0x040fe20003f7d000 */
[----:B------:R-:W-:-:S02]  /*3fb0*/  FFMA.FTZ R27, R88, R27, -8 ;  /* 0xc1000000581b7423 */ /* 0x000fc4000001001b */
[----:B------:R-:W4:Y:S03]  /*3fc0*/  MUFU.TANH R73, R73 ;  /* 0x0000004900497308 */ /* 0x000f260000002400 */
[----:B------:R-:W-:Y:S02]  /*3fd0*/  FSEL R27, R27, RZ, P3 ;  /* 0x000000ff1b1b7208 */ /* 0x000fe40001800000 */
[----:B------:R-:W-:-:S03]  /*3fe0*/  ISETP.GT.AND P3, PT, R133, RZ, PT ;  /* 0x000000ff8500720c */ /* 0x000fc60003f64270 */
[----:B------:R-:W4:Y:S01]  /*3ff0*/  MUFU.TANH R72, R72 ;  /* 0x0000004800487308 */ /* 0x000f220000002400 */
[----:B------:R-:W-:-:S01]  /*4000*/  FFMA.FTZ R34, R118, UR10, -R27 ;  /* 0x0000000a76227c23 */ /* 0x000fc2000801081b */
[----:B------:R-:W-:Y:S01]  /*4010*/  FSEL R80, R3, -INF , P3 ;  /* 0xff80000003507808 */ /* 0x000fe20001800000 */
[----:B------:R-:W-:-:S01]  /*4020*/  FFMA.FTZ R30, R114, UR10, -R27 ;  /* 0x0000000a721e7c23 */ /* 0x000fc2000801081b */
[----:B------:R-:W-:Y:S01]  /*4030*/  ISETP.GT.AND P3, PT, R133, 0x9, PT ;  /* 0x000000098500780c */ /* 0x000fe20003f64270 */
[----:B------:R-:W-:-:S01]  /*4040*/  FFMA.FTZ R26, R120, UR10, -R27 ;  /* 0x0000000a781a7c23 */ /* 0x000fc2000801081b */
[----:B------:R-:W-:Y:S01]  /*4050*/  FMNMX.FTZ R5, R80, R121, !PT ;  /* 0x0000007950057209 */ /* 0x000fe20007810000 */
[----:B------:R-:W-:-:S01]  /*4060*/  FFMA.FTZ R35, R124, UR10, -R27 ;  /* 0x0000000a7c237c23 */ /* 0x000fc2000801081b */
[----:B------:R-:W-:Y:S01]  /*4070*/  FSEL R81, R7, -INF , P3 ;  /* 0xff80000007517808 */ /* 0x000fe20001800000 */
[----:B------:R-:W-:-:S01]  /*4080*/  FFMA.FTZ R39, R130, UR10, -R27 ;  /* 0x0000000a82277c23 */ /* 0x000fc2000801081b */
[----:B------:R-:W-:Y:S01]  /*4090*/  FMNMX.FTZ R118, R82, R5, !PT ;  /* 0x0000000552767209 */ /* 0x000fe20007810000 */
[----:B------:R-:W4:Y:S01]  /*40a0*/  MUFU.TANH R74, R74 ;  /* 0x0000004a004a7308 */ /* 0x000f220000002400 */
[----:B------:R-:W-:Y:S01]  /*40b0*/  ISETP.GT.AND P3, PT, R133, 0x11, PT ;  /* 0x000000118500780c */ /* 0x000fe20003f64270 */
[--C-:B------:R-:W-:Y:S01]  /*40c0*/  FFMA.FTZ R48, R48, UR10, -R27.reuse ;  /* 0x0000000a30307c23 */ /* 0x100fe2000801081b */
[----:B------:R-:W-:Y:S01]  /*40d0*/  FSEL R114, R8, -INF , P4 ;  /* 0xff80000008727808 */ /* 0x000fe20002000000 */
[--C-:B------:R-:W-:Y:S01]  /*40e0*/  FFMA.FTZ R38, R70, UR10, -R27.reuse ;  /* 0x0000000a46267c23 */ /* 0x100fe2000801081b */
[----:B------:R-:W-:Y:S01]  /*40f0*/  FMNMX.FTZ R5, R81, R118, !PT ;  /* 0x0000007651057209 */ /* 0x000fe20007810000 */
[--C-:B------:R-:W-:Y:S01]  /*4100*/  FFMA.FTZ R31, R136, UR10, -R27.reuse ;  /* 0x0000000a881f7c23 */ /* 0x100fe2000801081b */
[----:B------:R-:W-:Y:S01]  /*4110*/  ISETP.GT.AND P4, PT, R133, 0x18, PT ;  /* 0x000000188500780c */ /* 0x000fe20003f84270 */
[----:B------:R-:W4:Y:S01]  /*4120*/  MUFU.TANH R75, R75 ;  /* 0x0000004b004b7308 */ /* 0x000f220000002400 */
[----:B------:R-:W-:Y:S01]  /*4130*/  FSEL R118, R9, -INF , P3 ;  /* 0xff80000009767808 */ /* 0x000fe20001800000 */
[--C-:B------:R-:W-:Y:S01]  /*4140*/  FFMA.FTZ R51, R146, UR10, -R27.reuse ;  /* 0x0000000a92337c23 */ /* 0x100fe2000801081b */
[----:B------:R-:W-:Y:S01]  /*4150*/  FMNMX.FTZ R7, R114, R5, !PT ;  /* 0x0000000572077209 */ /* 0x000fe20007810000 */
[--C-:B------:R-:W-:Y:S01]  /*4160*/  FFMA.FTZ R50, R144, UR10, -R27.reuse ;  /* 0x0000000a90327c23 */ /* 0x100fe2000801081b */
[C---:B------:R-:W-:Y:S01]  /*4170*/  ISETP.GT.AND P3, PT, R133.reuse, 0x19, PT ;  /* 0x000000198500780c */ /* 0x040fe20003f64270 */
[--C-:B------:R-:W-:Y:S01]  /*4180*/  FFMA.FTZ R55, R152, UR10, -R27.reuse ;  /* 0x0000000a98377c23 */ /* 0x100fe2000801081b */
[----:B------:R-:W-:Y:S01]  /*4190*/  FSEL R120, R10, -INF , P4 ;  /* 0xff8000000a787808 */ /* 0x000fe20002000000 */
[----:B------:R-:W4:Y:S01]  /*41a0*/  MUFU.TANH R76, R76 ;  /* 0x0000004c004c7308 */ /* 0x000f220000002400 */
[----:B------:R-:W-:Y:S01]  /*41b0*/  FMNMX.FTZ R7, R118, R7, !PT ;  /* 0x0000000776077209 */ /* 0x000fe20007810000 */
[--C-:B------:R-:W-:Y:S01]  /*41c0*/  FFMA.FTZ R54, R150, UR10, -R27.reuse ;  /* 0x0000000a96367c23 */ /* 0x100fe2000801081b */
[----:B------:R-:W-:Y:S01]  /*41d0*/  ISETP.GT.AND P4, PT, R133, 0x20, PT ;  /* 0x000000208500780c */ /* 0x000fe20003f84270 */
[--C-:B------:R-:W-:Y:S01]  /*41e0*/  FFMA.FTZ R69, R154, UR10, -R27.reuse ;  /* 0x0000000a9a457c23 */ /* 0x100fe2000801081b */
[----:B------:R-:W-:Y:S01]  /*41f0*/  FSEL R123, R11, -INF , P3 ;  /* 0xff8000000b7b7808 */ /* 0x000fe20001800000 */
[--C-:B------:R-:W-:Y:S01]  /*4200*/  FFMA.FTZ R70, R158, UR10, -R27.reuse ;  /* 0x0000000a9e467c23 */ /* 0x100fe2000801081b */
        /* <DEDUP_REMOVED lines=14> */
[----:B------:R-:W-:Y:S01]  /*42f0*/  ISETP.GT.AND P3, PT, R133, 0x29, PT ;  /* 0x000000298500780c */ /* 0x000fe20003f64270 */
        /* <DEDUP_REMOVED lines=19> */
[----:B---3--:R-:W-:Y:S01]  /*4430*/  FSEL R131, R21, -INF , P3 ;  /* 0xff80000015837808 */ /* 0x008fe20001800000 */
[--C-:B------:R-:W-:Y:S01]  /*4440*/  FFMA.FTZ R21, R112, UR10, -R27.reuse ;  /* 0x0000000a70157c23 */ /* 0x100fe2000801081b */
[----:B------:R-:W-:Y:S01]  /*4450*/  FMNMX.FTZ R12, R130, R9, !PT ;  /* 0x00000009820c7209 */ /* 0x000fe20007810000 */
[--C-:B------:R-:W-:Y:S01]  /*4460*/  FFMA.FTZ R45, R45, UR10, -R27.reuse ;  /* 0x0000000a2d2d7c23 */ /* 0x100fe2000801081b */
[----:B------:R-:W-:Y:S01]  /*4470*/  ISETP.GT.AND P3, PT, R133, 0x39, PT ;  /* 0x000000398500780c */ /* 0x000fe20003f64270 */
[--C-:B------:R-:W-:Y:S01]  /*4480*/  FFMA.FTZ R25, R25, UR10, -R27.reuse ;  /* 0x0000000a19197c23 */ /* 0x100fe2000801081b */
[----:B-1----:R-:W-:Y:S01]  /*4490*/  FSEL R104, R104, -INF , P4 ;  /* 0xff80000068687808 */ /* 0x002fe20002000000 */
[----:B------:R-:W1:Y:S01]  /*44a0*/  MUFU.TANH R58, R58 ;  /* 0x0000003a003a7308 */ /* 0x000e620000002400 */
[----:B------:R-:W-:Y:S01]  /*44b0*/  FMNMX.FTZ R11, R131, R12, !PT ;  /* 0x0000000c830b7209 */ /* 0x000fe20007810000 */
[--C-:B------:R-:W-:Y:S01]  /*44c0*/  FFMA.FTZ R12, R126, UR10, -R27.reuse ;  /* 0x0000000a7e0c7c23 */ /* 0x100fe2000801081b */
[----:B------:R-:W-:Y:S01]  /*44d0*/  ISETP.GT.AND P4, PT, R133, 0x40, PT ;  /* 0x000000408500780c */ /* 0x000fe20003f84270 */
[--C-:B------:R-:W-:Y:S01]  /*44e0*/  FFMA.FTZ R28, R28, UR10, -R27.reuse ;  /* 0x0000000a1c1c7c23 */ /* 0x100fe2000801081b */
[----:B--2---:R-:W-:Y:S01]  /*44f0*/  FSEL R105, R105, -INF , P3 ;  /* 0xff80000069697808 */ /* 0x004fe20001800000 */
[--C-:B------:R-:W-:Y:S01]  /*4500*/  FFMA.FTZ R49, R49, UR10, -R27.reuse ;  /* 0x0000000a31317c23 */ /* 0x100fe2000801081b */
[----:B------:R-:W-:Y:S01]  /*4510*/  FMNMX.FTZ R14, R104, R11, !PT ;  /* 0x0000000b680e7209 */ /* 0x000fe20007810000 */
[----:B------:R-:W2:Y:S01]  /*4520*/  MUFU.TANH R59, R59 ;  /* 0x0000003b003b7308 */ /* 0x000ea20000002400 */
[----:B------:R-:W-:Y:S01]  /*4530*/  ISETP.GT.AND P3, PT, R133, 0x41, PT ;  /* 0x000000418500780c */ /* 0x000fe20003f64270 */
[--C-:B------:R-:W-:Y:S01]  /*4540*/  FFMA.FTZ R29, R29, UR10, -R27.reuse ;  /* 0x0000000a1d1d7c23 */ /* 0x100fe2000801081b */
[----:B------:R-:W-:Y:S01]  /*4550*/  FSEL R126, R89, -INF , P4 ;  /* 0xff800000597e7808 */ /* 0x000fe20002000000 */
[--C-:B------:R-:W-:Y:S01]  /*4560*/  FFMA.FTZ R89, R110, UR10, -R27.reuse ;  /* 0x0000000a6e597c23 */ /* 0x100fe2000801081b */
[----:B------:R-:W-:Y:S01]  /*4570*/  FMNMX.FTZ R11, R105, R14, !PT ;  /* 0x0000000e690b7209 */ /* 0x000fe20007810000 */
[--C-:B------:R-:W-:Y:S01]  /*4580*/  FFMA.FTZ R33, R33, UR10, -R27.reuse ;  /* 0x0000000a21217c23 */ /* 0x100fe2000801081b */
[----:B------:R-:W-:Y:S01]  /*4590*/  ISETP.GT.AND P4, PT, R133, 0x48, PT ;  /* 0x000000488500780c */ /* 0x000fe20003f84270 */
[----:B------:R-:W3:Y:S01]  /*45a0*/  MUFU.TANH R60, R60 ;  /* 0x0000003c003c7308 */ /* 0x000ee20000002400 */
[----:B------:R-:W-:Y:S01]  /*45b0*/  FSEL R90, R90, -INF , P3 ;  /* 0xff8000005a5a7808 */ /* 0x000fe20001800000 */
[--C-:B------:R-:W-:Y:S01]  /*45c0*/  FFMA.FTZ R46, R46, UR10, -R27.reuse ;  /* 0x0000000a2e2e7c23 */ /* 0x100fe2000801081b */
[----:B------:R-:W-:Y:S01]  /*45d0*/  FMNMX.FTZ R13, R126, R11, !PT ;  /* 0x0000000b7e0d7209 */ /* 0x000fe20007810000 */
[--C-:B------:R-:W-:Y:S01]  /*45e0*/  FFMA.FTZ R37, R37, UR10, -R27.reuse ;  /* 0x0000000a25257c23 */ /* 0x100fe2000801081b */
[----:B------:R-:W-:Y:S01]  /*45f0*/  ISETP.GT.AND P3, PT, R133, 0x49, PT ;  /* 0x000000498500780c */ /* 0x000fe20003f64270 */
[----:B------:R-:W-:Y:S01]  /*4600*/  FFMA.FTZ R47, R47, UR10, -R27 ;  /* 0x0000000a2f2f7c23 */ /* 0x000fe2000801081b */
[----:B------:R-:W-:Y:S01]  /*4610*/  FSEL R91, R91, -INF , P4 ;  /* 0xff8000005b5b7808 */ /* 0x000fe20002000000 */
[----:B------:R-:W3:Y:S01]  /*4620*/  MUFU.TANH R61, R61 ;  /* 0x0000003d003d7308 */ /* 0x000ee20000002400 */
[----:B------:R-:W-:-:S02]  /*4630*/  FMNMX.FTZ R14, R90, R13, !PT ;  /* 0x0000000d5a0e7209 */ /* 0x000fc40007810000 */
[----:B------:R-:W-:Y:S02]  /*4640*/  ISETP.GT.AND P4, PT, R133, 0x50, PT ;  /* 0x000000508500780c */ /* 0x000fe40003f84270 */
[----:B-----5:R-:W-:Y:S02]  /*4650*/  FSEL R92, R92, -INF , P3 ;  /* 0xff8000005c5c7808 */ /* 0x020fe40001800000 */
[----:B------:R-:W-:Y:S01]  /*4660*/  FMNMX.FTZ R13, R91, R14, !PT ;  /* 0x0000000e5b0d7209 */ /* 0x000fe20007810000 */
[----:B------:R-:W5:Y:S01]  /*4670*/  MUFU.TANH R62, R62 ;  /* 0x0000003e003e7308 */ /* 0x000f620000002400 */
[----:B------:R-:W-:Y:S02]  /*4680*/  ISETP.GT.AND P3, PT, R133, 0x51, PT ;  /* 0x000000518500780c */ /* 0x000fe40003f64270 */
[----:B0-----:R-:W-:Y:S02]  /*4690*/  FSEL R94, R94, -INF , P4 ;  /* 0xff8000005e5e7808 */ /* 0x001fe40002000000 */
[----:B------:R-:W-:-:S02]  /*46a0*/  FMNMX.FTZ R13, R92, R13, !PT ;  /* 0x0000000d5c0d7209 */ /* 0x000fc40007810000 */
[----:B------:R-:W-:Y:S01]  /*46b0*/  ISETP.GT.AND P4, PT, R133, 0x58, PT ;  /* 0x000000588500780c */ /* 0x000fe20003f84270 */
[----:B------:R-:W0:Y:S01]  /*46c0*/  MUFU.TANH R63, R63 ;  /* 0x0000003f003f7308 */ /* 0x000e220000002400 */
[----:B------:R-:W-:Y:S02]  /*46d0*/  FSEL R93, R93, -INF , P3 ;  /* 0xff8000005d5d7808 */ /* 0x000fe40001800000 */
[----:B------:R-:W-:Y:S02]  /*46e0*/  FMNMX.FTZ R20, R94, R13, !PT ;  /* 0x0000000d5e147209 */ /* 0x000fe40007810000 */
[----:B------:R-:W-:Y:S02]  /*46f0*/  ISETP.GT.AND P3, PT, R133, 0x59, PT ;  /* 0x000000598500780c */ /* 0x000fe40003f64270 */
[----:B------:R-:W-:Y:S01]  /*4700*/  FSEL R95, R95, -INF , P4 ;  /* 0xff8000005f5f7808 */ /* 0x000fe20002000000 */
[----:B------:R4:W-:Y:S01]  /*4710*/  MUFU.EX2 R13, R21 ;  /* 0x00000015000d7308 */ /* 0x0009e20000000800 */
[----:B------:R-:W-:-:S02]  /*4720*/  FMNMX.FTZ R20, R93, R20, !PT ;  /* 0x000000145d147209 */ /* 0x000fc40007810000 */
[----:B------:R-:W-:Y:S02]  /*4730*/  ISETP.GT.AND P4, PT, R133, 0x60, PT ;  /* 0x000000608500780c */ /* 0x000fe40003f84270 */
[----:B------:R-:W-:Y:S02]  /*4740*/  FSEL R96, R96, -INF , P3 ;  /* 0xff80000060607808 */ /* 0x000fe40001800000 */
[----:B------:R-:W-:Y:S01]  /*4750*/  FMNMX.FTZ R15, R95, R20, !PT ;  /* 0x000000145f0f7209 */ /* 0x000fe20007810000 */
[----:B------:R-:W0:Y:S01]  /*4760*/  MUFU.TANH R40, R40 ;  /* 0x0000002800287308 */ /* 0x000e220000002400 */
[----:B------:R-:W-:Y:S01]  /*4770*/  ISETP.GT.AND P3, PT, R133, 0x61, PT ;  /* 0x000000618500780c */ /* 0x000fe20003f64270 */
[--C-:B----4-:R-:W-:Y:S01]  /*4780*/  FFMA.FTZ R21, R108, UR10, -R27.reuse ;  /* 0x0000000a6c157c23 */ /* 0x110fe2000801081b */
[----:B------:R-:W-:Y:S01]  /*4790*/  FSEL R73, R73, -INF , P4 ;  /* 0xff80000049497808 */ /* 0x000fe20002000000 */
[----:B------:R-:W-:Y:S01]  /*47a0*/  FFMA.FTZ R108, R100, UR10, -R27 ;  /* 0x0000000a646c7c23 */ /* 0x000fe2000801081b */
[----:B------:R-:W-:-:S02]  /*47b0*/  FMNMX.FTZ R112, R96, R15, !PT ;  /* 0x0000000f60707209 */ /* 0x000fc40007810000 */
[----:B------:R-:W-:Y:S01]  /*47c0*/  ISETP.GT.AND P4, PT, R133, 0x68, PT ;  /* 0x000000688500780c */ /* 0x000fe20003f84270 */
[----:B------:R4:W-:Y:S01]  /*47d0*/  MUFU.EX2 R20, R89 ;  /* 0x0000005900147308 */ /* 0x0009e20000000800 */
[----:B------:R-:W-:Y:S01]  /*47e0*/  FSEL R110, R72, -INF , P3 ;  /* 0xff800000486e7808 */ /* 0x000fe20001800000 */
[----:B------:R-:W-:Y:S01]  /*47f0*/  FFMA.FTZ R72, R106, UR10, -R27 ;  /* 0x0000000a6a487c23 */ /* 0x000fe2000801081b */
[----:B------:R-:W-:Y:S02]  /*4800*/  FMNMX.FTZ R15, R73, R112, !PT ;  /* 0x00000070490f7209 */ /* 0x000fe40007810000 */
[----:B------:R-:W-:Y:S02]  /*4810*/  ISETP.GT.AND P3, PT, R133, 0x69, PT ;  /* 0x000000698500780c */ /* 0x000fe40003f64270 */
[----:B------:R-:W-:Y:S01]  /*4820*/  FSEL R74, R74, -INF , P4 ;  /* 0xff8000004a4a7808 */ /* 0x000fe20002000000 */
[----:B------:R-:W0:Y:S01]  /*4830*/  MUFU.TANH R43, R43 ;  /* 0x0000002b002b7308 */ /* 0x000e220000002400 */
[----:B------:R-:W-:-:S02]  /*4840*/  FMNMX.FTZ R15, R110, R15, !PT ;  /* 0x0000000f6e0f7209 */ /* 0x000fc40007810000 */
[----:B------:R-:W-:Y:S02]  /*4850*/  ISETP.GT.AND P4, PT, R133, 0x70, PT ;  /* 0x000000708500780c */ /* 0x000fe40003f84270 */
[----:B------:R-:W-:Y:S02]  /*4860*/  FSEL R75, R75, -INF , P3 ;  /* 0xff8000004b4b7808 */ /* 0x000fe40001800000 */
[----:B------:R-:W-:Y:S01]  /*4870*/  FMNMX.FTZ R106, R74, R15, !PT ;  /* 0x0000000f4a6a7209 */ /* 0x000fe20007810000 */
[----:B------:R-:W0:Y:S01]  /*4880*/  MUFU.TANH R83, R83 ;  /* 0x0000005300537308 */ /* 0x000e220000002400 */
[----:B------:R-:W-:Y:S02]  /*4890*/  ISETP.GT.AND P3, PT, R133, 0x71, PT ;  /* 0x000000718500780c */ /* 0x000fe40003f64270 */
[----:B------:R-:W-:Y:S02]  /*48a0*/  FSEL R76, R76, -INF , P4 ;  /* 0xff8000004c4c7808 */ /* 0x000fe40002000000 */
[----:B------:R-:W-:Y:S01]  /*48b0*/  FMNMX.FTZ R15, R75, R106, !PT ;  /* 0x0000006a4b0f7209 */ /* 0x000fe20007810000 */
[----:B------:R-:W-:Y:S01]  /*48c0*/  FFMA.FTZ R106, R102, UR10, -R27 ;  /* 0x0000000a666a7c23 */ /* 0x000fe2000801081b */
[----:B------:R-:W-:Y:S01]  /*48d0*/  ISETP.GT.AND P4, PT, R133, 0x78, PT ;  /* 0x000000788500780c */ /* 0x000fe20003f84270 */
[----:B------:R-:W0:Y:S01]  /*48e0*/  MUFU.TANH R85, R85 ;  /* 0x0000005500557308 */ /* 0x000e220000002400 */
[----:B------:R-:W-:-:S02]  /*48f0*/  FSEL R77, R77, -INF , P3 ;  /* 0xff8000004d4d7808 */ /* 0x000fc40001800000 */
[----:B------:R-:W-:Y:S02]  /*4900*/  FMNMX.FTZ R102, R76, R15, !PT ;  /* 0x0000000f4c667209 */ /* 0x000fe40007810000 */
[----:B------:R-:W-:Y:S02]  /*4910*/  ISETP.GT.AND P3, PT, R133, 0x79, PT ;  /* 0x000000798500780c */ /* 0x000fe40003f64270 */
[----:B------:R-:W-:Y:S01]  /*4920*/  FSEL R79, R79, -INF , P4 ;  /* 0xff8000004f4f7808 */ /* 0x000fe20002000000 */
[----:B------:R1:W-:Y:S01]  /*4930*/  MUFU.EX2 R15, R106 ;  /* 0x0000006a000f7308 */ /* 0x0003e20000000800 */
[----:B------:R-:W-:Y:S02]  /*4940*/  FMNMX.FTZ R102, R77, R102, !PT ;  /* 0x000000664d667209 */ /* 0x000fe40007810000 */
[----:B------:R-:W-:Y:S02]  /*4950*/  ISETP.GT.AND P4, PT, R133, 0x80, PT ;  /* 0x000000808500780c */ /* 0x000fe40003f84270 */
[----:B------:R-:W-:-:S02]  /*4960*/  FSEL R78, R78, -INF , P3 ;  /* 0xff8000004e4e7808 */ /* 0x000fc40001800000 */
[----:B----4-:R-:W-:Y:S01]  /*4970*/  FMNMX.FTZ R89, R79, R102, !PT ;  /* 0x000000664f597209 */ /* 0x010fe20007810000 */
[----:B------:R-:W4:Y:S01]  /*4980*/  MUFU.TANH R97, R97 ;  /* 0x0000006100617308 */ /* 0x000f220000002400 */
[C---:B------:R-:W-:Y:S01]  /*4990*/  ISETP.GT.AND P3, PT, R133.reuse, 0x81, PT ;  /* 0x000000818500780c */ /* 0x040fe20003f64270 */
[--C-:B-1----:R-:W-:Y:S01]  /*49a0*/  FFMA.FTZ R106, R86, UR10, -R27.reuse ;  /* 0x0000000a566a7c23 */ /* 0x102fe2000801081b */
[----:B------:R-:W-:Y:S02]  /*49b0*/  FSEL R100, R56, -INF , P4 ;  /* 0xff80000038647808 */ /* 0x000fe40002000000 */
[----:B------:R-:W-:Y:S02]  /*49c0*/  FMNMX.FTZ R89, R78, R89, !PT ;  /* 0x000000594e597209 */ /* 0x000fe40007810000 */
[----:B------:R-:W-:Y:S01]  /*49d0*/  ISETP.GT.AND P4, PT, R133, 0x88, PT ;  /* 0x000000888500780c */ /* 0x000fe20003f84270 */
[----:B------:R-:W1:Y:S01]  /*49e0*/  MUFU.TANH R87, R87 ;  /* 0x0000005700577308 */ /* 0x000e620000002400 */
[----:B------:R-:W-:Y:S01]  /*49f0*/  FSEL R102, R57, -INF , P3 ;  /* 0xff80000039667808 */ /* 0x000fe20001800000 */
[----:B------:R-:W-:Y:S01]  /*4a00*/  FFMA.FTZ R57, R98, UR10, -R27 ;  /* 0x0000000a62397c23 */ /* 0x000fe2000801081b */
[----:B------:R-:W-:-:S02]  /*4a10*/  FMNMX.FTZ R89, R100, R89, !PT ;  /* 0x0000005964597209 */ /* 0x000fc40007810000 */
[C---:B------:R-:W-:Y:S02]  /*4a20*/  ISETP.GT.AND P3, PT, R133.reuse, 0x89, PT ;  /* 0x000000898500780c */ /* 0x040fe40003f64270 */
[----:B------:R-:W-:Y:S01]  /*4a30*/  FSEL R98, R58, -INF , P4 ;  /* 0xff8000003a627808 */ /* 0x000fe20002000000 */
[----:B------:R-:W1:Y:S01]  /*4a40*/  MUFU.TANH R101, R101 ;  /* 0x0000006500657308 */ /* 0x000e620000002400 */
[----:B------:R-:W-:Y:S02]  /*4a50*/  FMNMX.FTZ R89, R102, R89, !PT ;  /* 0x0000005966597209 */ /* 0x000fe40007810000 */
[----:B------:R-:W-:Y:S02]  /*4a60*/  ISETP.GT.AND P4, PT, R133, 0x90, PT ;  /* 0x000000908500780c */ /* 0x000fe40003f84270 */
[----:B--2---:R-:W-:Y:S02]  /*4a70*/  FSEL R59, R59, -INF , P3 ;  /* 0xff8000003b3b7808 */ /* 0x004fe40001800000 */
[----:B------:R-:W-:Y:S01]  /*4a80*/  FMNMX.FTZ R58, R98, R89, !PT ;  /* 0x00000059623a7209 */ /* 0x000fe20007810000 */
[----:B------:R-:W2:Y:S01]  /*4a90*/  MUFU.TANH R99, R99 ;  /* 0x0000006300637308 */ /* 0x000ea20000002400 */
[----:B------:R-:W-:-:S02]  /*4aa0*/  ISETP.GT.AND P3, PT, R133, 0x91, PT ;  /* 0x000000918500780c */ /* 0x000fc40003f64270 */
[----:B---3--:R-:W-:Y:S02]  /*4ab0*/  FSEL R86, R60, -INF , P4 ;  /* 0xff8000003c567808 */ /* 0x008fe40002000000 */
[----:B------:R-:W-:Y:S01]  /*4ac0*/  FMNMX.FTZ R89, R59, R58, !PT ;  /* 0x0000003a3b597209 */ /* 0x000fe20007810000 */
[----:B------:R-:W-:Y:S01]  /*4ad0*/  FFMA.FTZ R58, R84, UR10, -R27 ;  /* 0x0000000a543a7c23 */ /* 0x000fe2000801081b */
[----:B------:R-:W-:Y:S01]  /*4ae0*/  ISETP.GT.AND P4, PT, R133, 0x98, PT ;  /* 0x000000988500780c */ /* 0x000fe20003f84270 */
[----:B------:R3:W-:Y:S01]  /*4af0*/  MUFU.EX2 R60, R106 ;  /* 0x0000006a003c7308 */ /* 0x0007e20000000800 */
[----:B------:R-:W-:Y:S02]  /*4b00*/  FSEL R61, R61, -INF , P3 ;  /* 0xff8000003d3d7808 */ /* 0x000fe40001800000 */
[----:B------:R-:W-:Y:S02]  /*4b10*/  FMNMX.FTZ R84, R86, R89, !PT ;  /* 0x0000005956547209 */ /* 0x000fe40007810000 */
[----:B------:R-:W-:-:S02]  /*4b20*/  ISETP.GT.AND P3, PT, R133, 0x99, PT ;  /* 0x000000998500780c */ /* 0x000fc40003f64270 */
[----:B-----5:R-:W-:Y:S01]  /*4b30*/  FSEL R62, R62, -INF , P4 ;  /* 0xff8000003e3e7808 */ /* 0x020fe20002000000 */
[----:B------:R-:W5:Y:S01]  /*4b40*/  MUFU.TANH R107, R107 ;  /* 0x0000006b006b7308 */ /* 0x000f620000002400 */
[----:B------:R-:W-:Y:S02]  /*4b50*/  FMNMX.FTZ R89, R61, R84, !PT ;  /* 0x000000543d597209 */ /* 0x000fe40007810000 */
[----:B------:R-:W-:Y:S02]  /*4b60*/  ISETP.GT.AND P4, PT, R133, 0xa0, PT ;  /* 0x000000a08500780c */ /* 0x000fe40003f84270 */
[----:B0-----:R-:W-:Y:S02]  /*4b70*/  FSEL R63, R63, -INF , P3 ;  /* 0xff8000003f3f7808 */ /* 0x001fe40001800000 */
[----:B---3--:R-:W-:Y:S01]  /*4b80*/  FMNMX.FTZ R106, R62, R89, !PT ;  /* 0x000000593e6a7209 */ /* 0x008fe20007810000 */
[----:B------:R-:W0:Y:S01]  /*4b90*/  MUFU.TANH R103, R103 ;  /* 0x0000006700677308 */ /* 0x000e220000002400 */
[----:B------:R-:W-:-:S02]  /*4ba0*/  ISETP.GT.AND P3, PT, R133, 0xa1, PT ;  /* 0x000000a18500780c */ /* 0x000fc40003f64270 */
[----:B------:R-:W-:Y:S01]  /*4bb0*/  FSEL R84, R40, -INF , P4 ;  /* 0xff80000028547808 */ /* 0x000fe20002000000 */
[----:B------:R-:W-:-:S01]  /*4bc0*/  FFMA.FTZ R40, R42, UR10, -R27 ;  /* 0x0000000a2a287c23 */ /* 0x000fc2000801081b */
[----:B------:R-:W-:Y:S02]  /*4bd0*/  FMNMX.FTZ R89, R63, R106, !PT ;  /* 0x0000006a3f597209 */ /* 0x000fe40007810000 */
[----:B------:R-:W-:Y:S01]  /*4be0*/  ISETP.GT.AND P4, PT, R133, 0xa8, PT ;  /* 0x000000a88500780c */ /* 0x000fe20003f84270 */
[----:B------:R-:W3:Y:S01]  /*4bf0*/  MUFU.TANH R109, R109 ;  /* 0x0000006d006d7308 */ /* 0x000ee20000002400 */
[----:B------:R-:W-:Y:S01]  /*4c00*/  FSEL R106, R43, -INF , P3 ;  /* 0xff8000002b6a7808 */ /* 0x000fe20001800000 */
[----:B------:R-:W-:Y:S01]  /*4c10*/  FFMA.FTZ R43, R44, UR10, -R27 ;  /* 0x0000000a2c2b7c23 */ /* 0x000fe2000801081b */
[----:B------:R-:W-:Y:S02]  /*4c20*/  FMNMX.FTZ R89, R84, R89, !PT ;  /* 0x0000005954597209 */ /* 0x000fe40007810000 */
[----:B------:R-:W-:-:S02]  /*4c30*/  ISETP.GT.AND P3, PT, R133, 0xa9, PT ;  /* 0x000000a98500780c */ /* 0x000fc40003f64270 */
[----:B------:R-:W-:Y:S01]  /*4c40*/  FSEL R83, R83, -INF , P4 ;  /* 0xff80000053537808 */ /* 0x000fe20002000000 */
[----:B------:R-:W3:Y:S01]  /*4c50*/  MUFU.TANH R111, R111 ;  /* 0x0000006f006f7308 */ /* 0x000ee20000002400 */
[----:B------:R-:W-:Y:S02]  /*4c60*/  FMNMX.FTZ R42, R106, R89, !PT ;  /* 0x000000596a2a7209 */ /* 0x000fe40007810000 */
[----:B------:R-:W-:Y:S02]  /*4c70*/  ISETP.GT.AND P4, PT, R133, 0xb0, PT ;  /* 0x000000b08500780c */ /* 0x000fe40003f84270 */
[----:B------:R-:W-:Y:S02]  /*4c80*/  FSEL R85, R85, -INF , P3 ;  /* 0xff80000055557808 */ /* 0x000fe40001800000 */
[----:B------:R-:W-:Y:S01]  /*4c90*/  FMNMX.FTZ R42, R83, R42, !PT ;  /* 0x0000002a532a7209 */ /* 0x000fe20007810000 */
[----:B------:R-:W3:Y:S01]  /*4ca0*/  MUFU.TANH R115, R115 ;  /* 0x0000007300737308 */ /* 0x000ee20000002400 */
[----:B------:R-:W-:-:S02]  /*4cb0*/  ISETP.GT.AND P3, PT, R133, 0xb1, PT ;  /* 0x000000b18500780c */ /* 0x000fc40003f64270 */
[----:B----4-:R-:W-:Y:S02]  /*4cc0*/  FSEL R97, R97, -INF , P4 ;  /* 0xff80000061617808 */ /* 0x010fe40002000000 */
[----:B------:R-:W-:Y:S02]  /*4cd0*/  FMNMX.FTZ R42, R85, R42, !PT ;  /* 0x0000002a552a7209 */ /* 0x000fe40007810000 */
[----:B------:R-:W-:Y:S01]  /*4ce0*/  ISETP.GT.AND P4, PT, R133, 0xb8, PT ;  /* 0x000000b88500780c */ /* 0x000fe20003f84270 */
[----:B------:R-:W4:Y:S01]  /*4cf0*/  MUFU.TANH R113, R113 ;  /* 0x0000007100717308 */ /* 0x000f220000002400 */
[----:B-1----:R-:W-:Y:S02]  /*4d00*/  FSEL R87, R87, -INF , P3 ;  /* 0xff80000057577808 */ /* 0x002fe40001800000 */
[----:B------:R-:W-:Y:S02]  /*4d10*/  FMNMX.FTZ R42, R97, R42, !PT ;  /* 0x0000002a612a7209 */ /* 0x000fe40007810000 */
[----:B------:R-:W-:-:S02]  /*4d20*/  ISETP.GT.AND P3, PT, R133, 0xb9, PT ;  /* 0x000000b98500780c */ /* 0x000fc40003f64270 */
        /* <DEDUP_REMOVED lines=8> */
[----:B-----5:R-:W-:Y:S02]  /*4db0*/  FSEL R107, R107, -INF , P4 ;  /* 0xff8000006b6b7808 */ /* 0x020fe40002000000 */
[----:B------:R-:W-:Y:S02]  /*4dc0*/  FMNMX.FTZ R42, R99, R42, !PT ;  /* 0x0000002a632a7209 */ /* 0x000fe40007810000 */
[----:B------:R-:W-:Y:S01]  /*4dd0*/  ISETP.GT.AND P4, PT, R133, 0xc8, PT ;  /* 0x000000c88500780c */ /* 0x000fe20003f84270 */
[----:B------:R-:W-:Y:S01]  /*4de0*/  MUFU.EX2 R56, R108 ;  /* 0x0000006c00387308 */ /* 0x000fe20000000800 */
[----:B0-----:R-:W-:Y:S02]  /*4df0*/  FSEL R103, R103, -INF , P3 ;  /* 0xff80000067677808 */ /* 0x001fe40001800000 */
[----:B------:R-:W-:Y:S02]  /*4e00*/  FMNMX.FTZ R42, R107, R42, !PT ;  /* 0x0000002a6b2a7209 */ /* 0x000fe40007810000 */
[----:B------:R-:W-:-:S02]  /*4e10*/  ISETP.GT.AND P3, PT, R133, 0xc9, PT ;  /* 0x000000c98500780c */ /* 0x000fc40003f64270 */
[----:B---3--:R-:W-:Y:S01]  /*4e20*/  FSEL R109, R109, -INF , P4 ;  /* 0xff8000006d6d7808 */ /* 0x008fe20002000000 */
[----:B------:R-:W-:Y:S01]  /*4e30*/  MUFU.EX2 R26, R26 ;  /* 0x0000001a001a7308 */ /* 0x000fe20000000800 */
[----:B------:R-:W-:Y:S02]  /*4e40*/  FMNMX.FTZ R42, R103, R42, !PT ;  /* 0x0000002a672a7209 */ /* 0x000fe40007810000 */
[----:B------:R-:W-:Y:S02]  /*4e50*/  ISETP.GT.AND P4, PT, R133, 0xd0, PT ;  /* 0x000000d08500780c */ /* 0x000fe40003f84270 */
[----:B------:R-:W-:Y:S02]  /*4e60*/  FSEL R111, R111, -INF , P3 ;  /* 0xff8000006f6f7808 */ /* 0x000fe40001800000 */
[----:B------:R-:W-:Y:S01]  /*4e70*/  FMNMX.FTZ R44, R109, R42, !PT ;  /* 0x0000002a6d2c7209 */ /* 0x000fe20007810000 */
[----:B------:R-:W-:Y:S01]  /*4e80*/  MUFU.EX2 R31, R31 ;  /* 0x0000001f001f7308 */ /* 0x000fe20000000800 */
[----:B------:R-:W-:-:S02]  /*4e90*/  ISETP.GT.AND P3, PT, R133, 0xd1, PT ;  /* 0x000000d18500780c */ /* 0x000fc40003f64270 */
[----:B------:R-:W-:Y:S02]  /*4ea0*/  FSEL R115, R115, -INF , P4 ;  /* 0xff80000073737808 */ /* 0x000fe40002000000 */
[----:B------:R-:W-:Y:S02]  /*4eb0*/  FMNMX.FTZ R44, R111, R44, !PT ;  /* 0x0000002c6f2c7209 */ /* 0x000fe40007810000 */
[----:B------:R-:W-:Y:S01]  /*4ec0*/  ISETP.GT.AND P4, PT, R133, 0xd8, PT ;  /* 0x000000d88500780c */ /* 0x000fe20003f84270 */
[----:B------:R0:W-:Y:S01]  /*4ed0*/  MUFU.EX2 R42, R48 ;  /* 0x00000030002a7308 */ /* 0x0001e20000000800 */
[----:B----4-:R-:W-:Y:S02]  /*4ee0*/  FSEL R113, R113, -INF , P3 ;  /* 0xff80000071717808 */ /* 0x010fe40001800000 */
[----:B------:R-:W-:Y:S02]  /*4ef0*/  FMNMX.FTZ R44, R115, R44, !PT ;  /* 0x0000002c732c7209 */ /* 0x000fe40007810000 */
[----:B------:R-:W-:-:S02]  /*4f00*/  ISETP.GT.AND P3, PT, R133, 0xd9, PT ;  /* 0x000000d98500780c */ /* 0x000fc40003f64270 */
[----:B-1----:R-:W-:Y:S01]  /*4f10*/  FSEL R119, R119, -INF , P4 ;  /* 0xff80000077777808 */ /* 0x002fe20002000000 */
[----:B------:R-:W-:Y:S01]  /*4f20*/  MUFU.EX2 R30, R30 ;  /* 0x0000001e001e7308 */ /* 0x000fe20000000800 */
[----:B------:R-:W-:Y:S01]  /*4f30*/  FMNMX.FTZ R44, R113, R44, !PT ;  /* 0x0000002c712c7209 */ /* 0x000fe20007810000 */
[--C-:B0-----:R-:W-:Y:S01]  /*4f40*/  FFMA.FTZ R48, R53, UR10, -R27.reuse ;  /* 0x0000000a35307c23 */ /* 0x101fe2000801081b */
[----:B--2---:R-:W-:Y:S01]  /*4f50*/  FSEL R117, R117, -INF , P3 ;  /* 0xff80000075757808 */ /* 0x004fe20001800000 */
[--C-:B------:R-:W-:Y:S01]  /*4f60*/  FFMA.FTZ R53, R32, UR10, -R27.reuse ;  /* 0x0000000a20357c23 */ /* 0x100fe2000801081b */
[----:B------:R-:W-:Y:S01]  /*4f70*/  FMNMX.FTZ R44, R119, R44, !PT ;  /* 0x0000002c772c7209 */ /* 0x000fe20007810000 */
[--C-:B------:R-:W-:Y:S01]  /*4f80*/  FFMA.FTZ R32, R64, UR10, -R27.reuse ;  /* 0x0000000a40207c23 */ /* 0x100fe2000801081b */
[----:B------:R-:W-:-:S01]  /*4f90*/  FFMA.FTZ R64, R68, UR10, -R27 ;  /* 0x0000000a44407c23 */ /* 0x000fc2000801081b */
[----:B------:R-:W0:Y:S01]  /*4fa0*/  MUFU.EX2 R35, R35 ;  /* 0x0000002300237308 */ /* 0x000e220000000800 */
[----:B------:R-:W-:Y:S01]  /*4fb0*/  FMNMX.FTZ R89, R117, R44, !PT ;  /* 0x0000002c75597209 */ /* 0x000fe20007810000 */
[--C-:B------:R-:W-:Y:S01]  /*4fc0*/  FFMA.FTZ R44, R52, UR10, -R27.reuse ;  /* 0x0000000a342c7c23 */ /* 0x100fe2000801081b */
[----:B------:R-:W-:-:S01]  /*4fd0*/  FFMA.FTZ R52, R65, UR10, -R27 ;  /* 0x0000000a41347c23 */ /* 0x000fc2000801081b */
[--C-:B------:R-:W-:Y:S01]  /*4fe0*/  FFMA.FTZ R65, R36, UR10, -R27.reuse ;  /* 0x0000000a24417c23 */ /* 0x100fe2000801081b */
[----:B------:R-:W-:-:S01]  /*4ff0*/  FFMA.FTZ R36, R67, UR10, -R27 ;  /* 0x0000000a43247c23 */ /* 0x000fc2000801081b */
[----:B------:R-:W1:Y:S01]  /*5000*/  SHFL.BFLY PT, R108, R89, 0x2, 0x1f ;  /* 0x0c401f00596c7f89 */ /* 0x000e6200000e0000 */
[----:B------:R-:W-:-:S01]  /*5010*/  FFMA.FTZ R67, R66, UR10, -R27 ;  /* 0x0000000a42437c23 */ /* 0x000fc2000801081b */
[----:B------:R-:W-:Y:S01]  /*5020*/  IMAD.U32 R66, RZ, RZ, UR10 ;  /* 0x0000000aff427e24 */ /* 0x000fe2000f8e00ff */
[----:B------:R-:W-:Y:S08]  /*5030*/  MUFU.EX2 R14, R116 ;  /* 0x00000074000e7308 */ /* 0x000ff00000000800 */
[----:B------:R-:W-:Y:S01]  /*5040*/  MUFU.EX2 R34, R34 ;  /* 0x0000002200227308 */ /* 0x000fe20000000800 */
[----:B0-----:R-:W-:-:S04]  /*5050*/  F2FP.SATFINITE.E4M3.F32.PACK_AB_MERGE_C R224, R35, R30, RZ ;  /* 0x0000001e23e0723e */ /* 0x001fc800048070ff */
[----:B------:R-:W-:-:S03]  /*5060*/  F2FP.SATFINITE.E4M3.F32.PACK_AB_MERGE_C R224, R31, R26, R224 ;  /* 0x0000001a1fe0723e */ /* 0x000fc600048070e0 */
[----:B------:R-:W-:Y:S01]  /*5070*/  MUFU.EX2 R39, R39 ;  /* 0x0000002700277308 */ /* 0x000fe20000000800 */
[----:B-1----:R-:W-:-:S07]  /*5080*/  FMNMX.FTZ R108, R89, R108, !PT ;  /* 0x0000006c596c7209 */ /* 0x002fce0007810000 */
[----:B------:R-:W-:Y:S01]  /*5090*/  MUFU.EX2 R38, R38 ;  /* 0x0000002600267308 */ /* 0x000fe20000000800 */
[----:B------:R-:W0:Y:S07]  /*50a0*/  SHFL.BFLY PT, R89, R108, 0x1, 0x1f ;  /* 0x0c201f006c597f89 */ /* 0x000e2e00000e0000 */
[----:B------:R-:W1:Y:S08]  /*50b0*/  MUFU.EX2 R51, R51 ;  /* 0x0000003300337308 */ /* 0x000e700000000800 */
[----:B------:R-:W-:Y:S08]  /*50c0*/  MUFU.EX2 R50, R50 ;  /* 0x0000003200327308 */ /* 0x000ff00000000800 */
[----:B------:R-:W-:Y:S01]  /*50d0*/  MUFU.EX2 R55, R55 ;  /* 0x0000003700377308 */ /* 0x000fe20000000800 */
[----:B-1----:R-:W-:-:S02]  /*50e0*/  F2FP.SATFINITE.E4M3.F32.PACK_AB_MERGE_C R226, R51, R38, RZ ;  /* 0x0000002633e2723e */ /* 0x002fc400048070ff */
[----:B0-----:R-:W-:Y:S02]  /*50f0*/  FMNMX.FTZ R89, R108, R89, !PT ;  /* 0x000000596c597209 */ /* 0x001fe40007810000 */
[----:B------:R-:W-:Y:S02]  /*5100*/  F2FP.SATFINITE.E4M3.F32.PACK_AB_MERGE_C R226, R39, R34, R226 ;  /* 0x0000002227e2723e */ /* 0x000fe400048070e2 */
[C---:B------:R-:W-:Y:S01]  /*5110*/  FSETP.NEU.FTZ.AND P3, PT, R89.reuse, -INF , PT ;  /* 0xff8000005900780b */ /* 0x040fe20003f7d000 */
[----:B------:R-:W-:-:S01]  /*5120*/  FFMA.FTZ R66, R89, R66, -8 ;  /* 0xc100000059427423 */ /* 0x000fc20000010042 */
[----:B------:R-:W-:Y:S04]  /*5130*/  MUFU.EX2 R54, R54 ;  /* 0x0000003600367308 */ /* 0x000fe80000000800 */
[----:B------:R-:W-:-:S02]  /*5140*/  FSEL R68, R66, RZ, P3 ;  /* 0x000000ff42447208 */ /* 0x000fc40001800000 */
[----:B------:R-:W-:Y:S02]  /*5150*/  PLOP3.LUT P3, PT, PT, PT, UP1, 0x80, 0x0 ;  /* 0x000000000000781c */ /* 0x000fe40003f6f018 */
        /* <DEDUP_REMOVED lines=34> */
[----:B------:R-:W-:Y:S01]  /*5380*/  FADD.FTZ R78, R30, R77 ;  /* 0x0000004d1e4e7221 */ /* 0x000fe20000010000 */
[----:B------:R-:W-:-:S01]  /*5390*/  FFMA.FTZ R108, R124, UR10, -R68 ;  /* 0x0000000a7c6c7c23 */ /* 0x000fc20008010844 */
[----:B------:R-:W-:Y:S01]  /*53a0*/  @!P1 PRMT R77, RZ, 0x654, R2 ;  /* 0x00000654ff4d9816 */ /* 0x000fe20000000002 */
[----:B------:R-:W-:-:S01]  /*53b0*/  FFMA.FTZ R100, R100, UR10, -R68 ;  /* 0x0000000a64647c23 */ /* 0x000fc20008010844 */
[--C-:B------:R-:W-:Y:S01]  /*53c0*/  FFMA.FTZ R112, R130, UR10, -R68.reuse ;  /* 0x0000000a82707c23 */ /* 0x100fe20008010844 */
[----:B------:R-:W-:-:S01]  /*53d0*/  FFMA.FTZ R118, R104, UR10, -R68 ;  /* 0x0000000a68767c23 */ /* 0x000fc20008010844 */
[----:B------:R-:W0:Y:S01]  /*53e0*/  MUFU.EX2 R80, R80 ;  /* 0x0000005000507308 */ /* 0x000e220000000800 */
[----:B-1----:R-:W-:-:S01]  /*53f0*/  FADD.FTZ R110, R82, R131 ;  /* 0x00000083526e7221 */ /* 0x002fc20000010000 */
[----:B------:R-:W-:Y:S01]  /*5400*/  FADD.FTZ R131, R35, R78 ;  /* 0x0000004e23837221 */ /* 0x000fe20000010000 */
[----:B------:R1:W-:Y:S01]  /*5410*/  @!P1 SYNCS.ARRIVE.TRANS64.RED.A1T0 RZ, [R77+URZ], RZ ;  /* 0x000000ff4dff99a7 */ /* 0x0003e2000810043f */
[----:B------:R-:W-:-:S01]  /*5420*/  FFMA.FTZ R98, R98, UR10, -R68 ;  /* 0x0000000a62627c23 */ /* 0x000fc20008010844 */
[----:B------:R-:W-:Y:S01]  /*5430*/  FFMA.FTZ R104, R126, UR10, -R68 ;  /* 0x0000000a7e687c23 */ /* 0x000fe20008010844 */
[----:B------:R-:W-:-:S01]  /*5440*/  FADD.FTZ R78, R34, R131 ;  /* 0x00000083224e7221 */ /* 0x000fc20000010000 */
[----:B------:R-:W-:Y:S01]  /*5450*/  FFMA.FTZ R73, R73, UR10, -R68 ;  /* 0x0000000a49497c23 */ /* 0x000fe20008010844 */
[----:B------:R-:W3:Y:S01]  /*5460*/  MUFU.EX2 R81, R81 ;  /* 0x0000005100517308 */ /* 0x000ee20000000800 */
[----:B--2---:R-:W-:-:S01]  /*5470*/  FADD.FTZ R137, R133, R110 ;  /* 0x0000006e85897221 */ /* 0x004fc20000010000 */
[----:B------:R-:W-:Y:S01]  /*5480*/  FADD.FTZ R131, R39, R78 ;  /* 0x0000004e27837221 */ /* 0x000fe20000010000 */
[----:B-1----:R-:W-:-:S01]  /*5490*/  FFMA.FTZ R77, R102, UR10, -R68 ;  /* 0x0000000a664d7c23 */ /* 0x002fc20008010844 */
[--C-:B------:R-:W-:Y:S01]  /*54a0*/  FFMA.FTZ R78, R59, UR10, -R68.reuse ;  /* 0x0000000a3b4e7c23 */ /* 0x100fe20008010844 */
[----:B------:R-:W-:-:S01]  /*54b0*/  FFMA.FTZ R59, R86, UR10, -R68 ;  /* 0x0000000a563b7c23 */ /* 0x000fc20008010844 */
[----:B------:R-:W-:Y:S01]  /*54c0*/  FADD.FTZ R102, R38, R131 ;  /* 0x0000008326667221 */ /* 0x000fe20000010000 */
[----:B------:R-:W-:-:S01]  /*54d0*/  FFMA.FTZ R86, R61, UR10, -R68 ;  /* 0x0000000a3d567c23 */ /* 0x000fc20008010844 */
[----:B------:R-:W-:Y:S01]  /*54e0*/  MUFU.EX2 R114, R114 ;  /* 0x0000007200727308 */ /* 0x000fe20000000800 */
[----:B0-----:R-:W-:-:S01]  /*54f0*/  FADD.FTZ R110, R80, R137 ;  /* 0x00000089506e7221 */ /* 0x001fc20000010000 */
[----:B------:R-:W-:Y:S01]  /*5500*/  FADD.FTZ R131, R51, R102 ;  /* 0x0000006633837221 */ /* 0x000fe20000010000 */
[----:B------:R-:W-:-:S01]  /*5510*/  FFMA.FTZ R102, R63, UR10, -R68 ;  /* 0x0000000a3f667c23 */ /* 0x000fc20008010844 */
[--C-:B------:R-:W-:Y:S01]  /*5520*/  FFMA.FTZ R63, R84, UR10, -R68.reuse ;  /* 0x0000000a543f7c23 */ /* 0x100fe20008010844 */
[----:B------:R-:W-:-:S01]  /*5530*/  FFMA.FTZ R84, R83, UR10, -R68 ;  /* 0x0000000a53547c23 */ /* 0x000fc20008010844 */
[--C-:B------:R-:W-:Y:S01]  /*5540*/  FFMA.FTZ R106, R106, UR10, -R68.reuse ;  /* 0x0000000a6a6a7c23 */ /* 0x100fe20008010844 */
[----:B------:R-:W-:-:S01]  /*5550*/  FFMA.FTZ R85, R85, UR10, -R68 ;  /* 0x0000000a55557c23 */ /* 0x000fc20008010844 */
[----:B------:R-:W0:Y:S01]  /*5560*/  MUFU.EX2 R135, R135 ;  /* 0x0000008700877308 */ /* 0x000e220000000800 */
[----:B---3--:R-:W-:-:S01]  /*5570*/  FADD.FTZ R137, R81, R110 ;  /* 0x0000006e51897221 */ /* 0x008fc20000010000 */
        /* <DEDUP_REMOVED lines=15> */
[----:B------:R-:W-:-:S02]  /*5670*/  F2FP.SATFINITE.E4M3.F32.PACK_AB_MERGE_C R225, R133, R82, RZ ;  /* 0x0000005285e1723e */ /* 0x000fc400048070ff */
[----:B------:R-:W-:Y:S02]  /*5680*/  F2FP.SATFINITE.E4M3.F32.PACK_AB_MERGE_C R220, R69, R54, RZ ;  /* 0x0000003645dc723e */ /* 0x000fe400048070ff */
[----:B0-----:R-:W-:Y:S02]  /*5690*/  F2FP.SATFINITE.E4M3.F32.PACK_AB_MERGE_C R227, R135, R114, RZ ;  /* 0x0000007287e3723e */ /* 0x001fe400048070ff */
[----:B------:R-:W-:Y:S01]  /*56a0*/  F2FP.SATFINITE.E4M3.F32.PACK_AB_MERGE_C R225, R66, R27, R225 ;  /* 0x0000001b42e1723e */ /* 0x000fe200048070e1 */
[----:B------:R-:W-:Y:S01]  /*56b0*/  MUFU.EX2 R116, R116 ;  /* 0x0000007400747308 */ /* 0x000fe20000000800 */
[----:B------:R-:W-:Y:S02]  /*56c0*/  F2FP.SATFINITE.E4M3.F32.PACK_AB_MERGE_C R227, R81, R80, R227 ;  /* 0x0000005051e3723e */ /* 0x000fe400048070e3 */
[----:B------:R-:W-:Y:S02]  /*56d0*/  CS2R R80, SRZ ;  /* 0x0000000000507805 */ /* 0x000fe4000001ff00 */
[----:B------:R-:W-:-:S03]  /*56e0*/  F2FP.SATFINITE.E4M3.F32.PACK_AB_MERGE_C R220, R55, R50, R220 ;  /* 0x0000003237dc723e */ /* 0x000fc600048070dc */
[----:B------:R0:W-:Y:S08]  /*56f0*/  MUFU.EX2 R2, R100 ;  /* 0x0000006400027308 */ /* 0x0001f00000000800 */
[----:B------:R-:W3:Y:S01]  /*5700*/  MUFU.EX2 R125, R125 ;  /* 0x0000007d007d7308 */ /* 0x000ee20000000800 */
[----:B0-----:R-:W-:-:S04]  /*5710*/  FADD.FTZ R100, R114, R137 ;  /* 0x0000008972647221 */ /* 0x001fc80000010000 */
[----:B------:R-:W-:Y:S01]  /*5720*/  FADD.FTZ R137, R135, R100 ;  /* 0x0000006487897221 */ /* 0x000fe20000010000 */
[----:B------:R-:W-:-:S01]  /*5730*/  FFMA.FTZ R100, R62, UR10, -R68 ;  /* 0x0000000a3e647c23 */ /* 0x000fc20008010844 */
[----:B------:R-:W-:Y:S01]  /*5740*/  FFMA.FTZ R68, R117, UR10, -R68 ;  /* 0x0000000a75447c23 */ /* 0x000fe20008010844 */
[----:B------:R-:W0:Y:S01]  /*5750*/  MUFU.EX2 R70, R70 ;  /* 0x0000004600467308 */ /* 0x000e220000000800 */
[----:B-1----:R-:W-:-:S04]  /*5760*/  FADD.FTZ R62, R108, R137 ;  /* 0x000000896c3e7221 */ /* 0x002fc80000010000 */
[----:B--2---:R-:W-:Y:S01]  /*5770*/  FADD.FTZ R137, R121, R62 ;  /* 0x0000003e79897221 */ /* 0x004fe20000010000 */
[----:B------:R-:W-:-:S02]  /*5780*/  FADD.FTZ R62, R54, R131 ;  /* 0x00000083363e7221 */ /* 0x000fc40000010000 */
[----:B------:R-:W-:Y:S01]  /*5790*/  MUFU.EX2 R112, R112 ;  /* 0x0000007000707308 */ /* 0x000fe20000000800 */
[----:B---3--:R-:W-:Y:S01]  /*57a0*/  F2FP.SATFINITE.E4M3.F32.PACK_AB_MERGE_C R221, R125, R116, RZ ;  /* 0x000000747ddd723e */ /* 0x008fe200048070ff */
[----:B------:R-:W-:-:S03]  /*57b0*/  FADD.FTZ R83, R69, R62 ;  /* 0x0000003e45537221 */ /* 0x000fc60000010000 */
[----:B------:R-:W-:-:S03]  /*57c0*/  F2FP.SATFINITE.E4M3.F32.PACK_AB_MERGE_C R221, R121, R108, R221 ;  /* 0x0000006c79dd723e */ /* 0x000fc600048070dd */
[----:B------:R-:W1:Y:S01]  /*57d0*/  MUFU.EX2 R71, R71 ;  /* 0x0000004700477308 */ /* 0x000e620000000800 */
[----:B0-----:R-:W-:-:S07]  /*57e0*/  FADD.FTZ R62, R70, R83 ;  /* 0x00000053463e7221 */ /* 0x001fce0000010000 */
[----:B------:R-:W-:Y:S08]  /*57f0*/  MUFU.EX2 R123, R123 ;  /* 0x0000007b007b7308 */ /* 0x000ff00000000800 */
[----:B------:R-:W0:Y:S01]  /*5800*/  MUFU.EX2 R3, R3 ;  /* 0x0000000300037308 */ /* 0x000e220000000800 */
[----:B-1----:R-:W-:-:S07]  /*5810*/  FADD.FTZ R110, R71, R62 ;  /* 0x0000003e476e7221 */ /* 0x002fce0000010000 */
[----:B------:R-:W1:Y:S08]  /*5820*/  MUFU.EX2 R118, R118 ;  /* 0x0000007600767308 */ /* 0x000e700000000800 */
[----:B------:R2:W-:Y:S08]  /*5830*/  MUFU.EX2 R61, R98 ;  /* 0x00000062003d7308 */ /* 0x0005f00000000800 */
[----:B------:R-:W3:Y:S01]  /*5840*/  MUFU.EX2 R6, R6 ;  /* 0x0000000600067308 */ /* 0x000ee20000000800 */
[----:B--2---:R-:W-:-:S04]  /*5850*/  FADD.FTZ R98, R116, R137 ;  /* 0x0000008974627221 */ /* 0x004fc80000010000 */
[----:B------:R-:W-:-:S03]  /*5860*/  FADD.FTZ R131, R125, R98 ;  /* 0x000000627d837221 */ /* 0x000fc60000010000 */
[----:B------:R-:W2:Y:S01]  /*5870*/  MUFU.EX2 R127, R127 ;  /* 0x0000007f007f7308 */ /* 0x000ea20000000800 */
[----:B------:R-:W-:-:S01]  /*5880*/  FADD.FTZ R98, R112, R131 ;  /* 0x0000008370627221 */ /* 0x000fc20000010000 */
[----:B0-----:R-:W-:-:S03]  /*5890*/  FADD.FTZ R131, R3, R110 ;  /* 0x0000006e03837221 */ /* 0x001fc60000010000 */
[----:B------:R-:W-:-:S03]  /*58a0*/  FADD.FTZ R83, R123, R98 ;  /* 0x000000627b537221 */ /* 0x000fc60000010000 */
[----:B------:R-:W0:Y:S01]  /*58b0*/  MUFU.EX2 R5, R140 ;  /* 0x0000008c00057308 */ /* 0x000e220000000800 */
[----:B-1----:R-:W-:-:S01]  /*58c0*/  FADD.FTZ R98, R118, R83 ;  /* 0x0000005376627221 */ /* 0x002fc20000010000 */
[C---:B---3--:R-:W-:Y:S01]  /*58d0*/  FADD.FTZ R110, R6.reuse, R131 ;  /* 0x00000083066e7221 */ /* 0x048fe20000010000 */
[----:B------:R-:W-:-:S04]  /*58e0*/  F2FP.SATFINITE.E4M3.F32.PACK_AB_MERGE_C R222, R6, R3, RZ ;  /* 0x0000000306de723e */ /* 0x000fc800048070ff */
[----:B------:R-:W-:Y:S01]  /*58f0*/  F2FP.SATFINITE.E4M3.F32.PACK_AB_MERGE_C R222, R71, R70, R222 ;  /* 0x0000004647de723e */ /* 0x000fe200048070de */
[----:B------:R-:W-:Y:S01]  /*5900*/  MUFU.EX2 R104, R104 ;  /* 0x0000006800687308 */ /* 0x000fe20000000800 */
[----:B--2---:R-:W-:-:S01]  /*5910*/  FADD.FTZ R83, R127, R98 ;  /* 0x000000627f537221 */ /* 0x004fc20000010000 */
[----:B------:R-:W-:Y:S02]  /*5920*/  F2FP.SATFINITE.E4M3.F32.PACK_AB_MERGE_C R223, R127, R118, RZ ;  /* 0x000000767fdf723e */ /* 0x000fe400048070ff */
[----:B------:R-:W-:Y:S02]  /*5930*/  CS2R R70, SRZ ;  /* 0x0000000000467805 */ /* 0x000fe4000001ff00 */
[----:B------:R-:W-:Y:S02]  /*5940*/  F2FP.SATFINITE.E4M3.F32.PACK_AB_MERGE_C R223, R123, R112, R223 ;  /* 0x000000707bdf723e */ /* 0x000fe400048070df */
[----:B------:R-:W1:Y:S01]  /*5950*/  MUFU.EX2 R8, R8 ;  /* 0x0000000800087308 */ /* 0x000e620000000800 */
[----:B0-----:R-:W-:-:S07]  /*5960*/  FADD.FTZ R131, R5, R110 ;  /* 0x0000006e05837221 */ /* 0x001fce0000010000 */
[----:B------:R-:W-:Y:S08]  /*5970*/  MUFU.EX2 R105, R105 ;  /* 0x0000006900697308 */ /* 0x000ff00000000800 */
[----:B------:R-:W0:Y:S01]  /*5980*/  MUFU.EX2 R7, R134 ;  /* 0x0000008600077308 */ /* 0x000e220000000800 */
[----:B-1----:R-:W-:-:S07]  /*5990*/  FADD.FTZ R98, R8, R131 ;  /* 0x0000008308627221 */ /* 0x002fce0000010000 */
[----:B------:R-:W-:Y:S08]  /*59a0*/  MUFU.EX2 R120, R120 ;  /* 0x0000007800787308 */ /* 0x000ff00000000800 */
[----:B------:R-:W1:Y:S01]  /*59b0*/  MUFU.EX2 R10, R132 ;  /* 0x00000084000a7308 */ /* 0x000e620000000800 */
[----:B0-----:R-:W-:-:S07]  /*59c0*/  FADD.FTZ R137, R7, R98 ;  /* 0x0000006207897221 */ /* 0x001fce0000010000 */
[----:B------:R-:W-:Y:S08]  /*59d0*/  MUFU.EX2 R129, R129 ;  /* 0x0000008100817308 */ /* 0x000ff00000000800 */
[----:B------:R-:W0:Y:S01]  /*59e0*/  MUFU.EX2 R9, R128 ;  /* 0x0000008000097308 */ /* 0x000e220000000800 */
[----:B-1----:R-:W-:-:S01]  /*59f0*/  FADD.FTZ R98, R10, R137 ;  /* 0x000000890a627221 */ /* 0x002fc20000010000 */
[----:B------:R-:W-:-:S04]  /*5a00*/  F2FP.SATFINITE.E4M3.F32.PACK_AB_MERGE_C R216, R10, R7, RZ ;  /* 0x000000070ad8723e */ /* 0x000fc800048070ff */
[----:B------:R-:W-:Y:S02]  /*5a10*/  F2FP.SATFINITE.E4M3.F32.PACK_AB_MERGE_C R216, R8, R5, R216 ;  /* 0x0000000508d8723e */ /* 0x000fe400048070d8 */
[----:B------:R-:W1:Y:S08]  /*5a20*/  MUFU.EX2 R90, R90 ;  /* 0x0000005a005a7308 */ /* 0x000e700000000800 */
[----:B------:R2:W-:Y:S08]  /*5a30*/  MUFU.EX2 R62, R86 ;  /* 0x00000056003e7308 */ /* 0x0005f00000000800 */
[----:B------:R-:W3:Y:S01]  /*5a40*/  MUFU.EX2 R12, R12 ;  /* 0x0000000c000c7308 */ /* 0x000ee20000000800 */
[----:B--2---:R-:W-:-:S04]  /*5a50*/  FADD.FTZ R86, R104, R83 ;  /* 0x0000005368567221 */ /* 0x004fc80000010000 */
[----:B------:R-:W-:-:S03]  /*5a60*/  FADD.FTZ R131, R105, R86 ;  /* 0x0000005669837221 */ /* 0x000fc60000010000 */
[----:B------:R-:W2:Y:S01]  /*5a70*/  MUFU.EX2 R91, R91 ;  /* 0x0000005b005b7308 */ /* 0x000ea20000000800 */
[----:B------:R-:W-:-:S01]  /*5a80*/  FADD.FTZ R86, R120, R131 ;  /* 0x0000008378567221 */ /* 0x000fc20000010000 */
[----:B0-----:R-:W-:Y:S01]  /*5a90*/  FADD.FTZ R131, R9, R98 ;  /* 0x0000006209837221 */ /* 0x001fe20000010000 */
[C---:B------:R-:W-:Y:S02]  /*5aa0*/  F2FP.SATFINITE.E4M3.F32.PACK_AB_MERGE_C R120, R129.reuse, R120, RZ ;  /* 0x000000788178723e */ /* 0x040fe400048070ff */
[----:B------:R-:W-:Y:S02]  /*5ab0*/  FADD.FTZ R117, R129, R86 ;  /* 0x0000005681757221 */ /* 0x000fe40000010000 */
[----:B------:R-:W-:Y:S01]  /*5ac0*/  F2FP.SATFINITE.E4M3.F32.PACK_AB_MERGE_C R217, R105, R104, R120 ;  /* 0x0000006869d9723e */ /* 0x000fe20004807078 */
[----:B------:R-:W0:Y:S01]  /*5ad0*/  MUFU.EX2 R11, R122 ;  /* 0x0000007a000b7308 */ /* 0x000e220000000800 */
[----:B-1----:R-:W-:-:S01]  /*5ae0*/  FADD.FTZ R30, R90, R117 ;  /* 0x000000755a1e7221 */ /* 0x002fc20000010000 */
[----:B---3--:R-:W-:-:S06]  /*5af0*/  FADD.FTZ R82, R12, R131 ;  /* 0x000000830c527221 */ /* 0x008fcc0000010000 */
[----:B------:R-:W1:Y:S01]  /*5b00*/  MUFU.EX2 R93, R93 ;  /* 0x0000005d005d7308 */ /* 0x000e620000000800 */
[----:B--2---:R-:W-:-:S07]  /*5b10*/  FADD.FTZ R38, R91, R30 ;  /* 0x0000001e5b267221 */ /* 0x004fce0000010000 */
[----:B------:R-:W2:Y:S01]  /*5b20*/  MUFU.EX2 R94, R94 ;  /* 0x0000005e005e7308 */ /* 0x000ea20000000800 */
[----:B0-----:R-:W-:-:S01]  /*5b30*/  FADD.FTZ R35, R11, R82 ;  /* 0x000000520b237221 */ /* 0x001fc20000010000 */
[----:B------:R-:W-:-:S04]  /*5b40*/  F2FP.SATFINITE.E4M3.F32.PACK_AB_MERGE_C R11, R14, R11, RZ ;  /* 0x0000000b0e0b723e */ /* 0x000fc800048070ff */
[----:B------:R-:W-:Y:S02]  /*5b50*/  F2FP.SATFINITE.E4M3.F32.PACK_AB_MERGE_C R218, R12, R9, R11 ;  /* 0x000000090cda723e */ /* 0x000fe4000480700b */
[----:B------:R-:W0:Y:S01]  /*5b60*/  MUFU.EX2 R73, R73 ;  /* 0x0000004900497308 */ /* 0x000e220000000800 */
[----:B-1----:R-:W-:-:S01]  /*5b70*/  FADD.FTZ R51, R93, R38 ;  /* 0x000000265d337221 */ /* 0x002fc20000010000 */
[----:B------:R-:W-:-:S04]  /*5b80*/  FADD.FTZ R38, R14, R35 ;  /* 0x000000230e267221 */ /* 0x000fc80000010000 */
[----:B------:R-:W-:Y:S01]  /*5b90*/  FADD.FTZ R35, R13, R38 ;  /* 0x000000260d237221 */ /* 0x000fe20000010000 */
[----:B------:R-:W-:Y:S01]  /*5ba0*/  CS2R R38, SRZ ;  /* 0x0000000000267805 */ /* 0x000fe2000001ff00 */
[----:B------:R-:W1:Y:S01]  /*5bb0*/  MUFU.EX2 R92, R92 ;  /* 0x0000005c005c7308 */ /* 0x000e620000000800 */
[----:B--2---:R-:W-:-:S01]  /*5bc0*/  FADD.FTZ R54, R94, R51 ;  /* 0x000000335e367221 */ /* 0x004fc20000010000 */
[----:B------:R-:W-:Y:S01]  /*5bd0*/  FADD.FTZ R6, R20, R35 ;  /* 0x0000002314067221 */ /* 0x000fe20000010000 */
[----:B------:R-:W-:Y:S02]  /*5be0*/  F2FP.SATFINITE.E4M3.F32.PACK_AB_MERGE_C R93, R94, R93, RZ ;  /* 0x0000005d5e5d723e */ /* 0x000fe400048070ff */
[----:B------:R-:W-:Y:S02]  /*5bf0*/  CS2R R50, SRZ ;  /* 0x0000000000327805 */ /* 0x000fe4000001ff00 */
[----:B------:R-:W-:Y:S02]  /*5c00*/  CS2R R34, SRZ ;  /* 0x0000000000227805 */ /* 0x000fe4000001ff00 */
[----:B------:R-:W-:Y:S01]  /*5c10*/  F2FP.SATFINITE.E4M3.F32.PACK_AB_MERGE_C R219, R91, R90, R93 ;  /* 0x0000005a5bdb723e */ /* 0x000fe2000480705d */
[----:B------:R-:W2:Y:S01]  /*5c20*/  MUFU.EX2 R21, R21 ;  /* 0x0000001500157308 */ /* 0x000ea20000000800 */
[----:B0-----:R-:W-:-:S01]  /*5c30*/  FADD.FTZ R3, R73, R54 ;  /* 0x0000003649037221 */ /* 0x001fc20000010000 */
[----:B------:R-:W-:-:S06]  /*5c40*/  CS2R R54, SRZ ;  /* 0x0000000000367805 */ /* 0x000fcc000001ff00 */
        /* <DEDUP_REMOVED lines=8> */
[----:B------:R-:W-:-:S03]  /*5cd0*/  F2FP.SATFINITE.E4M3.F32.PACK_AB_MERGE_C R21, R72, R21, RZ ;  /* 0x000000154815723e */ /* 0x000fc600048070ff */
[----:B------:R-:W-:Y:S01]  /*5ce0*/  FADD.FTZ R3, R15, R6 ;  /* 0x000000060f037221 */ /* 0x000fe20000010000 */
[----:B------:R-:W-:Y:S02]  /*5cf0*/  F2FP.SATFINITE.E4M3.F32.PACK_AB_MERGE_C R212, R20, R13, R21 ;  /* 0x0000000d14d4723e */ /* 0x000fe40004807015 */
[----:B------:R-:W1:Y:S01]  /*5d00*/  MUFU.EX2 R75, R75 ;  /* 0x0000004b004b7308 */ /* 0x000e620000000800 */
[----:B--2---:R-:W-:-:S01]  /*5d10*/  FADD.FTZ R7, R96, R7 ;  /* 0x0000000760077221 */ /* 0x004fc20000010000 */
[----:B------:R-:W-:Y:S01]  /*5d20*/  FADD.FTZ R10, R56, R3 ;  /* 0x00000003380a7221 */ /* 0x000fe20000010000 */
[----:B------:R-:W-:-:S04]  /*5d30*/  F2FP.SATFINITE.E4M3.F32.PACK_AB_MERGE_C R95, R96, R95, RZ ;  /* 0x0000005f605f723e */ /* 0x000fc800048070ff */
[----:B------:R-:W-:Y:S01]  /*5d40*/  F2FP.SATFINITE.E4M3.F32.PACK_AB_MERGE_C R213, R92, R73, R95 ;  /* 0x000000495cd5723e */ /* 0x000fe2000480705f */
[----:B------:R-:W2:Y:S01]  /*5d50*/  MUFU.EX2 R57, R57 ;  /* 0x0000003900397308 */ /* 0x000ea20000000800 */
[----:B0-----:R-:W-:-:S01]  /*5d60*/  FADD.FTZ R6, R74, R7 ;  /* 0x000000074a067221 */ /* 0x001fc20000010000 */
[----:B------:R-:W-:-:S06]  /*5d70*/  CS2R R72, SRZ ;  /* 0x0000000000487805 */ /* 0x000fcc000001ff00 */
[----:B------:R-:W0:Y:S01]  /*5d80*/  MUFU.EX2 R76, R76 ;  /* 0x0000004c004c7308 */ /* 0x000e220000000800 */
[----:B-1----:R-:W-:-:S07]  /*5d90*/  FADD.FTZ R3, R75, R6 ;  /* 0x000000064b037221 */ /* 0x002fce0000010000 */
[----:B------:R-:W1:Y:S01]  /*5da0*/  MUFU.EX2 R79, R79 ;  /* 0x0000004f004f7308 */ /* 0x000e620000000800 */
[----:B--2---:R-:W-:-:S01]  /*5db0*/  FADD.FTZ R7, R57, R10 ;  /* 0x0000000a39077221 */ /* 0x004fc20000010000 */
[----:B------:R-:W-:-:S03]  /*5dc0*/  F2FP.SATFINITE.E4M3.F32.PACK_AB_MERGE_C R57, R60, R57, RZ ;  /* 0x000000393c39723e */ /* 0x000fc600048070ff */
[----:B------:R-:W-:Y:S01]  /*5dd0*/  FADD.FTZ R7, R60, R7 ;  /* 0x000000073c077221 */ /* 0x000fe20000010000 */
[----:B------:R-:W-:Y:S02]  /*5de0*/  F2FP.SATFINITE.E4M3.F32.PACK_AB_MERGE_C R214, R56, R15, R57 ;  /* 0x0000000f38d6723e */ /* 0x000fe40004807039 */
[----:B------:R-:W-:Y:S01]  /*5df0*/  CS2R R56, SRZ ;  /* 0x0000000000387805 */ /* 0x000fe2000001ff00 */
[----:B------:R-:W2:Y:S01]  /*5e00*/  MUFU.EX2 R58, R58 ;  /* 0x0000003a003a7308 */ /* 0x000ea20000000800 */
[----:B0-----:R-:W-:-:S07]  /*5e10*/  FADD.FTZ R10, R76, R3 ;  /* 0x000000034c0a7221 */ /* 0x001fce0000010000 */
[----:B------:R-:W0:Y:S01]  /*5e20*/  MUFU.EX2 R41, R41 ;  /* 0x0000002900297308 */ /* 0x000e220000000800 */
[C---:B-1----:R-:W-:Y:S01]  /*5e30*/  F2FP.SATFINITE.E4M3.F32.PACK_AB_MERGE_C R76, R79.reuse, R76, RZ ;  /* 0x0000004c4f4c723e */ /* 0x042fe200048070ff */
[----:B------:R-:W-:-:S03]  /*5e40*/  FADD.FTZ R79, R79, R10 ;  /* 0x0000000a4f4f7221 */ /* 0x000fc60000010000 */
[----:B------:R-:W-:Y:S01]  /*5e50*/  F2FP.SATFINITE.E4M3.F32.PACK_AB_MERGE_C R215, R75, R74, R76 ;  /* 0x0000004a4bd7723e */ /* 0x000fe2000480704c */
[----:B------:R-:W-:-:S01]  /*5e60*/  FADD.FTZ R14, R2, R79 ;  /* 0x0000004f020e7221 */ /* 0x000fc20000010000 */
[----:B------:R-:W-:Y:S01]  /*5e70*/  CS2R R74, SRZ ;  /* 0x00000000004a7805 */ /* 0x000fe2000001ff00 */
        /* <DEDUP_REMOVED lines=8> */
[----:B------:R-:W-:-:S06]  /*5f00*/  FADD.FTZ R3, R61, R14 ;  /* 0x0000000e3d037221 */ /* 0x000fcc0000010000 */
[----:B------:R-:W2:Y:S01]  /*5f10*/  MUFU.EX2 R24, R24 ;  /* 0x0000001800187308 */ /* 0x000ea20000000800 */
[C---:B0-----:R-:W-:Y:S01]  /*5f20*/  F2FP.SATFINITE.E4M3.F32.PACK_AB_MERGE_C R40, R43.reuse, R40, RZ ;  /* 0x000000282b28723e */ /* 0x041fe200048070ff */
[----:B------:R-:W-:-:S03]  /*5f30*/  FADD.FTZ R43, R43, R26 ;  /* 0x0000001a2b2b7221 */ /* 0x000fc60000010000 */
[----:B------:R-:W-:Y:S02]  /*5f40*/  F2FP.SATFINITE.E4M3.F32.PACK_AB_MERGE_C R208, R41, R58, R40 ;  /* 0x0000003a29d0723e */ /* 0x000fe40004807028 */
[----:B------:R-:W-:Y:S01]  /*5f50*/  CS2R R40, SRZ ;  /* 0x0000000000287805 */ /* 0x000fe2000001ff00 */
[----:B------:R-:W0:Y:S01]  /*5f60*/  MUFU.EX2 R59, R59 ;  /* 0x0000003b003b7308 */ /* 0x000e220000000800 */
[C---:B-1----:R-:W-:Y:S01]  /*5f70*/  F2FP.SATFINITE.E4M3.F32.PACK_AB_MERGE_C R61, R78.reuse, R61, RZ ;  /* 0x0000003d4e3d723e */ /* 0x042fe200048070ff */
[----:B------:R-:W-:-:S03]  /*5f80*/  FADD.FTZ R78, R78, R3 ;  /* 0x000000034e4e7221 */ /* 0x000fc60000010000 */
[----:B------:R-:W-:Y:S02]  /*5f90*/  F2FP.SATFINITE.E4M3.F32.PACK_AB_MERGE_C R209, R77, R2, R61 ;  /* 0x000000024dd1723e */ /* 0x000fe4000480703d */
[----:B------:R-:W-:Y:S02]  /*5fa0*/  CS2R R76, SRZ ;  /* 0x00000000004c7805 */ /* 0x000fe4000001ff00 */
[----:B------:R-:W-:Y:S01]  /*5fb0*/  CS2R R60, SRZ ;  /* 0x00000000003c7805 */ /* 0x000fe2000001ff00 */
[----:B------:R-:W1:Y:S01]  /*5fc0*/  MUFU.EX2 R45, R45 ;  /* 0x0000002d002d7308 */ /* 0x000e620000000800 */
[----:B--2---:R-:W-:-:S07]  /*5fd0*/  FADD.FTZ R14, R24, R43 ;  /* 0x0000002b180e7221 */ /* 0x004fce0000010000 */
[----:B------:R-:W2:Y:S01]  /*5fe0*/  MUFU.EX2 R25, R25 ;  /* 0x0000001900197308 */ /* 0x000ea20000000800 */
[----:B0-----:R-:W-:-:S01]  /*5ff0*/  FADD.FTZ R3, R59, R78 ;  /* 0x0000004e3b037221 */ /* 0x001fc20000010000 */
[----:B------:R-:W-:-:S03]  /*6000*/  CS2R R78, SRZ ;  /* 0x00000000004e7805 */ /* 0x000fc6000001ff00 */
[----:B------:R-:W-:-:S03]  /*6010*/  FADD.FTZ R3, R62, R3 ;  /* 0x000000033e037221 */ /* 0x000fc60000010000 */
        /* <DEDUP_REMOVED lines=9> */
[----:B0-----:R-:W-:-:S01]  /*60b0*/  FADD.FTZ R14, R100, R3 ;  /* 0x00000003640e7221 */ /* 0x001fc20000010000 */
[----:B------:R-:W-:-:S06]  /*60c0*/  CS2R R24, SRZ ;  /* 0x0000000000187805 */ /* 0x000fcc000001ff00 */
[----:B------:R-:W0:Y:S01]  /*60d0*/  MUFU.EX2 R63, R63 ;  /* 0x0000003f003f7308 */ /* 0x000e220000000800 */
[----:B-1----:R-:W-:-:S01]  /*60e0*/  FADD.FTZ R14, R83, R14 ;  /* 0x0000000e530e7221 */ /* 0x002fc20000010000 */
[----:B------:R-:W-:Y:S02]  /*60f0*/  F2FP.SATFINITE.E4M3.F32.PACK_AB_MERGE_C R100, R83, R100, RZ ;  /* 0x000000645364723e */ /* 0x000fe400048070ff */
[----:B------:R-:W-:Y:S02]  /*6100*/  CS2R R82, SRZ ;  /* 0x0000000000527805 */ /* 0x000fe4000001ff00 */
[----:B------:R-:W-:Y:S02]  /*6110*/  F2FP.SATFINITE.E4M3.F32.PACK_AB_MERGE_C R211, R62, R59, R100 ;  /* 0x0000003b3ed3723e */ /* 0x000fe40004807064 */
        /* <DEDUP_REMOVED lines=15> */
[----:B------:R-:W-:Y:S02]  /*6210*/  F2FP.SATFINITE.E4M3.F32.PACK_AB_MERGE_C R29, R44, R29, RZ ;  /* 0x0000001d2c1d723e */ /* 0x000fe400048070ff */
[----:B------:R-:W-:Y:S02]  /*6220*/  CS2R R44, SRZ ;  /* 0x00000000002c7805 */ /* 0x000fe4000001ff00 */
[----:B------:R-:W-:Y:S02]  /*6230*/  F2FP.SATFINITE.E4M3.F32.PACK_AB_MERGE_C R204, R49, R28, R29 ;  /* 0x0000001c31cc723e */ /* 0x000fe4000480701d */
[----:B------:R-:W-:Y:S01]  /*6240*/  CS2R R28, SRZ ;  /* 0x00000000001c7805 */ /* 0x000fe2000001ff00 */
[----:B------:R-:W2:Y:S01]  /*6250*/  MUFU.EX2 R97, R97 ;  /* 0x0000006100617308 */ /* 0x000ea20000000800 */
[----:B0-----:R-:W-:-:S01]  /*6260*/  FADD.FTZ R14, R85, R14 ;  /* 0x0000000e550e7221 */ /* 0x001fc20000010000 */
[----:B------:R-:W-:-:S04]  /*6270*/  F2FP.SATFINITE.E4M3.F32.PACK_AB_MERGE_C R84, R85, R84, RZ ;  /* 0x000000545554723e */ /* 0x000fc800048070ff */
[----:B------:R-:W-:Y:S02]  /*6280*/  F2FP.SATFINITE.E4M3.F32.PACK_AB_MERGE_C R205, R30, R63, R84 ;  /* 0x0000003f1ecd723e */ /* 0x000fe40004807054 */
[----:B------:R-:W-:Y:S01]  /*6290*/  CS2R R84, SRZ ;  /* 0x0000000000547805 */ /* 0x000fe2000001ff00 */
[----:B------:R-:W0:Y:S01]  /*62a0*/  MUFU.EX2 R53, R53 ;  /* 0x0000003500357308 */ /* 0x000e220000000800 */
[----:B-1----:R-:W-:-:S01]  /*62b0*/  FADD.FTZ R20, R48, R5 ;  /* 0x0000000530147221 */ /* 0x002fc20000010000 */
[----:B------:R-:W-:Y:S02]  /*62c0*/  CS2R R62, SRZ ;  /* 0x00000000003e7805 */ /* 0x000fe4000001ff00 */
[----:B------:R-:W-:-:S04]  /*62d0*/  CS2R R30, SRZ ;  /* 0x00000000001e7805 */ /* 0x000fc8000001ff00 */
[----:B------:R1:W3:Y:S01]  /*62e0*/  MUFU.EX2 R6, R87 ;  /* 0x0000005700067308 */ /* 0x0002e20000000800 */
[----:B--2---:R-:W-:-:S07]  /*62f0*/  FADD.FTZ R3, R97, R14 ;  /* 0x0000000e61037221 */ /* 0x004fce0000010000 */
[----:B------:R-:W2:Y:S01]  /*6300*/  MUFU.EX2 R32, R32 ;  /* 0x0000002000207308 */ /* 0x000ea20000000800 */
[----:B0-----:R-:W-:-:S01]  /*6310*/  FADD.FTZ R5, R53, R20 ;  /* 0x0000001435057221 */ /* 0x001fc20000010000 */
[----:B-1----:R-:W-:-:S06]  /*6320*/  CS2R R86, SRZ ;  /* 0x0000000000567805 */ /* 0x002fcc000001ff00 */
        /* <DEDUP_REMOVED lines=8> */
[----:B------:R-:W-:Y:S01]  /*63b0*/  FADD.FTZ R33, R33, R26 ;  /* 0x0000001a21217221 */ /* 0x000fe20000010000 */
[----:B------:R-:W-:Y:S02]  /*63c0*/  CS2R R26, SRZ ;  /* 0x00000000001a7805 */ /* 0x000fe4000001ff00 */
[----:B------:R-:W-:Y:S02]  /*63d0*/  F2FP.SATFINITE.E4M3.F32.PACK_AB_MERGE_C R206, R53, R48, R32 ;  /* 0x0000003035ce723e */ /* 0x000fe40004807020 */
[----:B------:R-:W-:Y:S01]  /*63e0*/  CS2R R48, SRZ ;  /* 0x0000000000307805 */ /* 0x000fe2000001ff00 */
[----:B------:R-:W1:Y:S01]  /*63f0*/  MUFU.EX2 R107, R107 ;  /* 0x0000006b006b7308 */ /* 0x000e620000000800 */
[C---:B--2---:R-:W-:Y:S01]  /*6400*/  F2FP.SATFINITE.E4M3.F32.PACK_AB_MERGE_C R101, R10.reuse, R101, RZ ;  /* 0x000000650a65723e */ /* 0x044fe200048070ff */
[----:B------:R-:W-:-:S03]  /*6410*/  FADD.FTZ R10, R10, R3 ;  /* 0x000000030a0a7221 */ /* 0x000fc60000010000 */
[----:B------:R-:W-:-:S03]  /*6420*/  F2FP.SATFINITE.E4M3.F32.PACK_AB_MERGE_C R207, R6, R97, R101 ;  /* 0x0000006106cf723e */ /* 0x000fc60004807065 */
        /* <DEDUP_REMOVED lines=21> */
[----:B------:R-:W-:-:S03]  /*6580*/  F2FP.SATFINITE.E4M3.F32.PACK_AB_MERGE_C R201, R8, R107, R109 ;  /* 0x0000006b08c9723e */ /* 0x000fc6000480706d */
[----:B------:R-:W1:Y:S01]  /*6590*/  MUFU.EX2 R37, R37 ;  /* 0x0000002500257308 */ /* 0x000e620000000800 */
[----:B--2---:R-:W-:-:S01]  /*65a0*/  FADD.FTZ R2, R46, R67 ;  /* 0x000000432e027221 */ /* 0x004fc20000010000 */
[----:B------:R-:W-:-:S06]  /*65b0*/  CS2R R66, SRZ ;  /* 0x0000000000427805 */ /* 0x000fcc000001ff00 */
[----:B------:R-:W2:Y:S01]  /*65c0*/  MUFU.EX2 R14, R113 ;  /* 0x00000071000e7308 */ /* 0x000ea20000000800 */
[----:B0-----:R-:W-:-:S07]  /*65d0*/  FADD.FTZ R3, R115, R12 ;  /* 0x0000000c73037221 */ /* 0x001fce0000010000 */
[----:B------:R-:W-:Y:S01]  /*65e0*/  MUFU.EX2 R119, R119 ;  /* 0x0000007700777308 */ /* 0x000fe20000000800 */
[----:B-1----:R-:W-:-:S07]  /*65f0*/  FADD.FTZ R2, R37, R2 ;  /* 0x0000000225027221 */ /* 0x002fce0000010000 */
[----:B------:R-:W0:Y:S01]  /*6600*/  MUFU.EX2 R68, R68 ;  /* 0x0000004400447308 */ /* 0x000e220000000800 */
[----:B--2---:R-:W-:-:S07]  /*6610*/  FADD.FTZ R6, R14, R3 ;  /* 0x000000030e067221 */ /* 0x004fce0000010000 */
[----:B------:R-:W1:Y:S08]  /*6620*/  MUFU.EX2 R47, R47 ;  /* 0x0000002f002f7308 */ /* 0x000e700000000800 */
[----:B------:R-:W2:Y:S01]  /*6630*/  MUFU.EX2 R64, R64 ;  /* 0x0000004000407308 */ /* 0x000ea20000000800 */
[----:B0-----:R-:W-:Y:S01]  /*6640*/  F2FP.SATFINITE.E4M3.F32.PACK_AB_MERGE_C R7, R68, R119, RZ ;  /* 0x000000774407723e */ /* 0x001fe200048070ff */
[----:B------:R-:W-:-:S03]  /*6650*/  FADD.FTZ R119, R119, R6 ;  /* 0x0000000677777221 */ /* 0x000fc60000010000 */
[----:B------:R-:W-:Y:S01]  /*6660*/  F2FP.SATFINITE.E4M3.F32.PACK_AB_MERGE_C R203, R14, R115, R7 ;  /* 0x000000730ecb723e */ /* 0x000fe20004807007 */
[----:B-1----:R-:W-:-:S01]  /*6670*/  FADD.FTZ R3, R47, R2 ;  /* 0x000000022f037221 */ /* 0x002fc20000010000 */
[----:B------:R-:W-:Y:S01]  /*6680*/  FADD.FTZ R2, R68, R119 ;  /* 0x0000007744027221 */ /* 0x000fe20000010000 */
[----:B------:R-:W-:Y:S02]  /*6690*/  CS2R R68, SRZ ;  /* 0x0000000000447805 */ /* 0x000fe4000001ff00 */
[C---:B--2---:R-:W-:Y:S01]  /*66a0*/  F2FP.SATFINITE.E4M3.F32.PACK_AB_MERGE_C R5, R64.reuse, R47, RZ ;  /* 0x0000002f4005723e */ /* 0x044fe200048070ff */
[----:B------:R-:W-:-:S01]  /*66b0*/  FADD.FTZ R3, R64, R3 ;  /* 0x0000000340037221 */ /* 0x000fc20000010000 */
[----:B------:R-:W-:Y:S02]  /*66c0*/  CS2R R64, SRZ ;  /* 0x0000000000407805 */ /* 0x000fe4000001ff00 */
[----:B------:R-:W-:Y:S02]  /*66d0*/  F2FP.SATFINITE.E4M3.F32.PACK_AB_MERGE_C R202, R37, R46, R5 ;  /* 0x0000002e25ca723e */ /* 0x000fe40004807005 */
[----:B------:R-:W-:-:S02]  /*66e0*/  CS2R R46, SRZ ;  /* 0x00000000002e7805 */ /* 0x000fc4000001ff00 */
[----:B------:R-:W-:Y:S01]  /*66f0*/  CS2R R36, SRZ ;  /* 0x0000000000247805 */ /* 0x000fe2000001ff00 */
[----:B------:R-:W-:Y:S06]  /*6700*/  @!P3 BRA `(.L_x_1829) ;  /* 0x000000540008b947 */ /* 0x000fec0003800000 */
[----:B------:R-:W-:Y:S01]  /*6710*/  IMAD.MOV.U32 R6, RZ, RZ, R89 ;  /* 0x000000ffff067224 */ /* 0x000fe200078e0059 */
[----:B------:R-:W-:Y:S01]  /*6720*/  UMOV UR54, UR47 ;  /* 0x0000002f00367c82 */ /* 0x000fe20008000000 */
[----:B------:R-:W-:Y:S01]  /*6730*/  IMAD.MOV.U32 R5, RZ, RZ, R88 ;  /* 0x000000ffff057224 */ /* 0x000fe200078e0058 */
[----:B------:R-:W-:Y:S01]  /*6740*/  UMOV UR55, UR43 ;  /* 0x0000002b00377c82 */ /* 0x000fe20008000000 */
[----:B------:R-:W-:Y:S01]  /*6750*/  IMAD.MOV.U32 R87, RZ, RZ, RZ ;  /* 0x000000ffff577224 */ /* 0x000fe200078e00ff */
[----:B------:R-:W-:Y:S01]  /*6760*/  ULDC UR52, c[0x0][0x288] ;  /* 0x0000a20000347ab9 */ /* 0x000fe20000000800 */
[----:B------:R-:W-:-:S05]  /*6770*/  ULDC UR47, c[0x0][0x988] ;  /* 0x00026200002f7ab9 */ /* 0x000fca0000000800 */
.L_x_1839:
[----:B------:R-:W-:Y:S01]  /*6780*/  ISETP.NE.AND P4, PT, RZ, UR40, PT ;  /* 0x00000028ff007c0c */ /* 0x000fe2000bf85270 */
[----:B------:R-:W-:-:S04]  /*6790*/  UISETP.NE.AND UP1, UPT, UR54, 0x1, UPT ;  /* 0x000000013600788c */ /* 0x000fc8000bf25270 */
[----:B------:R-:W-:-:S04]  /*67a0*/  USEL UR43, URZ, 0x1, UP1 ;  /* 0x000000013f2b7887 */ /* 0x000fc80008800000 */
[----:B------:R-:W-:-:S04]  /*67b0*/  ULOP3.LUT UR43, UR55, UR43, URZ, 0x3c, !UPT ;  /* 0x0000002b372b7292 */ /* 0x000fc8000f8e3c3f */
[----:B------:R-:W-:Y:S08]  /*67c0*/  @P4 BRA `(.L_x_1830) ;  /* 0x0000000000384947 */ /* 0x000ff00003800000 */
[----:B------:R-:W-:Y:S05]  /*67d0*/  @!P0 BRA `(.L_x_1831) ;  /* 0x0000000000048947 */ /* 0x000fea0003800000 */
[----:B------:R-:W-:Y:S01]  /*67e0*/  BPT.TRAP 0x1 ;  /* 0x000000040000795c */ /* 0x000fe20000300000 */
.L_x_1831:
        /* <DEDUP_REMOVED lines=9> */
.L_x_1832:
[----:B-1----:R-:W-:Y:S05]  /*6880*/  @P3 BRA `(.L_x_1830) ;  /* 0x0000000000083947 */ /* 0x002fea0003800000 */
[----:B------:R-:W1:Y:S02]  /*6890*/  SYNCS.PHASECHK.TRANS64.TRYWAIT P3, [UR6+0x2e830], R7 ;  /* 0x02e83007ff0075a7 */ /* 0x000e640008060146 */
[----:B-1----:R-:W-:Y:S05]  /*68a0*/  @!P3 BRA `(.L_x_1833) ;  /* 0x0000010400e0b947 */ /* 0x002fea0003800000 */
.L_x_1830:
[----:B-1----:R-:W1:Y:S01]  /*68b0*/  S2R R8, SR_TID.X ;  /* 0x0000000000087919 */ /* 0x002e620000002100 */
[----:B------:R-:W-:Y:S01]  /*68c0*/  R2UR UR56, R4 ;  /* 0x00000000043872ca */ /* 0x000fe200000e0000 */
[----:B------:R-:W-:Y:S01]  /*68d0*/  UIADD3 UR53, UR54, 0x1, URZ ;  /* 0x0000000136357890 */ /* 0x000fe2000fffe03f */
[----:B------:R-:W-:Y:S01]  /*68e0*/  UMOV UR19, 0x40000040 ;  /* 0x4000004000137882 */ /* 0x000fe20000000000 */
[----:B------:R-:W-:Y:S02]  /*68f0*/  UMOV UR20, UR16 ;  /* 0x0000001000147c82 */ /* 0x000fe40008000000 */
[----:B------:R-:W-:Y:S01]  /*6900*/  UISETP.NE.AND UP1, UPT, UR53, 0x2, UPT ;  /* 0x000000023500788c */ /* 0x000fe2000bf25270 */
[----:B------:R-:W-:Y:S01]  /*6910*/  UMOV UR21, UR17 ;  /* 0x0000001100157c82 */ /* 0x000fe20008000000 */
[----:B------:R-:W-:Y:S02]  /*6920*/  UMOV UR23, 0x40000040 ;  /* 0x4000004000177882 */ /* 0x000fe40000000000 */
[----:B------:R-:W-:Y:S01]  /*6930*/  USEL UR53, UR53, URZ, UP1 ;  /* 0x0000003f35357287 */ /* 0x000fe20008800000 */
[----:B------:R-:W-:Y:S01]  /*6940*/  UMOV UR24, UR16 ;  /* 0x0000001000187c82 */ /* 0x000fe20008000000 */
[----:B------:R-:W-:-:S02]  /*6950*/  UMOV UR25, UR17 ;  /* 0x0000001100197c82 */ /* 0x000fc40008000000 */
[----:B------:R-:W-:Y:S01]  /*6960*/  UIMAD UR56, UR53, 0x700, UR56 ;  /* 0x00000700353878a4 */ /* 0x000fe2000f8e0238 */
[----:B------:R-:W-:Y:S01]  /*6970*/  UMOV UR27, 0x40000040 ;  /* 0x40000040001b7882 */ /* 0x000fe20000000000 */
[----:B------:R-:W-:Y:S02]  /*6980*/  UMOV UR28, UR16 ;  /* 0x00000010001c7c82 */ /* 0x000fe40008000000 */
[----:B------:R-:W-:Y:S02]  /*6990*/  UIADD3 UR22, UR56, 0x100, URZ ;  /* 0x0000010038167890 */ /* 0x000fe4000fffe03f */
[----:B------:R-:W-:Y:S02]  /*69a0*/  UIADD3 UR26, UR56, 0x200, URZ ;  /* 0x00000200381a7890 */ /* 0x000fe4000fffe03f */
[----:B------:R-:W-:Y:S01]  /*69b0*/  UMOV UR18, UR56 ;  /* 0x0000003800127c82 */ /* 0x000fe20008000000 */
[----:B------:R-:W-:Y:S01]  /*69c0*/  UIADD3 UR30, UR56, 0x300, URZ ;  /* 0x00000300381e7890 */ /* 0x000fe2000fffe03f */
[----:B------:R-:W-:Y:S01]  /*69d0*/  UMOV UR29, UR17 ;  /* 0x00000011001d7c82 */ /* 0x000fe20008000000 */
[----:B------:R-:W-:Y:S01]  /*69e0*/  UMOV UR31, 0x40000040 ;  /* 0x40000040001f7882 */ /* 0x000fe20000000000 */
[----:B------:R-:W-:Y:S01]  /*69f0*/  UIADD3 UR34, UR56, 0x400, URZ ;  /* 0x0000040038227890 */ /* 0x000fe2000fffe03f */
[----:B------:R-:W-:Y:S01]  /*6a00*/  UMOV UR32, UR16 ;  /* 0x0000001000207c82 */ /* 0x000fe20008000000 */
[----:B------:R-:W-:Y:S01]  /*6a10*/  UMOV UR33, UR17 ;  /* 0x0000001100217c82 */ /* 0x000fe20008000000 */
[----:B------:R-:W-:Y:S01]  /*6a20*/  UMOV UR35, 0x40000040 ;  /* 0x4000004000237882 */ /* 0x000fe20000000000 */
[----:B-1----:R-:W-:Y:S01]  /*6a30*/  SHF.R.U32.HI R8, RZ, 0x7, R8 ;  /* 0x00000007ff087819 */ /* 0x002fe20000011608 */
[----:B------:R-:W-:Y:S01]  /*6a40*/  UIADD3 UR6, UR56, 0x600, URZ ;  /* 0x0000060038067890 */ /* 0x000fe2000fffe03f */
[----:B------:R-:W-:Y:S01]  /*6a50*/  UMOV UR7, 0x40000040 ;  /* 0x4000004000077882 */ /* 0x000fe20000000000 */
[----:B------:R-:W-:-:S02]  /*6a60*/  UIADD3 UR10, UR56, 0x602, URZ ;  /* 0x00000602380a7890 */ /* 0x000fc4000fffe03f */
[----:B0-----:R-:W-:Y:S01]  /*6a70*/  VIADD R7, R8, 0x8 ;  /* 0x0000000808077836 */ /* 0x001fe20000000000 */
[----:B------:R-:W-:Y:S01]  /*6a80*/  UMOV UR11, 0x40000040 ;  /* 0x40000040000b7882 */ /* 0x000fe20000000000 */
[----:B------:R-:W-:Y:S01]  /*6a90*/  UIADD3 UR14, UR56, 0x6, URZ ;  /* 0x00000006380e7890 */ /* 0x000fe2000fffe03f */
[----:B------:R-:W-:Y:S02]  /*6aa0*/  UMOV UR15, 0x40000040 ;  /* 0x40000040000f7882 */ /* 0x000fe40000000000 */
[----:B------:R0:W-:Y:S06]  /*6ab0*/  BAR.SYNC.DEFER_BLOCKING R7, 0x100 ;  /* 0x000400070000751d */ /* 0x0001ec0000010000 */
[----:B------:R-:W-:-:S06]  /*6ac0*/  WARPGROUP.ARRIVE ;  /* 0x00000000000079c5 */ /* 0x000fcc0000000000 */
[----:B------:R-:W-:Y:S01]  /*6ad0*/  QGMMA.64x32x32.F32.E4M3.E4M3 R184, gdesc[UR16], RZ, !UPT, gsb0 ;  /* 0x0060000010b879f3 */ /* 0x000fe2000c0008ff */
[----:B------:R-:W-:Y:S01]  /*6ae0*/  UIADD3 UR18, UR56, 0x500, URZ ;  /* 0x0000050038127890 */ /* 0x000fe2000fffe03f */
        /* <DEDUP_REMOVED lines=152> */
.L_x_1835:
[----:B------:R-:W-:Y:S01]  /*7470*/  ULEA UR6, UR54, UR41, 0x3 ;  /* 0x0000002936067291 */ /* 0x000fe2000f8e183f */
[----:B------:R-:W-:-:S05]  /*7480*/  IMAD.U32 R7, RZ, RZ, UR55 ;  /* 0x00000037ff077e24 */ /* 0x000fca000f8e00ff */
[----:B------:R-:W-:-:S04]  /*7490*/  SHF.L.U32 R7, R7, 0x1f, RZ ;  /* 0x0000001f07077819 */ /* 0x000fc800000006ff */
[----:B------:R0:W1:Y:S01]  /*74a0*/  SYNCS.PHASECHK.TRANS64.TRYWAIT P3, [UR6+0x2e850], R7 ;  /* 0x02e85007ff0075a7 */ /* 0x0000620008060146 */
[----:B------:R-:W-:Y:S05]  /*74b0*/  @!P0 BRA `(.L_x_1836) ;  /* 0x0000000000048947 */ /* 0x000fea0003800000 */
[----:B------:R-:W-:Y:S01]  /*74c0*/  BPT.TRAP 0x1 ;  /* 0x000000040000795c */ /* 0x000fe20000300000 */
.L_x_1836:
[----:B-1----:R-:W-:Y:S05]  /*74d0*/  @P3 BRA `(.L_x_1834) ;  /* 0x0000000000083947 */ /* 0x002fea0003800000 */
[----:B------:R-:W1:Y:S02]  /*74e0*/  SYNCS.PHASECHK.TRANS64.TRYWAIT P3, [UR6+0x2e850], R7 ;  /* 0x02e85007ff0075a7 */ /* 0x000e640008060146 */
[----:B-1----:R-:W-:Y:S05]  /*74f0*/  @!P3 BRA `(.L_x_1837) ;  /* 0x000000f800e4b947 */ /* 0x002fea0003800000 */
.L_x_1834:
[----:B------:R-:W-:Y:S01]  /*7500*/  UIADD3 UR6, UR41, 0x400, URZ ;  /* 0x0000040029067890 */ /* 0x000fe2000fffe03f */
[----:B------:R-:W-:Y:S01]  /*7510*/  WARPGROUP.ARRIVE ;  /* 0x00000000000079c5 */ /* 0x000fe20000000000 */
[----:B------:R-:W-:Y:S01]  /*7520*/  UMOV UR7, 0xc0000010 ;  /* 0xc000001000077882 */ /* 0x000fe20000000000 */
[----:B------:R-:W-:Y:S01]  /*7530*/  FMUL.FTZ R13, R0, R190 ;  /* 0x000000be000d7220 */ /* 0x000fe20000410000 */
[----:B------:R-:W-:Y:S01]  /*7540*/  USHF.R.U32.HI UR6, URZ, 0x4, UR6 ;  /* 0x000000043f067899 */ /* 0x000fe20008011606 */
[----:B------:R-:W-:Y:S02]  /*7550*/  VIADD R190, R18, UR36 ;  /* 0x0000002412be7c36 */ /* 0x000fe40008000000 */
[C---:B------:R-:W-:Y:S01]  /*7560*/  FMUL.FTZ R14, R0.reuse, R191 ;  /* 0x000000bf000e7220 */ /* 0x040fe20000410000 */
[C---:B------:R-:W-:Y:S01]  /*7570*/  FMUL.FTZ R12, R0.reuse, R189 ;  /* 0x000000bd000c7220 */ /* 0x040fe20000410000 */
[----:B------:R-:W-:Y:S01]  /*7580*/  ULOP3.LUT UR6, UR6, 0x3fff, URZ, 0xc0, !UPT ;  /* 0x00003fff06067892 */ /* 0x000fe2000f8ec03f */
[C---:B------:R-:W-:Y:S01]  /*7590*/  FMUL.FTZ R189, R0.reuse, R116 ;  /* 0x0000007400bd7220 */ /* 0x040fe20000410000 */
[C---:B------:R-:W-:Y:S01]  /*75a0*/  FMUL.FTZ R21, R0.reuse, R194 ;  /* 0x000000c200157220 */ /* 0x040fe20000410000 */
[----:B------:R-:W-:Y:S01]  /*75b0*/  IMAD.MOV.U32 R116, RZ, RZ, R190 ;  /* 0x000000ffff747224 */ /* 0x000fe200078e00be */
[----:B------:R-:W-:Y:S01]  /*75c0*/  ULOP3.LUT UR6, UR6, 0x10000, URZ, 0xfc, !UPT ;  /* 0x0001000006067892 */ /* 0x000fe2000f8efc3f */
[----:B------:R-:W2:Y:S01]  /*75d0*/  LDC R194, c[0x0][0x2f0] ;  /* 0x0000bc00ffc27b82 */ /* 0x000ea20000000800 */
[C---:B------:R-:W-:Y:S01]  /*75e0*/  FMUL.FTZ R15, R0.reuse, R192 ;  /* 0x000000c0000f7220 */ /* 0x040fe20000410000 */
[C---:B01----:R-:W-:Y:S01]  /*75f0*/  FMUL.FTZ R7, R0.reuse, R184 ;  /* 0x000000b800077220 */ /* 0x043fe20000410000 */
[----:B------:R-:W-:Y:S01]  /*7600*/  UIMAD UR11, UR54, 0x700, UR6 ;  /* 0x00000700360b78a4 */ /* 0x000fe2000f8e0206 */
[C---:B------:R-:W-:Y:S01]  /*7610*/  FMUL.FTZ R8, R0.reuse, R185 ;  /* 0x000000b900087220 */ /* 0x040fe20000410000 */
[----:B------:R-:W-:Y:S01]  /*7620*/  FMUL.FTZ R185, R0, R196 ;  /* 0x000000c400b97220 */ /* 0x000fe20000410000 */
[----:B------:R-:W-:-:S02]  /*7630*/  IMAD.MOV.U32 R196, RZ, RZ, -0x2 ;  /* 0xfffffffeffc47424 */ /* 0x000fc400078e00ff */
[C---:B------:R-:W-:Y:S01]  /*7640*/  FMUL.FTZ R168, R0.reuse, R168 ;  /* 0x000000a800a87220 */ /* 0x040fe20000410000 */
[----:B------:R-:W0:Y:S01]  /*7650*/  MUFU.TANH R7, R7 ;  /* 0x0000000700077308 */ /* 0x000e220000002400 */
[C---:B------:R-:W-:Y:S01]  /*7660*/  FMUL.FTZ R20, R0.reuse, R193 ;  /* 0x000000c100147220 */ /* 0x040fe20000410000 */
[----:B------:R-:W-:Y:S01]  /*7670*/  UMOV UR6, UR11 ;  /* 0x0000000b00067c82 */ /* 0x000fe20008000000 */
[C---:B------:R-:W-:Y:S01]  /*7680*/  FMUL.FTZ R193, R0.reuse, R93 ;  /* 0x0000005d00c17220 */ /* 0x040fe20000410000 */
[----:B------:R-:W-:Y:S01]  /*7690*/  QGMMA.64x128x32.F32.E4M3.E4M3 R24, R224, gdesc[UR4], R24, gsb0 ;  /* 0x01e00004e0187df3 */ /* 0x000fe20008000818 */
[----:B------:R-:W-:Y:S01]  /*76a0*/  UIADD3 UR6, UR11, 0x100, URZ ;  /* 0x000001000b067890 */ /* 0x000fe2000fffe03f */
[C---:B------:R-:W-:Y:S01]  /*76b0*/  FMUL.FTZ R176, R0.reuse, R176 ;  /* 0x000000b000b07220 */ /* 0x040fe20000410000 */
[----:B------:R-:W-:Y:S01]  /*76c0*/  UMOV UR7, 0xc0000010 ;  /* 0xc000001000077882 */ /* 0x000fe20000000000 */
        /* <DEDUP_REMOVED lines=8> */
[----:B------:R-:W3:Y:S01]  /*7750*/  MUFU.TANH R168, R168 ;  /* 0x000000a800a87308 */ /* 0x000ee20000002400 */
        /* <DEDUP_REMOVED lines=31> */
[----:B------:R-:W4:Y:S01]  /*7950*/  MUFU.TANH R8, R8 ;  /* 0x0000000800087308 */ /* 0x000f220000002400 */
        /* <DEDUP_REMOVED lines=11> */
[----:B------:R-:W-:Y:S01]  /*7a10*/  UMOV UR10, UR47 ;  /* 0x0000002f000a7c82 */ /* 0x000fe20008000000 */
        /* <DEDUP_REMOVED lines=47> */
[----:B------:R-:W-:Y:S01]  /*7d10*/  FMUL.FTZ R102, R0, R102 ;  /* 0x0000006600667220 */ /* 0x000fe20000410000 */
[----:B------:R-:W0:Y:S03]  /*7d20*/  S2R R235, SR_TID.X ;  /* 0x0000000000eb7919 */ /* 0x000e260000002100 */
[----:B------:R-:W5:Y:S08]  /*7d30*/  MUFU.TANH R169, R169 ;  /* 0x000000a900a97308 */ /* 0x000f700000002400 */
[----:B------:R-:W5:Y:S08]  /*7d40*/  MUFU.TANH R172, R172 ;  /* 0x000000ac00ac7308 */ /* 0x000f700000002400 */
[----:B------:R-:W5:Y:S08]  /*7d50*/  MUFU.TANH R173, R173 ;  /* 0x000000ad00ad7308 */ /* 0x000f700000002400 */
[----:B------:R-:W5:Y:S01]  /*7d60*/  MUFU.TANH R120, R120 ;  /* 0x0000007800787308 */ /* 0x000f620000002400 */
[----:B0-----:R-:W-:-:S07]  /*7d70*/  SHF.R.U32.HI R235, RZ, 0x7, R235 ;  /* 0x00000007ffeb7819 */ /* 0x001fce00000116eb */
[----:B------:R-:W0:Y:S01]  /*7d80*/  MUFU.TANH R177, R177 ;  /* 0x000000b100b17308 */ /* 0x000e220000002400 */
[----:B------:R-:W-:Y:S02]  /*7d90*/  WARPGROUP.DEPBAR.LE gsb0, 0x0 ;  /* 0x00008000000079c5 */ /* 0x000fe40000010000 */
[----:B------:R-:W-:-:S05]  /*7da0*/  WARPGROUP.ARRIVE ;  /* 0x00000000000079c5 */ /* 0x000fca0000000000 */
[----:B------:R-:W0:Y:S01]  /*7db0*/  MUFU.TANH R180, R180 ;  /* 0x000000b400b47308 */ /* 0x000e220000002400 */
[----:B------:R-:W-:Y:S01]  /*7dc0*/  QGMMA.64x128x32.F32.E4M3.E4M3 R24, R220, gdesc[UR4], R24, gsb0 ;  /* 0x01e00004dc187df3 */ /* 0x000fe20008000818 */
[----:B------:R-:W-:Y:S01]  /*7dd0*/  @UP0 ULDC UR6, c[0x0][0x44c] ;  /* 0x0001130000060ab9 */ /* 0x000fe20000000800 */
[----:B------:R-:W-:Y:S01]  /*7de0*/  UMOV UR7, 0xc0000010 ;  /* 0xc000001000077882 */ /* 0x000fe20000000000 */
[----:B------:R-:W-:Y:S01]  /*7df0*/  @P2 IMAD.HI.U32 R191, R190, UR6, RZ ;  /* 0x00000006bebf2c27 */ /* 0x000fe2000f8e00ff */
[----:B------:R-:W-:-:S03]  /*7e00*/  @UP0 ULDC UR6, c[0x0][0x450] ;  /* 0x0001140000060ab9 */ /* 0x000fc60000000800 */
[C---:B------:R-:W-:Y:S01]  /*7e10*/  FMUL.FTZ R190, R0.reuse, R89 ;  /* 0x0000005900be7220 */ /* 0x040fe20000410000 */
[----:B------:R-:W0:Y:S01]  /*7e20*/  MUFU.TANH R181, R181 ;  /* 0x000000b500b57308 */ /* 0x000e220000002400 */
[----:B------:R-:W-:Y:S01]  /*7e30*/  @P2 SHF.R.U32.HI R116, RZ, UR6, R191 ;  /* 0x00000006ff742c19 */ /* 0x000fe200080116bf */
[----:B------:R-:W-:Y:S01]  /*7e40*/  UMOV UR6, 0x1 ;  /* 0x0000000100067882 */ /* 0x000fe20000000000 */
[----:B------:R-:W-:Y:S01]  /*7e50*/  FMUL.FTZ R191, R0, R159 ;  /* 0x0000009f00bf7220 */ /* 0x000fe20000410000 */
[----:B------:R-:W-:Y:S02]  /*7e60*/  UIMAD UR6, UR51, -0xe0, UR6 ;  /* 0xffffff20330678a4 */ /* 0x000fe4000f8e0206 */
[----:B------:R-:W1:Y:S02]  /*7e70*/  SHFL.IDX PT, R192, R116, RZ, 0x1c1f ;  /* 0x001c1fff74c07589 */ /* 0x000e6400000e0000 */
[----:B------:R-:W0:Y:S02]  /*7e80*/  MUFU.TANH R128, R128 ;  /* 0x0000008000807308 */ /* 0x000e240000002400 */
[----:B------:R-:W-:Y:S01]  /*7e90*/  IMAD R89, R17, R196, UR6 ;  /* 0x0000000611597e24 */ /* 0x000fe2000f8e02c4 */
[----:B------:R-:W0:Y:S01]  /*7ea0*/  SHFL.IDX PT, R116, R116, 0x1, 0x1c1f ;  /* 0x003c1f0074747f89 */ /* 0x000e2200000e0000 */
[----:B------:R-:W-:Y:S01]  /*7eb0*/  UIADD3 UR6, UR11, 0x200, URZ ;  /* 0x000002000b067890 */ /* 0x000fe2000fffe03f */
[----:B------:R-:W-:-:S02]  /*7ec0*/  IMAD.U32 R196, RZ, RZ, UR53 ;  /* 0x00000035ffc47e24 */ /* 0x000fc4000f8e00ff */
[----:B--2---:R-:W-:Y:S01]  /*7ed0*/  IMAD R89, R194, UR46, R89 ;  /* 0x0000002ec2597c24 */ /* 0x004fe2000f8e0259 */
[----:B------:R-:W2:Y:S02]  /*7ee0*/  MUFU.TANH R153, R153 ;  /* 0x0000009900997308 */ /* 0x000ea40000002400 */
[----:B------:R-:W-:-:S06]  /*7ef0*/  @!P1 LEA R196, R196, UR41, 0x3 ;  /* 0x00000029c4c49c11 */ /* 0x000fcc000f8e18ff */
[----:B------:R-:W2:Y:S01]  /*7f00*/  MUFU.TANH R156, R156 ;  /* 0x0000009c009c7308 */ /* 0x000ea20000002400 */
[----:B-1----:R-:W-:-:S07]  /*7f10*/  IADD3 R93, R192, -UR52, R89 ;  /* 0x80000034c05d7c10 */ /* 0x002fce000fffe059 */
[----:B------:R-:W1:Y:S01]  /*7f20*/  MUFU.TANH R157, R157 ;  /* 0x0000009d009d7308 */ /* 0x000e620000002400 */
[C---:B------:R-:W-:Y:S02]  /*7f30*/  ISETP.GT.AND P5, PT, R93.reuse, RZ, PT ;  /* 0x000000ff5d00720c */ /* 0x040fe40003fa4270 */
[----:B------:R-:W-:Y:S02]  /*7f40*/  ISETP.GT.AND P6, PT, R93, 0x1, PT ;  /* 0x000000015d00780c */ /* 0x000fe40003fc4270 */
[----:B------:R-:W-:Y:S02]  /*7f50*/  FSEL R192, R7, -INF , P5 ;  /* 0xff80000007c07808 */ /* 0x000fe40002800000 */
[C---:B------:R-:W-:Y:S01]  /*7f60*/  ISETP.GT.AND P5, PT, R93.reuse, 0x10, PT ;  /* 0x000000105d00780c */ /* 0x040fe20003fa4270 */
[----:B------:R-:W1:Y:S01]  /*7f70*/  MUFU.TANH R104, R104 ;  /* 0x0000006800687308 */ /* 0x000e620000002400 */
[----:B------:R-:W-:Y:S02]  /*7f80*/  ISETP.GT.AND P3, PT, R93, 0x8, PT ;  /* 0x000000085d00780c */ /* 0x000fe40003f64270 */
[----:B------:R-:W-:-:S02]  /*7f90*/  FSEL R15, R15, -INF , P5 ;  /* 0xff8000000f0f7808 */ /* 0x000fc40002800000 */
[C---:B------:R-:W-:Y:S02]  /*7fa0*/  ISETP.GT.AND P5, PT, R93.reuse, 0x20, PT ;  /* 0x000000205d00780c */ /* 0x040fe40003fa4270 */
[C---:B------:R-:W-:Y:S01]  /*7fb0*/  ISETP.GT.AND P4, PT, R93.reuse, 0x9, PT ;  /* 0x000000095d00780c */ /* 0x040fe20003f84270 */
[----:B------:R-:W1:Y:S01]  /*7fc0*/  MUFU.TANH R161, R161 ;  /* 0x000000a100a17308 */ /* 0x000e620000002400 */
[----:B---3--:R-:W-:Y:S02]  /*7fd0*/  FSEL R168, R168, -INF , P5 ;  /* 0xff800000a8a87808 */ /* 0x008fe40002800000 */
[C---:B------:R-:W-:Y:S02]  /*7fe0*/  ISETP.GT.AND P5, PT, R93.reuse, 0x30, PT ;  /* 0x000000305d00780c */ /* 0x040fe40003fa4270 */
[----:B----4-:R-:W-:Y:S02]  /*7ff0*/  FSEL R8, R8, -INF , P6 ;  /* 0xff80000008087808 */ /* 0x010fe40003000000 */
[----:B------:R-:W-:Y:S01]  /*8000*/  FSEL R176, R176, -INF , P5 ;  /* 0xff800000b0b07808 */ /* 0x000fe20002800000 */
[----:B------:R-:W3:Y:S01]  /*8010*/  MUFU.TANH R164, R164 ;  /* 0x000000a400a47308 */ /* 0x000ee20000002400 */
[----:B------:R-:W-:-:S02]  /*8020*/  ISETP.GT.AND P5, PT, R93, 0x40, PT ;  /* 0x000000405d00780c */ /* 0x000fc40003fa4270 */
[----:B-----5:R-:W-:Y:S02]  /*8030*/  FSEL R11, R11, -INF , P3 ;  /* 0xff8000000b0b7808 */ /* 0x020fe40001800000 */
[----:B------:R-:W-:Y:S02]  /*8040*/  FSEL R152, R152, -INF , P5 ;  /* 0xff80000098987808 */ /* 0x000fe40002800000 */
[C---:B------:R-:W-:Y:S01]  /*8050*/  ISETP.GT.AND P5, PT, R93.reuse, 0x50, PT ;  /* 0x000000505d00780c */ /* 0x040fe20003fa4270 */
[----:B------:R-:W4:Y:S01]  /*8060*/  MUFU.TANH R165, R165 ;  /* 0x000000a500a57308 */ /* 0x000f220000002400 */
[----:B------:R-:W-:Y:S02]  /*8070*/  FSEL R12, R12, -INF , P4 ;  /* 0xff8000000c0c7808 */ /* 0x000fe40002000000 */
[----:B------:R-:W-:Y:S02]  /*8080*/  FSEL R160, R160, -INF , P5 ;  /* 0xff800000a0a07808 */ /* 0x000fe40002800000 */
[----:B------:R-:W-:-:S02]  /*8090*/  ISETP.GT.AND P5, PT, R93, 0x60, PT ;  /* 0x000000605d00780c */ /* 0x000fc40003fa4270 */
[C---:B------:R-:W-:Y:S01]  /*80a0*/  ISETP.GT.AND P6, PT, R93.reuse, 0x11, PT ;  /* 0x000000115d00780c */ /* 0x040fe20003fc4270 */
[----:B------:R-:W5:Y:S01]  /*80b0*/  MUFU.TANH R112, R112 ;  /* 0x0000007000707308 */ /* 0x000f620000002400 */
[C---:B------:R-:W-:Y:S02]  /*80c0*/  ISETP.GT.AND P3, PT, R93.reuse, 0x18, PT ;  /* 0x000000185d00780c */ /* 0x040fe40003f64270 */
[C---:B------:R-:W-:Y:S02]  /*80d0*/  ISETP.GT.AND P4, PT, R93.reuse, 0x19, PT ;  /* 0x000000195d00780c */ /* 0x040fe40003f84270 */
[----:B------:R-:W-:Y:S02]  /*80e0*/  FSEL R136, R136, -INF , P5 ;  /* 0xff80000088887808 */ /* 0x000fe40002800000 */
[----:B------:R-:W-:Y:S01]  /*80f0*/  ISETP.GT.AND P5, PT, R93, 0x70, PT ;  /* 0x000000705d00780c */ /* 0x000fe20003fa4270 */
[----:B------:R-:W5:Y:S01]  /*8100*/  MUFU.TANH R137, R137 ;  /* 0x0000008900897308 */ /* 0x000f620000002400 */
[----:B------:R-:W-:-:S02]  /*8110*/  FSEL R20, R20, -INF , P6 ;  /* 0xff80000014147808 */ /* 0x000fc40003000000 */
[----:B------:R-:W-:Y:S02]  /*8120*/  FSEL R185, R185, -INF , P3 ;  /* 0xff800000b9b97808 */ /* 0x000fe40001800000 */
[----:B------:R-:W-:Y:S02]  /*8130*/  FSEL R186, R186, -INF , P4 ;  /* 0xff800000baba7808 */ /* 0x000fe40002000000 */
[C---:B------:R-:W-:Y:S01]  /*8140*/  ISETP.GT.AND P6, PT, R93.reuse, 0x21, PT ;  /* 0x000000215d00780c */ /* 0x040fe20003fc4270 */
[----:B------:R-:W5:Y:S01]  /*8150*/  MUFU.TANH R140, R140 ;  /* 0x0000008c008c7308 */ /* 0x000f620000002400 */
[C---:B------:R-:W-:Y:S02]  /*8160*/  ISETP.GT.AND P3, PT, R93.reuse, 0x28, PT ;  /* 0x000000285d00780c */ /* 0x040fe40003f64270 */
[----:B------:R-:W-:Y:S02]  /*8170*/  ISETP.GT.AND P4, PT, R93, 0x29, PT ;  /* 0x000000295d00780c */ /* 0x000fe40003f84270 */
[----:B------:R-:W-:-:S02]  /*8180*/  FSEL R144, R144, -INF , P5 ;  /* 0xff80000090907808 */ /* 0x000fc40002800000 */
[----:B------:R-:W-:Y:S01]  /*8190*/  ISETP.GT.AND P5, PT, R93, 0x80, PT ;  /* 0x000000805d00780c */ /* 0x000fe20003fa4270 */
[----:B------:R-:W5:Y:S01]  /*81a0*/  MUFU.TANH R141, R141 ;  /* 0x0000008d008d7308 */ /* 0x000f620000002400 */
[----:B------:R-:W-:Y:S02]  /*81b0*/  FSEL R169, R169, -INF , P6 ;  /* 0xff800000a9a97808 */ /* 0x000fe40003000000 */
[----:B------:R-:W-:Y:S02]  /*81c0*/  FSEL R172, R172, -INF , P3 ;  /* 0xff800000acac7808 */ /* 0x000fe40001800000 */
[----:B------:R-:W-:Y:S02]  /*81d0*/  FSEL R173, R173, -INF , P4 ;  /* 0xff800000adad7808 */ /* 0x000fe40002000000 */
[C---:B------:R-:W-:Y:S01]  /*81e0*/  ISETP.GT.AND P6, PT, R93.reuse, 0x31, PT ;  /* 0x000000315d00780c */ /* 0x040fe20003fc4270 */
[----:B------:R-:W5:Y:S01]  /*81f0*/  MUFU.TANH R88, R88 ;  /* 0x0000005800587308 */ /* 0x000f620000002400 */
[----:B------:R-:W-:-:S02]  /*8200*/  ISETP.GT.AND P3, PT, R93, 0x38, PT ;  /* 0x000000385d00780c */ /* 0x000fc40003f64270 */
[C---:B------:R-:W-:Y:S02]  /*8210*/  ISETP.GT.AND P4, PT, R93.reuse, 0x39, PT ;  /* 0x000000395d00780c */ /* 0x040fe40003f84270 */
[----:B------:R-:W-:Y:S02]  /*8220*/  FSEL R120, R120, -INF , P5 ;  /* 0xff80000078787808 */ /* 0x000fe40002800000 */
[----:B------:R-:W-:Y:S01]  /*8230*/  ISETP.GT.AND P5, PT, R93, 0x90, PT ;  /* 0x000000905d00780c */ /* 0x000fe20003fa4270 */
[----:B------:R-:W5:Y:S01]  /*8240*/  MUFU.TANH R145, R145 ;  /* 0x0000009100917308 */ /* 0x000f620000002400 */
[----:B0-----:R-:W-:Y:S02]  /*8250*/  FSEL R177, R177, -INF , P6 ;  /* 0xff800000b1b17808 */ /* 0x001fe40003000000 */
[----:B------:R-:W-:Y:S02]  /*8260*/  FSEL R180, R180, -INF , P3 ;  /* 0xff800000b4b47808 */ /* 0x000fe40001800000 */
[----:B------:R-:W-:-:S02]  /*8270*/  FSEL R181, R181, -INF , P4 ;  /* 0xff800000b5b57808 */ /* 0x000fc40002000000 */
[C---:B------:R-:W-:Y:S01]  /*8280*/  ISETP.GT.AND P6, PT, R93.reuse, 0x41, PT ;  /* 0x000000415d00780c */ /* 0x040fe20003fc4270 */
[----:B------:R-:W0:Y:S01]  /*8290*/  MUFU.TANH R148, R148 ;  /* 0x0000009400947308 */ /* 0x000e220000002400 */
[C---:B------:R-:W-:Y:S02]  /*82a0*/  ISETP.GT.AND P3, PT, R93.reuse, 0x48, PT ;  /* 0x000000485d00780c */ /* 0x040fe40003f64270 */
[C---:B------:R-:W-:Y:S02]  /*82b0*/  ISETP.GT.AND P4, PT, R93.reuse, 0x49, PT ;  /* 0x000000495d00780c */ /* 0x040fe40003f84270 */
[----:B------:R-:W-:Y:S02]  /*82c0*/  FSEL R128, R128, -INF , P5 ;  /* 0xff80000080807808 */ /* 0x000fe40002800000 */
[----:B------:R-:W-:Y:S01]  /*82d0*/  ISETP.GT.AND P5, PT, R93, 0xa0, PT ;  /* 0x000000a05d00780c */ /* 0x000fe20003fa4270 */
[----:B------:R-:W0:Y:S01]  /*82e0*/  MUFU.TANH R149, R149 ;  /* 0x0000009500957308 */ /* 0x000e220000002400 */
[----:B--2---:R-:W-:-:S02]  /*82f0*/  FSEL R153, R153, -INF , P6 ;  /* 0xff80000099997808 */ /* 0x004fc40003000000 */
[----:B------:R-:W-:Y:S02]  /*8300*/  FSEL R156, R156, -INF , P3 ;  /* 0xff8000009c9c7808 */ /* 0x000fe40001800000 */
[----:B-1----:R-:W-:Y:S01]  /*8310*/  FSEL R157, R157, -INF , P4 ;  /* 0xff8000009d9d7808 */ /* 0x002fe20002000000 */
[----:B------:R-:W-:Y:S02]  /*8320*/  WARPGROUP.DEPBAR.LE gsb0, 0x0 ;  /* 0x00008000000079c5 */ /* 0x000fe40000010000 */
[C---:B------:R-:W-:Y:S01]  /*8330*/  ISETP.GT.AND P6, PT, R93.reuse, 0x51, PT ;  /* 0x000000515d00780c */ /* 0x040fe20003fc4270 */
[----:B------:R-:W1:Y:S01]  /*8340*/  MUFU.TANH R121, R121 ;  /* 0x0000007900797308 */ /* 0x000e620000002400 */
[C---:B------:R-:W-:Y:S01]  /*8350*/  ISETP.GT.AND P3, PT, R93.reuse, 0x58, PT ;  /* 0x000000585d00780c */ /* 0x040fe20003f64270 */
[----:B------:R-:W-:Y:S01]  /*8360*/  WARPGROUP.ARRIVE ;  /* 0x00000000000079c5 */ /* 0x000fe20000000000 */
[----:B------:R-:W-:Y:S02]  /*8370*/  ISETP.GT.AND P4, PT, R93, 0x59, PT ;  /* 0x000000595d00780c */ /* 0x000fe40003f84270 */
[----:B------:R-:W-:-:S02]  /*8380*/  FSEL R104, R104, -INF , P5 ;  /* 0xff80000068687808 */ /* 0x000fc40002800000 */
[----:B------:R-:W-:Y:S01]  /*8390*/  ISETP.GT.AND P5, PT, R93, 0xb0, PT ;  /* 0x000000b05d00780c */ /* 0x000fe20003fa4270 */
[----:B------:R-:W2:Y:S01]  /*83a0*/  MUFU.TANH R124, R124 ;  /* 0x0000007c007c7308 */ /* 0x000ea20000002400 */
[----:B------:R-:W-:Y:S01]  /*83b0*/  FSEL R161, R161, -INF , P6 ;  /* 0xff800000a1a17808 */ /* 0x000fe20003000000 */
[----:B------:R-:W-:Y:S01]  /*83c0*/  QGMMA.64x128x32.F32.E4M3.E4M3 R24, R216, gdesc[UR4], R24, gsb0 ;  /* 0x01e00004d8187df3 */ /* 0x000fe20008000818 */
[----:B---3--:R-:W-:Y:S01]  /*83d0*/  FSEL R164, R164, -INF , P3 ;  /* 0xff800000a4a47808 */ /* 0x008fe20001800000 */
[----:B------:R-:W-:Y:S01]  /*83e0*/  UIADD3 UR6, UR11, 0x300, URZ ;  /* 0x000003000b067890 */ /* 0x000fe2000fffe03f */
[----:B----4-:R-:W-:Y:S01]  /*83f0*/  FSEL R165, R165, -INF , P4 ;  /* 0xff800000a5a57808 */ /* 0x010fe20002000000 */
[----:B------:R-:W-:Y:S01]  /*8400*/  UMOV UR7, 0xc0000010 ;  /* 0xc000001000077882 */ /* 0x000fe20000000000 */
[C---:B------:R-:W-:Y:S01]  /*8410*/  ISETP.GT.AND P6, PT, R93.reuse, 0x61, PT ;  /* 0x000000615d00780c */ /* 0x040fe20003fc4270 */
[----:B------:R-:W3:Y:S01]  /*8420*/  MUFU.TANH R125, R125 ;  /* 0x0000007d007d7308 */ /* 0x000ee20000002400 */
[----:B------:R-:W-:-:S02]  /*8430*/  ISETP.GT.AND P3, PT, R93, 0x68, PT ;  /* 0x000000685d00780c */ /* 0x000fc40003f64270 */
[C---:B------:R-:W-:Y:S02]  /*8440*/  ISETP.GT.AND P4, PT, R93.reuse, 0x69, PT ;  /* 0x000000695d00780c */ /* 0x040fe40003f84270 */
[----:B-----5:R-:W-:Y:S02]  /*8450*/  FSEL R112, R112, -INF , P5 ;  /* 0xff80000070707808 */ /* 0x020fe40002800000 */
[----:B------:R-:W-:Y:S01]  /*8460*/  ISETP.GT.AND P5, PT, R93, 0xc0, PT ;  /* 0x000000c05d00780c */ /* 0x000fe20003fa4270 */
[----:B------:R-:W4:Y:S01]  /*8470*/  MUFU.TANH R129, R129 ;  /* 0x0000008100817308 */ /* 0x000f220000002400 */
[----:B------:R-:W-:Y:S02]  /*8480*/  FSEL R137, R137, -INF , P6 ;  /* 0xff80000089897808 */ /* 0x000fe40003000000 */
[----:B------:R-:W-:Y:S02]  /*8490*/  FSEL R140, R140, -INF , P3 ;  /* 0xff8000008c8c7808 */ /* 0x000fe40001800000 */
[----:B------:R-:W-:-:S02]  /*84a0*/  FSEL R141, R141, -INF , P4 ;  /* 0xff8000008d8d7808 */ /* 0x000fc40002000000 */
[C---:B------:R-:W-:Y:S01]  /*84b0*/  ISETP.GT.AND P6, PT, R93.reuse, 0x71, PT ;  /* 0x000000715d00780c */ /* 0x040fe20003fc4270 */
[----:B------:R-:W5:Y:S01]  /*84c0*/  MUFU.TANH R132, R132 ;  /* 0x0000008400847308 */ /* 0x000f620000002400 */
[C---:B------:R-:W-:Y:S02]  /*84d0*/  ISETP.GT.AND P3, PT, R93.reuse, 0x78, PT ;  /* 0x000000785d00780c */ /* 0x040fe40003f64270 */
[----:B------:R-:W-:Y:S02]  /*84e0*/  ISETP.GT.AND P4, PT, R93, 0x79, PT ;  /* 0x000000795d00780c */ /* 0x000fe40003f84270 */
[----:B------:R-:W-:Y:S02]  /*84f0*/  FSEL R7, R88, -INF , P5 ;  /* 0xff80000058077808 */ /* 0x000fe40002800000 */
[----:B------:R-:W-:Y:S01]  /*8500*/  FSEL R145, R145, -INF , P6 ;  /* 0xff80000091917808 */ /* 0x000fe20003000000 */
[----:B------:R-:W5:Y:S01]  /*8510*/  MUFU.TANH R133, R133 ;  /* 0x0000008500857308 */ /* 0x000f620000002400 */
[----:B0-----:R-:W-:-:S02]  /*8520*/  FSEL R148, R148, -INF , P3 ;  /* 0xff80000094947808 */ /* 0x001fc40001800000 */
[----:B------:R-:W-:Y:S02]  /*8530*/  FSEL R149, R149, -INF , P4 ;  /* 0xff80000095957808 */ /* 0x000fe40002000000 */
[C---:B------:R-:W-:Y:S02]  /*8540*/  ISETP.GT.AND P6, PT, R93.reuse, 0x81, PT ;  /* 0x000000815d00780c */ /* 0x040fe40003fc4270 */
[C---:B------:R-:W-:Y:S01]  /*8550*/  ISETP.GT.AND P3, PT, R93.reuse, 0x88, PT ;  /* 0x000000885d00780c */ /* 0x040fe20003f64270 */
[----:B------:R0:W-:Y:S01]  /*8560*/  MUFU.TANH R159, R193 ;  /* 0x000000c1009f7308 */ /* 0x0001e20000002400 */
[----:B------:R-:W-:Y:S02]  /*8570*/  ISETP.GT.AND P4, PT, R93, 0x89, PT ;  /* 0x000000895d00780c */ /* 0x000fe40003f84270 */
[----:B-1----:R-:W-:Y:S02]  /*8580*/  FSEL R121, R121, -INF , P6 ;  /* 0xff80000079797808 */ /* 0x002fe40003000000 */
[----:B--2---:R-:W-:-:S02]  /*8590*/  FSEL R124, R124, -INF , P3 ;  /* 0xff8000007c7c7808 */ /* 0x004fc40001800000 */
[----:B---3--:R-:W-:Y:S01]  /*85a0*/  FSEL R125, R125, -INF , P4 ;  /* 0xff8000007d7d7808 */ /* 0x008fe20002000000 */
[----:B------:R-:W1:Y:S01]  /*85b0*/  MUFU.TANH R105, R105 ;  /* 0x0000006900697308 */ /* 0x000e620000002400 */
[----:B0-----:R-:W-:Y:S02]  /*85c0*/  FMNMX.FTZ R193, R192, R5, !PT ;  /* 0x00000005c0c17209 */ /* 0x001fe40007810000 */
[C---:B------:R-:W-:Y:S02]  /*85d0*/  ISETP.GT.AND P6, PT, R93.reuse, 0x91, PT ;  /* 0x000000915d00780c */ /* 0x040fe40003fc4270 */
[----:B------:R-:W-:Y:S02]  /*85e0*/  FMNMX.FTZ R88, R8, R193, !PT ;  /* 0x000000c108587209 */ /* 0x000fe40007810000 */
[----:B------:R-:W-:Y:S01]  /*85f0*/  ISETP.GT.AND P3, PT, R93, 0x98, PT ;  /* 0x000000985d00780c */ /* 0x000fe20003f64270 */
[----:B------:R-:W0:Y:S01]  /*8600*/  MUFU.TANH R108, R108 ;  /* 0x0000006c006c7308 */ /* 0x000e220000002400 */
[----:B------:R-:W-:-:S02]  /*8610*/  FMNMX.FTZ R193, R11, R88, !PT ;  /* 0x000000580bc17209 */ /* 0x000fc40007810000 */
[----:B------:R-:W-:Y:S02]  /*8620*/  ISETP.GT.AND P4, PT, R93, 0x99, PT ;  /* 0x000000995d00780c */ /* 0x000fe40003f84270 */
[----:B------:R-:W-:Y:S02]  /*8630*/  FMNMX.FTZ R88, R12, R193, !PT ;  /* 0x000000c10c587209 */ /* 0x000fe40007810000 */
[----:B----4-:R-:W-:Y:S01]  /*8640*/  FSEL R129, R129, -INF , P6 ;  /* 0xff80000081817808 */ /* 0x010fe20003000000 */
[----:B------:R-:W2:Y:S01]  /*8650*/  MUFU.TANH R109, R109 ;  /* 0x0000006d006d7308 */ /* 0x000ea20000002400 */
[----:B-----5:R-:W-:Y:S02]  /*8660*/  FSEL R132, R132, -INF , P3 ;  /* 0xff80000084847808 */ /* 0x020fe40001800000 */
[----:B------:R-:W-:Y:S02]  /*8670*/  FSEL R133, R133, -INF , P4 ;  /* 0xff80000085857808 */ /* 0x000fe40002000000 */
[----:B------:R-:W-:-:S02]  /*8680*/  ISETP.GT.AND P6, PT, R93, 0xa1, PT ;  /* 0x000000a15d00780c */ /* 0x000fc40003fc4270 */
[C---:B------:R-:W-:Y:S01]  /*8690*/  ISETP.GT.AND P3, PT, R93.reuse, 0xa8, PT ;  /* 0x000000a85d00780c */ /* 0x040fe20003f64270 */
[----:B------:R-:W3:Y:S01]  /*86a0*/  MUFU.TANH R113, R113 ;  /* 0x0000007100717308 */ /* 0x000ee20000002400 */
[----:B------:R-:W-:Y:S02]  /*86b0*/  ISETP.GT.AND P4, PT, R93, 0xa9, PT ;  /* 0x000000a95d00780c */ /* 0x000fe40003f84270 */
[----:B------:R-:W-:Y:S02]  /*86c0*/  FMNMX.FTZ R193, R15, R88, !PT ;  /* 0x000000580fc17209 */ /* 0x000fe40007810000 */
[----:B-1----:R-:W-:Y:S02]  /*86d0*/  FSEL R105, R105, -INF , P6 ;  /* 0xff80000069697808 */ /* 0x002fe40003000000 */
[----:B0-----:R-:W-:Y:S01]  /*86e0*/  FSEL R108, R108, -INF , P3 ;  /* 0xff8000006c6c7808 */ /* 0x001fe20001800000 */
[----:B------:R-:W0:Y:S01]  /*86f0*/  MUFU.TANH R189, R189 ;  /* 0x000000bd00bd7308 */ /* 0x000e220000002400 */
[----:B--2---:R-:W-:-:S02]  /*8700*/  FSEL R109, R109, -INF , P4 ;  /* 0xff8000006d6d7808 */ /* 0x004fc40002000000 */
[----:B------:R-:W-:Y:S02]  /*8710*/  FMNMX.FTZ R88, R20, R193, !PT ;  /* 0x000000c114587209 */ /* 0x000fe40007810000 */
[C---:B------:R-:W-:Y:S02]  /*8720*/  ISETP.GT.AND P6, PT, R93.reuse, 0xb1, PT ;  /* 0x000000b15d00780c */ /* 0x040fe40003fc4270 */
[C---:B------:R-:W-:Y:S01]  /*8730*/  ISETP.GT.AND P3, PT, R93.reuse, 0xb8, PT ;  /* 0x000000b85d00780c */ /* 0x040fe20003f64270 */
[----:B------:R-:W1:Y:S01]  /*8740*/  MUFU.TANH R117, R117 ;  /* 0x0000007500757308 */ /* 0x000e620000002400 */
[----:B------:R-:W-:Y:S02]  /*8750*/  ISETP.GT.AND P4, PT, R93, 0xb9, PT ;  /* 0x000000b95d00780c */ /* 0x000fe40003f84270 */
[----:B------:R-:W-:Y:S02]  /*8760*/  FMNMX.FTZ R193, R185, R88, !PT ;  /* 0x00000058b9c17209 */ /* 0x000fe40007810000 */
[----:B---3--:R-:W-:-:S02]  /*8770*/  FSEL R113, R113, -INF , P6 ;  /* 0xff80000071717808 */ /* 0x008fc40003000000 */
[----:B------:R-:W-:Y:S01]  /*8780*/  ISETP.GT.AND P6, PT, R93, 0xc1, PT ;  /* 0x000000c15d00780c */ /* 0x000fe20003fc4270 */
[----:B------:R-:W2:Y:S01]  /*8790*/  MUFU.TANH R190, R190 ;  /* 0x000000be00be7308 */ /* 0x000ea20000002400 */
[----:B0-----:R-:W-:Y:S02]  /*87a0*/  FSEL R189, R189, -INF , P3 ;  /* 0xff800000bdbd7808 */ /* 0x001fe40001800000 */
[C---:B------:R-:W-:Y:S02]  /*87b0*/  ISETP.GT.AND P3, PT, R93.reuse, 0xc8, PT ;  /* 0x000000c85d00780c */ /* 0x040fe40003f64270 */
[----:B------:R-:W-:Y:S02]  /*87c0*/  FMNMX.FTZ R193, R186, R193, !PT ;  /* 0x000000c1bac17209 */ /* 0x000fe40007810000 */
[----:B------:R-:W-:Y:S01]  /*87d0*/  ISETP.GT.AND P5, PT, R93, 0xd0, PT ;  /* 0x000000d05d00780c */ /* 0x000fe20003fa4270 */
[----:B------:R-:W0:Y:S01]  /*87e0*/  MUFU.TANH R92, R92 ;  /* 0x0000005c005c7308 */ /* 0x000e220000002400 */
[----:B-1----:R-:W-:-:S02]  /*87f0*/  FSEL R117, R117, -INF , P4 ;  /* 0xff80000075757808 */ /* 0x002fc40002000000 */
[----:B------:R-:W-:Y:S02]  /*8800*/  ISETP.GT.AND P4, PT, R93, 0xc9, PT ;  /* 0x000000c95d00780c */ /* 0x000fe40003f84270 */
[----:B------:R-:W-:Y:S01]  /*8810*/  FMNMX.FTZ R88, R168, R193, !PT ;  /* 0x000000c1a8587209 */ /* 0x000fe20007810000 */
[----:B------:R-:W-:Y:S01]  /*8820*/  FMUL.FTZ R193, R0, R101 ;  /* 0x0000006500c17220 */ /* 0x000fe20000410000 */
[----:B------:R-:W-:Y:S01]  /*8830*/  FSEL R159, R159, -INF , P4 ;  /* 0xff8000009f9f7808 */ /* 0x000fe20002000000 */
[----:B------:R-:W1:Y:S01]  /*8840*/  MUFU.TANH R96, R96 ;  /* 0x0000006000607308 */ /* 0x000e620000002400 */
[----:B--2---:R-:W-:Y:S02]  /*8850*/  FSEL R190, R190, -INF , P6 ;  /* 0xff800000bebe7808 */ /* 0x004fe40003000000 */
[C---:B------:R-:W-:Y:S02]  /*8860*/  ISETP.GT.AND P6, PT, R93.reuse, 0xd1, PT ;  /* 0x000000d15d00780c */ /* 0x040fe40003fc4270 */
[----:B------:R-:W-:-:S02]  /*8870*/  ISETP.GT.AND P4, PT, R93, 0xd9, PT ;  /* 0x000000d95d00780c */ /* 0x000fc40003f84270 */
[----:B------:R-:W-:Y:S01]  /*8880*/  IADD3 R89, R116, -UR52, R89 ;  /* 0x8000003474597c10 */ /* 0x000fe2000fffe059 */
[----:B------:R-:W-:Y:S01]  /*8890*/  MUFU.TANH R193, R193 ;  /* 0x000000c100c17308 */ /* 0x000fe20000002400 */
[----:B0-----:R-:W-:Y:S02]  /*88a0*/  FSEL R92, R92, -INF , P3 ;  /* 0xff8000005c5c7808 */ /* 0x001fe40001800000 */
[----:B------:R-:W-:Y:S01]  /*88b0*/  ISETP.GT.AND P3, PT, R93, 0xd8, PT ;  /* 0x000000d85d00780c */ /* 0x000fe20003f64270 */
[C---:B------:R-:W-:Y:S01]  /*88c0*/  FMUL.FTZ R93, R0.reuse, R162 ;  /* 0x000000a2005d7220 */ /* 0x040fe20000410000 */
[C---:B------:R-:W-:Y:S01]  /*88d0*/  FMUL.FTZ R162, R0.reuse, R163 ;  /* 0x000000a300a27220 */ /* 0x040fe20000410000 */
[C---:B------:R-:W-:Y:S01]  /*88e0*/  FMUL.FTZ R163, R0.reuse, R166 ;  /* 0x000000a600a37220 */ /* 0x040fe20000410000 */
[----:B------:R-:W-:Y:S01]  /*88f0*/  FMUL.FTZ R166, R0, R167 ;  /* 0x000000a700a67220 */ /* 0x000fe20000410000 */
[----:B------:R-:W-:Y:S01]  /*8900*/  FMNMX.FTZ R167, R169, R88, !PT ;  /* 0x00000058a9a77209 */ /* 0x000fe20007810000 */
[----:B------:R-:W-:Y:S01]  /*8910*/  MUFU.TANH R9, R9 ;  /* 0x0000000900097308 */ /* 0x000fe20000002400 */
[----:B-1----:R-:W-:-:S02]  /*8920*/  FSEL R96, R96, -INF , P5 ;  /* 0xff80000060607808 */ /* 0x002fc40002800000 */
[----:B------:R-:W-:Y:S02]  /*8930*/  FMNMX.FTZ R88, R172, R167, !PT ;  /* 0x000000a7ac587209 */ /* 0x000fe40007810000 */
[----:B------:R-:W-:Y:S02]  /*8940*/  ISETP.GT.AND P5, PT, R89, 0x1, PT ;  /* 0x000000015900780c */ /* 0x000fe40003fa4270 */
[----:B------:R-:W-:Y:S01]  /*8950*/  FMNMX.FTZ R167, R173, R88, !PT ;  /* 0x00000058ada77209 */ /* 0x000fe20007810000 */
[----:B------:R-:W0:Y:S03]  /*8960*/  MUFU.TANH R10, R10 ;  /* 0x0000000a000a7308 */ /* 0x000e260000002400 */
[----:B------:R-:W-:-:S04]  /*8970*/  FMNMX.FTZ R88, R176, R167, !PT ;  /* 0x000000a7b0587209 */ /* 0x000fc80007810000 */
[----:B------:R-:W-:Y:S01]  /*8980*/  FMNMX.FTZ R167, R177, R88, !PT ;  /* 0x00000058b1a77209 */ /* 0x000fe20007810000 */
[----:B------:R-:W-:Y:S01]  /*8990*/  MUFU.TANH R13, R13 ;  /* 0x0000000d000d7308 */ /* 0x000fe20000002400 */
[----:B------:R-:W-:Y:S02]  /*89a0*/  WARPGROUP.DEPBAR.LE gsb0, 0x0 ;  /* 0x00008000000079c5 */ /* 0x000fe40000010000 */
[----:B------:R-:W-:Y:S01]  /*89b0*/  FMNMX.FTZ R88, R180, R167, !PT ;  /* 0x000000a7b4587209 */ /* 0x000fe20007810000 */
[----:B------:R-:W-:-:S03]  /*89c0*/  WARPGROUP.ARRIVE ;  /* 0x00000000000079c5 */ /* 0x000fc60000000000 */
[----:B------:R-:W-:Y:S01]  /*89d0*/  FMNMX.FTZ R167, R181, R88, !PT ;  /* 0x00000058b5a77209 */ /* 0x000fe20007810000 */
[----:B------:R-:W1:Y:S01]  /*89e0*/  MUFU.TANH R14, R14 ;  /* 0x0000000e000e7308 */ /* 0x000e620000002400 */
[----:B0-----:R-:W-:Y:S01]  /*89f0*/  FSEL R10, R10, -INF , P5 ;  /* 0xff8000000a0a7808 */ /* 0x001fe20002800000 */
[----:B------:R-:W-:Y:S01]  /*8a00*/  QGMMA.64x128x32.F32.E4M3.E4M3 R24, R212, gdesc[UR4], R24, gsb0 ;  /* 0x01e00004d4187df3 */ /* 0x000fe20008000818 */
[----:B------:R-:W-:Y:S01]  /*8a10*/  FMNMX.FTZ R88, R152, R167, !PT ;  /* 0x000000a798587209 */ /* 0x000fe20007810000 */
[----:B------:R-:W-:Y:S01]  /*8a20*/  UIADD3 UR6, UR11, 0x400, URZ ;  /* 0x000004000b067890 */ /* 0x000fe2000fffe03f */
[----:B------:R-:W-:Y:S01]  /*8a30*/  ISETP.GT.AND P5, PT, R89, 0x9, PT ;  /* 0x000000095900780c */ /* 0x000fe20003fa4270 */
[----:B------:R-:W-:Y:S01]  /*8a40*/  UMOV UR7, 0xc0000010 ;  /* 0xc000001000077882 */ /* 0x000fe20000000000 */
[----:B------:R-:W-:Y:S01]  /*8a50*/  FMNMX.FTZ R167, R153, R88, !PT ;  /* 0x0000005899a77209 */ /* 0x000fe20007810000 */
[----:B------:R-:W-:Y:S03]  /*8a60*/  MUFU.TANH R21, R21 ;  /* 0x0000001500157308 */ /* 0x000fe60000002400 */
[----:B------:R-:W-:-:S04]  /*8a70*/  FMNMX.FTZ R88, R156, R167, !PT ;  /* 0x000000a79c587209 */ /* 0x000fc80007810000 */
[----:B------:R-:W-:Y:S01]  /*8a80*/  FMNMX.FTZ R167, R157, R88, !PT ;  /* 0x000000589da77209 */ /* 0x000fe20007810000 */
[----:B------:R-:W0:Y:S01]  /*8a90*/  MUFU.TANH R184, R184 ;  /* 0x000000b800b87308 */ /* 0x000e220000002400 */
[----:B-1----:R-:W-:Y:S02]  /*8aa0*/  FSEL R14, R14, -INF , P5 ;  /* 0xff8000000e0e7808 */ /* 0x002fe40002800000 */
[----:B------:R-:W-:Y:S02]  /*8ab0*/  FMNMX.FTZ R88, R160, R167, !PT ;  /* 0x000000a7a0587209 */ /* 0x000fe40007810000 */
[----:B------:R-:W-:Y:S02]  /*8ac0*/  ISETP.GT.AND P5, PT, R89, 0x11, PT ;  /* 0x000000115900780c */ /* 0x000fe40003fa4270 */
[----:B------:R-:W-:Y:S01]  /*8ad0*/  FMNMX.FTZ R167, R161, R88, !PT ;  /* 0x00000058a1a77209 */ /* 0x000fe20007810000 */
[----:B------:R-:W-:Y:S03]  /*8ae0*/  MUFU.TANH R187, R187 ;  /* 0x000000bb00bb7308 */ /* 0x000fe60000002400 */
[----:B------:R-:W-:-:S04]  /*8af0*/  FMNMX.FTZ R88, R164, R167, !PT ;  /* 0x000000a7a4587209 */ /* 0x000fc80007810000 */
[----:B------:R-:W-:Y:S01]  /*8b00*/  FMNMX.FTZ R167, R165, R88, !PT ;  /* 0x00000058a5a77209 */ /* 0x000fe20007810000 */
        /* <DEDUP_REMOVED lines=40> */
[----:B------:R-:W-:Y:S01]  /*8d90*/  FMUL.FTZ R88, R0, R97 ;  /* 0x0000006100587220 */ /* 0x000fe20000410000 */
[----:B------:R-:W0:Y:S01]  /*8da0*/  MUFU.TANH R155, R155 ;  /* 0x0000009b009b7308 */ /* 0x000e220000002400 */
[----:B-1----:R-:W-:Y:S02]  /*8db0*/  FSEL R183, R183, -INF , P5 ;  /* 0xff800000b7b77808 */ /* 0x002fe40002800000 */
[----:B------:R-:W-:Y:S01]  /*8dc0*/  FMNMX.FTZ R194, R112, R167, !PT ;  /* 0x000000a770c27209 */ /* 0x000fe20007810000 */
[----:B------:R-:W-:Y:S01]  /*8dd0*/  FMUL.FTZ R167, R0, R100 ;  /* 0x0000006400a77220 */ /* 0x000fe20000410000 */
[----:B------:R-:W-:Y:S02]  /*8de0*/  ISETP.GT.AND P5, PT, R89, 0x41, PT ;  /* 0x000000415900780c */ /* 0x000fe40003fa4270 */
[----:B------:R-:W-:Y:S01]  /*8df0*/  FMNMX.FTZ R194, R113, R194, !PT ;  /* 0x000000c271c27209 */ /* 0x000fe20007810000 */
[----:B------:R-:W1:Y:S03]  /*8e00*/  MUFU.TANH R88, R88 ;  /* 0x0000005800587308 */ /* 0x000e660000002400 */
[----:B------:R-:W-:-:S04]  /*8e10*/  FMNMX.FTZ R194, R189, R194, !PT ;  /* 0x000000c2bdc27209 */ /* 0x000fc80007810000 */
[----:B------:R-:W-:Y:S01]  /*8e20*/  FMNMX.FTZ R194, R117, R194, !PT ;  /* 0x000000c275c27209 */ /* 0x000fe20007810000 */
[----:B------:R2:W3:Y:S01]  /*8e30*/  MUFU.TANH R195, R167 ;  /* 0x000000a700c37308 */ /* 0x0004e20000002400 */
[----:B0-----:R-:W-:Y:S02]  /*8e40*/  FSEL R155, R155, -INF , P5 ;  /* 0xff8000009b9b7808 */ /* 0x001fe40002800000 */
[----:B------:R-:W-:Y:S02]  /*8e50*/  FMNMX.FTZ R97, R7, R194, !PT ;  /* 0x000000c207617209 */ /* 0x000fe40007810000 */
[----:B------:R-:W-:Y:S02]  /*8e60*/  ISETP.GT.AND P5, PT, R89, 0x49, PT ;  /* 0x000000495900780c */ /* 0x000fe40003fa4270 */
[----:B------:R-:W-:Y:S01]  /*8e70*/  FMNMX.FTZ R97, R190, R97, !PT ;  /* 0x00000061be617209 */ /* 0x000fe20007810000 */
[----:B------:R-:W-:Y:S03]  /*8e80*/  MUFU.TANH R158, R158 ;  /* 0x0000009e009e7308 */ /* 0x000fe60000002400 */
[----:B------:R-:W-:Y:S01]  /*8e90*/  FMNMX.FTZ R100, R92, R97, !PT ;  /* 0x000000615c647209 */ /* 0x000fe20007810000 */
[C---:B------:R-:W-:Y:S01]  /*8ea0*/  FMUL.FTZ R97, R0.reuse, R107 ;  /* 0x0000006b00617220 */ /* 0x040fe20000410000 */
[----:B------:R-:W-:Y:S01]  /*8eb0*/  FMUL.FTZ R107, R0, R110 ;  /* 0x0000006e006b7220 */ /* 0x000fe20000410000 */
[----:B------:R-:W-:Y:S01]  /*8ec0*/  FSEL R110, R193, -INF , P4 ;  /* 0xff800000c16e7808 */ /* 0x000fe20002000000 */
[----:B------:R-:W-:-:S02]  /*8ed0*/  WARPGROUP.DEPBAR.LE gsb0, 0x0 ;  /* 0x00008000000079c5 */ /* 0x000fc40000010000 */
[----:B------:R-:W-:Y:S01]  /*8ee0*/  FMNMX.FTZ R101, R159, R100, !PT ;  /* 0x000000649f657209 */ /* 0x000fe20007810000 */
[----:B------:R-:W0:Y:S01]  /*8ef0*/  MUFU.TANH R191, R191 ;  /* 0x000000bf00bf7308 */ /* 0x000e220000002400 */
[----:B-1----:R-:W-:Y:S01]  /*8f00*/  FSEL R100, R88, -INF , P6 ;  /* 0xff80000058647808 */ /* 0x002fe20003000000 */
[----:B------:R-:W-:Y:S01]  /*8f10*/  WARPGROUP.ARRIVE ;  /* 0x00000000000079c5 */ /* 0x000fe20000000000 */
[----:B--2---:R-:W-:Y:S02]  /*8f20*/  FMNMX.FTZ R167, R96, R101, !PT ;  /* 0x0000006560a77209 */ /* 0x004fe40007810000 */
[----:B---3--:R-:W-:Y:S02]  /*8f30*/  FSEL R101, R195, -INF , P3 ;  /* 0xff800000c3657808 */ /* 0x008fe40001800000 */
[----:B------:R-:W-:Y:S01]  /*8f40*/  FMNMX.FTZ R88, R100, R167, !PT ;  /* 0x000000a764587209 */ /* 0x000fe20007810000 */
[----:B------:R-:W-:Y:S01]  /*8f50*/  MUFU.TANH R93, R93 ;  /* 0x0000005d005d7308 */ /* 0x000fe20000002400 */
[----:B------:R-:W-:Y:S01]  /*8f60*/  ISETP.GT.AND P4, PT, R89, RZ, PT ;  /* 0x000000ff5900720c */ /* 0x000fe20003f84270 */
[----:B------:R-:W-:Y:S01]  /*8f70*/  QGMMA.64x128x32.F32.E4M3.E4M3 R24, R208, gdesc[UR4], R24, gsb0 ;  /* 0x01e00004d0187df3 */ /* 0x000fe20008000818 */
[----:B------:R-:W-:Y:S01]  /*8f80*/  FMNMX.FTZ R167, R101, R88, !PT ;  /* 0x0000005865a77209 */ /* 0x000fe20007810000 */
[----:B------:R-:W-:Y:S01]  /*8f90*/  UIADD3 UR6, UR11, 0x500, URZ ;  /* 0x000005000b067890 */ /* 0x000fe2000fffe03f */
[----:B------:R-:W-:Y:S01]  /*8fa0*/  FSEL R9, R9, -INF , P4 ;  /* 0xff80000009097808 */ /* 0x000fe20002000000 */
[----:B------:R-:W-:Y:S01]  /*8fb0*/  UMOV UR7, 0xc0000010 ;  /* 0xc000001000077882 */ /* 0x000fe20000000000 */
[----:B------:R-:W-:Y:S01]  /*8fc0*/  FMNMX.FTZ R167, R110, R167, !PT ;  /* 0x000000a76ea77209 */ /* 0x000fe20007810000 */
[----:B------:R-:W1:Y:S01]  /*8fd0*/  MUFU.TANH R162, R162 ;  /* 0x000000a200a27308 */ /* 0x000e620000002400 */
[----:B------:R-:W-:-:S02]  /*8fe0*/  ISETP.GT.AND P4, PT, R89, 0x8, PT ;  /* 0x000000085900780c */ /* 0x000fc40003f84270 */
[----:B------:R-:W-:Y:S01]  /*8ff0*/  FMNMX.FTZ R195, R9, R6, !PT ;  /* 0x0000000609c37209 */ /* 0x000fe20007810000 */
[----:B------:R-:W2:Y:S01]  /*9000*/  SHFL.BFLY PT, R88, R167, 0x2, 0x1f ;  /* 0x0c401f00a7587f89 */ /* 0x000ea200000e0000 */
[----:B------:R-:W-:Y:S02]  /*9010*/  FSEL R13, R13, -INF , P4 ;  /* 0xff8000000d0d7808 */ /* 0x000fe40002000000 */
[----:B------:R-:W-:Y:S01]  /*9020*/  ISETP.GT.AND P4, PT, R89, 0x10, PT ;  /* 0x000000105900780c */ /* 0x000fe20003f84270 */
[----:B------:R-:W-:Y:S01]  /*9030*/  MUFU.TANH R163, R163 ;  /* 0x000000a300a37308 */ /* 0x000fe20000002400 */
[----:B0-----:R-:W-:Y:S02]  /*9040*/  FSEL R191, R191, -INF , P5 ;  /* 0xff800000bfbf7808 */ /* 0x001fe40002800000 */
[----:B------:R-:W-:Y:S02]  /*9050*/  FSEL R21, R21, -INF , P4 ;  /* 0xff80000015157808 */ /* 0x000fe40002000000 */
[----:B------:R-:W-:-:S02]  /*9060*/  ISETP.GT.AND P4, PT, R89, 0x18, PT ;  /* 0x000000185900780c */ /* 0x000fc40003f84270 */
[----:B------:R-:W-:Y:S01]  /*9070*/  ISETP.GT.AND P5, PT, R89, 0x51, PT ;  /* 0x000000515900780c */ /* 0x000fe20003fa4270 */
[----:B------:R-:W0:Y:S01]  /*9080*/  MUFU.TANH R166, R166 ;  /* 0x000000a600a67308 */ /* 0x000e220000002400 */
[----:B------:R-:W-:Y:S02]  /*9090*/  FSEL R187, R187, -INF , P4 ;  /* 0xff800000bbbb7808 */ /* 0x000fe40002000000 */
[C---:B------:R-:W-:Y:S02]  /*90a0*/  ISETP.GT.AND P4, PT, R89.reuse, 0x20, PT ;  /* 0x000000205900780c */ /* 0x040fe40003f84270 */
[----:B-1----:R-:W-:Y:S02]  /*90b0*/  FSEL R162, R162, -INF , P5 ;  /* 0xff800000a2a27808 */ /* 0x002fe40002800000 */
[----:B------:R-:W-:Y:S01]  /*90c0*/  FSEL R170, R170, -INF , P4 ;  /* 0xff800000aaaa7808 */ /* 0x000fe20002000000 */
[----:B------:R-:W-:Y:S01]  /*90d0*/  MUFU.TANH R138, R138 ;  /* 0x0000008a008a7308 */ /* 0x000fe20000002400 */
[----:B------:R-:W-:-:S02]  /*90e0*/  ISETP.GT.AND P4, PT, R89, 0x28, PT ;  /* 0x000000285900780c */ /* 0x000fc40003f84270 */
[----:B------:R-:W-:Y:S02]  /*90f0*/  ISETP.GT.AND P5, PT, R89, 0x59, PT ;  /* 0x000000595900780c */ /* 0x000fe40003fa4270 */
[----:B--2---:R-:W-:Y:S01]  /*9100*/  FMNMX.FTZ R193, R167, R88, !PT ;  /* 0x00000058a7c17209 */ /* 0x004fe20007810000 */
[----:B------:R-:W-:Y:S01]  /*9110*/  FMUL.FTZ R167, R0, R103 ;  /* 0x0000006700a77220 */ /* 0x000fe20000410000 */
[----:B------:R-:W-:Y:S01]  /*9120*/  FSEL R174, R174, -INF , P4 ;  /* 0xff800000aeae7808 */ /* 0x000fe20002000000 */
[----:B------:R-:W1:Y:S01]  /*9130*/  MUFU.TANH R139, R139 ;  /* 0x0000008b008b7308 */ /* 0x000e620000002400 */
[----:B------:R-:W-:Y:S01]  /*9140*/  ISETP.GT.AND P4, PT, R89, 0x30, PT ;  /* 0x000000305900780c */ /* 0x000fe20003f84270 */
[----:B------:R-:W2:Y:S01]  /*9150*/  SHFL.BFLY PT, R88, R193, 0x1, 0x1f ;  /* 0x0c201f00c1587f89 */ /* 0x000ea200000e0000 */
[----:B0-----:R-:W-:Y:S02]  /*9160*/  FSEL R166, R166, -INF , P5 ;  /* 0xff800000a6a67808 */ /* 0x001fe40002800000 */
[----:B------:R-:W-:-:S02]  /*9170*/  FSEL R178, R178, -INF , P4 ;  /* 0xff800000b2b27808 */ /* 0x000fc40002000000 */
[C---:B------:R-:W-:Y:S01]  /*9180*/  ISETP.GT.AND P4, PT, R89.reuse, 0x38, PT ;  /* 0x000000385900780c */ /* 0x040fe20003f84270 */
[----:B------:R-:W-:Y:S01]  /*9190*/  MUFU.TANH R142, R142 ;  /* 0x0000008e008e7308 */ /* 0x000fe20000002400 */
[C---:B------:R-:W-:Y:S02]  /*91a0*/  ISETP.GT.AND P5, PT, R89.reuse, 0x61, PT ;  /* 0x000000615900780c */ /* 0x040fe40003fa4270 */
[----:B------:R-:W-:Y:S02]  /*91b0*/  FSEL R182, R182, -INF , P4 ;  /* 0xff800000b6b67808 */ /* 0x000fe40002000000 */
[----:B------:R-:W-:-:S03]  /*91c0*/  ISETP.GT.AND P4, PT, R89, 0x40, PT ;  /* 0x000000405900780c */ /* 0x000fc60003f84270 */
[----:B------:R-:W0:Y:S01]  /*91d0*/  MUFU.TANH R143, R143 ;  /* 0x0000008f008f7308 */ /* 0x000e220000002400 */
[----:B-1----:R-:W-:Y:S02]  /*91e0*/  FSEL R139, R139, -INF , P5 ;  /* 0xff8000008b8b7808 */ /* 0x002fe40002800000 */
[----:B------:R-:W-:-:S05]  /*91f0*/  ISETP.GT.AND P5, PT, R89, 0x69, PT ;  /* 0x000000695900780c */ /* 0x000fca0003fa4270 */
[----:B------:R-:W1:Y:S01]  /*9200*/  MUFU.TANH R146, R146 ;  /* 0x0000009200927308 */ /* 0x000e620000002400 */
[----:B--2---:R-:W-:Y:S01]  /*9210*/  FMNMX.FTZ R88, R193, R88, !PT ;  /* 0x00000058c1587209 */ /* 0x004fe20007810000 */
[----:B------:R-:W-:-:S03]  /*9220*/  IMAD.U32 R193, RZ, RZ, UR10 ;  /* 0x0000000affc17e24 */ /* 0x000fc6000f8e00ff */
[C---:B------:R-:W-:Y:S01]  /*9230*/  FSETP.NEU.FTZ.AND P3, PT, R88.reuse, -INF , PT ;  /* 0xff8000005800780b */ /* 0x040fe20003f7d000 */
[----:B------:R-:W-:-:S02]  /*9240*/  FFMA.FTZ R193, R88, R193, -8 ;  /* 0xc100000058c17423 */ /* 0x000fc400000100c1 */
[----:B------:R-:W2:Y:S01]  /*9250*/  MUFU.TANH R147, R147 ;  /* 0x0000009300937308 */ /* 0x000ea20000002400 */
[----:B0-----:R-:W-:Y:S02]  /*9260*/  FSEL R143, R143, -INF , P5 ;  /* 0xff8000008f8f7808 */ /* 0x001fe40002800000 */
[----:B------:R-:W-:Y:S02]  /*9270*/  ISETP.GT.AND P5, PT, R89, 0x71, PT ;  /* 0x000000715900780c */ /* 0x000fe40003fa4270 */
[----:B------:R-:W-:-:S03]  /*9280*/  FSEL R103, R193, RZ, P3 ;  /* 0x000000ffc1677208 */ /* 0x000fc60001800000 */
[----:B------:R-:W0:Y:S02]  /*9290*/  MUFU.TANH R150, R150 ;  /* 0x0000009600967308 */ /* 0x000e240000002400 */
        /* <DEDUP_REMOVED lines=12> */
[----:B------:R-:W-:Y:S01]  /*9360*/  FSEL R164, R154, -INF , P4 ;  /* 0xff8000009aa47808 */ /* 0x000fe20002000000 */
[--C-:B------:R-:W-:Y:S01]  /*9370*/  FFMA.FTZ R194, R136, UR10, -R103.reuse ;  /* 0x0000000a88c27c23 */ /* 0x100fe20008010867 */
[----:B------:R-:W-:Y:S01]  /*9380*/  FMNMX.FTZ R195, R21, R180, !PT ;  /* 0x000000b415c37209 */ /* 0x000fe20007810000 */
[----:B------:R-:W-:Y:S01]  /*9390*/  MUFU.EX2 R154, R186 ;  /* 0x000000ba009a7308 */ /* 0x000fe20000000800 */
[----:B------:R-:W-:Y:S01]  /*93a0*/  ISETP.GT.AND P4, PT, R89, 0x48, PT ;  /* 0x000000485900780c */ /* 0x000fe20003f84270 */
[--C-:B------:R-:W-:Y:S01]  /*93b0*/  FFMA.FTZ R192, R192, UR10, -R103.reuse ;  /* 0x0000000ac0c07c23 */ /* 0x100fe20008010867 */
[----:B------:R-:W-:Y:S01]  /*93c0*/  FMNMX.FTZ R180, R184, R195, !PT ;  /* 0x000000c3b8b47209 */ /* 0x000fe20007810000 */
[--C-:B------:R-:W-:Y:S01]  /*93d0*/  FFMA.FTZ R168, R168, UR10, -R103.reuse ;  /* 0x0000000aa8a87c23 */ /* 0x100fe20008010867 */
[----:B------:R-:W-:Y:S01]  /*93e0*/  FSEL R158, R158, -INF , P4 ;  /* 0xff8000009e9e7808 */ /* 0x000fe20002000000 */
[--C-:B------:R-:W-:Y:S01]  /*93f0*/  FFMA.FTZ R169, R169, UR10, -R103.reuse ;  /* 0x0000000aa9a97c23 */ /* 0x100fe20008010867 */
[----:B------:R-:W-:Y:S01]  /*9400*/  FMNMX.FTZ R195, R187, R180, !PT ;  /* 0x000000b4bbc37209 */ /* 0x000fe20007810000 */
[----:B------:R-:W3:Y:S01]  /*9410*/  MUFU.TANH R151, R151 ;  /* 0x0000009700977308 */ /* 0x000ee20000002400 */
[----:B------:R-:W-:Y:S01]  /*9420*/  ISETP.GT.AND P4, PT, R89, 0x50, PT ;  /* 0x000000505900780c */ /* 0x000fe20003f84270 */
[--C-:B------:R-:W-:Y:S01]  /*9430*/  FFMA.FTZ R172, R172, UR10, -R103.reuse ;  /* 0x0000000aacac7c23 */ /* 0x100fe20008010867 */
[----:B------:R-:W-:Y:S01]  /*9440*/  FMNMX.FTZ R195, R188, R195, !PT ;  /* 0x000000c3bcc37209 */ /* 0x000fe20007810000 */
[--C-:B------:R-:W-:Y:S01]  /*9450*/  FFMA.FTZ R173, R173, UR10, -R103.reuse ;  /* 0x0000000aadad7c23 */ /* 0x100fe20008010867 */
[----:B------:R-:W-:Y:S01]  /*9460*/  FSEL R136, R93, -INF , P4 ;  /* 0xff8000005d887808 */ /* 0x000fe20002000000 */
[--C-:B------:R-:W-:Y:S01]  /*9470*/  FFMA.FTZ R176, R176, UR10, -R103.reuse ;  /* 0x0000000ab0b07c23 */ /* 0x100fe20008010867 */
[----:B------:R-:W-:Y:S01]  /*9480*/  FMNMX.FTZ R180, R170, R195, !PT ;  /* 0x000000c3aab47209 */ /* 0x000fe20007810000 */
[----:B------:R4:W-:Y:S01]  /*9490*/  MUFU.EX2 R93, R194 ;  /* 0x000000c2005d7308 */ /* 0x0009e20000000800 */
[----:B------:R-:W-:Y:S01]  /*94a0*/  ISETP.GT.AND P4, PT, R89, 0x58, PT ;  /* 0x000000585900780c */ /* 0x000fe20003f84270 */
[--C-:B------:R-:W-:Y:S01]  /*94b0*/  FFMA.FTZ R177, R177, UR10, -R103.reuse ;  /* 0x0000000ab1b17c23 */ /* 0x100fe20008010867 */
[----:B------:R-:W-:Y:S01]  /*94c0*/  FMNMX.FTZ R195, R171, R180, !PT ;  /* 0x000000b4abc37209 */ /* 0x000fe20007810000 */
[--C-:B------:R-:W-:Y:S01]  /*94d0*/  FFMA.FTZ R181, R181, UR10, -R103.reuse ;  /* 0x0000000ab5b57c23 */ /* 0x100fe20008010867 */
[----:B------:R-:W-:Y:S01]  /*94e0*/  FSEL R163, R163, -INF , P4 ;  /* 0xff800000a3a37808 */ /* 0x000fe20002000000 */
[--C-:B------:R-:W-:Y:S01]  /*94f0*/  FFMA.FTZ R152, R152, UR10, -R103.reuse ;  /* 0x0000000a98987c23 */ /* 0x100fe20008010867 */
[----:B------:R-:W-:Y:S01]  /*9500*/  FMNMX.FTZ R180, R174, R195, !PT ;  /* 0x000000c3aeb47209 */ /* 0x000fe20007810000 */
[----:B------:R-:W5:Y:S01]  /*9510*/  MUFU.TANH R122, R122 ;  /* 0x0000007a007a7308 */ /* 0x000f620000002400 */
[----:B------:R-:W-:Y:S01]  /*9520*/  ISETP.GT.AND P4, PT, R89, 0x60, PT ;  /* 0x000000605900780c */ /* 0x000fe20003f84270 */
[--C-:B----4-:R-:W-:Y:S01]  /*9530*/  FFMA.FTZ R194, R144, UR10, -R103.reuse ;  /* 0x0000000a90c27c23 */ /* 0x110fe20008010867 */
[----:B------:R-:W-:Y:S01]  /*9540*/  FMNMX.FTZ R195, R175, R180, !PT ;  /* 0x000000b4afc37209 */ /* 0x000fe20007810000 */
[--C-:B------:R-:W-:Y:S01]  /*9550*/  FFMA.FTZ R153, R153, UR10, -R103.reuse ;  /* 0x0000000a99997c23 */ /* 0x100fe20008010867 */
[----:B------:R-:W-:Y:S01]  /*9560*/  FSEL R138, R138, -INF , P4 ;  /* 0xff8000008a8a7808 */ /* 0x000fe20002000000 */
[--C-:B------:R-:W-:Y:S01]  /*9570*/  FFMA.FTZ R156, R156, UR10, -R103.reuse ;  /* 0x0000000a9c9c7c23 */ /* 0x100fe20008010867 */
[----:B------:R-:W-:Y:S01]  /*9580*/  FMNMX.FTZ R180, R178, R195, !PT ;  /* 0x000000c3b2b47209 */ /* 0x000fe20007810000 */
[----:B------:R-:W4:Y:S01]  /*9590*/  MUFU.TANH R123, R123 ;  /* 0x0000007b007b7308 */ /* 0x000f220000002400 */
[----:B------:R-:W-:Y:S01]  /*95a0*/  ISETP.GT.AND P4, PT, R89, 0x68, PT ;  /* 0x000000685900780c */ /* 0x000fe20003f84270 */
[--C-:B------:R-:W-:Y:S01]  /*95b0*/  FFMA.FTZ R157, R157, UR10, -R103.reuse ;  /* 0x0000000a9d9d7c23 */ /* 0x100fe20008010867 */
        /* <DEDUP_REMOVED lines=10> */
[----:B-1----:R-:W-:Y:S01]  /*9660*/  FSEL R146, R146, -INF , P4 ;  /* 0xff80000092927808 */ /* 0x002fe20002000000 */
[--C-:B------:R-:W-:Y:S01]  /*9670*/  FFMA.FTZ R121, R121, UR10, -R103.reuse ;  /* 0x0000000a79797c23 */ /* 0x100fe20008010867 */
[----:B------:R-:W-:Y:S01]  /*9680*/  FMNMX.FTZ R180, R164, R195, !PT ;  /* 0x000000c3a4b47209 */ /* 0x000fe20007810000 */
[----:B------:R-:W1:Y:S01]  /*9690*/  MUFU.TANH R127, R127 ;  /* 0x0000007f007f7308 */ /* 0x000e620000002400 */
[----:B------:R-:W-:Y:S01]  /*96a0*/  ISETP.GT.AND P4, PT, R89, 0x78, PT ;  /* 0x000000785900780c */ /* 0x000fe20003f84270 */
[--C-:B------:R-:W-:Y:S01]  /*96b0*/  FFMA.FTZ R124, R124, UR10, -R103.reuse ;  /* 0x0000000a7c7c7c23 */ /* 0x100fe20008010867 */
[----:B------:R-:W-:Y:S01]  /*96c0*/  FMNMX.FTZ R195, R155, R180, !PT ;  /* 0x000000b49bc37209 */ /* 0x000fe20007810000 */
[--C-:B------:R-:W-:Y:S01]  /*96d0*/  FFMA.FTZ R129, R129, UR10, -R103.reuse ;  /* 0x0000000a81817c23 */ /* 0x100fe20008010867 */
[----:B--2---:R-:W-:Y:S01]  /*96e0*/  FSEL R147, R147, -INF , P5 ;  /* 0xff80000093937808 */ /* 0x004fe20002800000 */
[--C-:B------:R-:W-:Y:S01]  /*96f0*/  FFMA.FTZ R133, R133, UR10, -R103.reuse ;  /* 0x0000000a85857c23 */ /* 0x100fe20008010867 */
[----:B------:R-:W-:Y:S01]  /*9700*/  FMNMX.FTZ R180, R158, R195, !PT ;  /* 0x000000c39eb47209 */ /* 0x000fe20007810000 */
[----:B------:R-:W2:Y:S01]  /*9710*/  MUFU.TANH R130, R130 ;  /* 0x0000008200827308 */ /* 0x000ea20000002400 */
[----:B------:R-:W-:Y:S01]  /*9720*/  ISETP.GT.AND P5, PT, R89, 0x79, PT ;  /* 0x000000795900780c */ /* 0x000fe20003fa4270 */
[--C-:B------:R-:W-:Y:S01]  /*9730*/  FFMA.FTZ R105, R105, UR10, -R103.reuse ;  /* 0x0000000a69697c23 */ /* 0x100fe20008010867 */
[----:B------:R-:W-:Y:S01]  /*9740*/  FMNMX.FTZ R195, R191, R180, !PT ;  /* 0x000000b4bfc37209 */ /* 0x000fe20007810000 */
[--C-:B------:R-:W-:Y:S01]  /*9750*/  FFMA.FTZ R180, R137, UR10, -R103.reuse ;  /* 0x0000000a89b47c23 */ /* 0x100fe20008010867 */
[----:B------:R-:W-:-:S01]  /*9760*/  FFMA.FTZ R137, R140, UR10, -R103 ;  /* 0x0000000a8c897c23 */ /* 0x000fc20008010867 */
[--C-:B------:R-:W-:Y:S01]  /*9770*/  FFMA.FTZ R140, R141, UR10, -R103.reuse ;  /* 0x0000000a8d8c7c23 */ /* 0x100fe20008010867 */
[----:B------:R-:W-:Y:S01]  /*9780*/  FMNMX.FTZ R195, R136, R195, !PT ;  /* 0x000000c388c37209 */ /* 0x000fe20007810000 */
[----:B------:R-:W2:Y:S01]  /*9790*/  MUFU.TANH R131, R131 ;  /* 0x0000008300837308 */ /* 0x000ea20000002400 */
[----:B0-----:R-:W-:Y:S01]  /*97a0*/  FSEL R150, R150, -INF , P4 ;  /* 0xff80000096967808 */ /* 0x001fe20002000000 */
[--C-:B------:R-:W-:Y:S01]  /*97b0*/  FFMA.FTZ R108, R108, UR10, -R103.reuse ;  /* 0x0000000a6c6c7c23 */ /* 0x100fe20008010867 */
[----:B------:R-:W-:Y:S01]  /*97c0*/  FMNMX.FTZ R186, R162, R195, !PT ;  /* 0x000000c3a2ba7209 */ /* 0x000fe20007810000 */
[--C-:B------:R-:W-:Y:S01]  /*97d0*/  FFMA.FTZ R109, R109, UR10, -R103.reuse ;  /* 0x0000000a6d6d7c23 */ /* 0x100fe20008010867 */
[----:B------:R-:W-:Y:S01]  /*97e0*/  ISETP.GT.AND P4, PT, R89, 0x80, PT ;  /* 0x000000805900780c */ /* 0x000fe20003f84270 */
[--C-:B------:R-:W-:Y:S01]  /*97f0*/  FFMA.FTZ R112, R112, UR10, -R103.reuse ;  /* 0x0000000a70707c23 */ /* 0x100fe20008010867 */
[----:B------:R-:W-:Y:S01]  /*9800*/  FMNMX.FTZ R195, R163, R186, !PT ;  /* 0x000000baa3c37209 */ /* 0x000fe20007810000 */
[----:B------:R-:W0:Y:S01]  /*9810*/  MUFU.TANH R134, R134 ;  /* 0x0000008600867308 */ /* 0x000e220000002400 */
[----:B---3--:R-:W-:Y:S01]  /*9820*/  FSEL R151, R151, -INF , P5 ;  /* 0xff80000097977808 */ /* 0x008fe20002800000 */
[--C-:B------:R-:W-:Y:S01]  /*9830*/  FFMA.FTZ R113, R113, UR10, -R103.reuse ;  /* 0x0000000a71717c23 */ /* 0x100fe20008010867 */
[----:B------:R-:W-:Y:S01]  /*9840*/  FMNMX.FTZ R195, R166, R195, !PT ;  /* 0x000000c3a6c37209 */ /* 0x000fe20007810000 */
[--C-:B------:R-:W-:Y:S01]  /*9850*/  FFMA.FTZ R7, R7, UR10, -R103.reuse ;  /* 0x0000000a07077c23 */ /* 0x100fe20008010867 */
[----:B------:R-:W-:Y:S01]  /*9860*/  ISETP.GT.AND P5, PT, R89, 0x81, PT ;  /* 0x000000815900780c */ /* 0x000fe20003fa4270 */
[--C-:B------:R-:W-:Y:S01]  /*9870*/  FFMA.FTZ R190, R190, UR10, -R103.reuse ;  /* 0x0000000abebe7c23 */ /* 0x100fe20008010867 */
[----:B------:R-:W-:Y:S01]  /*9880*/  FMNMX.FTZ R186, R138, R195, !PT ;  /* 0x000000c38aba7209 */ /* 0x000fe20007810000 */
[----:B------:R-:W3:Y:S01]  /*9890*/  MUFU.TANH R135, R135 ;  /* 0x0000008700877308 */ /* 0x000ee20000002400 */
[----:B-----5:R-:W-:Y:S01]  /*98a0*/  FSEL R122, R122, -INF , P4 ;  /* 0xff8000007a7a7808 */ /* 0x020fe20002000000 */
[--C-:B------:R-:W-:Y:S01]  /*98b0*/  FFMA.FTZ R92, R92, UR10, -R103.reuse ;  /* 0x0000000a5c5c7c23 */ /* 0x100fe20008010867 */
[----:B------:R-:W-:Y:S01]  /*98c0*/  FMNMX.FTZ R141, R139, R186, !PT ;  /* 0x000000ba8b8d7209 */ /* 0x000fe20007810000 */
[----:B------:R-:W-:Y:S01]  /*98d0*/  FFMA.FTZ R96, R96, UR10, -R103 ;  /* 0x0000000a60607c23 */ /* 0x000fe20008010867 */
[----:B------:R-:W-:Y:S01]  /*98e0*/  ISETP.GT.AND P4, PT, R89, 0x88, PT ;  /* 0x000000885900780c */ /* 0x000fe20003f84270 */
[----:B------:R-:W-:-:S02]  /*98f0*/  WARPGROUP.DEPBAR.LE gsb0, 0x0 ;  /* 0x00008000000079c5 */ /* 0x000fc40000010000 */
[----:B------:R-:W-:Y:S01]  /*9900*/  FMNMX.FTZ R144, R142, R141, !PT ;  /* 0x0000008d8e907209 */ /* 0x000fe20007810000 */
[----:B------:R-:W5:Y:S01]  /*9910*/  MUFU.TANH R106, R106 ;  /* 0x0000006a006a7308 */ /* 0x000f620000002400 */
[----:B----4-:R-:W-:Y:S01]  /*9920*/  FSEL R123, R123, -INF , P5 ;  /* 0xff8000007b7b7808 */ /* 0x010fe20002800000 */
[----:B------:R-:W-:Y:S01]  /*9930*/  WARPGROUP.ARRIVE ;  /* 0x00000000000079c5 */ /* 0x000fe20000000000 */
[----:B------:R-:W-:Y:S01]  /*9940*/  FMNMX.FTZ R195, R143, R144, !PT ;  /* 0x000000908fc37209 */ /* 0x000fe20007810000 */
[--C-:B------:R-:W-:Y:S01]  /*9950*/  FFMA.FTZ R144, R145, UR10, -R103.reuse ;  /* 0x0000000a91907c23 */ /* 0x100fe20008010867 */
[----:B------:R-:W-:Y:S02]  /*9960*/  ISETP.GT.AND P5, PT, R89, 0x89, PT ;  /* 0x000000895900780c */ /* 0x000fe40003fa4270 */
[----:B------:R-:W-:Y:S01]  /*9970*/  FMNMX.FTZ R186, R146, R195, !PT ;  /* 0x000000c392ba7209 */ /* 0x000fe20007810000 */
[----:B------:R4:W-:Y:S01]  /*9980*/  MUFU.EX2 R141, R194 ;  /* 0x000000c2008d7308 */ /* 0x0009e20000000800 */
[----:B------:R-:W-:Y:S01]  /*9990*/  FSEL R126, R126, -INF , P4 ;  /* 0xff8000007e7e7808 */ /* 0x000fe20002000000 */
[----:B------:R-:W-:Y:S01]  /*99a0*/  QGMMA.64x128x32.F32.E4M3.E4M3 R24, R204, gdesc[UR4], R24, gsb0 ;  /* 0x01e00004cc187df3 */ /* 0x000fe20008000818 */
[----:B------:R-:W-:Y:S01]  /*99b0*/  FMNMX.FTZ R145, R147, R186, !PT ;  /* 0x000000ba93917209 */ /* 0x000fe20007810000 */
[----:B------:R-:W-:Y:S01]  /*99c0*/  UIADD3 UR6, UR11, 0x600, URZ ;  /* 0x000006000b067890 */ /* 0x000fe2000fffe03f */
[----:B------:R-:W-:Y:S01]  /*99d0*/  ISETP.GT.AND P4, PT, R89, 0x90, PT ;  /* 0x000000905900780c */ /* 0x000fe20003f84270 */
[----:B------:R-:W-:Y:S01]  /*99e0*/  UMOV UR7, 0xc0000010 ;  /* 0xc000001000077882 */ /* 0x000fe20000000000 */
[----:B-1----:R-:W-:Y:S01]  /*99f0*/  FSEL R127, R127, -INF , P5 ;  /* 0xff8000007f7f7808 */ /* 0x002fe20002800000 */
[----:B------:R-:W1:Y:S01]  /*9a00*/  MUFU.TANH R97, R97 ;  /* 0x0000006100617308 */ /* 0x000e620000002400 */
[----:B----4-:R-:W-:-:S01]  /*9a10*/  FFMA.FTZ R194, R148, UR10, -R103 ;  /* 0x0000000a94c27c23 */ /* 0x010fc20008010867 */
[----:B------:R-:W-:-:S02]  /*9a20*/  FMNMX.FTZ R148, R150, R145, !PT ;  /* 0x0000009196947209 */ /* 0x000fc40007810000 */
[----:B------:R-:W-:Y:S02]  /*9a30*/  ISETP.GT.AND P5, PT, R89, 0x91, PT ;  /* 0x000000915900780c */ /* 0x000fe40003fa4270 */
[----:B------:R-:W-:Y:S01]  /*9a40*/  FMNMX.FTZ R195, R151, R148, !PT ;  /* 0x0000009497c37209 */ /* 0x000fe20007810000 */
[----:B------:R-:W-:-:S01]  /*9a50*/  FFMA.FTZ R148, R149, UR10, -R103 ;  /* 0x0000000a95947c23 */ /* 0x000fc20008010867 */
[----:B--2---:R-:W-:Y:S01]  /*9a60*/  FSEL R130, R130, -INF , P4 ;  /* 0xff80000082827808 */ /* 0x004fe20002000000 */
[----:B------:R-:W2:Y:S01]  /*9a70*/  MUFU.TANH R107, R107 ;  /* 0x0000006b006b7308 */ /* 0x000ea20000002400 */
[----:B------:R-:W-:Y:S01]  /*9a80*/  FMNMX.FTZ R186, R122, R195, !PT ;  /* 0x000000c37aba7209 */ /* 0x000fe20007810000 */
[----:B------:R-:W-:Y:S01]  /*9a90*/  FFMA.FTZ R195, R128, UR10, -R103 ;  /* 0x0000000a80c37c23 */ /* 0x000fe20008010867 */
[----:B------:R-:W-:Y:S02]  /*9aa0*/  ISETP.GT.AND P4, PT, R89, 0x98, PT ;  /* 0x000000985900780c */ /* 0x000fe40003f84270 */
[----:B------:R-:W-:-:S02]  /*9ab0*/  FMNMX.FTZ R149, R123, R186, !PT ;  /* 0x000000ba7b957209 */ /* 0x000fc40007810000 */
[----:B------:R-:W-:Y:S01]  /*9ac0*/  FSEL R131, R131, -INF , P5 ;  /* 0xff80000083837808 */ /* 0x000fe20002800000 */
[----:B------:R-:W4:Y:S01]  /*9ad0*/  MUFU.TANH R111, R111 ;  /* 0x0000006f006f7308 */ /* 0x000f220000002400 */
[----:B------:R-:W-:Y:S02]  /*9ae0*/  FMNMX.FTZ R186, R126, R149, !PT ;  /* 0x000000957eba7209 */ /* 0x000fe40007810000 */
[----:B------:R-:W-:Y:S02]  /*9af0*/  ISETP.GT.AND P5, PT, R89, 0x99, PT ;  /* 0x000000995900780c */ /* 0x000fe40003fa4270 */
[----:B------:R-:W-:Y:S02]  /*9b00*/  FMNMX.FTZ R149, R127, R186, !PT ;  /* 0x000000ba7f957209 */ /* 0x000fe40007810000 */
[----:B0-----:R-:W-:Y:S01]  /*9b10*/  FSEL R134, R134, -INF , P4 ;  /* 0xff80000086867808 */ /* 0x001fe20002000000 */
[----:B------:R-:W0:Y:S01]  /*9b20*/  MUFU.TANH R114, R114 ;  /* 0x0000007200727308 */ /* 0x000e220000002400 */
[----:B------:R-:W-:-:S02]  /*9b30*/  FMNMX.FTZ R186, R130, R149, !PT ;  /* 0x0000009582ba7209 */ /* 0x000fc40007810000 */
[----:B------:R-:W-:Y:S02]  /*9b40*/  ISETP.GT.AND P4, PT, R89, 0xa0, PT ;  /* 0x000000a05900780c */ /* 0x000fe40003f84270 */
[----:B------:R-:W-:Y:S02]  /*9b50*/  FMNMX.FTZ R149, R131, R186, !PT ;  /* 0x000000ba83957209 */ /* 0x000fe40007810000 */
[----:B---3--:R-:W-:Y:S01]  /*9b60*/  FSEL R135, R135, -INF , P5 ;  /* 0xff80000087877808 */ /* 0x008fe20002800000 */
[----:B------:R-:W3:Y:S01]  /*9b70*/  MUFU.TANH R115, R115 ;  /* 0x0000007300737308 */ /* 0x000ee20000002400 */
[----:B------:R-:W-:Y:S02]  /*9b80*/  FMNMX.FTZ R186, R134, R149, !PT ;  /* 0x0000009586ba7209 */ /* 0x000fe40007810000 */
[----:B------:R-:W-:Y:S02]  /*9b90*/  ISETP.GT.AND P5, PT, R89, 0xa1, PT ;  /* 0x000000a15900780c */ /* 0x000fe40003fa4270 */
[----:B-----5:R-:W-:-:S02]  /*9ba0*/  FSEL R106, R106, -INF , P4 ;  /* 0xff8000006a6a7808 */ /* 0x020fc40002000000 */
[----:B------:R-:W-:Y:S01]  /*9bb0*/  FMNMX.FTZ R149, R135, R186, !PT ;  /* 0x000000ba87957209 */ /* 0x000fe20007810000 */
[----:B------:R5:W-:Y:S01]  /*9bc0*/  MUFU.EX2 R145, R194 ;  /* 0x000000c200917308 */ /* 0x000be20000000800 */
[----:B------:R-:W-:Y:S02]  /*9bd0*/  ISETP.GT.AND P4, PT, R89, 0xa8, PT ;  /* 0x000000a85900780c */ /* 0x000fe40003f84270 */
[----:B-1----:R-:W-:Y:S02]  /*9be0*/  FSEL R97, R97, -INF , P5 ;  /* 0xff80000061617808 */ /* 0x002fe40002800000 */
[----:B------:R-:W-:Y:S02]  /*9bf0*/  FMNMX.FTZ R186, R106, R149, !PT ;  /* 0x000000956aba7209 */ /* 0x000fe40007810000 */
[----:B------:R-:W-:Y:S01]  /*9c00*/  ISETP.GT.AND P5, PT, R89, 0xa9, PT ;  /* 0x000000a95900780c */ /* 0x000fe20003fa4270 */
[----:B------:R-:W1:Y:S01]  /*9c10*/  MUFU.TANH R118, R118 ;  /* 0x0000007600767308 */ /* 0x000e620000002400 */
[----:B-----5:R-:W-:-:S01]  /*9c20*/  FFMA.FTZ R194, R125, UR10, -R103 ;  /* 0x0000000a7dc27c23 */ /* 0x020fc20008010867 */
[----:B--2---:R-:W-:-:S02]  /*9c30*/  FSEL R125, R107, -INF , P4 ;  /* 0xff8000006b7d7808 */ /* 0x004fc40002000000 */
[----:B------:R-:W-:Y:S02]  /*9c40*/  FMNMX.FTZ R186, R97, R186, !PT ;  /* 0x000000ba61ba7209 */ /* 0x000fe40007810000 */
[----:B------:R-:W-:Y:S02]  /*9c50*/  ISETP.GT.AND P4, PT, R89, 0xb0, PT ;  /* 0x000000b05900780c */ /* 0x000fe40003f84270 */
[----:B------:R-:W2:Y:S01]  /*9c60*/  MUFU.TANH R119, R119 ;  /* 0x0000007700777308 */ /* 0x000ea20000002400 */
[----:B----4-:R-:W-:Y:S02]  /*9c70*/  FSEL R111, R111, -INF , P5 ;  /* 0xff8000006f6f7808 */ /* 0x010fe40002800000 */
[----:B------:R-:W-:Y:S02]  /*9c80*/  FMNMX.FTZ R186, R125, R186, !PT ;  /* 0x000000ba7dba7209 */ /* 0x000fe40007810000 */
[----:B------:R-:W-:Y:S02]  /*9c90*/  ISETP.GT.AND P5, PT, R89, 0xb1, PT ;  /* 0x000000b15900780c */ /* 0x000fe40003fa4270 */
[----:B0-----:R-:W-:Y:S01]  /*9ca0*/  FSEL R128, R114, -INF , P4 ;  /* 0xff80000072807808 */ /* 0x001fe20002000000 */
[----:B------:R-:W-:Y:S01]  /*9cb0*/  MUFU.TANH R90, R90 ;  /* 0x0000005a005a7308 */ /* 0x000fe20000002400 */
[----:B------:R-:W-:-:S02]  /*9cc0*/  FMNMX.FTZ R149, R111, R186, !PT ;  /* 0x000000ba6f957209 */ /* 0x000fc40007810000 */
[----:B------:R-:W-:Y:S02]  /*9cd0*/  ISETP.GT.AND P4, PT, R89, 0xb8, PT ;  /* 0x000000b85900780c */ /* 0x000fe40003f84270 */
[----:B---3--:R-:W-:Y:S02]  /*9ce0*/  FSEL R115, R115, -INF , P5 ;  /* 0xff80000073737808 */ /* 0x008fe40002800000 */
[----:B------:R-:W-:Y:S01]  /*9cf0*/  FMNMX.FTZ R186, R128, R149, !PT ;  /* 0x0000009580ba7209 */ /* 0x000fe20007810000 */
[----:B------:R-:W0:Y:S01]  /*9d00*/  MUFU.TANH R91, R91 ;  /* 0x0000005b005b7308 */ /* 0x000e220000002400 */
[----:B------:R-:W-:Y:S02]  /*9d10*/  ISETP.GT.AND P5, PT, R89, 0xb9, PT ;  /* 0x000000b95900780c */ /* 0x000fe40003fa4270 */
[----:B-1----:R-:W-:Y:S02]  /*9d20*/  FSEL R118, R118, -INF , P4 ;  /* 0xff80000076767808 */ /* 0x002fe40002000000 */
[----:B------:R-:W-:-:S02]  /*9d30*/  FMNMX.FTZ R149, R115, R186, !PT ;  /* 0x000000ba73957209 */ /* 0x000fc40007810000 */
[----:B------:R-:W-:Y:S01]  /*9d40*/  ISETP.GT.AND P4, PT, R89, 0xc0, PT ;  /* 0x000000c05900780c */ /* 0x000fe20003f84270 */
[----:B------:R-:W1:Y:S01]  /*9d50*/  MUFU.TANH R94, R94 ;  /* 0x0000005e005e7308 */ /* 0x000e620000002400 */
[----:B--2---:R-:W-:Y:S02]  /*9d60*/  FSEL R119, R119, -INF , P5 ;  /* 0xff80000077777808 */ /* 0x004fe40002800000 */
[----:B------:R-:W-:Y:S02]  /*9d70*/  FMNMX.FTZ R186, R118, R149, !PT ;  /* 0x0000009576ba7209 */ /* 0x000fe40007810000 */
[----:B------:R-:W-:Y:S02]  /*9d80*/  ISETP.GT.AND P5, PT, R89, 0xc1, PT ;  /* 0x000000c15900780c */ /* 0x000fe40003fa4270 */
[----:B------:R-:W-:Y:S01]  /*9d90*/  FMNMX.FTZ R149, R119, R186, !PT ;  /* 0x000000ba77957209 */ /* 0x000fe20007810000 */
[----:B------:R-:W2:Y:S01]  /*9da0*/  MUFU.TANH R95, R95 ;  /* 0x0000005f005f7308 */ /* 0x000ea20000002400 */
[----:B0-----:R-:W-:-:S02]  /*9db0*/  FSEL R91, R91, -INF , P5 ;  /* 0xff8000005b5b7808 */ /* 0x001fc40002800000 */
[----:B------:R-:W-:-:S05]  /*9dc0*/  ISETP.GT.AND P5, PT, R89, 0xc9, PT ;  /* 0x000000c95900780c */ /* 0x000fca0003fa4270 */
[----:B------:R0:W-:Y:S08]  /*9dd0*/  MUFU.EX2 R107, R194 ;  /* 0x000000c2006b7308 */ /* 0x0001f00000000800 */
[----:B------:R-:W-:Y:S01]  /*9de0*/  MUFU.TANH R98, R98 ;  /* 0x0000006200627308 */ /* 0x000fe20000002400 */
[----:B0-----:R-:W-:-:S01]  /*9df0*/  FFMA.FTZ R194, R132, UR10, -R103 ;  /* 0x0000000a84c27c23 */ /* 0x001fc20008010867 */
[----:B------:R-:W-:-:S02]  /*9e00*/  FSEL R132, R90, -INF , P4 ;  /* 0xff8000005a847808 */ /* 0x000fc40002000000 */
[----:B------:R-:W-:Y:S02]  /*9e10*/  ISETP.GT.AND P4, PT, R89, 0xc8, PT ;  /* 0x000000c85900780c */ /* 0x000fe40003f84270 */
[----:B------:R-:W-:Y:S02]  /*9e20*/  FMNMX.FTZ R186, R132, R149, !PT ;  /* 0x0000009584ba7209 */ /* 0x000fe40007810000 */
[----:B------:R-:W0:Y:S01]  /*9e30*/  MUFU.TANH R99, R99 ;  /* 0x0000006300637308 */ /* 0x000e220000002400 */
[----:B-1----:R-:W-:Y:S02]  /*9e40*/  FSEL R94, R94, -INF , P4 ;  /* 0xff8000005e5e7808 */ /* 0x002fe40002000000 */
[----:B------:R-:W-:Y:S02]  /*9e50*/  FMNMX.FTZ R149, R91, R186, !PT ;  /* 0x000000ba5b957209 */ /* 0x000fe40007810000 */
[----:B------:R-:W-:Y:S02]  /*9e60*/  ISETP.GT.AND P4, PT, R89, 0xd0, PT ;  /* 0x000000d05900780c */ /* 0x000fe40003f84270 */
[----:B--2---:R-:W-:Y:S01]  /*9e70*/  FSEL R95, R95, -INF , P5 ;  /* 0xff8000005f5f7808 */ /* 0x004fe20002800000 */
[----:B------:R-:W-:Y:S01]  /*9e80*/  MUFU.TANH R102, R102 ;  /* 0x0000006600667308 */ /* 0x000fe20000002400 */
[----:B------:R-:W-:-:S02]  /*9e90*/  FMNMX.FTZ R186, R94, R149, !PT ;  /* 0x000000955eba7209 */ /* 0x000fc40007810000 */
[----:B------:R-:W-:Y:S02]  /*9ea0*/  ISETP.GT.AND P5, PT, R89, 0xd1, PT ;  /* 0x000000d15900780c */ /* 0x000fe40003fa4270 */
[----:B------:R-:W-:-:S03]  /*9eb0*/  FMNMX.FTZ R149, R95, R186, !PT ;  /* 0x000000ba5f957209 */ /* 0x000fc60007810000 */
[----:B------:R-:W1:Y:S01]  /*9ec0*/  MUFU.TANH R167, R167 ;  /* 0x000000a700a77308 */ /* 0x000e620000002400 */
[----:B0-----:R-:W-:Y:S02]  /*9ed0*/  FSEL R99, R99, -INF , P5 ;  /* 0xff80000063637808 */ /* 0x001fe40002800000 */
[----:B------:R-:W-:Y:S01]  /*9ee0*/  ISETP.GT.AND P5, PT, R89, 0xd9, PT ;  /* 0x000000d95900780c */ /* 0x000fe20003fa4270 */
[----:B------:R-:W-:-:S04]  /*9ef0*/  WARPGROUP.DEPBAR.LE gsb0, 0x0 ;  /* 0x00008000000079c5 */ /* 0x000fc80000010000 */
[----:B------:R0:W-:Y:S01]  /*9f00*/  MUFU.EX2 R90, R194 ;  /* 0x000000c2005a7308 */ /* 0x0001e20000000800 */
[----:B------:R-:W-:-:S06]  /*9f10*/  WARPGROUP.ARRIVE ;  /* 0x00000000000079c5 */ /* 0x000fcc0000000000 */
[----:B------:R-:W-:Y:S01]  /*9f20*/  QGMMA.64x128x32.F32.E4M3.E4M3 R24, R200, gdesc[UR4], R24, gsb0 ;  /* 0x01e00004c8187df3 */ /* 0x000fe20008000818 */
[----:B-1----:R-:W-:Y:S01]  /*9f30*/  FSEL R167, R167, -INF , P5 ;  /* 0xff800000a7a77808 */ /* 0x002fe20002800000 */
[--C-:B0-----:R-:W-:Y:S01]  /*9f40*/  FFMA.FTZ R194, R104, UR10, -R103.reuse ;  /* 0x0000000a68c27c23 */ /* 0x101fe20008010867 */
[----:B------:R-:W-:Y:S01]  /*9f50*/  FSEL R104, R98, -INF , P4 ;  /* 0xff80000062687808 */ /* 0x000fe20002000000 */
[----:B------:R-:W-:Y:S01]  /*9f60*/  MUFU.EX2 R114, R195 ;  /* 0x000000c300727308 */ /* 0x000fe20000000800 */
[----:B------:R-:W-:Y:S02]  /*9f70*/  ISETP.GT.AND P4, PT, R89, 0xd8, PT ;  /* 0x000000d85900780c */ /* 0x000fe40003f84270 */
[----:B------:R-:W-:Y:S01]  /*9f80*/  FMNMX.FTZ R186, R104, R149, !PT ;  /* 0x0000009568ba7209 */ /* 0x000fe20007810000 */
[----:B------:R-:W-:-:S01]  /*9f90*/  FFMA.FTZ R149, R189, UR10, -R103 ;  /* 0x0000000abd957c23 */ /* 0x000fc20008010867 */
[----:B------:R-:W-:Y:S02]  /*9fa0*/  FSEL R102, R102, -INF , P4 ;  /* 0xff80000066667808 */ /* 0x000fe40002000000 */
[----:B------:R-:W-:Y:S01]  /*9fb0*/  FMNMX.FTZ R89, R99, R186, !PT ;  /* 0x000000ba63597209 */ /* 0x000fe20007810000 */
[----:B------:R0:W-:Y:S03]  /*9fc0*/  MUFU.EX2 R98, R194 ;  /* 0x000000c200627308 */ /* 0x0001e60000000800 */
[----:B------:R-:W-:-:S04]  /*9fd0*/  FMNMX.FTZ R186, R102, R89, !PT ;  /* 0x0000005966ba7209 */ /* 0x000fc80007810000 */
[----:B------:R-:W-:Y:S01]  /*9fe0*/  FMNMX.FTZ R89, R167, R186, !PT ;  /* 0x000000baa7597209 */ /* 0x000fe20007810000 */
[----:B------:R-:W-:-:S01]  /*9ff0*/  FFMA.FTZ R186, R117, UR10, -R103 ;  /* 0x0000000a75ba7c23 */ /* 0x000fc20008010867 */
[--C-:B------:R-:W-:Y:S01]  /*a000*/  FFMA.FTZ R117, R159, UR10, -R103.reuse ;  /* 0x0000000a9f757c23 */ /* 0x100fe20008010867 */
[----:B------:R-:W-:-:S01]  /*a010*/  FFMA.FTZ R159, R100, UR10, -R103 ;  /* 0x0000000a649f7c23 */ /* 0x000fc20008010867 */
[--C-:B------:R-:W-:Y:S01]  /*a020*/  FFMA.FTZ R100, R101, UR10, -R103.reuse ;  /* 0x0000000a65647c23 */ /* 0x100fe20008010867 */
[----:B0-----:R-:W0:Y:S01]  /*a030*/  SHFL.BFLY PT, R194, R89, 0x2, 0x1f ;  /* 0x0c401f0059c27f89 */ /* 0x001e2200000e0000 */
[----:B------:R-:W-:-:S01]  /*a040*/  FFMA.FTZ R101, R110, UR10, -R103 ;  /* 0x0000000a6e657c23 */ /* 0x000fc20008010867 */
[----:B------:R-:W-:Y:S08]  /*a050*/  MUFU.EX2 R192, R192 ;  /* 0x000000c000c07308 */ /* 0x000ff00000000800 */
[----:B------:R-:W-:Y:S08]  /*a060*/  MUFU.EX2 R193, R193 ;  /* 0x000000c100c17308 */ /* 0x000ff00000000800 */
[----:B------:R-:W-:Y:S01]  /*a070*/  MUFU.EX2 R8, R8 ;  /* 0x0000000800087308 */ /* 0x000fe20000000800 */
[----:B0-----:R-:W-:-:S07]  /*a080*/  FMNMX.FTZ R194, R89, R194, !PT ;  /* 0x000000c259c27209 */ /* 0x001fce0007810000 */
[----:B------:R-:W-:Y:S01]  /*a090*/  MUFU.EX2 R11, R11 ;  /* 0x0000000b000b7308 */ /* 0x000fe20000000800 */
[----:B------:R-:W0:Y:S07]  /*a0a0*/  SHFL.BFLY PT, R89, R194, 0x1, 0x1f ;  /* 0x0c201f00c2597f89 */ /* 0x000e2e00000e0000 */
[----:B------:R-:W-:Y:S08]  /*a0b0*/  MUFU.EX2 R12, R12 ;  /* 0x0000000c000c7308 */ /* 0x000ff00000000800 */
[----:B------:R-:W-:Y:S08]  /*a0c0*/  MUFU.EX2 R15, R15 ;  /* 0x0000000f000f7308 */ /* 0x000ff00000000800 */
[----:B------:R-:W-:Y:S01]  /*a0d0*/  MUFU.EX2 R20, R20 ;  /* 0x0000001400147308 */ /* 0x000fe20000000800 */
[----:B0-----:R-:W-:Y:S01]  /*a0e0*/  FMNMX.FTZ R89, R194, R89, !PT ;  /* 0x00000059c2597209 */ /* 0x001fe20007810000 */
[----:B------:R-:W-:-:S03]  /*a0f0*/  IMAD.U32 R194, RZ, RZ, UR10 ;  /* 0x0000000affc27e24 */ /* 0x000fc6000f8e00ff */
[C---:B------:R-:W-:Y:S01]  /*a100*/  FSETP.NEU.FTZ.AND P4, PT, R89.reuse, -INF , PT ;  /* 0xff8000005900780b */ /* 0x040fe20003f9d000 */
[----:B------:R-:W-:-:S02]  /*a110*/  FFMA.FTZ R189, R89, R194, -8 ;  /* 0xc100000059bd7423 */ /* 0x000fc400000100c2 */
[----:B------:R-:W-:Y:S01]  /*a120*/  MUFU.EX2 R185, R185 ;  /* 0x000000b900b97308 */ /* 0x000fe20000000800 */
[----:B------:R-:W-:Y:S02]  /*a130*/  FSEL R195, R89, RZ, P4 ;  /* 0x000000ff59c37208 */ /* 0x000fe40002000000 */
[----:B------:R-:W-:-:S03]  /*a140*/  FSEL R103, R189, RZ, P4 ;  /* 0x000000ffbd677208 */ /* 0x000fc60002000000 */
[----:B------:R-:W-:Y:S02]  /*a150*/  FADD.FTZ R6, -R195, R6 ;  /* 0x00000006c3067221 */ /* 0x000fe40000010100 */
[----:B------:R-:W-:Y:S01]  /*a160*/  MUFU.EX2 R168, R168 ;  /* 0x000000a800a87308 */ /* 0x000fe20000000800 */
[----:B------:R-:W-:-:S01]  /*a170*/  FFMA.FTZ R189, R191, UR10, -R103 ;  /* 0x0000000abfbd7c23 */ /* 0x000fc20008010867 */
[--C-:B------:R-:W-:Y:S01]  /*a180*/  FFMA.FTZ R191, R162, UR10, -R103.reuse ;  /* 0x0000000aa2bf7c23 */ /* 0x100fe20008010867 */
[----:B------:R-:W-:-:S01]  /*a190*/  FFMA.FTZ R162, R163, UR10, -R103 ;  /* 0x0000000aa3a27c23 */ /* 0x000fc20008010867 */
[--C-:B------:R-:W-:Y:S01]  /*a1a0*/  FFMA.FTZ R163, R166, UR10, -R103.reuse ;  /* 0x0000000aa6a37c23 */ /* 0x100fe20008010867 */
[----:B------:R-:W-:Y:S01]  /*a1b0*/  FSEL R166, R88, RZ, P3 ;  /* 0x000000ff58a67208 */ /* 0x000fe20001800000 */
[--C-:B------:R-:W-:Y:S01]  /*a1c0*/  FFMA.FTZ R9, R9, UR10, -R103.reuse ;  /* 0x0000000a09097c23 */ /* 0x100fe20008010867 */
[----:B------:R-:W-:Y:S01]  /*a1d0*/  FMUL.FTZ R6, R6, UR10 ;  /* 0x0000000a06067c20 */ /* 0x000fe20008410000 */
[--C-:B------:R-:W-:Y:S01]  /*a1e0*/  FFMA.FTZ R10, R10, UR10, -R103.reuse ;  /* 0x0000000a0a0a7c23 */ /* 0x100fe20008010867 */
[----:B------:R-:W-:-:S01]  /*a1f0*/  FFMA.FTZ R13, R13, UR10, -R103 ;  /* 0x0000000a0d0d7c23 */ /* 0x000fc20008010867 */
[----:B------:R-:W-:Y:S01]  /*a200*/  FADD.FTZ R166, -R166, R5 ;  /* 0x00000005a6a67221 */ /* 0x000fe20000010100 */
[----:B------:R-:W-:-:S01]  /*a210*/  FFMA.FTZ R14, R14, UR10, -R103 ;  /* 0x0000000a0e0e7c23 */ /* 0x000fc20008010867 */
[----:B------:R-:W-:Y:S01]  /*a220*/  MUFU.EX2 R9, R9 ;  /* 0x0000000900097308 */ /* 0x000fe20000000800 */
[----:B------:R-:W-:-:S01]  /*a230*/  FFMA.FTZ R21, R21, UR10, -R103 ;  /* 0x0000000a15157c23 */ /* 0x000fc20008010867 */
[----:B------:R-:W-:Y:S01]  /*a240*/  FMUL.FTZ R166, R166, UR10 ;  /* 0x0000000aa6a67c20 */ /* 0x000fe20008410000 */
        /* <DEDUP_REMOVED lines=49> */
[----:B------:R-:W-:-:S04]  /*a560*/  WARPGROUP.DEPBAR.LE gsb0, 0x0 ;  /* 0x00008000000079c5 */ /* 0x000fc80000010000 */
[----:B------:R-:W0:Y:S01]  /*a570*/  MUFU.EX2 R110, R110 ;  /* 0x0000006e006e7308 */ /* 0x000e220000000800 */
[----:B-1----:R-:W-:-:S07]  /*a580*/  FADD.FTZ R2, R14, R3 ;  /* 0x000000030e027221 */ /* 0x002fce0000010000 */
[----:B------:R-:W1:Y:S01]  /*a590*/  MUFU.EX2 R184, R184 ;  /* 0x000000b800b87308 */ /* 0x000e620000000800 */
[----:B--2---:R-:W-:-:S01]  /*a5a0*/  FADD.FTZ R3, R21, R2 ;  /* 0x0000000215037221 */ /* 0x004fc20000010000 */
[----:B------:R-:W-:-:S06]  /*a5b0*/  FADD.FTZ R2, R20, R151 ;  /* 0x0000009714027221 */ /* 0x000fcc0000010000 */
[----:B------:R-:W2:Y:S01]  /*a5c0*/  MUFU.EX2 R187, R187 ;  /* 0x000000bb00bb7308 */ /* 0x000ea20000000800 */
[----:B0-----:R-:W-:-:S07]  /*a5d0*/  FADD.FTZ R3, R110, R3 ;  /* 0x000000036e037221 */ /* 0x001fce0000010000 */
[----:B------:R-:W0:Y:S01]  /*a5e0*/  MUFU.EX2 R170, R170 ;  /* 0x000000aa00aa7308 */ /* 0x000e220000000800 */
[----:B-1----:R-:W-:-:S01]  /*a5f0*/  FADD.FTZ R166, R184, R3 ;  /* 0x00000003b8a67221 */ /* 0x002fc20000010000 */
[----:B------:R-:W-:-:S04]  /*a600*/  FADD.FTZ R3, R185, R2 ;  /* 0x00000002b9037221 */ /* 0x000fc80000010000 */
[----:B------:R-:W-:Y:S02]  /*a610*/  FADD.FTZ R2, R168, R3 ;  /* 0x00000003a8027221 */ /* 0x000fe40000010000 */
        /* <DEDUP_REMOVED lines=79> */
[----:B0-----:R-:W-:-:S01]  /*ab10*/  FADD.FTZ R188, R142, R111 ;  /* 0x0000006f8ebc7221 */ /* 0x001fc20000010000 */
[--C-:B------:R-:W-:Y:S01]  /*ab20*/  FFMA.FTZ R111, R128, UR10, -R103.reuse ;  /* 0x0000000a806f7c23 */ /* 0x100fe20008010867 */
[----:B------:R-:W-:-:S05]  /*ab30*/  FFMA.FTZ R128, R115, UR10, -R103 ;  /* 0x0000000a73807c23 */ /* 0x000fca0008010867 */
        /* <DEDUP_REMOVED lines=25> */
[----:B--2---:R-:W-:-:S04]  /*acd0*/  FADD.FTZ R2, R124, R3 ;  /* 0x000000037c027221 */ /* 0x004fc80000010000 */
[----:B------:R-:W-:-:S03]  /*ace0*/  FADD.FTZ R3, R107, R2 ;  /* 0x000000026b037221 */ /* 0x000fc60000010000 */
[----:B------:R-:W2:Y:S01]  /*acf0*/  MUFU.EX2 R130, R130 ;  /* 0x0000008200827308 */ /* 0x000ea20000000800 */
[----:B0-----:R-:W-:-:S01]  /*ad00*/  FADD.FTZ R188, R126, R151 ;  /* 0x000000977ebc7221 */ /* 0x001fc20000010000 */
[----:B------:R-:W-:-:S06]  /*ad10*/  FADD.FTZ R2, R114, R3 ;  /* 0x0000000372027221 */ /* 0x000fcc0000010000 */
        /* <DEDUP_REMOVED lines=8> */
[----:B-1----:R-:W-:-:S01]  /*ada0*/  FADD.FTZ R151, R131, R132 ;  /* 0x0000008483977221 */ /* 0x002fc20000010000 */
[--C-:B------:R-:W-:Y:S01]  /*adb0*/  FFMA.FTZ R132, R91, UR10, -R103.reuse ;  /* 0x0000000a5b847c23 */ /* 0x100fe20008010867 */
[----:B------:R-:W-:-:S05]  /*adc0*/  FFMA.FTZ R91, R94, UR10, -R103 ;  /* 0x0000000a5e5b7c23 */ /* 0x000fca0008010867 */
        /* <DEDUP_REMOVED lines=27> */
[----:B------:R-:W-:-:S05]  /*af80*/  IADD3 R2, -R235, 0xb, RZ ;  /* 0x0000000beb027810 */ /* 0x000fca0007ffe1ff */
[----:B------:R1:W-:Y:S06]  /*af90*/  BAR.ARV R2, 0x100 ;  /* 0x000400020000751d */ /* 0x0003ec0000002000 */
[----:B------:R-:W3:Y:S01]  /*afa0*/  MUFU.EX2 R149, R149 ;  /* 0x0000009500957308 */ /* 0x000ee20000000800 */
[----:B--2---:R-:W-:-:S01]  /*afb0*/  FADD.FTZ R188, R113, R104 ;  /* 0x0000006871bc7221 */ /* 0x004fc20000010000 */
[----:B------:R-:W-:Y:S01]  /*afc0*/  FFMA.FTZ R104, R99, UR10, -R103 ;  /* 0x0000000a63687c23 */ /* 0x000fe20008010867 */
[----:B-1----:R-:W-:Y:S02]  /*afd0*/  @!P1 VIADD R2, R196, 0x2e840 ;  /* 0x0002e840c4029836 */ /* 0x002fe40000000000 */
[----:B0-----:R-:W-:-:S03]  /*afe0*/  FADD.FTZ R194, R128, R3 ;  /* 0x0000000380c27221 */ /* 0x001fc60000010000 */
[----:B------:R-:W0:Y:S01]  /*aff0*/  MUFU.EX2 R115, R115 ;  /* 0x0000007300737308 */ /* 0x000e220000000800 */
[----:B------:R-:W-:-:S04]  /*b000*/  @!P1 PRMT R2, RZ, 0x654, R2 ;  /* 0x00000654ff029816 */ /* 0x000fc80000000002 */
[----:B------:R1:W-:Y:S03]  /*b010*/  @!P1 SYNCS.ARRIVE.TRANS64.RED.A1T0 RZ, [R2+URZ], RZ ;  /* 0x000000ff02ff99a7 */ /* 0x0003e6000810043f */
[----:B------:R-:W2:Y:S01]  /*b020*/  MUFU.EX2 R186, R186 ;  /* 0x000000ba00ba7308 */ /* 0x000ea20000000800 */
[----:B---3--:R-:W-:-:S07]  /*b030*/  FADD.FTZ R3, R149, R188 ;  /* 0x000000bc95037221 */ /* 0x008fce0000010000 */
[----:B------:R-:W3:Y:S01]  /*b040*/  MUFU.EX2 R118, R118 ;  /* 0x0000007600767308 */ /* 0x000ee20000000800 */
[----:B0-----:R-:W-:-:S07]  /*b050*/  FADD.FTZ R99, R115, R194 ;  /* 0x000000c273637221 */ /* 0x001fce0000010000 */
[----:B------:R-:W0:Y:S01]  /*b060*/  MUFU.EX2 R7, R7 ;  /* 0x0000000700077308 */ /* 0x000e220000000800 */
[----:B--2---:R-:W-:-:S07]  /*b070*/  FADD.FTZ R188, R186, R3 ;  /* 0x00000003babc7221 */ /* 0x004fce0000010000 */
[----:B------:R-:W2:Y:S01]  /*b080*/  MUFU.EX2 R119, R119 ;  /* 0x0000007700777308 */ /* 0x000ea20000000800 */
[----:B---3--:R-:W-:-:S01]  /*b090*/  FADD.FTZ R194, R118, R99 ;  /* 0x0000006376c27221 */ /* 0x008fc20000010000 */
[--C-:B------:R-:W-:Y:S01]  /*b0a0*/  FFMA.FTZ R99, R102, UR10, -R103.reuse ;  /* 0x0000000a66637c23 */ /* 0x100fe20008010867 */
[----:B------:R-:W-:-:S05]  /*b0b0*/  FFMA.FTZ R103, R167, UR10, -R103 ;  /* 0x0000000aa7677c23 */ /* 0x000fca0008010867 */
        /* <DEDUP_REMOVED lines=32> */
.L_x_1838:
[----:B------:R-:W-:Y:S01]  /*b2c0*/  UISETP.GT.AND UP1, UPT, UR51, UR50, UPT ;  /* 0x000000323300728c */ /* 0x000fe2000bf24270 */
[----:B------:R-:W-:Y:S01]  /*b2d0*/  F2FP.SATFINITE.E4M3.F32.PACK_AB_MERGE_C R5, R142, R5, RZ ;  /* 0x000000058e05723e */ /* 0x000fe200048070ff */
[----:B------:R-:W-:Y:S01]  /*b2e0*/  ULEA UR6, UR54, UR41, 0x3 ;  /* 0x0000002936067291 */ /* 0x000fe2000f8e183f */
[----:B------:R-:W-:Y:S01]  /*b2f0*/  F2FP.SATFINITE.E4M3.F32.PACK_AB_MERGE_C R8, R11, R8, RZ ;  /* 0x000000080b08723e */ /* 0x000fe200048070ff */
[----:B------:R-:W-:Y:S01]  /*b300*/  UIADD3 UR7, UR51, -0x1, URZ ;  /* 0xffffffff33077890 */ /* 0x000fe2000fffe03f */
[----:B------:R-:W-:Y:S01]  /*b310*/  F2FP.SATFINITE.E4M3.F32.PACK_AB_MERGE_C R13, R14, R13, RZ ;  /* 0x0000000d0e0d723e */ /* 0x000fe200048070ff */
[----:B------:R-:W-:Y:S01]  /*b320*/  UIADD3 UR6, UR6, 0x2e860, URZ ;  /* 0x0002e86006067890 */ /* 0x000fe2000fffe03f */
[----:B------:R-:W-:Y:S01]  /*b330*/  PLOP3.LUT P3, PT, PT, PT, UP1, 0x80, 0x0 ;  /* 0x000000000000781c */ /* 0x000fe20003f6f018 */
        /* <DEDUP_REMOVED lines=121> */
[----:B------:R-:W-:Y:S01]  /*bad0*/  FMUL.FTZ R85, R85, R195 ;  /* 0x000000c355557220 */ /* 0x000fe20000410000 */
[----:B------:R-:W-:-:S02]  /*bae0*/  IMAD.MOV.U32 R6, RZ, RZ, R89 ;  /* 0x000000ffff067224 */ /* 0x000fc400078e0059 */
[----:B------:R-:W-:Y:S01]  /*baf0*/  IMAD.MOV.U32 R5, RZ, RZ, R88 ;  /* 0x000000ffff057224 */ /* 0x000fe200078e0058 */
[----:B------:R-:W-:Y:S06]  /*bb00*/  @P3 BRA `(.L_x_1839) ;  /* 0xffffffac001c3947 */ /* 0x000fec000383ffff */
[----:B------:R-:W-:Y:S01]  /*bb10*/  UMOV UR47, UR53 ;  /* 0x00000035002f7c82 */ /* 0x000fe20008000000 */
[----:B------:R-:W-:-:S05]  /*bb20*/  UMOV UR51, UR7 ;  /* 0x0000000700337c82 */ /* 0x000fca0008000000 */
.L_x_1829:
[----:B------:R-:W-:-:S13]  /*bb30*/  ISETP.LE.AND P2, PT, RZ, UR51, PT ;  /* 0x00000033ff007c0c */ /* 0x000fda000bf43270 */
[----:B------:R-:W-:Y:S05]  /*bb40*/  @!P2 BRA `(.L_x_1840) ;  /* 0x00000044000ca947 */ /* 0x000fea0003800000 */
[----:B------:R-:W-:Y:S01]  /*bb50*/  IMAD.MOV.U32 R6, RZ, RZ, R89 ;  /* 0x000000ffff067224 */ /* 0x000fe200078e0059 */
[----:B------:R-:W-:Y:S01]  /*bb60*/  UMOV UR52, UR43 ;  /* 0x0000002b00347c82 */ /* 0x000fe20008000000 */
[----:B------:R-:W-:Y:S01]  /*bb70*/  IMAD.MOV.U32 R5, RZ, RZ, R88 ;  /* 0x000000ffff057224 */ /* 0x000fe200078e0058 */
[----:B------:R-:W-:Y:S01]  /*bb80*/  UMOV UR50, UR47 ;  /* 0x0000002f00327c82 */ /* 0x000fe20008000000 */
[----:B------:R-:W-:-:S05]  /*bb90*/  ULDC UR46, c[0x0][0x988] ;  /* 0x00026200002e7ab9 */ /* 0x000fca0000000800 */
.L_x_1850:
        /* <DEDUP_REMOVED lines=9> */
.L_x_1842:
[----:B------:R-:W-:Y:S01]  /*bc30*/  ULEA UR6, UR47, UR41, 0x3 ;  /* 0x000000292f067291 */ /* 0x000fe2000f8e183f */
[----:B------:R-:W-:-:S05]  /*bc40*/  IMAD.U32 R7, RZ, RZ, UR43 ;  /* 0x0000002bff077e24 */ /* 0x000fca000f8e00ff */
[----:B------:R-:W-:-:S04]  /*bc50*/  SHF.L.U32 R7, R7, 0x1f, RZ ;  /* 0x0000001f07077819 */ /* 0x000fc800000006ff */
[----:B------:R0:W1:Y:S01]  /*bc60*/  SYNCS.PHASECHK.TRANS64.TRYWAIT P2, [UR6+0x2e830], R7 ;  /* 0x02e83007ff0075a7 */ /* 0x0000620008040146 */
[----:B------:R-:W-:Y:S05]  /*bc70*/  @!P0 BRA `(.L_x_1843) ;  /* 0x0000000000048947 */ /* 0x000fea0003800000 */
[----:B------:R-:W-:Y:S01]  /*bc80*/  BPT.TRAP 0x1 ;  /* 0x000000040000795c */ /* 0x000fe20000300000 */
.L_x_1843:
[----:B-1----:R-:W-:Y:S05]  /*bc90*/  @P2 BRA `(.L_x_1841) ;  /* 0x0000000000082947 */ /* 0x002fea0003800000 */
[----:B------:R-:W1:Y:S02]  /*bca0*/  SYNCS.PHASECHK.TRANS64.TRYWAIT P2, [UR6+0x2e830], R7 ;  /* 0x02e83007ff0075a7 */ /* 0x000e640008040146 */
[----:B-1----:R-:W-:Y:S05]  /*bcb0*/  @!P2 BRA `(.L_x_1844) ;  /* 0x000000b4000ca947 */ /* 0x002fea0003800000 */
.L_x_1841:
[----:B-1----:R-:W1:Y:S01]  /*bcc0*/  S2R R8, SR_TID.X ;  /* 0x0000000000087919 */ /* 0x002e620000002100 */
[----:B------:R-:W-:Y:S01]  /*bcd0*/  R2UR UR53, R4 ;  /* 0x00000000043572ca */ /* 0x000fe200000e0000 */
[----:B------:R-:W-:Y:S01]  /*bce0*/  UMOV UR19, 0x40000040 ;  /* 0x4000004000137882 */ /* 0x000fe20000000000 */
[----:B------:R-:W-:Y:S01]  /*bcf0*/  UMOV UR20, UR16 ;  /* 0x0000001000147c82 */ /* 0x000fe20008000000 */
[----:B------:R-:W-:Y:S01]  /*bd00*/  UMOV UR21, UR17 ;  /* 0x0000001100157c82 */ /* 0x000fe20008000000 */
        /* <DEDUP_REMOVED lines=9> */
[----:B------:R-:W-:Y:S01]  /*bda0*/  UIMAD UR53, UR47, 0x700, UR53 ;  /* 0x000007002f3578a4 */ /* 0x000fe2000f8e0235 */
[----:B------:R-:W-:Y:S01]  /*bdb0*/  UMOV UR35, 0x40000040 ;  /* 0x4000004000237882 */ /* 0x000fe20000000000 */
[----:B------:R-:W-:-:S02]  /*bdc0*/  UMOV UR7, 0x40000040 ;  /* 0x4000004000077882 */ /* 0x000fc40000000000 */
[----:B------:R-:W-:Y:S02]  /*bdd0*/  UIADD3 UR22, UR53, 0x100, URZ ;  /* 0x0000010035167890 */ /* 0x000fe4000fffe03f */
[----:B------:R-:W-:Y:S02]  /*bde0*/  UIADD3 UR26, UR53, 0x200, URZ ;  /* 0x00000200351a7890 */ /* 0x000fe4000fffe03f */
[----:B------:R-:W-:Y:S01]  /*bdf0*/  UMOV UR18, UR53 ;  /* 0x0000003500127c82 */ /* 0x000fe20008000000 */
[----:B------:R-:W-:Y:S02]  /*be00*/  UIADD3 UR30, UR53, 0x300, URZ ;  /* 0x00000300351e7890 */ /* 0x000fe4000fffe03f */
[----:B------:R-:W-:Y:S02]  /*be10*/  UIADD3 UR34, UR53, 0x400, URZ ;  /* 0x0000040035227890 */ /* 0x000fe4000fffe03f */
[----:B------:R-:W-:Y:S02]  /*be20*/  UIADD3 UR6, UR53, 0x600, URZ ;  /* 0x0000060035067890 */ /* 0x000fe4000fffe03f */
[----:B------:R-:W-:Y:S01]  /*be30*/  UIADD3 UR10, UR53, 0x602, URZ ;  /* 0x00000602350a7890 */ /* 0x000fe2000fffe03f */
[----:B------:R-:W-:Y:S01]  /*be40*/  UMOV UR11, 0x40000040 ;  /* 0x40000040000b7882 */ /* 0x000fe20000000000 */
[----:B-1----:R-:W-:Y:S01]  /*be50*/  SHF.R.U32.HI R8, RZ, 0x7, R8 ;  /* 0x00000007ff087819 */ /* 0x002fe20000011608 */
[----:B------:R-:W-:Y:S01]  /*be60*/  UIADD3 UR14, UR53, 0x6, URZ ;  /* 0x00000006350e7890 */ /* 0x000fe2000fffe03f */
[----:B------:R-:W-:-:S03]  /*be70*/  UMOV UR15, 0x40000040 ;  /* 0x40000040000f7882 */ /* 0x000fc60000000000 */
[----:B0-----:R-:W-:-:S05]  /*be80*/  VIADD R7, R8, 0x8 ;  /* 0x0000000808077836 */ /* 0x001fca0000000000 */
        /* <DEDUP_REMOVED lines=156> */
.L_x_1846:
[----:B------:R-:W-:Y:S01]  /*c850*/  ULEA UR6, UR50, UR41, 0x3 ;  /* 0x0000002932067291 */ /* 0x000fe2000f8e183f */
[----:B------:R-:W-:-:S05]  /*c860*/  IMAD.U32 R7, RZ, RZ, UR52 ;  /* 0x00000034ff077e24 */ /* 0x000fca000f8e00ff */
[----:B------:R-:W-:-:S04]  /*c870*/  SHF.L.U32 R7, R7, 0x1f, RZ ;  /* 0x0000001f07077819 */ /* 0x000fc800000006ff */
[----:B------:R0:W1:Y:S01]  /*c880*/  SYNCS.PHASECHK.TRANS64.TRYWAIT P2, [UR6+0x2e850], R7 ;  /* 0x02e85007ff0075a7 */ /* 0x0000620008040146 */
[----:B------:R-:W-:Y:S05]  /*c890*/  @!P0 BRA `(.L_x_1847) ;  /* 0x0000000000048947 */ /* 0x000fea0003800000 */
[----:B------:R-:W-:Y:S01]  /*c8a0*/  BPT.TRAP 0x1 ;  /* 0x000000040000795c */ /* 0x000fe20000300000 */
.L_x_1847:
[----:B-1----:R-:W-:Y:S05]  /*c8b0*/  @P2 BRA `(.L_x_1845) ;  /* 0x0000000000082947 */ /* 0x002fea0003800000 */
[----:B------:R-:W1:Y:S02]  /*c8c0*/  SYNCS.PHASECHK.TRANS64.TRYWAIT P2, [UR6+0x2e850], R7 ;  /* 0x02e85007ff0075a7 */ /* 0x000e640008040146 */
[----:B-1----:R-:W-:Y:S05]  /*c8d0*/  @!P2 BRA `(.L_x_1848) ;  /* 0x000000a8001ca947 */ /* 0x002fea0003800000 */
.L_x_1845:
        /* <DEDUP_REMOVED lines=159> */
[----:B------:R-:W-:-:S04]  /*d2d0*/  IMAD.U32 R195, RZ, RZ, UR47 ;  /* 0x0000002fffc37e24 */ /* 0x000fc8000f8e00ff */
[----:B------:R-:W3:Y:S01]  /*d2e0*/  MUFU.TANH R171, R171 ;  /* 0x000000ab00ab7308 */ /* 0x000ee20000002400 */
[----:B--2---:R-:W-:Y:S02]  /*d2f0*/  FMNMX.FTZ R192, R170, R191, !PT ;  /* 0x000000bfaac07209 */ /* 0x004fe40007810000 */
[----:B------:R-:W-:Y:S01]  /*d300*/  @!P1 LEA R195, R195, UR41, 0x3 ;  /* 0x00000029c3c39c11 */ /* 0x000fe2000f8e18ff */
[----:B------:R-:W-:Y:S02]  /*d310*/  WARPGROUP.DEPBAR.LE gsb0, 0x0 ;  /* 0x00008000000079c5 */ /* 0x000fe40000010000 */
[----:B------:R-:W-:Y:S02]  /*d320*/  WARPGROUP.ARRIVE ;  /* 0x00000000000079c5 */ /* 0x000fe40000000000 */
[----:B------:R-:W2:Y:S01]  /*d330*/  MUFU.TANH R172, R172 ;  /* 0x000000ac00ac7308 */ /* 0x000ea20000002400 */
[----:B0-----:R-:W-:-:S03]  /*d340*/  FMNMX.FTZ R189, R169, R190, !PT ;  /* 0x000000bea9bd7209 */ /* 0x001fc60007810000 */
[----:B------:R-:W-:Y:S01]  /*d350*/  QGMMA.64x128x32.F32.E4M3.E4M3 R24, R220, gdesc[UR4], R24, gsb0 ;  /* 0x01e00004dc187df3 */ /* 0x000fe20008000818 */
[----:B------:R-:W-:Y:S01]  /*d360*/  UIADD3 UR6, UR11, 0x200, URZ ;  /* 0x000002000b067890 */ /* 0x000fe2000fffe03f */
[----:B------:R-:W-:Y:S02]  /*d370*/  UMOV UR7, 0xc0000010 ;  /* 0xc000001000077882 */ /* 0x000fe40000000000 */
[----:B------:R-:W0:Y:S01]  /*d380*/  MUFU.TANH R174, R174 ;  /* 0x000000ae00ae7308 */ /* 0x000e220000002400 */
[----:B---3--:R-:W-:-:S07]  /*d390*/  FMNMX.FTZ R191, R171, R192, !PT ;  /* 0x000000c0abbf7209 */ /* 0x008fce0007810000 */
        /* <DEDUP_REMOVED lines=202> */
[----:B--2---:R-:W-:-:S05]  /*e040*/  FMNMX.FTZ R89, R101, R88, !PT ;  /* 0x0000005865597209 */ /* 0x004fca0007810000 */
[----:B------:R-:W2:Y:S01]  /*e050*/  SHFL.BFLY PT, R88, R89, 0x2, 0x1f ;  /* 0x0c401f0059587f89 */ /* 0x000ea200000e0000 */
[----:B-1----:R-:W-:-:S04]  /*e060*/  FMNMX.FTZ R192, R102, R191, !PT ;  /* 0x000000bf66c07209 */ /* 0x002fc80007810000 */
[----:B0-----:R-:W-:-:S05]  /*e070*/  FMNMX.FTZ R192, R103, R192, !PT ;  /* 0x000000c067c07209 */ /* 0x001fca0007810000 */
[----:B------:R-:W0:Y:S01]  /*e080*/  SHFL.BFLY PT, R193, R192, 0x2, 0x1f ;  /* 0x0c401f00c0c17f89 */ /* 0x000e2200000e0000 */
[----:B------:R-:W-:Y:S02]  /*e090*/  WARPGROUP.DEPBAR.LE gsb0, 0x0 ;  /* 0x00008000000079c5 */ /* 0x000fe40000010000 */
[----:B------:R-:W-:Y:S01]  /*e0a0*/  WARPGROUP.ARRIVE ;  /* 0x00000000000079c5 */ /* 0x000fe20000000000 */
[----:B--2---:R-:W-:-:S05]  /*e0b0*/  FMNMX.FTZ R191, R89, R88, !PT ;  /* 0x0000005859bf7209 */ /* 0x004fca0007810000 */
[----:B------:R-:W-:Y:S01]  /*e0c0*/  QGMMA.64x128x32.F32.E4M3.E4M3 R24, R200, gdesc[UR4], R24, gsb0 ;  /* 0x01e00004c8187df3 */ /* 0x000fe20008000818 */
[----:B------:R-:W1:Y:S01]  /*e0d0*/  SHFL.BFLY PT, R88, R191, 0x1, 0x1f ;  /* 0x0c201f00bf587f89 */ /* 0x000e6200000e0000 */
[----:B0-----:R-:W-:-:S05]  /*e0e0*/  FMNMX.FTZ R193, R192, R193, !PT ;  /* 0x000000c1c0c17209 */ /* 0x001fca0007810000 */
[----:B------:R-:W0:Y:S01]  /*e0f0*/  SHFL.BFLY PT, R194, R193, 0x1, 0x1f ;  /* 0x0c201f00c1c27f89 */ /* 0x000e2200000e0000 */
[----:B-1----:R-:W-:Y:S01]  /*e100*/  FMNMX.FTZ R88, R191, R88, !PT ;  /* 0x00000058bf587209 */ /* 0x002fe20007810000 */
[----:B------:R-:W-:-:S04]  /*e110*/  IMAD.U32 R191, RZ, RZ, UR10 ;  /* 0x0000000affbf7e24 */ /* 0x000fc8000f8e00ff */
[C---:B------:R-:W-:Y:S01]  /*e120*/  FADD.FTZ R5, -R88.reuse, R5 ;  /* 0x0000000558057221 */ /* 0x040fe20000010100 */
[----:B------:R-:W-:-:S03]  /*e130*/  FFMA.FTZ R191, R88, R191, -8 ;  /* 0xc100000058bf7423 */ /* 0x000fc600000100bf */
[----:B------:R-:W-:Y:S01]  /*e140*/  FMUL.FTZ R192, R5, UR10 ;  /* 0x0000000a05c07c20 */ /* 0x000fe20008410000 */
        /* <DEDUP_REMOVED lines=81> */
[----:B------:R-:W-:Y:S01]  /*e660*/  FFMA.FTZ R101, R101, UR10, -R191 ;  /* 0x0000000a65657c23 */ /* 0x000fe200080108bf */
[----:B0-----:R-:W-:-:S01]  /*e670*/  FADD.FTZ R191, R7, R188 ;  /* 0x000000bc07bf7221 */ /* 0x001fc20000010000 */
        /* <DEDUP_REMOVED lines=63> */
[----:B------:R-:W-:Y:S01]  /*ea70*/  IADD3 R194, -R235, 0xb, RZ ;  /* 0x0000000bebc27810 */ /* 0x000fe20007ffe1ff */
[----:B------:R-:W-:Y:S01]  /*ea80*/  FFMA.FTZ R103, R103, UR10, -R189 ;  /* 0x0000000a67677c23 */ /* 0x000fe200080108bd */
[----:B------:R-:W-:-:S02]  /*ea90*/  WARPGROUP.DEPBAR.LE gsb0, 0x0 ;  /* 0x00008000000079c5 */ /* 0x000fc40000010000 */
        /* <DEDUP_REMOVED lines=168> */
[----:B------:R-:W-:-:S05]  /*f520*/  @!P1 VIADD R2, R195, 0x2e840 ;  /* 0x0002e840c3029836 */ /* 0x000fca0000000000 */
[----:B------:R-:W-:Y:S01]  /*f530*/  @!P1 PRMT R2, RZ, 0x654, R2 ;  /* 0x00000654ff029816 */ /* 0x000fe20000000002 */
[----:B------:R-:W2:Y:S01]  /*f540*/  MUFU.EX2 R91, R91 ;  /* 0x0000005b005b7308 */ /* 0x000ea20000000800 */
[----:B0-----:R-:W-:-:S01]  /*f550*/  FADD.FTZ R188, R90, R3 ;  /* 0x000000035abc7221 */ /* 0x001fc20000010000 */
[----:B------:R0:W-:Y:S06]  /*f560*/  BAR.ARV R194, 0x100 ;  /* 0x000400c20000751d */ /* 0x0001ec0000002000 */
[----:B------:R-:W3:Y:S01]  /*f570*/  MUFU.EX2 R92, R92 ;  /* 0x0000005c005c7308 */ /* 0x000ee20000000800 */
[----:B-1----:R-:W-:-:S01]  /*f580*/  FADD.FTZ R191, R190, R191 ;  /* 0x000000bfbebf7221 */ /* 0x002fc20000010000 */
[----:B------:R1:W-:Y:S06]  /*f590*/  @!P1 SYNCS.ARRIVE.TRANS64.RED.A1T0 RZ, [R2+URZ], RZ ;  /* 0x000000ff02ff99a7 */ /* 0x0003ec000810043f */
[----:B------:R-:W0:Y:S01]  /*f5a0*/  MUFU.EX2 R94, R94 ;  /* 0x0000005e005e7308 */ /* 0x000e220000000800 */
[----:B--2---:R-:W-:-:S07]  /*f5b0*/  FADD.FTZ R3, R91, R188 ;  /* 0x000000bc5b037221 */ /* 0x004fce0000010000 */
[----:B------:R-:W2:Y:S01]  /*f5c0*/  MUFU.EX2 R93, R93 ;  /* 0x0000005d005d7308 */ /* 0x000ea20000000800 */
[----:B---3--:R-:W-:-:S07]  /*f5d0*/  FADD.FTZ R188, R92, R191 ;  /* 0x000000bf5cbc7221 */ /* 0x008fce0000010000 */
[----:B------:R-:W3:Y:S01]  /*f5e0*/  MUFU.EX2 R95, R95 ;  /* 0x0000005f005f7308 */ /* 0x000ee20000000800 */
[----:B0-----:R-:W-:-:S07]  /*f5f0*/  FADD.FTZ R194, R94, R3 ;  /* 0x000000035ec27221 */ /* 0x001fce0000010000 */
[----:B------:R-:W1:Y:S01]  /*f600*/  MUFU.EX2 R96, R96 ;  /* 0x0000006000607308 */ /* 0x000e620000000800 */
[----:B--2---:R-:W-:-:S07]  /*f610*/  FADD.FTZ R3, R93, R188 ;  /* 0x000000bc5d037221 */ /* 0x004fce0000010000 */
        /* <DEDUP_REMOVED lines=18> */
.L_x_1849:
        /* <DEDUP_REMOVED lines=132> */
.L_x_1840:
[----:B------:R-:W-:Y:S06]  /*ff80*/  BAR.ARV 0x8, 0x180 ;  /* 0x0206000000007b1d */ /* 0x000fec0000002000 */
[----:B------:R-:W-:Y:S05]  /*ff90*/  @!P0 BRA `(.L_x_1851) ;  /* 0x0000000000048947 */ /* 0x000fea0003800000 */
[----:B------:R-:W-:Y:S01]  /*ffa0*/  BPT.TRAP 0x1 ;  /* 0x000000040000795c */ /* 0x000fe20000300000 */
.L_x_1851:
[----:B------:R-:W-:Y:S01]  /*ffb0*/  ULEA UR4, UR47, UR41, 0x3 ;  /* 0x000000292f047291 */ /* 0x000fe2000f8e183f */
[----:B------:R-:W-:-:S05]  /*ffc0*/  IMAD.U32 R0, RZ, RZ, UR43 ;  /* 0x0000002bff007e24 */ /* 0x000fca000f8e00ff */
[----:B------:R-:W-:-:S04]  /*ffd0*/  SHF.L.U32 R0, R0, 0x1f, RZ ;  /* 0x0000001f00007819 */ /* 0x000fc800000006ff */
[----:B------:R0:W1:Y:S01]  /*ffe0*/  SYNCS.PHASECHK.TRANS64.TRYWAIT P1, [UR4+0x2e850], R0 ;  /* 0x02e85000ff0075a7 */ /* 0x0000620008020144 */
[----:B------:R-:W-:Y:S05]  /*fff0*/  @!P0 BRA `(.L_x_1852) ;  /* 0x0000000000048947 */ /* 0x000fea0003800000 */
[----:B------:R-:W-:Y:S01]  /*10000*/  BPT.TRAP 0x1 ;  /* 0x000000040000795c */ /* 0x000fe20000300000 */
.L_x_1852:
[----:B-1----:R-:W-:Y:S05]  /*10010*/  @P1 BRA `(.L_x_1853) ;  /* 0x0000000000081947 */ /* 0x002fea0003800000 */
[----:B------:R-:W1:Y:S02]  /*10020*/  SYNCS.PHASECHK.TRANS64.TRYWAIT P1, [UR4+0x2e850], R0 ;  /* 0x02e85000ff0075a7 */ /* 0x000e640008020144 */
[----:B-1----:R-:W-:Y:S05]  /*10030*/  @!P1 BRA `(.L_x_1854) ;  /* 0x00000070005c9947 */ /* 0x002fea0003800000 */
.L_x_1853:
        /* <DEDUP_REMOVED lines=14> */
[----:B------:R-:W-:-:S06]  /*10120*/  @UP0 ULDC.64 UR14, c[0x0][0x9c8] ;  /* 0x00027200000e0ab9 */ /* 0x000fcc0000000a00 */
[----:B------:R-:W-:Y:S01]  /*10130*/  QGMMA.64x128x32.F32.E4M3.E4M3 R24, R224, gdesc[UR4], R24, gsb0 ;  /* 0x01e00004e0187df3 */ /* 0x000fe20008000818 */
[----:B------:R-:W-:Y:S01]  /*10140*/  UIADD3 UR6, UR12, 0x100, URZ ;  /* 0x000001000c067890 */ /* 0x000fe2000fffe03f */
[----:B------:R-:W-:Y:S01]  /*10150*/  UMOV UR7, 0xc0000010 ;  /* 0xc000001000077882 */ /* 0x000fe20000000000 */
[----:B------:R-:W-:Y:S02]  /*10160*/  @UP0 UIMAD UR5, UR5, UR14, URZ ;  /* 0x0000000e050502a4 */ /* 0x000fe4000f8e023f */
[----:B------:R-:W-:Y:S02]  /*10170*/  @UP0 USHF.R.S32.HI UR11, URZ, 0x1f, UR37 ;  /* 0x0000001f3f0b0899 */ /* 0x000fe40008011425 */
[----:B------:R-:W-:Y:S01]  /*10180*/  @UP0 UIMAD UR5, UR42, UR15, UR5 ;  /* 0x0000000f2a0502a4 */ /* 0x000fe2000f8e0205 */
[----:B------:R-:W-:Y:S02]  /*10190*/  WARPGROUP.DEPBAR.LE gsb0, 0x0 ;  /* 0x00008000000079c5 */ /* 0x000fe40000010000 */
[----:B------:R-:W-:-:S06]  /*101a0*/  WARPGROUP.ARRIVE ;  /* 0x00000000000079c5 */ /* 0x000fcc0000000000 */
        /* <DEDUP_REMOVED lines=16> */
[----:B------:R-:W-:Y:S02]  /*102b0*/  @UP0 UIMAD UR5, UR37, UR15, UR5 ;  /* 0x0000000f250502a4 */ /* 0x000fe4000f8e0205 */
[----:B------:R-:W-:Y:S02]  /*102c0*/  @UP0 ULEA UR8, UP1, UR6, UR8, 0x2 ;  /* 0x0000000806080291 */ /* 0x000fe4000f82103f */
[----:B------:R-:W-:-:S04]  /*102d0*/  @UP0 UIADD3 UR5, UR7, UR5, URZ ;  /* 0x0000000507050290 */ /* 0x000fc8000fffe03f */
[----:B------:R-:W-:Y:S01]  /*102e0*/  @UP0 ULEA.HI.X UR9, UR6, UR9, UR5, 0x2, UP1 ;  /* 0x0000000906090291 */ /* 0x000fe200088f1405 */
[----:B------:R-:W-:Y:S01]  /*102f0*/  IMAD.U32 R4, RZ, RZ, UR8 ;  /* 0x00000008ff047e24 */ /* 0x000fe2000f8e00ff */
[----:B------:R-:W-:Y:S01]  /*10300*/  UIADD3 UR6, UR12, 0x400, URZ ;  /* 0x000004000c067890 */ /* 0x000fe2000fffe03f */
[----:B------:R-:W-:-:S03]  /*10310*/  UMOV UR7, 0xc0000010 ;  /* 0xc000001000077882 */ /* 0x000fc60000000000 */
[----:B-1----:R-:W-:-:S05]  /*10320*/  IMAD.U32 R5, RZ, RZ, UR9 ;  /* 0x00000009ff057e24 */ /* 0x002fca000f8e00ff */
[----:B------:R1:W2:Y:S01]  /*10330*/  @P1 LDG.E R6, desc[UR48][R4.64] ;  /* 0x0000003004061981 */ /* 0x0002a2000c1e1900 */
[----:B------:R-:W-:Y:S02]  /*10340*/  WARPGROUP.DEPBAR.LE gsb0, 0x0 ;  /* 0x00008000000079c5 */ /* 0x000fe40000010000 */
[----:B------:R-:W-:-:S06]  /*10350*/  WARPGROUP.ARRIVE ;  /* 0x00000000000079c5 */ /* 0x000fcc0000000000 */
[----:B------:R-:W-:Y:S01]  /*10360*/  QGMMA.64x128x32.F32.E4M3.E4M3 R24, R208, gdesc[UR4], R24, gsb0 ;  /* 0x01e00004d0187df3 */ /* 0x000fe20008000818 */
[----:B------:R-:W-:Y:S01]  /*10370*/  UIADD3 UR6, UR12, 0x500, URZ ;  /* 0x000005000c067890 */ /* 0x000fe2000fffe03f */
[----:B------:R-:W-:Y:S01]  /*10380*/  UMOV UR7, 0xc0000010 ;  /* 0xc000001000077882 */ /* 0x000fe20000000000 */
[----:B------:R-:W-:Y:S01]  /*10390*/  UIADD3 UR12, UR12, 0x600, URZ ;  /* 0x000006000c0c7890 */ /* 0x000fe2000fffe03f */
[----:B0-----:R-:W0:Y:S04]  /*103a0*/  SHFL.BFLY PT, R0, R3, 0x2, 0x1f ;  /* 0x0c401f0003007f89 */ /* 0x001e2800000e0000 */
[----:B------:R-:W3:Y:S01]  /*103b0*/  SHFL.BFLY PT, R7, R2, 0x2, 0x1f ;  /* 0x0c401f0002077f89 */ /* 0x000ee200000e0000 */
[----:B------:R-:W-:Y:S02]  /*103c0*/  WARPGROUP.DEPBAR.LE gsb0, 0x0 ;  /* 0x00008000000079c5 */ /* 0x000fe40000010000 */
[----:B------:R-:W-:-:S06]  /*103d0*/  WARPGROUP.ARRIVE ;  /* 0x00000000000079c5 */ /* 0x000fcc0000000000 */
[----:B------:R-:W-:Y:S01]  /*103e0*/  QGMMA.64x128x32.F32.E4M3.E4M3 R24, R204, gdesc[UR4], R24, gsb0 ;  /* 0x01e00004cc187df3 */ /* 0x000fe20008000818 */
[----:B------:R-:W-:Y:S01]  /*103f0*/  UMOV UR6, UR12 ;  /* 0x0000000c00067c82 */ /* 0x000fe20008000000 */
[----:B------:R-:W-:Y:S01]  /*10400*/  UMOV UR7, 0xc0000010 ;  /* 0xc000001000077882 */ /* 0x000fe20000000000 */
[----:B0-----:R-:W-:-:S01]  /*10410*/  FADD.FTZ R0, R0, R3 ;  /* 0x0000000300007221 */ /* 0x001fc20000010000 */
[----:B---3--:R-:W-:-:S04]  /*10420*/  FADD.FTZ R7, R7, R2 ;  /* 0x0000000207077221 */ /* 0x008fc80000010000 */
[----:B-1----:R-:W0:Y:S04]  /*10430*/  SHFL.BFLY PT, R5, R0, 0x1, 0x1f ;  /* 0x0c201f0000057f89 */ /* 0x002e2800000e0000 */
[----:B------:R-:W1:Y:S01]  /*10440*/  SHFL.BFLY PT, R4, R7, 0x1, 0x1f ;  /* 0x0c201f0007047f89 */ /* 0x000e6200000e0000 */
        /* <DEDUP_REMOVED lines=27> */
[-C--:B--2---:R-:W-:Y:S01]  /*10600*/  FMUL.FTZ R3, R3, R6.reuse ;  /* 0x0000000603037220 */ /* 0x084fe20000410000 */
[----:B---3--:R-:W-:Y:S01]  /*10610*/  FMUL.FTZ R96, R7, R6 ;  /* 0x0000000607607220 */ /* 0x008fe20000410000 */
[----:B------:R-:W-:-:S02]  /*10620*/  WARPGROUP.DEPBAR.LE gsb0, 0x0 ;  /* 0x00008000000079c5 */ /* 0x000fc40000010000 */
[----:B------:R-:W-:Y:S05]  /*10630*/  @!P0 BRA `(.L_x_1855) ;  /* 0x0000000000048947 */ /* 0x000fea0003800000 */
[----:B------:R-:W-:Y:S01]  /*10640*/  BPT.TRAP 0x1 ;  /* 0x000000040000795c */ /* 0x000fe20000300000 */
.L_x_1855:
        /* <DEDUP_REMOVED lines=74> */
.L_x_1822:
        /* <DEDUP_REMOVED lines=26> */
[----:B------:R-:W-:Y:S01]  /*10c90*/  F2FP.BF16.F32.PACK_AB R27, R54, R27 ;  /* 0x0000001b361b723e */ /* 0x000fe200000010ff */
[----:B0-----:R-:W-:Y:S01]  /*10ca0*/  IMAD.SHL.U32 R24, R35, 0x4, RZ ;  /* 0x0000000423187824 */ /* 0x001fe200078e00ff */
        /* <DEDUP_REMOVED lines=16> */
[----:B------:R-:W-:Y:S01]  /*10db0*/  USHF.R.S32.HI UR12, URZ, 0x1f, UR37 ;  /* 0x0000001f3f0c7899 */ /* 0x000fe20008011425 */
[----:B------:R-:W-:Y:S01]  /*10dc0*/  LOP3.LUT R24, R24, 0xc, RZ, 0xc0, !PT ;  /* 0x0000000c18187812 */ /* 0x000fe200078ec0ff */
[----:B------:R-:W-:Y:S01]  /*10dd0*/  ULDC.64 UR8, c[0x0][0xb90] ;  /* 0x0002e40000087ab9 */ /* 0x000fe20000000a00 */
[----:B------:R-:W-:Y:S01]  /*10de0*/  USHF.R.S32.HI UR13, URZ, 0x1f, UR42 ;  /* 0x0000001f3f0d7899 */ /* 0x000fe2000801142a */
[----:B------:R-:W-:Y:S01]  /*10df0*/  BAR.SYNC.DEFER_BLOCKING 0x1, 0x100 ;  /* 0x0044000000007b1d */ /* 0x000fe20000010000 */
[----:B------:R-:W-:-:S05]  /*10e00*/  IADD3 R24, P0, R24, UR6, RZ ;  /* 0x0000000618187c10 */ /* 0x000fca000ff1e0ff */
[----:B------:R-:W-:Y:S01]  /*10e10*/  IMAD.X R25, RZ, RZ, UR7, P0 ;  /* 0x00000007ff197e24 */ /* 0x000fe200080e06ff */
[----:B------:R-:W-:-:S04]  /*10e20*/  ULDC.64 UR10, c[0x0][0xb98] ;  /* 0x0002e600000a7ab9 */ /* 0x000fc80000000a00 */
[----:B------:R0:W2:Y:S01]  /*10e30*/  LDG.E.CONSTANT R24, desc[UR48][R24.64] ;  /* 0x0000003018187981 */ /* 0x0000a2000c1e9900 */
[----:B------:R-:W-:Y:S02]  /*10e40*/  UIMAD UR5, UR12, UR8, URZ ;  /* 0x000000080c0572a4 */ /* 0x000fe4000f8e023f */
[----:B------:R-:W-:Y:S01]  /*10e50*/  UIMAD.WIDE.U32 UR6, UR37, UR8, URZ ;  /* 0x00000008250672a5 */ /* 0x000fe2000f8e003f */
[----:B------:R-:W1:Y:S01]  /*10e60*/  S2R R34, SR_SWINHI ;  /* 0x0000000000227919 */ /* 0x000e620000002f00 */
[----:B------:R-:W-:Y:S02]  /*10e70*/  UIMAD UR5, UR37, UR9, UR5 ;  /* 0x00000009250572a4 */ /* 0x000fe4000f8e0205 */
[----:B------:R-:W-:Y:S02]  /*10e80*/  UIMAD UR8, UR13, UR10, URZ ;  /* 0x0000000a0d0872a4 */ /* 0x000fe4000f8e023f */
[----:B------:R-:W-:Y:S01]  /*10e90*/  UIADD3 UR7, UR7, UR5, URZ ;  /* 0x0000000507077290 */ /* 0x000fe2000fffe03f */
[----:B0-----:R-:W-:Y:S01]  /*10ea0*/  LOP3.LUT P0, R25, R35, 0x3, RZ, 0xc0, !PT ;  /* 0x0000000323197812 */ /* 0x001fe2000780c0ff */
[----:B------:R-:W-:-:S02]  /*10eb0*/  UIMAD UR8, UR42, UR11, UR8 ;  /* 0x0000000b2a0872a4 */ /* 0x000fc4000f8e0208 */
[----:B------:R-:W-:Y:S01]  /*10ec0*/  UIMAD.WIDE.U32 UR6, UR42, UR10, UR6 ;  /* 0x0000000a2a0672a5 */ /* 0x000fe2000f8e0006 */
[----:B------:R-:W-:Y:S01]  /*10ed0*/  ISETP.EQ.OR P0, PT, R25, 0x3, !P0 ;  /* 0x000000031900780c */ /* 0x000fe20004702670 */
[----:B------:R-:W-:Y:S01]  /*10ee0*/  ULDC UR5, c[0x0][0xa88] ;  /* 0x0002a20000057ab9 */ /* 0x000fe20000000800 */
[----:B------:R-:W-:Y:S02]  /*10ef0*/  ULDC.64 UR10, c[0x0][0xaf0] ;  /* 0x0002bc00000a7ab9 */ /* 0x000fe40000000a00 */
[----:B------:R-:W-:Y:S02]  /*10f00*/  SEL R61, R7, R6, P0 ;  /* 0x00000006073d7207 */ /* 0x000fe40000000000 */
[----:B------:R-:W-:Y:S02]  /*10f10*/  SEL R58, R6, R7, P0 ;  /* 0x00000007063a7207 */ /* 0x000fe40000000000 */
[----:B------:R-:W-:Y:S02]  /*10f20*/  SEL R53, R33, R32, P0 ;  /* 0x0000002021357207 */ /* 0x000fe40000000000 */
[----:B------:R-:W-:-:S02]  /*10f30*/  SEL R50, R32, R33, P0 ;  /* 0x0000002120327207 */ /* 0x000fc40000000000 */
[----:B------:R-:W-:Y:S02]  /*10f40*/  SEL R55, R29, R28, P0 ;  /* 0x0000001c1d377207 */ /* 0x000fe40000000000 */
[----:B------:R-:W-:Y:S01]  /*10f50*/  SEL R52, R28, R29, P0 ;  /* 0x0000001d1c347207 */ /* 0x000fe20000000000 */
[----:B------:R-:W-:Y:S01]  /*10f60*/  IMAD R29, R23, 0x40, R16 ;  /* 0x00000040171d7824 */ /* 0x000fe200078e0210 */
[----:B------:R-:W-:Y:S02]  /*10f70*/  SEL R65, R31, R30, P0 ;  /* 0x0000001e1f417207 */ /* 0x000fe40000000000 */
[----:B------:R-:W-:Y:S02]  /*10f80*/  SEL R62, R30, R31, P0 ;  /* 0x0000001f1e3e7207 */ /* 0x000fe40000000000 */
[----:B------:R-:W0:Y:S01]  /*10f90*/  LDC R30, c[0x0][0xbe8] ;  /* 0x0002fa00ff1e7b82 */ /* 0x000e220000000800 */
[----:B------:R-:W-:Y:S02]  /*10fa0*/  SEL R73, R9, R8, P0 ;  /* 0x0000000809497207 */ /* 0x000fe40000000000 */
[----:B------:R-:W-:-:S02]  /*10fb0*/  MOV R4, R3 ;  /* 0x0000000300047202 */ /* 0x000fc40000000f00 */
[----:B-1----:R-:W-:Y:S02]  /*10fc0*/  MOV R5, R34 ;  /* 0x0000002200057202 */ /* 0x002fe40000000f00 */
[----:B------:R-:W-:Y:S02]  /*10fd0*/  SEL R72, R8, R9, P0 ;  /* 0x0000000908487207 */ /* 0x000fe40000000000 */
[----:B------:R-:W-:Y:S01]  /*10fe0*/  SEL R67, R27, R26, P0 ;  /* 0x0000001a1b437207 */ /* 0x000fe20000000000 */
[--C-:B------:R-:W-:Y:S01]  /*10ff0*/  IMAD.WIDE R6, R231, 0x2, R4.reuse ;  /* 0x00000002e7067825 */ /* 0x100fe200078e0204 */
[----:B------:R-:W-:Y:S02]  /*11000*/  SEL R64, R26, R27, P0 ;  /* 0x0000001b1a407207 */ /* 0x000fe40000000000 */
[----:B------:R-:W-:Y:S01]  /*11010*/  SEL R57, R15, R14, P0 ;  /* 0x0000000e0f397207 */ /* 0x000fe20000000000 */
[----:B------:R-:W-:Y:S01]  /*11020*/  IMAD.WIDE R28, R29, 0x2, R4 ;  /* 0x000000021d1c7825 */ /* 0x000fe200078e0204 */
[----:B------:R-:W-:-:S02]  /*11030*/  IADD3 R33, P6, R6, 0x4060, RZ ;  /* 0x0000406006217810 */ /* 0x000fc40007fde0ff */
[----:B------:R-:W-:Y:S02]  /*11040*/  IADD3 R5, P2, R6, 0x20, RZ ;  /* 0x0000002006057810 */ /* 0x000fe40007f5e0ff */
[----:B------:R-:W-:Y:S02]  /*11050*/  LOP3.LUT R32, R33, 0x380, RZ, 0xc0, !PT ;  /* 0x0000038021207812 */ /* 0x000fe400078ec0ff */
[----:B------:R-:W-:Y:S01]  /*11060*/  SEL R54, R14, R15, P0 ;  /* 0x0000000f0e367207 */ /* 0x000fe20000000000 */
[--C-:B------:R-:W-:Y:S01]  /*11070*/  IMAD.X R43, RZ, RZ, R7.reuse, P2 ;  /* 0x000000ffff2b7224 */ /* 0x100fe200010e0607 */
[----:B------:R-:W-:Y:S02]  /*11080*/  SHF.R.U64 R32, R32, 0x3, RZ ;  /* 0x0000000320207819 */ /* 0x000fe400000012ff */
[----:B------:R-:W-:Y:S02]  /*11090*/  SEL R69, R21, R20, P0 ;  /* 0x0000001415457207 */ /* 0x000fe40000000000 */
[----:B------:R-:W-:Y:S01]  /*110a0*/  LOP3.LUT R32, R32, R33, RZ, 0x3c, !PT ;  /* 0x0000002120207212 */ /* 0x000fe200078e3cff */
[----:B------:R-:W-:Y:S01]  /*110b0*/  IMAD.X R33, RZ, RZ, R7, P6 ;  /* 0x000000ffff217224 */ /* 0x000fe200030e0607 */
[----:B------:R-:W-:-:S02]  /*110c0*/  IADD3 R9, P6, R6, 0x40, RZ ;  /* 0x0000004006097810 */ /* 0x000fc40007fde0ff */
[----:B------:R-:W-:Y:S02]  /*110d0*/  SEL R66, R20, R21, P0 ;  /* 0x0000001514427207 */ /* 0x000fe40000000000 */
[----:B------:R-:W-:Y:S01]  /*110e0*/  LOP3.LUT R4, R5, 0x380, RZ, 0xc0, !PT ;  /* 0x0000038005047812 */ /* 0x000fe200078ec0ff */
[----:B------:R-:W-:Y:S01]  /*110f0*/  IMAD.X R27, RZ, RZ, R7, P6 ;  /* 0x000000ffff1b7224 */ /* 0x000fe200030e0607 */
[C---:B------:R-:W-:Y:S02]  /*11100*/  IADD3 R21, P6, R28.reuse, 0x1000, RZ ;  /* 0x000010001c157810 */ /* 0x040fe40007fde0ff */
[----:B------:R-:W-:Y:S02]  /*11110*/  IADD3 R15, P2, R28, 0x2000, RZ ;  /* 0x000020001c0f7810 */ /* 0x000fe40007f5e0ff */
[----:B------:R-:W-:Y:S02]  /*11120*/  SHF.R.U64 R4, R4, 0x3, RZ ;  /* 0x0000000304047819 */ /* 0x000fe400000012ff */
[----:B------:R-:W-:-:S02]  /*11130*/  LOP3.LUT R20, R21, 0x380, RZ, 0xc0, !PT ;  /* 0x0000038015147812 */ /* 0x000fc400078ec0ff */
[----:B------:R-:W-:Y:S02]  /*11140*/  LOP3.LUT R14, R15, 0x380, RZ, 0xc0, !PT ;  /* 0x000003800f0e7812 */ /* 0x000fe400078ec0ff */
[----:B------:R-:W-:Y:S02]  /*11150*/  LOP3.LUT R42, R4, R5, RZ, 0x3c, !PT ;  /* 0x00000005042a7212 */ /* 0x000fe400078e3cff */
[----:B------:R-:W-:Y:S02]  /*11160*/  SHF.R.U64 R20, R20, 0x3, RZ ;  /* 0x0000000314147819 */ /* 0x000fe400000012ff */
[----:B------:R-:W-:Y:S02]  /*11170*/  SHF.R.U64 R14, R14, 0x3, RZ ;  /* 0x000000030e0e7819 */ /* 0x000fe400000012ff */
[----:B------:R-:W-:Y:S02]  /*11180*/  LOP3.LUT R4, R9, 0x380, RZ, 0xc0, !PT ;  /* 0x0000038009047812 */ /* 0x000fe400078ec0ff */
[----:B------:R-:W-:Y:S01]  /*11190*/  LOP3.LUT R20, R20, R21, RZ, 0x3c, !PT ;  /* 0x0000001514147212 */ /* 0x000fe200078e3cff */
[--C-:B------:R-:W-:Y:S01]  /*111a0*/  IMAD.X R21, RZ, RZ, R29.reuse, P6 ;  /* 0x000000ffff157224 */ /* 0x100fe200030e061d */
[----:B------:R-:W-:Y:S01]  /*111b0*/  LOP3.LUT R14, R14, R15, RZ, 0x3c, !PT ;  /* 0x0000000f0e0e7212 */ /* 0x000fe200078e3cff */
[----:B------:R-:W-:Y:S01]  /*111c0*/  IMAD.X R15, RZ, RZ, R29, P2 ;  /* 0x000000ffff0f7224 */ /* 0x000fe200010e061d */
[----:B------:R-:W-:-:S02]  /*111d0*/  SHF.R.U64 R4, R4, 0x3, RZ ;  /* 0x0000000304047819 */ /* 0x000fc400000012ff */
[----:B------:R-:W-:Y:S02]  /*111e0*/  IADD3 R31, P6, R28, 0x7000, RZ ;  /* 0x000070001c1f7810 */ /* 0x000fe40007fde0ff */
[----:B0-----:R-:W-:Y:S02]  /*111f0*/  ISETP.NE.AND P2, PT, R30, 0x1, PT ;  /* 0x000000011e00780c */ /* 0x001fe40003f45270 */
[----:B------:R-:W-:Y:S02]  /*11200*/  LOP3.LUT R26, R4, R9, RZ, 0x3c, !PT ;  /* 0x00000009041a7212 */ /* 0x000fe400078e3cff */
[----:B------:R-:W-:Y:S02]  /*11210*/  LOP3.LUT R4, R31, 0x380, RZ, 0xc0, !PT ;  /* 0x000003801f047812 */ /* 0x000fe400078ec0ff */
[----:B------:R-:W-:Y:S02]  /*11220*/  SEL R71, R13, R12, P0 ;  /* 0x0000000c0d477207 */ /* 0x000fe40000000000 */
[----:B------:R-:W-:-:S02]  /*11230*/  SHF.R.U64 R4, R4, 0x3, RZ ;  /* 0x0000000304047819 */ /* 0x000fc400000012ff */
[----:B------:R-:W-:Y:S02]  /*11240*/  SEL R70, R12, R13, P0 ;  /* 0x0000000d0c467207 */ /* 0x000fe40000000000 */
[----:B------:R-:W-:Y:S02]  /*11250*/  LOP3.LUT R4, R4, R31, RZ, 0x3c, !PT ;  /* 0x0000001f04047212 */ /* 0x000fe400078e3cff */
[----:B------:R-:W0:Y:S01]  /*11260*/  @P2 LDC R31, c[0x0][0xbec] ;  /* 0x0002fb00ff1f2b82 */ /* 0x000e220000000800 */
[C---:B------:R-:W-:Y:S02]  /*11270*/  IADD3 R13, P5, R6.reuse, 0x4040, RZ ;  /* 0x00004040060d7810 */ /* 0x040fe40007fbe0ff */
[----:B------:R-:W-:Y:S02]  /*11280*/  MOV R74, R32 ;  /* 0x00000020004a7202 */ /* 0x000fe40000000f00 */
[----:B------:R-:W-:Y:S01]  /*11290*/  LOP3.LUT R12, R13, 0x380, RZ, 0xc0, !PT ;  /* 0x000003800d0c7812 */ /* 0x000fe200078ec0ff */
[----:B------:R-:W-:Y:S01]  /*112a0*/  IMAD.X R35, RZ, RZ, R7, P5 ;  /* 0x000000ffff237224 */ /* 0x000fe200028e0607 */
[----:B------:R-:W-:Y:S01]  /*112b0*/  LOP3.LUT R45, R6, 0x380, RZ, 0xc0, !PT ;  /* 0x00000380062d7812 */ /* 0x000fe200078ec0ff */
[----:B------:R-:W1:Y:S01]  /*112c0*/  @P2 LDC R32, c[0x0][0xbf0] ;  /* 0x0002fc00ff202b82 */ /* 0x000e620000000800 */
[----:B------:R-:W-:-:S02]  /*112d0*/  SHF.R.U64 R12, R12, 0x3, RZ ;  /* 0x000000030c0c7819 */ /* 0x000fc400000012ff */
[----:B------:R-:W-:Y:S02]  /*112e0*/  SHF.R.U64 R45, R45, 0x3, RZ ;  /* 0x000000032d2d7819 */ /* 0x000fe400000012ff */
[----:B------:R-:W-:Y:S02]  /*112f0*/  LOP3.LUT R34, R12, R13, RZ, 0x3c, !PT ;  /* 0x0000000d0c227212 */ /* 0x000fe400078e3cff */
[----:B------:R-:W-:Y:S01]  /*11300*/  LOP3.LUT R44, R45, R6, RZ, 0x3c, !PT ;  /* 0x000000062d2c7212 */ /* 0x000fe200078e3cff */
[----:B------:R-:W-:Y:S01]  /*11310*/  IMAD.MOV.U32 R45, RZ, RZ, R7 ;  /* 0x000000ffff2d7224 */ /* 0x000fe200078e0007 */
[----:B------:R-:W-:Y:S02]  /*11320*/  SEL R59, R11, R10, P0 ;  /* 0x0000000a0b3b7207 */ /* 0x000fe40000000000 */
[----:B------:R-:W-:Y:S02]  /*11330*/  SEL R56, R10, R11, P0 ;  /* 0x0000000b0a387207 */ /* 0x000fe40000000000 */
[----:B------:R-:W-:-:S02]  /*11340*/  IADD3 R10, P4, R6, 0x4020, RZ ;  /* 0x00004020060a7810 */ /* 0x000fc40007f9e0ff */
[C---:B------:R-:W-:Y:S02]  /*11350*/  IADD3 R11, P3, R6.reuse, 0x4000, RZ ;  /* 0x00004000060b7810 */ /* 0x040fe40007f7e0ff */
[----:B------:R-:W-:Y:S02]  /*11360*/  IADD3 R8, P1, R6, 0x60, RZ ;  /* 0x0000006006087810 */ /* 0x000fe40007f3e0ff */
[----:B------:R-:W-:Y:S01]  /*11370*/  MOV R76, R34 ;  /* 0x00000022004c7202 */ /* 0x000fe20000000f00 */
[----:B------:R-:W-:Y:S01]  /*11380*/  VIADD R34, R18, UR36 ;  /* 0x0000002412227c36 */ /* 0x000fe20008000000 */
[----:B------:R-:W-:Y:S01]  /*11390*/  SEL R63, R48, R49, P0 ;  /* 0x00000031303f7207 */ /* 0x000fe20000000000 */
[----:B------:R-:W-:Y:S01]  /*113a0*/  IMAD.X R41, RZ, RZ, R7, P1 ;  /* 0x000000ffff297224 */ /* 0x000fe200008e0607 */
[----:B------:R-:W-:Y:S02]  /*113b0*/  SEL R48, R49, R48, P0 ;  /* 0x0000003031307207 */ /* 0x000fe40000000000 */
[----:B------:R-:W-:-:S02]  /*113c0*/  SEL R51, R37, R36, P0 ;  /* 0x0000002425337207 */ /* 0x000fc40000000000 */
[----:B------:R-:W-:Y:S01]  /*113d0*/  SEL R46, R36, R37, P0 ;  /* 0x00000025242e7207 */ /* 0x000fe20000000000 */
[--C-:B------:R-:W-:Y:S01]  /*113e0*/  IMAD.X R37, RZ, RZ, R7.reuse, P4 ;  /* 0x000000ffff257224 */ /* 0x100fe200020e0607 */
[----:B------:R-:W-:Y:S02]  /*113f0*/  SEL R49, R38, R39, P0 ;  /* 0x0000002726317207 */ /* 0x000fe40000000000 */
[----:B------:R-:W-:Y:S01]  /*11400*/  SEL R60, R39, R38, P0 ;  /* 0x00000026273c7207 */ /* 0x000fe20000000000 */
[----:B------:R-:W-:Y:S01]  /*11410*/  IMAD.X R39, RZ, RZ, R7, P3 ;  /* 0x000000ffff277224 */ /* 0x000fe200018e0607 */
[----:B------:R-:W-:Y:S02]  /*11420*/  LOP3.LUT R6, R11, 0x380, RZ, 0xc0, !PT ;  /* 0x000003800b067812 */ /* 0x000fe400078ec0ff */
[----:B------:R-:W-:Y:S02]  /*11430*/  MOV R81, R44 ;  /* 0x0000002c00517202 */ /* 0x000fe40000000f00 */
[----:B------:R-:W-:-:S02]  /*11440*/  SEL R25, R94, R93, P0 ;  /* 0x0000005d5e197207 */ /* 0x000fc40000000000 */
[----:B------:R-:W-:Y:S02]  /*11450*/  SEL R47, R90, R89, P0 ;  /* 0x000000595a2f7207 */ /* 0x000fe40000000000 */
[----:B------:R-:W-:Y:S01]  /*11460*/  MOV R45, R26 ;  /* 0x0000001a002d7202 */ /* 0x000fe20000000f00 */
[----:B0-----:R-:W-:Y:S01]  /*11470*/  @P2 IMAD.HI.U32 R27, R34, R31, RZ ;  /* 0x0000001f221b2227 */ /* 0x001fe200078e00ff */
[----:B------:R-:W-:Y:S02]  /*11480*/  SEL R94, R93, R94, P0 ;  /* 0x0000005e5d5e7207 */ /* 0x000fe40000000000 */
[----:B------:R-:W-:Y:S01]  /*11490*/  SEL R90, R89, R90, P0 ;  /* 0x0000005a595a7207 */ /* 0x000fe20000000000 */
[----:B------:R-:W-:Y:S01]  /*114a0*/  IMAD.MOV.U32 R26, RZ, RZ, R34 ;  /* 0x000000ffff1a7224 */ /* 0x000fe200078e0022 */
[----:B------:R-:W-:Y:S02]  /*114b0*/  LOP3.LUT R7, R10, 0x380, RZ, 0xc0, !PT ;  /* 0x000003800a077812 */ /* 0x000fe400078ec0ff */
[----:B------:R-:W-:-:S02]  /*114c0*/  SHF.R.U64 R6, R6, 0x3, RZ ;  /* 0x0000000306067819 */ /* 0x000fc400000012ff */
[----:B------:R-:W-:Y:S02]  /*114d0*/  SHF.R.U64 R7, R7, 0x3, RZ ;  /* 0x0000000307077819 */ /* 0x000fe400000012ff */
[----:B------:R-:W-:Y:S02]  /*114e0*/  LOP3.LUT R38, R6, R11, RZ, 0x3c, !PT ;  /* 0x0000000b06267212 */ /* 0x000fe400078e3cff */
[----:B------:R-:W-:Y:S02]  /*114f0*/  IADD3 R13, P1, R28, 0x3000, RZ ;  /* 0x000030001c0d7810 */ /* 0x000fe40007f3e0ff */
[----:B------:R-:W-:Y:S02]  /*11500*/  LOP3.LUT R6, R8, 0x380, RZ, 0xc0, !PT ;  /* 0x0000038008067812 */ /* 0x000fe400078ec0ff */
[----:B------:R-:W-:Y:S02]  /*11510*/  LOP3.LUT R36, R7, R10, RZ, 0x3c, !PT ;  /* 0x0000000a07247212 */ /* 0x000fe400078e3cff */
[----:B-1----:R-:W-:Y:S01]  /*11520*/  @P2 SHF.R.U32.HI R26, RZ, R32, R27 ;  /* 0x00000020ff1a2219 */ /* 0x002fe2000001161b */
[----:B------:R-:W-:Y:S01]  /*11530*/  IMAD.U32 R27, RZ, RZ, UR8 ;  /* 0x00000008ff1b7e24 */ /* 0x000fe2000f8e00ff */
[----:B------:R-:W-:Y:S01]  /*11540*/  LOP3.LUT R12, R13, 0x380, RZ, 0xc0, !PT ;  /* 0x000003800d0c7812 */ /* 0x000fe200078ec0ff */
[----:B------:R-:W-:Y:S01]  /*11550*/  ULDC.64 UR8, c[0x0][0xae8] ;  /* 0x0002ba0000087ab9 */ /* 0x000fe20000000a00 */
[----:B------:R-:W-:-:S02]  /*11560*/  SHF.R.U64 R5, R6, 0x3, RZ ;  /* 0x0000000306057819 */ /* 0x000fc400000012ff */
[----:B------:R-:W-:Y:S01]  /*11570*/  MOV R77, R36 ;  /* 0x00000024004d7202 */ /* 0x000fe20000000f00 */
[----:B------:R-:W-:Y:S01]  /*11580*/  IMAD.MOV R37, RZ, RZ, -R26 ;  /* 0x000000ffff257224 */ /* 0x000fe200078e0a1a */
[----:B------:R-:W-:Y:S02]  /*11590*/  SEL R75, R86, R87, P0 ;  /* 0x00000057564b7207 */ /* 0x000fe40000000000 */
[----:B------:R-:W-:Y:S01]  /*115a0*/  SHF.R.U64 R12, R12, 0x3, RZ ;  /* 0x000000030c0c7819 */ /* 0x000fe200000012ff */
[----:B------:R-:W-:Y:S01]  /*115b0*/  IMAD R37, R30, R37, R34 ;  /* 0x000000251e257224 */ /* 0x000fe200078e0222 */
[----:B------:R-:W-:Y:S02]  /*115c0*/  LOP3.LUT R40, R5, R8, RZ, 0x3c, !PT ;  /* 0x0000000805287212 */ /* 0x000fe400078e3cff */
[----:B------:R-:W-:Y:S02]  /*115d0*/  SEL R86, R87, R86, P0 ;  /* 0x0000005657567207 */ /* 0x000fe40000000000 */
[----:B------:R-:W-:Y:S01]  /*115e0*/  LOP3.LUT R12, R12, R13, RZ, 0x3c, !PT ;  /* 0x0000000d0c0c7212 */ /* 0x000fe200078e3cff */
[----:B------:R-:W-:Y:S01]  /*115f0*/  IMAD.X R13, RZ, RZ, R29, P1 ;  /* 0x000000ffff0d7224 */ /* 0x000fe200008e061d */
[----:B------:R-:W-:-:S02]  /*11600*/  MOV R80, R42 ;  /* 0x0000002a00507202 */ /* 0x000fc40000000f00 */
[----:B------:R-:W-:Y:S02]  /*11610*/  MOV R79, R40 ;  /* 0x00000028004f7202 */ /* 0x000fe40000000f00 */
[----:B------:R-:W-:Y:S02]  /*11620*/  IADD3 R40, P1, R26, UR6, RZ ;  /* 0x000000061a287c10 */ /* 0x000fe4000ff3e0ff */
[----:B------:R-:W-:Y:S02]  /*11630*/  SHF.R.S32.HI R36, RZ, 0x1f, R37 ;  /* 0x0000001fff247819 */ /* 0x000fe40000011425 */
[C---:B------:R-:W-:Y:S02]  /*11640*/  IADD3 R9, P4, R28.reuse, 0x5000, RZ ;  /* 0x000050001c097810 */ /* 0x040fe40007f9e0ff */
[----:B------:R-:W-:Y:S02]  /*11650*/  IADD3 R11, P3, R28, 0x4000, RZ ;  /* 0x000040001c0b7810 */ /* 0x000fe40007f7e0ff */
[----:B------:R-:W-:-:S02]  /*11660*/  LOP3.LUT R8, R9, 0x380, RZ, 0xc0, !PT ;  /* 0x0000038009087812 */ /* 0x000fc400078ec0ff */
[----:B------:R-:W-:Y:S02]  /*11670*/  LOP3.LUT R10, R11, 0x380, RZ, 0xc0, !PT ;  /* 0x000003800b0a7812 */ /* 0x000fe400078ec0ff */
[----:B------:R-:W-:Y:S02]  /*11680*/  MOV R78, R38 ;  /* 0x00000026004e7202 */ /* 0x000fe40000000f00 */
[----:B------:R-:W-:Y:S02]  /*11690*/  SHF.R.U64 R8, R8, 0x3, RZ ;  /* 0x0000000308087819 */ /* 0x000fe400000012ff */
[----:B------:R-:W-:Y:S02]  /*116a0*/  SHF.R.U64 R10, R10, 0x3, RZ ;  /* 0x000000030a0a7819 */ /* 0x000fe400000012ff */
[----:B------:R-:W-:Y:S01]  /*116b0*/  LOP3.LUT R8, R8, R9, RZ, 0x3c, !PT ;  /* 0x0000000908087212 */ /* 0x000fe200078e3cff */
[--C-:B------:R-:W-:Y:S01]  /*116c0*/  IMAD.X R9, RZ, RZ, R29.reuse, P4 ;  /* 0x000000ffff097224 */ /* 0x100fe200020e061d */
[----:B------:R-:W-:Y:S01]  /*116d0*/  LOP3.LUT R10, R10, R11, RZ, 0x3c, !PT ;  /* 0x0000000b0a0a7212 */ /* 0x000fe200078e3cff */
[----:B------:R-:W-:Y:S01]  /*116e0*/  IMAD.X R11, RZ, RZ, R29, P3 ;  /* 0x000000ffff0b7224 */ /* 0x000fe200018e061d */
[----:B------:R-:W-:-:S02]  /*116f0*/  IADD3 R7, P5, R28, 0x6000, RZ ;  /* 0x000060001c077810 */ /* 0x000fc40007fbe0ff */
[----:B------:R-:W-:Y:S02]  /*11700*/  LOP3.LUT R5, R28, 0x380, RZ, 0xc0, !PT ;  /* 0x000003801c057812 */ /* 0x000fe400078ec0ff */
[----:B------:R-:W-:Y:S02]  /*11710*/  LOP3.LUT R6, R7, 0x380, RZ, 0xc0, !PT ;  /* 0x0000038007067812 */ /* 0x000fe400078ec0ff */
[----:B------:R-:W-:Y:S02]  /*11720*/  SHF.R.U64 R5, R5, 0x3, RZ ;  /* 0x0000000305057819 */ /* 0x000fe400000012ff */
[----:B------:R-:W-:Y:S02]  /*11730*/  SHF.R.U64 R6, R6, 0x3, RZ ;  /* 0x0000000306067819 */ /* 0x000fe400000012ff */
[----:B------:R-:W-:Y:S01]  /*11740*/  LOP3.LUT R28, R5, R28, RZ, 0x3c, !PT ;  /* 0x0000001c051c7212 */ /* 0x000fe200078e3cff */
[--C-:B------:R-:W-:Y:S01]  /*11750*/  IMAD.X R5, RZ, RZ, R29.reuse, P6 ;  /* 0x000000ffff057224 */ /* 0x100fe200030e061d */
[----:B------:R-:W-:Y:S01]  /*11760*/  LOP3.LUT R6, R6, R7, RZ, 0x3c, !PT ;  /* 0x0000000706067212 */ /* 0x000fe200078e3cff */
[----:B------:R-:W-:Y:S01]  /*11770*/  IMAD.X R7, RZ, RZ, R29, P5 ;  /* 0x000000ffff077224 */ /* 0x000fe200028e061d */
[----:B--2---:R-:W-:Y:S01]  /*11780*/  LOP3.LUT R31, R24, 0x2, RZ, 0x3c, !PT ;  /* 0x00000002181f7812 */ /* 0x004fe200078e3cff */
[----:B------:R-:W-:Y:S04]  /*11790*/  SHFL.IDX PT, R25, R25, R24, 0x1c1f ;  /* 0x001c1f1819197589 */ /* 0x000fe800000e0000 */
[----:B------:R-:W-:Y:S04]  /*117a0*/  SHFL.IDX PT, R47, R47, R24, 0x1c1f ;  /* 0x001c1f182f2f7589 */ /* 0x000fe800000e0000 */
[----:B------:R-:W-:Y:S04]  /*117b0*/  SHFL.IDX PT, R94, R94, R31, 0x1c1f ;  /* 0x001c1f1f5e5e7589 */ /* 0x000fe800000e0000 */
[----:B------:R-:W0:Y:S04]  /*117c0*/  SHFL.IDX PT, R90, R90, R31, 0x1c1f ;  /* 0x001c1f1f5a5a7589 */ /* 0x000e2800000e0000 */
[----:B------:R-:W-:Y:S04]  /*117d0*/  SHFL.IDX PT, R63, R63, R24, 0x1c1f ;  /* 0x001c1f183f3f7589 */ /* 0x000fe800000e0000 */
[----:B------:R-:W-:Y:S04]  /*117e0*/  SHFL.IDX PT, R48, R48, R31, 0x1c1f ;  /* 0x001c1f1f30307589 */ /* 0x000fe800000e0000 */
[----:B------:R-:W-:Y:S04]  /*117f0*/  SHFL.IDX PT, R51, R51, R24, 0x1c1f ;  /* 0x001c1f1833337589 */ /* 0x000fe800000e0000 */
[----:B------:R-:W1:Y:S04]  /*11800*/  SHFL.IDX PT, R46, R46, R31, 0x1c1f ;  /* 0x001c1f1f2e2e7589 */ /* 0x000e6800000e0000 */
[----:B------:R-:W-:Y:S04]  /*11810*/  SHFL.IDX PT, R49, R49, R24, 0x1c1f ;  /* 0x001c1f1831317589 */ /* 0x000fe800000e0000 */
[----:B------:R-:W2:Y:S01]  /*11820*/  SHFL.IDX PT, R60, R60, R31, 0x1c1f ;  /* 0x001c1f1f3c3c7589 */ /* 0x000ea200000e0000 */
[----:B0-----:R-:W-:-:S02]  /*11830*/  SEL R32, R47, R90, P0 ;  /* 0x0000005a2f207207 */ /* 0x001fc40000000000 */
[----:B------:R-:W-:Y:S01]  /*11840*/  SEL R34, R90, R47, P0 ;  /* 0x0000002f5a227207 */ /* 0x000fe20000000000 */
[----:B------:R-:W-:Y:S04]  /*11850*/  SHFL.IDX PT, R65, R65, R24, 0x1c1f ;  /* 0x001c1f1841417589 */ /* 0x000fe800000e0000 */
[----:B------:R-:W0:Y:S04]  /*11860*/  SHFL.IDX PT, R62, R62, R31, 0x1c1f ;  /* 0x001c1f1f3e3e7589 */ /* 0x000e2800000e0000 */
[----:B------:R-:W-:Y:S04]  /*11870*/  SHFL.IDX PT, R53, R53, R24, 0x1c1f ;  /* 0x001c1f1835357589 */ /* 0x000fe800000e0000 */
[----:B------:R-:W-:Y:S01]  /*11880*/  SHFL.IDX PT, R55, R55, R24, 0x1c1f ;  /* 0x001c1f1837377589 */ /* 0x000fe200000e0000 */
[----:B-1----:R-:W-:-:S03]  /*11890*/  SEL R38, R46, R51, P0 ;  /* 0x000000332e267207 */ /* 0x002fc60000000000 */
[----:B------:R-:W-:Y:S04]  /*118a0*/  SHFL.IDX PT, R57, R57, R24, 0x1c1f ;  /* 0x001c1f1839397589 */ /* 0x000fe800000e0000 */
[----:B------:R-:W-:Y:S01]  /*118b0*/  SHFL.IDX PT, R59, R59, R24, 0x1c1f ;  /* 0x001c1f183b3b7589 */ /* 0x000fe200000e0000 */
[----:B--2---:R-:W-:Y:S02]  /*118c0*/  SEL R33, R49, R60, P0 ;  /* 0x0000003c31217207 */ /* 0x004fe40000000000 */
[----:B------:R-:W-:Y:S01]  /*118d0*/  SEL R35, R60, R49, P0 ;  /* 0x000000313c237207 */ /* 0x000fe20000000000 */
[----:B------:R-:W-:Y:S04]  /*118e0*/  SHFL.IDX PT, R42, R61, R24, 0x1c1f ;  /* 0x001c1f183d2a7589 */ /* 0x000fe800000e0000 */
[----:B------:R-:W-:Y:S01]  /*118f0*/  SHFL.IDX PT, R67, R67, R24, 0x1c1f ;  /* 0x001c1f1843437589 */ /* 0x000fe200000e0000 */
[----:B0-----:R-:W-:-:S03]  /*11900*/  SEL R39, R62, R65, P0 ;  /* 0x000000413e277207 */ /* 0x001fc60000000000 */
[----:B------:R-:W-:Y:S04]  /*11910*/  SHFL.IDX PT, R69, R69, R24, 0x1c1f ;  /* 0x001c1f1845457589 */ /* 0x000fe800000e0000 */
[----:B------:R-:W-:Y:S04]  /*11920*/  SHFL.IDX PT, R71, R71, R24, 0x1c1f ;  /* 0x001c1f1847477589 */ /* 0x000fe800000e0000 */
[----:B------:R-:W-:Y:S04]  /*11930*/  SHFL.IDX PT, R73, R73, R24, 0x1c1f ;  /* 0x001c1f1849497589 */ /* 0x000fe800000e0000 */
[----:B------:R0:W-:Y:S04]  /*11940*/  SHFL.IDX PT, R75, R75, R24, 0x1c1f ;  /* 0x001c1f184b4b7589 */ /* 0x0001e800000e0000 */
[----:B------:R-:W-:Y:S04]  /*11950*/  SHFL.IDX PT, R50, R50, R31, 0x1c1f ;  /* 0x001c1f1f32327589 */ /* 0x000fe800000e0000 */
[----:B------:R-:W-:Y:S01]  /*11960*/  SHFL.IDX PT, R52, R52, R31, 0x1c1f ;  /* 0x001c1f1f34347589 */ /* 0x000fe200000e0000 */
[----:B0-----:R-:W-:-:S03]  /*11970*/  SHF.R.S32.HI R24, RZ, 0x1f, R26 ;  /* 0x0000001fff187819 */ /* 0x001fc6000001141a */
[----:B------:R-:W-:Y:S01]  /*11980*/  SHFL.IDX PT, R44, R64, R31, 0x1c1f ;  /* 0x001c1f1f402c7589 */ /* 0x000fe200000e0000 */
[----:B------:R-:W-:Y:S02]  /*11990*/  SEL R26, R94, R25, P0 ;  /* 0x000000195e1a7207 */ /* 0x000fe40000000000 */
[----:B------:R-:W-:Y:S01]  /*119a0*/  IADD3.X R41, R24, UR7, R27, P1, !PT ;  /* 0x0000000718297c10 */ /* 0x000fe20008ffe41b */
[----:B------:R-:W-:Y:S01]  /*119b0*/  SHFL.IDX PT, R54, R54, R31, 0x1c1f ;  /* 0x001c1f1f36367589 */ /* 0x000fe200000e0000 */
[----:B------:R-:W-:Y:S01]  /*119c0*/  ULDC.64 UR6, c[0x0][0xb88] ;  /* 0x0002e20000067ab9 */ /* 0x000fe20000000a00 */
[----:B------:R-:W-:Y:S01]  /*119d0*/  SEL R24, R25, R94, P0 ;  /* 0x0000005e19187207 */ /* 0x000fe20000000000 */
[----:B------:R-:W-:Y:S01]  /*119e0*/  IMAD R36, R36, UR6, RZ ;  /* 0x0000000624247c24 */ /* 0x000fe2000f8e02ff */
[----:B------:R-:W-:Y:S01]  /*119f0*/  SHFL.IDX PT, R68, R66, R31, 0x1c1f ;  /* 0x001c1f1f42447589 */ /* 0x000fe200000e0000 */
[----:B------:R-:W-:Y:S01]  /*11a00*/  SEL R25, R63, R48, P0 ;  /* 0x000000303f197207 */ /* 0x000fe20000000000 */
[C---:B------:R-:W-:Y:S01]  /*11a10*/  IMAD.WIDE.U32 R40, R37.reuse, UR6, R40 ;  /* 0x0000000625287c25 */ /* 0x040fe2000f8e0028 */
[----:B------:R-:W-:Y:S01]  /*11a20*/  SEL R27, R48, R63, P0 ;  /* 0x0000003f301b7207 */ /* 0x000fe20000000000 */
[----:B------:R-:W-:Y:S01]  /*11a30*/  SHFL.IDX PT, R70, R70, R31, 0x1c1f ;  /* 0x001c1f1f46467589 */ /* 0x000fe200000e0000 */
[----:B------:R-:W-:Y:S01]  /*11a40*/  LOP3.LUT P1, RZ, R228, 0x3, RZ, 0xc0, !PT ;  /* 0x00000003e4ff7812 */ /* 0x000fe2000782c0ff */
[----:B------:R-:W-:Y:S01]  /*11a50*/  IMAD R47, R37, UR7, R36 ;  /* 0x00000007252f7c24 */ /* 0x000fe2000f8e0224 */
[----:B------:R-:W-:Y:S01]  /*11a60*/  SEL R36, R51, R46, P0 ;  /* 0x0000002e33247207 */ /* 0x000fe20000000000 */
[----:B------:R-:W0:Y:S01]  /*11a70*/  SHFL.IDX PT, R56, R56, R31, 0x1c1f ;  /* 0x001c1f1f38387589 */ /* 0x000e2200000e0000 */
[----:B------:R-:W-:Y:S01]  /*11a80*/  VIADD R46, R230, UR36 ;  /* 0x00000024e62e7c36 */ /* 0x000fe20008000000 */
[----:B------:R-:W-:Y:S01]  /*11a90*/  ULDC.64 UR6, c[0x0][0xb50] ;  /* 0x0002d40000067ab9 */ /* 0x000fe20000000a00 */
[----:B------:R-:W-:Y:S01]  /*11aa0*/  SEL R37, R65, R62, P0 ;  /* 0x0000003e41257207 */ /* 0x000fe20000000000 */
[----:B------:R-:W1:Y:S04]  /*11ab0*/  SHFL.IDX PT, R72, R72, R31, 0x1c1f ;  /* 0x001c1f1f48487589 */ /* 0x000e6800000e0000 */
[----:B------:R-:W2:Y:S04]  /*11ac0*/  SHFL.IDX PT, R43, R58, R31, 0x1c1f ;  /* 0x001c1f1f3a2b7589 */ /* 0x000ea800000e0000 */
[----:B------:R3:W4:Y:S04]  /*11ad0*/  SHFL.IDX PT, R86, R86, R31, 0x1c1f ;  /* 0x001c1f1f56567589 */ /* 0x00072800000e0000 */
[----:B------:R2:W-:Y:S04]  /*11ae0*/  STSM.16.M88.4 [R81], R24 ;  /* 0x0000001851007844 */ /* 0x0005e80000000200 */
[----:B------:R4:W-:Y:S01]  /*11af0*/  STSM.16.M88.4 [R80], R32 ;  /* 0x0000002050007844 */ /* 0x0009e20000000200 */
[----:B---3--:R-:W-:Y:S01]  /*11b00*/  IMAD R31, R30, UR5, RZ ;  /* 0x000000051e1f7c24 */ /* 0x008fe2000f8e02ff */
[----:B0-----:R-:W-:-:S02]  /*11b10*/  SEL R48, R59, R56, P0 ;  /* 0x000000383b307207 */ /* 0x001fc40000000000 */
[----:B------:R-:W-:Y:S02]  /*11b20*/  STSM.16.M88.4 [R45], R36 ;  /* 0x000000242d007844 */ /* 0x000fe40000000200 */
[----:B------:R-:W-:Y:S02]  /*11b30*/  ISETP.GE.OR P3, PT, R46, R31, P1 ;  /* 0x0000001f2e00720c */ /* 0x000fe40000f66670 */
[----:B-1----:R-:W-:Y:S02]  /*11b40*/  SEL R49, R73, R72, P0 ;  /* 0x0000004849317207 */ /* 0x002fe40000000000 */
[----:B------:R-:W-:Y:S01]  /*11b50*/  SEL R51, R72, R73, P0 ;  /* 0x0000004948337207 */ /* 0x000fe20000000000 */
[----:B--2---:R-:W-:Y:S01]  /*11b60*/  VIADD R24, R46, 0x8 ;  /* 0x000000082e187836 */ /* 0x004fe20000000000 */
[----:B------:R-:W-:Y:S01]  /*11b70*/  SEL R26, R50, R53, P0 ;  /* 0x00000035321a7207 */ /* 0x000fe20000000000 */
[----:B------:R-:W-:Y:S01]  /*11b80*/  IMAD.IADD R25, R41, 0x1, R47 ;  /* 0x0000000129197824 */ /* 0x000fe200078e022f */
[----:B------:R-:W-:-:S02]  /*11b90*/  LEA R41, P4, R40, UR6, 0x2 ;  /* 0x0000000628297c11 */ /* 0x000fc4000f8810ff */
[----:B------:R-:W-:Y:S02]  /*11ba0*/  ISETP.GE.OR P1, PT, R24, R31, P1 ;  /* 0x0000001f1800720c */ /* 0x000fe40000f26670 */
[----:B------:R-:W-:Y:S01]  /*11bb0*/  LEA.HI.X R40, R40, UR7, R25, 0x2, P4 ;  /* 0x0000000728287c11 */ /* 0x000fe2000a0f1419 */
[----:B------:R-:W-:Y:S01]  /*11bc0*/  SHFL.IDX PT, R60, R41, RZ, 0x1c1f ;  /* 0x001c1fff293c7589 */ /* 0x000fe200000e0000 */
[----:B------:R-:W-:Y:S02]  /*11bd0*/  SEL R24, R53, R50, P0 ;  /* 0x0000003235187207 */ /* 0x000fe40000000000 */
[----:B----4-:R-:W-:Y:S01]  /*11be0*/  SEL R32, R55, R52, P0 ;  /* 0x0000003437207207 */ /* 0x010fe20000000000 */
[----:B------:R-:W0:Y:S01]  /*11bf0*/  SHFL.IDX PT, R61, R40, RZ, 0x1c1f ;  /* 0x001c1fff283d7589 */ /* 0x000e2200000e0000 */
[----:B------:R-:W-:Y:S02]  /*11c00*/  SEL R34, R52, R55, P0 ;  /* 0x0000003734227207 */ /* 0x000fe40000000000 */
[----:B------:R-:W-:Y:S01]  /*11c10*/  SEL R25, R67, R44, P0 ;  /* 0x0000002c43197207 */ /* 0x000fe20000000000 */
[----:B------:R-:W-:Y:S01]  /*11c20*/  SHFL.IDX PT, R62, R41, 0x1, 0x1c1f ;  /* 0x003c1f00293e7f89 */ /* 0x000fe200000e0000 */
[----:B------:R-:W-:-:S02]  /*11c30*/  SEL R27, R44, R67, P0 ;  /* 0x000000432c1b7207 */ /* 0x000fc40000000000 */
[----:B------:R-:W-:Y:S01]  /*11c40*/  SEL R52, R57, R54, P0 ;  /* 0x0000003639347207 */ /* 0x000fe20000000000 */
[----:B------:R-:W1:Y:S01]  /*11c50*/  SHFL.IDX PT, R63, R40, 0x1, 0x1c1f ;  /* 0x003c1f00283f7f89 */ /* 0x000e6200000e0000 */
[----:B------:R-:W-:Y:S02]  /*11c60*/  SEL R33, R69, R68, P0 ;  /* 0x0000004445217207 */ /* 0x000fe40000000000 */
[----:B------:R-:W-:Y:S01]  /*11c70*/  SEL R35, R68, R69, P0 ;  /* 0x0000004544237207 */ /* 0x000fe20000000000 */
[----:B------:R-:W-:Y:S01]  /*11c80*/  STSM.16.M88.4 [R79], R24 ;  /* 0x000000184f007844 */ /* 0x000fe20000000200 */
[----:B------:R-:W-:Y:S02]  /*11c90*/  SEL R54, R54, R57, P0 ;  /* 0x0000003936367207 */ /* 0x000fe40000000000 */
[----:B------:R-:W-:Y:S01]  /*11ca0*/  SEL R53, R71, R70, P0 ;  /* 0x0000004647357207 */ /* 0x000fe20000000000 */
[----:B------:R-:W-:Y:S01]  /*11cb0*/  STSM.16.M88.4 [R78], R32 ;  /* 0x000000204e007844 */ /* 0x000fe20000000200 */
[----:B------:R-:W-:-:S02]  /*11cc0*/  SEL R55, R70, R71, P0 ;  /* 0x0000004746377207 */ /* 0x000fc40000000000 */
[----:B------:R-:W-:Y:S02]  /*11cd0*/  SEL R50, R56, R59, P0 ;  /* 0x0000003b38327207 */ /* 0x000fe40000000000 */
[----:B------:R-:W-:Y:S01]  /*11ce0*/  SEL R64, R42, R43, P0 ;  /* 0x0000002b2a407207 */ /* 0x000fe20000000000 */
[----:B------:R-:W-:Y:S01]  /*11cf0*/  STSM.16.M88.4 [R77], R52 ;  /* 0x000000344d007844 */ /* 0x000fe20000000200 */
[----:B------:R-:W-:Y:S02]  /*11d00*/  SEL R66, R43, R42, P0 ;  /* 0x0000002a2b427207 */ /* 0x000fe40000000000 */
[----:B------:R-:W-:Y:S01]  /*11d10*/  SEL R65, R75, R86, P0 ;  /* 0x000000564b417207 */ /* 0x000fe20000000000 */
[----:B------:R-:W-:Y:S01]  /*11d20*/  STSM.16.M88.4 [R76], R48 ;  /* 0x000000304c007844 */ /* 0x000fe20000000200 */
[----:B------:R-:W-:-:S05]  /*11d30*/  SEL R67, R86, R75, P0 ;  /* 0x0000004b56437207 */ /* 0x000fca0000000000 */
[----:B------:R2:W-:Y:S01]  /*11d40*/  STSM.16.M88.4 [R74], R64 ;  /* 0x000000404a007844 */ /* 0x0005e20000000200 */
[----:B------:R-:W-:Y:S08]  /*11d50*/  BAR.SYNC.DEFER_BLOCKING 0x1, 0x100 ;  /* 0x0044000000007b1d */ /* 0x000ff00000010000 */
[----:B--2---:R-:W2:Y:S01]  /*11d60*/  @P2 LDC R65, c[0x0][0xbec] ;  /* 0x0002fb00ff412b82 */ /* 0x004ea20000000800 */
[----:B0-----:R0:W-:Y:S01]  /*11d70*/  @!P3 ST.E desc[UR48][R60.64], R2 ;  /* 0x000000023c00b985 */ /* 0x0011e2000c101930 */
[----:B------:R-:W-:-:S03]  /*11d80*/  UIMAD UR5, UR12, UR8, URZ ;  /* 0x000000080c0572a4 */ /* 0x000fc6000f8e023f */
[----:B-1----:R1:W-:Y:S03]  /*11d90*/  @!P1 ST.E desc[UR48][R62.64], R0 ;  /* 0x000000003e009985 */ /* 0x0023e6000c101930 */
[----:B0-----:R-:W0:Y:S01]  /*11da0*/  @P2 LDC R61, c[0x0][0xbf0] ;  /* 0x0002fc00ff3d2b82 */ /* 0x001e220000000800 */
[----:B------:R-:W-:Y:S01]  /*11db0*/  UIMAD.WIDE.U32 UR6, UR37, UR8, URZ ;  /* 0x00000008250672a5 */ /* 0x000fe2000f8e003f */
[----:B------:R3:W5:Y:S01]  /*11dc0*/  LD.E.128 R48, desc[UR48][R6.64] ;  /* 0x0000003006307980 */ /* 0x000762000c101d00 */
[----:B-1----:R-:W-:Y:S01]  /*11dd0*/  IMAD R0, R22, 0x20, R23 ;  /* 0x0000002016007824 */ /* 0x002fe200078e0217 */
[----:B------:R-:W-:Y:S02]  /*11de0*/  UIMAD UR5, UR37, UR9, UR5 ;  /* 0x00000009250572a4 */ /* 0x000fe4000f8e0205 */
[----:B------:R1:W5:Y:S01]  /*11df0*/  LD.E.128 R52, desc[UR48][R8.64] ;  /* 0x0000003008347980 */ /* 0x000362000c101d00 */
[----:B------:R-:W-:Y:S01]  /*11e00*/  VIADD R2, R0, UR36 ;  /* 0x0000002400027c36 */ /* 0x000fe20008000000 */
[----:B------:R-:W-:-:S02]  /*11e10*/  UIMAD UR8, UR13, UR10, URZ ;  /* 0x0000000a0d0872a4 */ /* 0x000fc4000f8e023f */
[----:B------:R4:W5:Y:S01]  /*11e20*/  LD.E.128 R32, desc[UR48][R4.64] ;  /* 0x0000003004207980 */ /* 0x000962000c101d00 */
[----:B--2---:R-:W-:Y:S01]  /*11e30*/  @P2 IMAD.HI.U32 R0, R2, R65, RZ ;  /* 0x0000004102002227 */ /* 0x004fe200078e00ff */
[----:B------:R-:W-:Y:S02]  /*11e40*/  UIADD3 UR7, UR7, UR5, URZ ;  /* 0x0000000507077290 */ /* 0x000fe4000fffe03f */
[----:B------:R-:W5:Y:S01]  /*11e50*/  LD.E.128 R44, desc[UR48][R28.64] ;  /* 0x000000301c2c7980 */ /* 0x000f62000c101d00 */
[----:B---3--:R-:W-:Y:S01]  /*11e60*/  IMAD.MOV.U32 R7, RZ, RZ, R2 ;  /* 0x000000ffff077224 */ /* 0x008fe200078e0002 */
[----:B------:R-:W-:Y:S02]  /*11e70*/  UIMAD UR5, UR42, UR11, UR8 ;  /* 0x0000000b2a0572a4 */ /* 0x000fe4000f8e0208 */
[----:B------:R-:W5:Y:S01]  /*11e80*/  LD.E.128 R40, desc[UR48][R20.64] ;  /* 0x0000003014287980 */ /* 0x000f62000c101d00 */
[----:B------:R-:W-:Y:S01]  /*11e90*/  UIMAD.WIDE.U32 UR6, UR42, UR10, UR6 ;  /* 0x0000000a2a0672a5 */ /* 0x000fe2000f8e0006 */
[----:B------:R-:W-:-:S02]  /*11ea0*/  ULDC.64 UR8, c[0x0][0xae0] ;  /* 0x0002b80000087ab9 */ /* 0x000fc40000000a00 */
[----:B------:R-:W5:Y:S01]  /*11eb0*/  LD.E.128 R36, desc[UR48][R14.64] ;  /* 0x000000300e247980 */ /* 0x000f62000c101d00 */
[----:B0-----:R-:W-:Y:S01]  /*11ec0*/  @P2 SHF.R.U32.HI R7, RZ, R61, R0 ;  /* 0x0000003dff072219 */ /* 0x001fe20000011600 */
[----:B------:R-:W-:Y:S02]  /*11ed0*/  UIADD3 UR5, UR7, UR5, URZ ;  /* 0x0000000507057290 */ /* 0x000fe4000fffe03f */
[----:B------:R-:W5:Y:S01]  /*11ee0*/  LD.E.128 R24, desc[UR48][R12.64] ;  /* 0x000000300c187980 */ /* 0x000f62000c101d00 */
[--C-:B------:R-:W-:Y:S01]  /*11ef0*/  SHF.R.S32.HI R0, RZ, 0x1f, R7.reuse ;  /* 0x0000001fff007819 */ /* 0x100fe20000011407 */
[----:B-1----:R-:W-:Y:S02]  /*11f00*/  IMAD.MOV R9, RZ, RZ, -R7 ;  /* 0x000000ffff097224 */ /* 0x002fe400078e0a07 */
[----:B------:R0:W5:Y:S01]  /*11f10*/  LD.E.128 R56, desc[UR48][R10.64] ;  /* 0x000000300a387980 */ /* 0x000162000c101d00 */
[----:B----4-:R-:W-:Y:S02]  /*11f20*/  IMAD.U32 R5, RZ, RZ, UR7 ;  /* 0x00000007ff057e24 */ /* 0x010fe4000f8e00ff */
[----:B------:R-:W-:Y:S01]  /*11f30*/  IMAD R0, R0, UR8, RZ ;  /* 0x0000000800007c24 */ /* 0x000fe2000f8e02ff */
[----:B------:R-:W-:Y:S01]  /*11f40*/  @!PT LDS RZ, [RZ] ;  /* 0x00000000fffff984 */ /* 0x000fe20000000800 */
[----:B------:R-:W-:Y:S01]  /*11f50*/  @!PT LDS RZ, [RZ] ;  /* 0x00000000fffff984 */ /* 0x000fe20000000800 */
[----:B------:R-:W-:Y:S01]  /*11f60*/  @!PT LDS RZ, [RZ] ;  /* 0x00000000fffff984 */ /* 0x000fe20000000800 */
[----:B------:R-:W-:Y:S01]  /*11f70*/  @!PT LDS RZ, [RZ] ;  /* 0x00000000fffff984 */ /* 0x000fe20000000800 */
[----:B------:R1:W-:Y:S06]  /*11f80*/  MEMBAR.ALL.CTA ;  /* 0x0000000000007992 */ /* 0x0003ec0000008000 */
[----:B-1----:R-:W1:Y:S01]  /*11f90*/  FENCE.VIEW.ASYNC.S ;  /* 0x00000000000073c6 */ /* 0x002e620000000000 */
[----:B------:R-:W-:-:S02]  /*11fa0*/  IMAD R9, R30, R9, R2 ;  /* 0x000000091e097224 */ /* 0x000fc400078e0202 */
[----:B------:R-:W-:Y:S01]  /*11fb0*/  IMAD.U32 R4, RZ, RZ, UR6 ;  /* 0x00000006ff047e24 */ /* 0x000fe2000f8e00ff */
[----:B------:R-:W-:Y:S01]  /*11fc0*/  ULDC.64 UR6, c[0x0][0xad8] ;  /* 0x0002b60000067ab9 */ /* 0x000fe20000000a00 */
[----:B------:R-:W-:Y:S02]  /*11fd0*/  IMAD.U32 R5, RZ, RZ, UR5 ;  /* 0x00000005ff057e24 */ /* 0x000fe4000f8e00ff */
[C---:B0-----:R-:W-:Y:S01]  /*11fe0*/  IMAD R11, R7.reuse, UR9, R0 ;  /* 0x00000009070b7c24 */ /* 0x041fe2000f8e0200 */
[----:B------:R-:W-:Y:S01]  /*11ff0*/  SHF.R.S32.HI R0, RZ, 0x1f, R9 ;  /* 0x0000001fff007819 */ /* 0x000fe20000011409 */
[----:B------:R-:W-:-:S04]  /*12000*/  IMAD.WIDE.U32 R4, R7, UR8, R4 ;  /* 0x0000000807047c25 */ /* 0x000fc8000f8e0004 */
[----:B------:R-:W-:Y:S02]  /*12010*/  IMAD.IADD R5, R5, 0x1, R11 ;  /* 0x0000000105057824 */ /* 0x000fe400078e020b */
[----:B------:R-:W-:Y:S02]  /*12020*/  IMAD R2, R0, UR6, RZ ;  /* 0x0000000600027c24 */ /* 0x000fe4000f8e02ff */
[----:B------:R-:W-:Y:S02]  /*12030*/  VIADD R8, R23, UR36 ;  /* 0x0000002417087c36 */ /* 0x000fe40008000000 */
        /* <DEDUP_REMOVED lines=27> */
.L_x_1859:
[----:B------:R-:W-:Y:S05]  /*121f0*/  BSYNC B1 ;  /* 0x0000000000017941 */ /* 0x000fea0003800000 */
.L_x_1858:
        /* <DEDUP_REMOVED lines=13> */
.L_x_1861:
[----:B------:R-:W-:Y:S05]  /*122d0*/  BSYNC B1 ;  /* 0x0000000000017941 */ /* 0x000fea0003800000 */
.L_x_1860:
        /* <DEDUP_REMOVED lines=11> */
[----:B-----5:R3:W-:Y:S04]  /*12390*/  @!P2 ST.E.128 desc[UR48][R2.64], R36 ;  /* 0x000000240200a985 */ /* 0x0207e8000c101d30 */
[----:B------:R3:W-:Y:S02]  /*123a0*/  @!P3 ST.E.128 desc[UR48][R4.64], R48 ;  /* 0x000000300400b985 */ /* 0x0007e4000c101d30 */
.L_x_1863:
[----:B------:R-:W-:Y:S05]  /*123b0*/  BSYNC B1 ;  /* 0x0000000000017941 */ /* 0x000fea0003800000 */
.L_x_1862:
        /* <DEDUP_REMOVED lines=16> */
.L_x_1857:
        /* <DEDUP_REMOVED lines=50> */
.L_x_1866:
[----:B------:R-:W-:Y:S05]  /*127e0*/  BSYNC B1 ;  /* 0x0000000000017941 */ /* 0x000fea0003800000 */
.L_x_1865:
        /* <DEDUP_REMOVED lines=23> */
[----:B------:R-:W-:Y:S01]  /*12960*/  IMAD.U32 R3, RZ, RZ, UR5 ;  /* 0x00000005ff037e24 */ /* 0x000fe2000f8e00ff */
[----:B------:R-:W-:Y:S01]  /*12970*/  ULDC UR5, c[0x0][0xa88] ;  /* 0x0002a20000057ab9 */ /* 0x000fe20000000800 */
[C---:B------:R-:W-:Y:S01]  /*12980*/  IMAD R9, R5.reuse, UR9, R0 ;  /* 0x0000000905097c24 */ /* 0x040fe2000f8e0200 */
[----:B------:R-:W-:Y:S01]  /*12990*/  SHF.R.S32.HI R0, RZ, 0x1f, R7 ;  /* 0x0000001fff007819 */ /* 0x000fe20000011407 */
[----:B------:R-:W-:-:S04]  /*129a0*/  IMAD.WIDE.U32 R2, R5, UR8, R2 ;  /* 0x0000000805027c25 */ /* 0x000fc8000f8e0002 */
        /* <DEDUP_REMOVED lines=27> */
.L_x_1868:
[----:B------:R-:W-:Y:S05]  /*12b60*/  BSYNC B1 ;  /* 0x0000000000017941 */ /* 0x000fea0003800000 */
.L_x_1867:
        /* <DEDUP_REMOVED lines=13> */
.L_x_1870:
[----:B------:R-:W-:Y:S05]  /*12c40*/  BSYNC B1 ;  /* 0x0000000000017941 */ /* 0x000fea0003800000 */
.L_x_1869:
        /* <DEDUP_REMOVED lines=13> */
.L_x_1872:
[----:B------:R-:W-:Y:S05]  /*12d20*/  BSYNC B1 ;  /* 0x0000000000017941 */ /* 0x000fea0003800000 */
.L_x_1871:
[----:B---3--:R-:W-:Y:S01]  /*12d30*/  VIADD R3, R6, 0x60 ;  /* 0x0000006006037836 */ /* 0x008fe20000000000 */
[----:B0-----:R0:W3:Y:S04]  /*12d40*/  SHFL.IDX PT, R0, R5, 0x3, 0x181f ;  /* 0x00781f0005007f89 */ /* 0x0010e800000e0000 */
[----:B------:R-:W-:Y:S01]  /*12d50*/  ISETP.GE.AND P0, PT, R3, R9, PT ;  /* 0x000000090300720c */ /* 0x000fe20003f06270 */
[----:B-1----:R0:W1:-:S12]  /*12d60*/  SHFL.IDX PT, R2, R4, 0x3, 0x181f ;  /* 0x00781f0004027f89 */ /* 0x00205800000e0000 */
[----:B0-----:R-:W-:Y:S05]  /*12d70*/  @P0 BRA `(.L_x_1864) ;  /* 0x0000000000240947 */ /* 0x001fea0003800000 */
[----:B------:R-:W-:Y:S02]  /*12d80*/  ULDC UR5, c[0x0][0xac8] ;  /* 0x0002b20000057ab9 */ /* 0x000fe40000000800 */
[----:B------:R-:W-:Y:S02]  /*12d90*/  ISETP.GE.AND P2, PT, R16, UR5, PT ;  /* 0x0000000510007c0c */ /* 0x000fe4000bf46270 */
[----:B------:R-:W-:-:S11]  /*12da0*/  ISETP.GE.AND P3, PT, R19, UR5, PT ;  /* 0x0000000513007c0c */ /* 0x000fd6000bf66270 */
[CC--:B-12-4-:R-:W-:Y:S02]  /*12db0*/  @!P2 LEA R4, P0, R16.reuse, R2.reuse, 0x1 ;  /* 0x000000021004a211 */ /* 0x0d6fe400078008ff */
[C---:B------:R-:W-:Y:S02]  /*12dc0*/  @!P3 LEA R2, P1, R19.reuse, R2, 0x1 ;  /* 0x000000021302b211 */ /* 0x040fe400078208ff */
[-C--:B---3--:R-:W-:Y:S02]  /*12dd0*/  @!P2 LEA.HI.X R5, R16, R0.reuse, R233, 0x1, P0 ;  /* 0x000000001005a211 */ /* 0x088fe400000f0ce9 */
[----:B------:R-:W-:-:S03]  /*12de0*/  @!P3 LEA.HI.X R3, R19, R0, R232, 0x1, P1 ;  /* 0x000000001303b211 */ /* 0x000fc600008f0ce8 */
[----:B------:R0:W-:Y:S04]  /*12df0*/  @!P2 ST.E.128 desc[UR48][R4.64], RZ ;  /* 0x000000ff0400a985 */ /* 0x0001e8000c101d30 */
[----:B------:R0:W-:Y:S02]  /*12e00*/  @!P3 ST.E.128 desc[UR48][R2.64], RZ ;  /* 0x000000ff0200b985 */ /* 0x0001e4000c101d30 */
.L_x_1864:
[----:B------:R-:W-:Y:S05]  /*12e10*/  BSYNC B0 ;  /* 0x0000000000007941 */ /* 0x000fea0003800000 */
.L_x_1856:
[----:B------:R-:W-:Y:S02]  /*12e20*/  ULDC UR5, c[0x0][0xc38] ;  /* 0x00030e0000057ab9 */ /* 0x000fe40000000800 */
[----:B------:R-:W-:-:S06]  /*12e30*/  UISETP.GE.AND UP0, UPT, UR4, UR5, UPT ;  /* 0x000000050400728c */ /* 0x000fcc000bf06270 */
[----:B------:R-:W-:-:S13]  /*12e40*/  PLOP3.LUT P0, PT, PT, PT, UP0, 0x80, 0x0 ;  /* 0x000000000000781c */ /* 0x000fda0003f0f008 */
[----:B------:R-:W-:Y:S05]  /*12e50*/  @!P0 BRA `(.L_x_1873) ;  /* 0xfffffedc00d08947 */ /* 0x000fea000383ffff */
[----:B------:R-:W-:Y:S05]  /*12e60*/  EXIT ;  /* 0x000000000000794d */ /* 0x000fea0003800000 */
.L_x_1818:
[----:B------:R-:W-:-:S08]  /*12e70*/  NOP ;  /* 0x0000000000007918 */ /* 0x000fd00000000000 */
[----:B------:R-:W0:-:S00]  /*12e80*/  USETMAXREG.DEALLOC.CTAPOOL 0x18 ;  /* 0x00000018000079c8 */ /* 0x000e0000080e0500 */
[----:B0-----:R-:W2:Y:S01]  /*12e90*/  LDL.LU R2, [R1+0x8] ;  /* 0x0000080001027983 */ /* 0x001ea20000300800 */
[----:B------:R-:W-:-:S05]  /*12ea0*/  LOP3.LUT R0, R0, 0x3, RZ, 0xc0, !PT ;  /* 0x0000000300007812 */ /* 0x000fca00078ec0ff */
[----:B------:R-:W0:Y:S01]  /*12eb0*/  S2UR UR6, SR_CTAID.X ;  /* 0x00000000000679c3 */ /* 0x000e220000002500 */
[----:B------:R-:W1:Y:S02]  /*12ec0*/  SHFL.IDX PT, R0, R0, RZ, 0x1f ;  /* 0x00001fff00007589 */ /* 0x000e6400000e0000 */
[----:B-1----:R-:W-:-:S05]  /*12ed0*/  ISETP.NE.AND P0, PT, R0, RZ, PT ;  /* 0x000000ff0000720c */ /* 0x002fca0003f05270 */
[----:B------:R-:W0:Y:S08]  /*12ee0*/  LDC R0, c[0x0][0xc38] ;  /* 0x00030e00ff007b82 */ /* 0x000e300000000800 */
[----:B------:R-:W-:Y:S06]  /*12ef0*/  @P0 BAR.ARV 0x4, 0x180 ;  /* 0x0106000000000b1d */ /* 0x000fec0000002000 */
[----:B--2---:R-:W-:-:S04]  /*12f00*/  LOP3.LUT R2, R2, 0xfffffffd, RZ, 0xc0, !PT ;  /* 0xfffffffd02027812 */ /* 0x004fc800078ec0ff */
[----:B------:R-:W-:Y:S02]  /*12f10*/  @P0 LOP3.LUT R2, R2, 0x2, RZ, 0xfc, !PT ;  /* 0x0000000202020812 */ /* 0x000fe400078efcff */
[----:B0-----:R-:W-:Y:S01]  /*12f20*/  ISETP.LE.AND P0, PT, R0, UR6, PT ;  /* 0x0000000600007c0c */ /* 0x001fe2000bf03270 */
[----:B------:R-:W-:Y:S02]  /*12f30*/  IMAD.MOV.U32 R0, RZ, RZ, 0x1 ;  /* 0x00000001ff007424 */ /* 0x000fe400078e00ff */
[----:B------:R0:W-:Y:S04]  /*12f40*/  STL [R1+0x8], R2 ;  /* 0x0000080201007387 */ /* 0x0001e80000100800 */
[----:B------:R0:W-:Y:S04]  /*12f50*/  STL [R1+0x24], RZ ;  /* 0x000024ff01007387 */ /* 0x0001e80000100800 */
[----:B------:R0:W-:Y:S04]  /*12f60*/  STL [R1], RZ ;  /* 0x000000ff01007387 */ /* 0x0001e80000100800 */
[----:B------:R0:W-:Y:S01]  /*12f70*/  STL [R1+0x4], R0 ;  /* 0x0000040001007387 */ /* 0x0001e20000100800 */
[----:B------:R-:W-:Y:S05]  /*12f80*/  @P0 BRA `(.L_x_1874) ;  /* 0x0000003800ec0947 */ /* 0x000fea0003800000 */
        /* <DEDUP_REMOVED lines=10> */
[C---:B0-----:R-:W-:Y:S01]  /*13030*/  IMAD.SHL.U32 R0, R6.reuse, 0x20, RZ ;  /* 0x0000002006007824 */ /* 0x041fe200078e00ff */
[C---:B------:R-:W-:Y:S01]  /*13040*/  LOP3.LUT P0, RZ, R6.reuse, 0x4, RZ, 0xc0, !PT ;  /* 0x0000000406ff7812 */ /* 0x040fe2000780c0ff */
[----:B------:R-:W-:Y:S01]  /*13050*/  IMAD.SHL.U32 R5, R6, 0x4, RZ ;  /* 0x0000000406057824 */ /* 0x000fe200078e00ff */
[----:B------:R-:W-:Y:S02]  /*13060*/  SHF.R.U32.HI R3, RZ, 0x5, R4 ;  /* 0x00000005ff037819 */ /* 0x000fe40000011604 */
[----:B------:R-:W-:-:S04]  /*13070*/  LOP3.LUT R2, R0, 0x80, RZ, 0xc0, !PT ;  /* 0x0000008000027812 */ /* 0x000fc800078ec0ff */
        /* <DEDUP_REMOVED lines=11> */
[----:B0-----:R-:W-:-:S04]  /*13130*/  LOP3.LUT R5, R2, 0x70, R3, 0x78, !PT ;  /* 0x0000007002057812 */ /* 0x001fc800078e7803 */
[----:B------:R-:W-:Y:S01]  /*13140*/  LOP3.LUT R2, R5, 0xc00, R0, 0xf8, !PT ;  /* 0x00000c0005027812 */ /* 0x000fe200078ef800 */
[----:B------:R-:W-:Y:S01]  /*13150*/  IMAD.SHL.U32 R5, R6, 0x2, RZ ;  /* 0x0000000206057824 */ /* 0x000fe200078e00ff */
[----:B------:R-:W-:-:S03]  /*13160*/  LOP3.LUT R0, R3, 0x3f0, RZ, 0xc0, !PT ;  /* 0x000003f003007812 */ /* 0x000fc600078ec0ff */
[----:B------:R0:W-:Y:S01]  /*13170*/  STL [R1+0x18], R2 ;  /* 0x0000180201007387 */ /* 0x0001e20000100800 */
[----:B------:R-:W-:Y:S01]  /*13180*/  LOP3.LUT R5, R0, 0x70, R5, 0x78, !PT ;  /* 0x0000007000057812 */ /* 0x000fe200078e7805 */
[----:B------:R-:W-:-:S05]  /*13190*/  IMAD.SHL.U32 R0, R4, 0x10, RZ ;  /* 0x0000001004007824 */ /* 0x000fca00078e00ff */
[----:B------:R-:W-:Y:S01]  /*131a0*/  LOP3.LUT R5, R5, 0x400, R0, 0xf8, !PT ;  /* 0x0000040005057812 */ /* 0x000fe200078ef800 */
[----:B------:R-:W-:Y:S01]  /*131b0*/  IMAD.MOV.U32 R0, RZ, RZ, 0x40 ;  /* 0x00000040ff007424 */ /* 0x000fe200078e00ff */
[----:B0-----:R-:W-:-:S04]  /*131c0*/  SHF.R.U32.HI R2, RZ, 0x3, R4 ;  /* 0x00000003ff027819 */ /* 0x001fc80000011604 */
[----:B------:R-:W-:Y:S01]  /*131d0*/  SEL R0, R0, 0xffffffc0, !P0 ;  /* 0xffffffc000007807 */ /* 0x000fe20004000000 */
[----:B------:R-:W-:Y:S01]  /*131e0*/  IMAD.U32 R0, RZ, RZ, UR6 ;  /* 0x00000006ff007e24 */ /* 0x000fe2000f8e00ff */
[----:B------:R-:W-:Y:S01]  /*131f0*/  LOP3.LUT R3, R2, 0x70, R3, 0xf8, !PT ;  /* 0x0000007002037812 */ /* 0x000fe200078ef803 */
[----:B------:R-:W-:-:S05]  /*13200*/  IMAD.IADD R2, R18, 0x1, R5 ;  /* 0x0000000112027824 */ /* 0x000fca00078e0205 */
[----:B------:R-:W-:Y:S04]  /*13210*/  STL [R1+0x20], R2 ;  /* 0x0000200201007387 */ /* 0x000fe80000100800 */
[----:B------:R-:W-:Y:S04]  /*13220*/  STL [R1], RZ ;  /* 0x000000ff01007387 */ /* 0x000fe80000100800 */
[----:B------:R0:W-:Y:S04]  /*13230*/  STL [R1+0x1c], R0 ;  /* 0x00001c0001007387 */ /* 0x0001e80000100800 */
[----:B------:R1:W-:Y:S01]  /*13240*/  STL [R1+0x24], RZ ;  /* 0x000024ff01007387 */ /* 0x0003e20000100800 */
[----:B0-----:R-:W-:-:S05]  /*13250*/  IMAD.MOV.U32 R0, RZ, RZ, 0x1 ;  /* 0x00000001ff007424 */ /* 0x001fca00078e00ff */
[----:B------:R1:W-:Y:S02]  /*13260*/  STL [R1+0x4], R0 ;  /* 0x0000040001007387 */ /* 0x0003e40000100800 */
.L_x_1933:
[----:B-12---:R-:W2:Y:S01]  /*13270*/  LDL R0, [R1+0x1c] ;  /* 0x00001c0001007983 */ /* 0x006ea20000100800 */
        /* <DEDUP_REMOVED lines=13> */
[----:B0-----:R-:W-:Y:S05]  /*13350*/  @!P0 BRA `(.L_x_1875) ;  /* 0x0000000000208947 */ /* 0x001fea0003800000 */
[----:B------:R-:W-:Y:S02]  /*13360*/  ULDC UR9, c[0x0][0xc6c] ;  /* 0x00031b0000097ab9 */ /* 0x000fe40000000800 */
[----:B------:R-:W-:-:S11]  /*13370*/  UISETP.NE.AND UP0, UPT, UR9, 0x1, UPT ;  /* 0x000000010900788c */ /* 0x000fd6000bf05270 */
[----:B------:R-:W-:Y:S02]  /*13380*/  @UP0 ULDC.64 UR6, c[0x0][0xc70] ;  /* 0x00031c0000060ab9 */ /* 0x000fe40000000a00 */
[----:B------:R-:W-:-:S03]  /*13390*/  UIMAD.WIDE.U32 UR4, UR10, UR6, URZ ;  /* 0x000000060a0472a5 */ /* 0x000fc6000f8e003f */
[----:B------:R-:W-:Y:S01]  /*133a0*/  UMOV UR6, UR10 ;  /* 0x0000000a00067c82 */ /* 0x000fe20008000000 */
[----:B------:R-:W-:-:S04]  /*133b0*/  @UP0 USHF.R.U32.HI UR6, URZ, UR7, UR5 ;  /* 0x000000073f060299 */ /* 0x000fc80008011605 */
[----:B------:R-:W-:Y:S01]  /*133c0*/  UIMAD UR9, UR6, UR9, URZ ;  /* 0x00000009060972a4 */ /* 0x000fe2000f8e023f */
[----:B------:R-:W-:Y:S11]  /*133d0*/  BRA `(.L_x_1876) ;  /* 0x00000000001c7947 */ /* 0x000ff60003800000 */
.L_x_1875:
[----:B------:R-:W-:Y:S02]  /*133e0*/  ULDC UR9, c[0x0][0xc54] ;  /* 0x0003150000097ab9 */ /* 0x000fe40000000800 */
[----:B------:R-:W-:-:S11]  /*133f0*/  UISETP.NE.AND UP0, UPT, UR9, 0x1, UPT ;  /* 0x000000010900788c */ /* 0x000fd6000bf05270 */
[----:B------:R-:W-:Y:S02]  /*13400*/  @UP0 ULDC.64 UR6, c[0x0][0xc58] ;  /* 0x0003160000060ab9 */ /* 0x000fe40000000a00 */
[----:B------:R-:W-:-:S03]  /*13410*/  UIMAD.WIDE.U32 UR4, UR10, UR6, URZ ;  /* 0x000000060a0472a5 */ /* 0x000fc6000f8e003f */
[----:B------:R-:W-:Y:S01]  /*13420*/  UMOV UR6, UR10 ;  /* 0x0000000a00067c82 */ /* 0x000fe20008000000 */
[----:B------:R-:W-:-:S04]  /*13430*/  @UP0 USHF.R.U32.HI UR6, URZ, UR7, UR5 ;  /* 0x000000073f060299 */ /* 0x000fc80008011605 */
[----:B------:R-:W-:-:S12]  /*13440*/  UIMAD UR9, UR6, UR9, URZ ;  /* 0x00000009060972a4 */ /* 0x000fd8000f8e023f */
.L_x_1876:
[----:B------:R-:W-:Y:S01]  /*13450*/  ULOP3.LUT UR41, URZ, UR6, URZ, 0x33, !UPT ;  /* 0x000000063f297292 */ /* 0x000fe2000f8e333f */
[----:B------:R-:W-:Y:S01]  /*13460*/  BSSY B7, `(.L_x_1877) ;  /* 0x0000354000077945 */ /* 0x000fe20003800000 */
[----:B------:R-:W-:Y:S01]  /*13470*/  ULDC UR5, c[0x0][0x448] ;  /* 0x0001120000057ab9 */ /* 0x000fe20000000800 */
[----:B------:R-:W-:Y:S01]  /*13480*/  ULDC UR4, c[0x0][0xc3c] ;  /* 0x00030f0000047ab9 */ /* 0x000fe20000000800 */
[----:B------:R-:W-:Y:S02]  /*13490*/  UISETP.NE.AND UP1, UPT, UR5, 0x1, UPT ;  /* 0x000000010500788c */ /* 0x000fe4000bf25270 */
[----:B------:R-:W-:Y:S01]  /*134a0*/  UIADD3 UR41, UR41, UR4, URZ ;  /* 0x0000000429297290 */ /* 0x000fe2000fffe03f */
[----:B------:R-:W-:Y:S01]  /*134b0*/  ULDC.64 UR6, c[0x0][0x418] ;  /* 0x0001060000067ab9 */ /* 0x000fe20000000a00 */
[----:B------:R-:W-:Y:S01]  /*134c0*/  ULDC UR5, c[0x0][0x288] ;  /* 0x0000a20000057ab9 */ /* 0x000fe20000000800 */
[----:B------:R-:W-:Y:S02]  /*134d0*/  UISETP.NE.U32.AND UP0, UPT, UR6, URZ, UPT ;  /* 0x0000003f0600728c */ /* 0x000fe4000bf05070 */
[----:B------:R-:W-:-:S02]  /*134e0*/  USHF.L.U32 UR6, UR41, 0x7, URZ ;  /* 0x0000000729067899 */ /* 0x000fc4000800063f */
[----:B------:R-:W-:Y:S02]  /*134f0*/  UISETP.NE.AND.EX UP0, UPT, UR7, URZ, UPT, UP0 ;  /* 0x0000003f0700728c */ /* 0x000fe4000bf05300 */
[----:B------:R-:W-:Y:S01]  /*13500*/  UIADD3 UR6, UR6, 0x7f, URZ ;  /* 0x0000007f06067890 */ /* 0x000fe2000fffe03f */
[----:B------:R-:W-:Y:S01]  /*13510*/  ULDC UR4, c[0x0][0x424] ;  /* 0x0001090000047ab9 */ /* 0x000fe20000000800 */
[----:B------:R-:W-:Y:S02]  /*13520*/  UIADD3 UR13, -UR5, 0xe0, URZ ;  /* 0x000000e0050d7890 */ /* 0x000fe4000fffe13f */
[----:B------:R-:W-:Y:S01]  /*13530*/  USEL UR7, UR4, 0x1, UP0 ;  /* 0x0000000104077887 */ /* 0x000fe20008000000 */
[----:B------:R-:W-:Y:S01]  /*13540*/  @UP1 ULDC UR5, c[0x0][0x44c] ;  /* 0x0001130000051ab9 */ /* 0x000fe20000000800 */
[----:B------:R-:W-:Y:S01]  /*13550*/  @UP1 ULDC UR14, c[0x0][0x450] ;  /* 0x00011400000e1ab9 */ /* 0x000fe20000000800 */
[----:B------:R-:W-:Y:S01]  /*13560*/  UIMAD.WIDE.U32 UR4, UR6, UR5, URZ ;  /* 0x00000005060472a5 */ /* 0x000fe2000f8e003f */
[----:B------:R-:W-:Y:S01]  /*13570*/  ULDC UR12, c[0x0][0x2f0] ;  /* 0x0000bc00000c7ab9 */ /* 0x000fe20000000800 */
[----:B------:R-:W-:-:S02]  /*13580*/  UIADD3 UR9, UR10, -UR9, URZ ;  /* 0x800000090a097290 */ /* 0x000fc4000fffe03f */
[----:B------:R-:W-:Y:S02]  /*13590*/  @UP1 USHF.R.U32.HI UR6, URZ, UR14, UR5 ;  /* 0x0000000e3f061299 */ /* 0x000fe40008011605 */
[----:B------:R-:W-:Y:S02]  /*135a0*/  UIMAD UR5, UR7, UR12, 0xdf ;  /* 0x000000df070574a4 */ /* 0x000fe4000f8e020c */
[----:B------:R-:W-:Y:S01]  /*135b0*/  UIMAD UR13, UR7, UR12, UR13 ;  /* 0x0000000c070d72a4 */ /* 0x000fe2000f8e020d */
[----:B------:R-:W-:Y:S01]  /*135c0*/  UMOV UR4, URZ ;  /* 0x0000003f00047c82 */ /* 0x000fe20008000000 */
[----:B------:R-:W-:Y:S01]  /*135d0*/  ULDC UR10, c[0x0][0xc54] ;  /* 0x00031500000a7ab9 */ /* 0x000fe20000000800 */
[----:B------:R-:W-:Y:S02]  /*135e0*/  UIMAD.WIDE UR4, UR5, -0x6db6db6d, UR4 ;  /* 0x92492493050478a5 */ /* 0x000fe4000f8e0204 */
[----:B------:R-:W-:Y:S02]  /*135f0*/  UIADD3 UR7, UR13, UR6, URZ ;  /* 0x000000060d077290 */ /* 0x000fe4000fffe03f */
[----:B------:R-:W-:Y:S01]  /*13600*/  UIMAD UR9, UR8, UR10, UR9 ;  /* 0x0000000a080972a4 */ /* 0x000fe2000f8e0209 */
[----:B------:R-:W-:-:S02]  /*13610*/  UMOV UR6, URZ ;  /* 0x0000003f00067c82 */ /* 0x000fc40008000000 */
[----:B------:R-:W-:Y:S01]  /*13620*/  UMOV UR10, UR5 ;  /* 0x00000005000a7c82 */ /* 0x000fe20008000000 */
[----:B------:R-:W-:Y:S02]  /*13630*/  UIMAD.WIDE UR6, UR7, -0x6db6db6d, UR6 ;  /* 0x92492493070678a5 */ /* 0x000fe4000f8e0206 */
[----:B------:R-:W-:Y:S02]  /*13640*/  USHF.R.U32.HI UR12, URZ, 0x1f, UR10 ;  /* 0x0000001f3f0c7899 */ /* 0x000fe4000801160a */
[----:B------:R-:W-:Y:S01]  /*13650*/  USHF.R.U32.HI UR6, URZ, 0x1f, UR7 ;  /* 0x0000001f3f067899 */ /* 0x000fe20008011607 */
[----:B------:R-:W-:Y:S01]  /*13660*/  ULDC UR11, c[0x0][0xc48] ;  /* 0x00031200000b7ab9 */ /* 0x000fe20000000800 */
[----:B------:R-:W-:Y:S02]  /*13670*/  ULEA.HI.SX32 UR12, UR10, UR12, 0x19 ;  /* 0x0000000c0a0c7291 */ /* 0x000fe4000f8fca3f */
[----:B------:R-:W-:Y:S02]  /*13680*/  ULEA.HI.SX32 UR6, UR7, UR6, 0x19 ;  /* 0x0000000607067291 */ /* 0x000fe4000f8fca3f */
[----:B------:R-:W-:-:S02]  /*13690*/  UISETP.NE.AND UP0, UPT, UR11, 0x1, UPT ;  /* 0x000000010b00788c */ /* 0x000fc4000bf05270 */
[----:B------:R-:W-:Y:S01]  /*136a0*/  UISETP.LT.AND UP1, UPT, UR12, UR6, UPT ;  /* 0x000000060c00728c */ /* 0x000fe2000bf21270 */
[----:B------:R-:W-:-:S03]  /*136b0*/  UMOV UR43, UR9 ;  /* 0x00000009002b7c82 */ /* 0x000fc60008000000 */
[----:B------:R-:W-:-:S05]  /*136c0*/  USEL UR40, UR12, UR6, UP1 ;  /* 0x000000060c287287 */ /* 0x000fca0008800000 */
[----:B------:R-:W-:Y:S01]  /*136d0*/  @UP0 ULDC UR8, c[0x0][0xc4c] ;  /* 0x0003130000080ab9 */ /* 0x000fe20000000800 */
[----:B------:R-:W-:Y:S01]  /*136e0*/  ISETP.LT.AND P0, PT, RZ, UR40, PT ;  /* 0x00000028ff007c0c */ /* 0x000fe2000bf01270 */
[----:B------:R-:W-:Y:S01]  /*136f0*/  UIMAD.WIDE.U32 UR4, UR9, UR8, URZ ;  /* 0x00000008090472a5 */ /* 0x000fe2000f8e003f */
[----:B------:R-:W-:-:S03]  /*13700*/  @UP0 ULDC UR7, c[0x0][0xc50] ;  /* 0x0003140000070ab9 */ /* 0x000fc60000000800 */
[----:B------:R-:W-:-:S04]  /*13710*/  @UP0 USHF.R.U32.HI UR43, URZ, UR7, UR5 ;  /* 0x000000073f2b0299 */ /* 0x000fc80008011605 */
[----:B------:R-:W-:-:S04]  /*13720*/  UIADD3 UR36, -UR43, URZ, URZ ;  /* 0x0000003f2b247290 */ /* 0x000fc8000fffe13f */
[----:B------:R-:W-:Y:S01]  /*13730*/  UIMAD UR36, UR11, UR36, UR9 ;  /* 0x000000240b2472a4 */ /* 0x000fe2000f8e0209 */
[----:B------:R-:W-:Y:S11]  /*13740*/  @P0 BRA `(.L_x_1878) ;  /* 0x0000000000480947 */ /* 0x000ff60003800000 */
        /* <DEDUP_REMOVED lines=18> */
.L_x_1878:
        /* <DEDUP_REMOVED lines=20> */
.L_x_1881:
[----:B------:R-:W-:Y:S05]  /*139b0*/  BSYNC B6 ;  /* 0x0000000000067941 */ /* 0x000fea0003800000 */
.L_x_1880:
        /* <DEDUP_REMOVED lines=24> */
.L_x_1883:
[----:B------:R-:W-:Y:S05]  /*13b40*/  BSYNC B6 ;  /* 0x0000000000067941 */ /* 0x000fea0003800000 */
.L_x_1882:
        /* <DEDUP_REMOVED lines=20> */
.L_x_1885:
[----:B------:R-:W-:Y:S05]  /*13c90*/  BSYNC B6 ;  /* 0x0000000000067941 */ /* 0x000fea0003800000 */
.L_x_1884:
[----:B------:R-:W-:Y:S01]  /*13ca0*/  IMAD.MOV.U32 R17, RZ, RZ, R16 ;  /* 0x000000ffff117224 */ /* 0x000fe200078e0010 */
        /* <DEDUP_REMOVED lines=19> */
.L_x_1887:
[----:B------:R-:W-:Y:S05]  /*13de0*/  BSYNC B6 ;  /* 0x0000000000067941 */ /* 0x000fea0003800000 */
.L_x_1886:
        /* <DEDUP_REMOVED lines=10> */
[----:B------:R-:W-:Y:S01]  /*13e90*/  LOP3.LUT R17, R17, 0xfffffffe, RZ, 0xc0, !PT ;  /* 0xfffffffe11117812 */ /* 0x000fe200078ec0ff */
[----:B------:R-:W-:Y:S01]  /*13ea0*/  UMOV UR4, 0xffffffff ;  /* 0xffffffff00047882 */ /* 0x000fe20000000000 */
[----:B------:R-:W3:Y:S01]  /*13eb0*/  S2R R19, SR_TID.X ;  /* 0x0000000000137919 */ /* 0x000ee20000002100 */
[----:B-1----:R-:W1:Y:S02]  /*13ec0*/  LDC.64 R2, c[0x0][0x418] ;  /* 0x00010600ff027b82 */ /* 0x002e640000000a00 */
[----:B-1----:R-:W-:Y:S02]  /*13ed0*/  ISETP.NE.U32.AND P0, PT, R2, RZ, PT ;  /* 0x000000ff0200720c */ /* 0x002fe40003f05070 */
[----:B---3--:R-:W-:Y:S02]  /*13ee0*/  SHF.R.U32.HI R19, RZ, 0x5, R19 ;  /* 0x00000005ff137819 */ /* 0x008fe40000011613 */
[----:B------:R-:W-:-:S02]  /*13ef0*/  ISETP.NE.AND.EX P1, PT, R3, RZ, PT, P0 ;  /* 0x000000ff0300720c */ /* 0x000fc40003f25300 */
[----:B------:R-:W-:-:S11]  /*13f00*/  LOP3.LUT R19, R19, 0x3, RZ, 0xc0, !PT ;  /* 0x0000000313137812 */ /* 0x000fd600078ec0ff */
[----:B------:R-:W-:Y:S02]  /*13f10*/  @P1 LOP3.LUT R17, R17, 0x1, RZ, 0xfc, !PT ;  /* 0x0000000111111812 */ /* 0x000fe400078efcff */
[----:B--2---:R-:W-:Y:S01]  /*13f20*/  SHF.R.S32.HI R9, RZ, 0x1f, R8 ;  /* 0x0000001fff097819 */ /* 0x004fe20000011408 */
[----:B------:R1:W-:Y:S01]  /*13f30*/  STL [R1+0xc], R8 ;  /* 0x00000c0801007387 */ /* 0x0003e20000100800 */
[----:B0-----:R-:W-:-:S03]  /*13f40*/  SEL R16, R8, RZ, !P1 ;  /* 0x000000ff08107207 */ /* 0x001fc60004800000 */
[----:B------:R1:W-:Y:S04]  /*13f50*/  STL [R1+0x10], R9 ;  /* 0x0000100901007387 */ /* 0x0003e80000100800 */
[----:B------:R1:W-:Y:S01]  /*13f60*/  STL [R1+0x8], R17 ;  /* 0x0000081101007387 */ /* 0x0003e20000100800 */
[----:B------:R-:W-:Y:S05]  /*13f70*/  BRA.DIV UR4, `(.L_x_1888) ;  /* 0x0000003204a47947 */ /* 0x000fea000b800000 */
[----:B------:R0:W2:Y:S02]  /*13f80*/  SHFL.IDX PT, R14, R19, RZ, 0x1f ;  /* 0x00001fff130e7589 */ /* 0x0000a400000e0000 */
.L_x_1952:
        /* <DEDUP_REMOVED lines=12> */
.L_x_1955:
        /* <DEDUP_REMOVED lines=20> */
.L_x_1891:
[----:B------:R-:W3:Y:S04]  /*14190*/  LDL R4, [R1] ;  /* 0x0000000001047983 */ /* 0x000ee80000100800 */
        /* <DEDUP_REMOVED lines=8> */
.L_x_1956:
        /* <DEDUP_REMOVED lines=8> */
.L_x_1893:
[----:B------:R-:W3:Y:S01]  /*142a0*/  LDL R2, [R1] ;  /* 0x0000000001027983 */ /* 0x000ee20000100800 */
        /* <DEDUP_REMOVED lines=16> */
.L_x_1957:
        /* <DEDUP_REMOVED lines=8> */
.L_x_1895:
        /* <DEDUP_REMOVED lines=19> */
.L_x_1889:
[----:B--2---:R-:W-:Y:S01]  /*14560*/  VIADD R0, R18, 0x1c400 ;  /* 0x0001c40012007836 */ /* 0x004fe20000000000 */
[----:B------:R-:W-:Y:S05]  /*14570*/  WARPSYNC.ALL ;  /* 0x0000000000007948 */ /* 0x000fea0003800000 */
[----:B------:R-:W-:Y:S01]  /*14580*/  BAR.SYNC.DEFER_BLOCKING 0x8, 0x180 ;  /* 0x0206000000007b1d */ /* 0x000fe20000010000 */
[----:B------:R-:W-:-:S05]  /*14590*/  LOP3.LUT P0, RZ, R0, 0x3ff, RZ, 0xc0, !PT ;  /* 0x000003ff00ff7812 */ /* 0x000fca000780c0ff */
[----:B------:R-:W-:Y:S08]  /*145a0*/  BSSY B6, `(.L_x_1896) ;  /* 0x0000012000067945 */ /* 0x000ff00003800000 */
[----:B------:R-:W-:Y:S05]  /*145b0*/  @!P0 BRA `(.L_x_1897) ;  /* 0x0000000000408947 */ /* 0x000fea0003800000 */
[----:B------:R-:W-:Y:S01]  /*145c0*/  MOV R2, 0x0 ;  /* 0x0000000000027802 */ /* 0x000fe20000000f00 */
[----:B---3--:R-:W-:Y:S01]  /*145d0*/  ULDC.64 UR6, c[0x4][0xc0] ;  /* 0x0100300000067ab9 */ /* 0x008fe20000000a00 */
[----:B------:R-:W-:Y:S01]  /*145e0*/  ULDC.64 UR8, c[0x4][0xc8] ;  /* 0x0100320000087ab9 */ /* 0x000fe20000000a00 */
[----:B------:R-:W-:Y:S01]  /*145f0*/  ULDC.64 UR4, c[0x4][0x28] ;  /* 0x01000a0000047ab9 */ /* 0x000fe20000000a00 */
[----:B------:R-:W-:Y:S02]  /*14600*/  IMAD.U32 R4, RZ, RZ, UR6 ;  /* 0x00000006ff047e24 */ /* 0x000fe4000f8e00ff */
[----:B------:R-:W2:Y:S01]  /*14610*/  LDC.64 R2, c[0x4][R2] ;  /* 0x0100000002027b82 */ /* 0x000ea20000000a00 */
        /* <DEDUP_REMOVED lines=9> */
[----:B0-2---:R-:W-:Y:S05]  /*146b0*/  CALL.ABS.NOINC R2 ;  /* 0x0000000002007343 */ /* 0x005fea0003c00000 */
.L_x_1897:
[----:B---3--:R-:W-:Y:S05]  /*146c0*/  BSYNC B6 ;  /* 0x0000000000067941 */ /* 0x008fea0003800000 */
.L_x_1896:
[----:B------:R2:W5:Y:S01]  /*146d0*/  LDL R10, [R1+0x20] ;  /* 0x00002000010a7983 */ /* 0x0005620000100800 */
[----:B------:R-:W3:Y:S01]  /*146e0*/  LDC R7, c[0x0][0x448] ;  /* 0x00011200ff077b82 */ /* 0x000ee20000000800 */
[----:B------:R-:W4:Y:S01]  /*146f0*/  S2R R2, SR_TID.X ;  /* 0x0000000000027919 */ /* 0x000f220000002100 */
[----:B-1----:R-:W1:Y:S01]  /*14700*/  S2R R17, SR_TID.X ;  /* 0x0000000000117919 */ /* 0x002e620000002100 */
[----:B------:R-:W-:Y:S01]  /*14710*/  USHF.R.S32.HI UR4, URZ, 0x1f, UR36 ;  /* 0x0000001f3f047899 */ /* 0x000fe20008011424 */
[----:B------:R-:W-:Y:S01]  /*14720*/  ULDC.64 UR8, c[0x0][0x2d8] ;  /* 0x0000b60000087ab9 */ /* 0x000fe20000000a00 */
[----:B---3--:R-:W-:Y:S02]  /*14730*/  ISETP.NE.AND P0, PT, R7, 0x1, PT ;  /* 0x000000010700780c */ /* 0x008fe40003f05270 */
[----:B----4-:R-:W-:-:S11]  /*14740*/  LOP3.LUT R2, R2, 0x7f, RZ, 0xc0, !PT ;  /* 0x0000007f02027812 */ /* 0x010fd600078ec0ff */
[----:B------:R-:W3:Y:S01]  /*14750*/  @P0 LDC R3, c[0x0][0x44c] ;  /* 0x00011300ff030b82 */ /* 0x000ee20000000800 */
[----:B-1----:R-:W-:Y:S01]  /*14760*/  IMAD.SHL.U32 R17, R17, 0x10, RZ ;  /* 0x0000001011117824 */ /* 0x002fe200078e00ff */
[----:B------:R-:W-:Y:S01]  /*14770*/  SHF.R.U32.HI R2, RZ, 0x3, R2 ;  /* 0x00000003ff027819 */ /* 0x000fe20000011602 */
[----:B------:R-:W-:-:S03]  /*14780*/  UIMAD UR6, UR4, UR8, URZ ;  /* 0x00000008040672a4 */ /* 0x000fc6000f8e023f */
[----:B------:R-:W-:Y:S02]  /*14790*/  LOP3.LUT R17, R2, 0x70, R17, 0xf8, !PT ;  /* 0x0000007002117812 */ /* 0x000fe400078ef811 */
[----:B------:R-:W1:Y:S01]  /*147a0*/  @P0 LDC R0, c[0x0][0x450] ;  /* 0x00011400ff000b82 */ /* 0x000e620000000800 */
[----:B------:R-:W-:Y:S01]  /*147b0*/  IMAD.U32 R2, RZ, RZ, UR41 ;  /* 0x00000029ff027e24 */ /* 0x000fe2000f8e00ff */
[----:B------:R-:W-:Y:S02]  /*147c0*/  UIMAD.WIDE.U32 UR4, UR36, UR8, URZ ;  /* 0x00000008240472a5 */ /* 0x000fe4000f8e003f */
[----:B------:R-:W-:Y:S01]  /*147d0*/  UIMAD UR6, UR36, UR9, UR6 ;  /* 0x00000009240672a4 */ /* 0x000fe2000f8e0206 */
[----:B------:R-:W-:Y:S01]  /*147e0*/  IMAD R2, R2, 0x80, R17 ;  /* 0x0000008002027824 */ /* 0x000fe200078e0211 */
[----:B------:R-:W-:Y:S02]  /*147f0*/  USHF.R.S32.HI UR7, URZ, 0x1f, UR43 ;  /* 0x0000001f3f077899 */ /* 0x000fe4000801142b */
[----:B------:R-:W-:Y:S01]  /*14800*/  UIADD3 UR5, UR5, UR6, URZ ;  /* 0x0000000605057290 */ /* 0x000fe2000fffe03f */
[----:B------:R-:W-:Y:S01]  /*14810*/  IMAD.MOV.U32 R6, RZ, RZ, R2 ;  /* 0x000000ffff067224 */ /* 0x000fe200078e0002 */
[----:B------:R-:W-:Y:S01]  /*14820*/  ULDC.64 UR8, c[0x0][0x2e0] ;  /* 0x0000b80000087ab9 */ /* 0x000fe20000000a00 */
[----:B0-----:R-:W0:Y:S01]  /*14830*/  S2R R19, SR_TID.X ;  /* 0x0000000000137919 */ /* 0x001e220000002100 */
[----:B---3--:R-:W-:Y:S01]  /*14840*/  @P0 IMAD.HI.U32 R3, R2, R3, RZ ;  /* 0x0000000302030227 */ /* 0x008fe200078e00ff */
        /* <DEDUP_REMOVED lines=20> */
[----:B0-----:R-:W-:Y:S02]  /*14990*/  IMAD.SHL.U32 R17, R19, 0x10, RZ ;  /* 0x0000001013117824 */ /* 0x001fe400078e00ff */
        /* <DEDUP_REMOVED lines=11> */
[----:B--2---:R-:W-:Y:S08]  /*14a50*/  BRA.DIV UR4, `(.L_x_1898) ;  /* 0x0000002a04547947 */ /* 0x004ff0000b800000 */
[----:B------:R-:W-:Y:S01]  /*14a60*/  IMAD.U32 R2, RZ, RZ, UR41 ;  /* 0x00000029ff027e24 */ /* 0x000fe2000f8e00ff */
[----:B------:R-:W-:Y:S01]  /*14a70*/  ULDC UR4, c[0x0][0x288] ;  /* 0x0000a20000047ab9 */ /* 0x000fe20000000800 */
[----:B------:R-:W0:Y:S01]  /*14a80*/  SHFL.IDX PT, R6, R0, RZ, 0x181f ;  /* 0x00181fff00067589 */ /* 0x000e2200000e0000 */
[----:B------:R-:W-:Y:S02]  /*14a90*/  IMAD R3, R7, UR4, RZ ;  /* 0x0000000407037c24 */ /* 0x000fe4000f8e02ff */
[----:B------:R-:W-:Y:S01]  /*14aa0*/  IMAD R2, R2, 0x80, R19 ;  /* 0x0000008002027824 */ /* 0x000fe200078e0213 */
[----:B------:R-:W-:Y:S03]  /*14ab0*/  SHFL.IDX PT, R9, R0, 0x1, 0x181f ;  /* 0x00381f0000097f89 */ /* 0x000fe600000e0000 */
[C---:B------:R-:W-:Y:S01]  /*14ac0*/  VIADD R5, R2.reuse, 0x10 ;  /* 0x0000001002057836 */ /* 0x040fe20000000000 */
[-C--:B------:R-:W-:Y:S01]  /*14ad0*/  ISETP.GE.AND P3, PT, R2, R3.reuse, PT ;  /* 0x000000030200720c */ /* 0x080fe20003f66270 */
[----:B------:R-:W-:Y:S03]  /*14ae0*/  SHFL.IDX PT, R8, R4, 0x1, 0x181f ;  /* 0x00381f0004087f89 */ /* 0x000fe600000e0000 */
[----:B------:R-:W-:-:S02]  /*14af0*/  ISETP.GE.AND P1, PT, R5, R3, PT ;  /* 0x000000030500720c */ /* 0x000fc40003f26270 */
        /* <DEDUP_REMOVED lines=43> */
[----:B------:R-:W-:Y:S04]  /*14db0*/  SHFL.IDX PT, R4, R4, 0x7, 0x181f ;  /* 0x00f81f0004047f89 */ /* 0x000fe800000e0000 */
[----:B0-----:R-:W0:Y:S04]  /*14dc0*/  SHFL.IDX PT, R6, R0, 0x6, 0x181f ;  /* 0x00d81f0000067f89 */ /* 0x001e2800000e0000 */
[----:B------:R-:W1:Y:S01]  /*14dd0*/  SHFL.IDX PT, R0, R0, 0x7, 0x181f ;  /* 0x00f81f0000007f89 */ /* 0x000e6200000e0000 */
[----:B0-----:R-:W-:-:S05]  /*14de0*/  @!P1 IADD3 R6, P2, R17, R6, RZ ;  /* 0x0000000611069210 */ /* 0x001fca0007f5e0ff */
[----:B------:R-:W-:-:S04]  /*14df0*/  @!P1 IMAD.X R5, RZ, RZ, R5, P2 ;  /* 0x000000ffff059224 */ /* 0x000fc800010e0605 */
[----:B------:R-:W-:-:S05]  /*14e00*/  @!P1 IMAD.MOV.U32 R7, RZ, RZ, R5 ;  /* 0x000000ffff079224 */ /* 0x000fca00078e0005 */
[----:B-1----:R0:W-:Y:S02]  /*14e10*/  @!P1 LDGSTS.E.BYPASS.LTC128B.128 [R10+0x1f400], desc[UR48][R6.64], !P0 ;  /* 0x1f400000060a9fae */ /* 0x0021e4000c101d70 */
.L_x_1974:
        /* <DEDUP_REMOVED lines=10> */
.L_x_1899:
[----:B------:R-:W-:Y:S02]  /*14ec0*/  PLOP3.LUT P1, PT, P1, P0, PT, 0xa2, 0x0 ;  /* 0x000000000000781c */ /* 0x000fe40000f21472 */
[----:B------:R-:W-:-:S08]  /*14ed0*/  @P0 R2UR P1, UR4, R18 ;  /* 0x00000000120402ca */ /* 0x000fd00000020000 */
[----:B------:R-:W-:-:S05]  /*14ee0*/  @P0 PLOP3.LUT P0, PT, P1, PT, PT, 0x80, 0x0 ;  /* 0x000000000000081c */ /* 0x000fca0000f0f070 */
[----:B------:R-:W-:Y:S01]  /*14ef0*/  @!P1 SYNCS.ARRIVE.TRANS64.RED.A0T1 RZ, [UR4+0x2e800], RZ ;  /* 0x02e800ffffff99a7 */ /* 0x000fe20008200404 */
[----:B------:R-:W-:Y:S07]  /*14f00*/  @!P1 ARRIVES.LDGSTSBAR.64.TRANSCNT [UR4+0x2e800] ;  /* 0x02e80000ff0099b0 */ /* 0x000fee0008000a84 */
[----:B------:R-:W-:Y:S05]  /*14f10*/  @P0 BRA.U.ANY `(.L_x_1899) ;  /* 0xfffffffd00e80947 */ /* 0x000fea000393ffff */
[----:B-1----:R-:W2:Y:S02]  /*14f20*/  LDL.LU R2, [R1+0x24] ;  /* 0x0000240001027983 */ /* 0x002ea40000300800 */
        /* <DEDUP_REMOVED lines=9> */
[----:B------:R-:W2:Y:S03]  /*14fc0*/  SYNCS.PHASECHK.TRANS64.TRYWAIT P0, [R18+URZ+0x2e820], R3 ;  /* 0x02e82003120075a7 */ /* 0x000ea6000800017f */
[----:B-12---:R-:W-:Y:S05]  /*14fd0*/  @!P0 BRA `(.L_x_1901) ;  /* 0x0000002c00648947 */ /* 0x006fea0003800000 */
.L_x_1975:
[----:B------:R-:W-:Y:S05]  /*14fe0*/  BSYNC B0 ;  /* 0x0000000000007941 */ /* 0x000fea0003800000 */
.L_x_1900:
[----:B------:R-:W-:-:S06]  /*14ff0*/  UISETP.GE.AND UP0, UPT, UR40, 0x2, UPT ;  /* 0x000000022800788c */ /* 0x000fcc000bf06270 */
[----:B------:R-:W-:-:S13]  /*15000*/  PLOP3.LUT P0, PT, PT, PT, UP0, 0x80, 0x0 ;  /* 0x000000000000781c */ /* 0x000fda0003f0f008 */
[----:B------:R-:W-:Y:S05]  /*15010*/  @!P0 BRA `(.L_x_1902) ;  /* 0x0000000c00e88947 */ /* 0x000fea0003800000 */
[----:B------:R2:W5:Y:S01]  /*15020*/  LDL.LU R0, [R1+0x4] ;  /* 0x0000040001007983 */ /* 0x0005620000300800 */
[----:B------:R-:W-:-:S03]  /*15030*/  UIADD3 UR4, UR40, -0x2, URZ ;  /* 0xfffffffe28047890 */ /* 0x000fc6000fffe03f */
[----:B0-----:R2:W5:Y:S03]  /*15040*/  LDL.LU R6, [R1] ;  /* 0x0000000001067983 */ /* 0x0015660000300800 */
[----:B------:R-:W-:-:S07]  /*15050*/  IMAD.U32 R17, RZ, RZ, UR4 ;  /* 0x00000004ff117e24 */ /* 0x000fce000f8e00ff */
.L_x_1922:
[----:B------:R-:W3:Y:S01]  /*15060*/  LDL R4, [R1+0x8] ;  /* 0x0000080001047983 */ /* 0x000ee20000100800 */
[----:B-1---5:R-:W-:Y:S01]  /*15070*/  VIADD R3, R6, 0x1 ;  /* 0x0000000106037836 */ /* 0x022fe20000000000 */
[----:B------:R-:W-:Y:S05]  /*15080*/  YIELD ;  /* 0x0000000000007946 */ /* 0x000fea0003800000 */
[----:B------:R-:W-:Y:S01]  /*15090*/  ISETP.NE.AND P0, PT, R3, 0x2, PT ;  /* 0x000000020300780c */ /* 0x000fe20003f05270 */
[----:B------:R-:W-:Y:S03]  /*150a0*/  BSSY B0, `(.L_x_1903) ;  /* 0x000006a000007945 */ /* 0x000fe60003800000 */
[----:B------:R-:W-:-:S02]  /*150b0*/  SEL R2, RZ, 0x1, P0 ;  /* 0x00000001ff027807 */ /* 0x000fc40000000000 */
[----:B------:R-:W-:Y:S02]  /*150c0*/  SEL R9, R3, RZ, P0 ;  /* 0x000000ff03097207 */ /* 0x000fe40000000000 */
[----:B------:R-:W-:-:S05]  /*150d0*/  LOP3.LUT R8, R0, R2, RZ, 0x3c, !PT ;  /* 0x0000000200087212 */ /* 0x000fca00078e3cff */
[----:B------:R0:W-:Y:S04]  /*150e0*/  STL [R1+0x4], R8 ;  /* 0x0000040801007387 */ /* 0x0001e80000100800 */
[----:B------:R0:W-:Y:S01]  /*150f0*/  STL [R1], R9 ;  /* 0x0000000901007387 */ /* 0x0001e20000100800 */
[----:B---3--:R-:W-:-:S13]  /*15100*/  LOP3.LUT P1, RZ, R4, 0x4, RZ, 0xc0, !PT ;  /* 0x0000000404ff7812 */ /* 0x008fda000782c0ff */
[----:B0-----:R-:W-:Y:S05]  /*15110*/  @!P1 BRA `(.L_x_1904) ;  /* 0x0000000400889947 */ /* 0x001fea0003800000 */
[----:B------:R-:W-:Y:S01]  /*15120*/  LOP3.LUT P1, RZ, R4, 0x1, RZ, 0xc0, !PT ;  /* 0x0000000104ff7812 */ /* 0x000fe2000782c0ff */
[----:B------:R-:W-:-:S12]  /*15130*/  IMAD.MOV.U32 R7, RZ, RZ, R17 ;  /* 0x000000ffff077224 */ /* 0x000fd800078e0011 */
[----:B------:R-:W-:Y:S05]  /*15140*/  @!P1 BRA `(.L_x_1905) ;  /* 0x0000000000509947 */ /* 0x000fea0003800000 */
[----:B------:R-:W3:Y:S01]  /*15150*/  LDL R10, [R1+0x10] ;  /* 0x00001000010a7983 */ /* 0x000ee20000100800 */
[----:B------:R-:W0:Y:S01]  /*15160*/  LDC R7, c[0x0][0x43c] ;  /* 0x00010f00ff077b82 */ /* 0x000e220000000800 */
[----:B------:R-:W-:Y:S02]  /*15170*/  ULDC.64 UR4, c[0x0][0x428] ;  /* 0x00010a0000047ab9 */ /* 0x000fe40000000a00 */
[----:B------:R-:W4:Y:S01]  /*15180*/  LDL R5, [R1+0xc] ;  /* 0x00000c0001057983 */ /* 0x000f220000100800 */
        /* <DEDUP_REMOVED lines=8> */
[----:B---3--:R-:W-:-:S04]  /*15210*/  IMAD R4, R10, UR4, RZ ;  /* 0x000000040a047c24 */ /* 0x008fc8000f8e02ff */
[C---:B----4-:R-:W-:Y:S02]  /*15220*/  IMAD R4, R5.reuse, UR5, R4 ;  /* 0x0000000505047c24 */ /* 0x050fe4000f8e0204 */
[----:B------:R-:W-:Y:S01]  /*15230*/  IMAD.WIDE.U32 R2, R5, UR4, R2 ;  /* 0x0000000405027c25 */ /* 0x000fe2000f8e0002 */
[----:B------:R-:W-:-:S03]  /*15240*/  ULDC.64 UR4, c[0x0][0x418] ;  /* 0x0001060000047ab9 */ /* 0x000fc60000000a00 */
[----:B------:R-:W-:Y:S01]  /*15250*/  IMAD.IADD R3, R4, 0x1, R3 ;  /* 0x0000000104037824 */ /* 0x000fe200078e0203 */
[----:B------:R-:W-:-:S04]  /*15260*/  LEA R4, P0, R2, UR4, 0x2 ;  /* 0x0000000402047c11 */ /* 0x000fc8000f8010ff */
[----:B------:R-:W-:-:S05]  /*15270*/  LEA.HI.X R5, R2, UR5, R3, 0x2, P0 ;  /* 0x0000000502057c11 */ /* 0x000fca00080f1403 */
[----:B------:R0:W5:Y:S04]  /*15280*/  LDG.E R16, desc[UR48][R4.64] ;  /* 0x0000003004107981 */ /* 0x000168000c1e1900 */
.L_x_1905:
[----:B0-----:R-:W-:Y:S01]  /*15290*/  IMAD R4, R9, 0x8, R18 ;  /* 0x0000000809047824 */ /* 0x001fe200078e0212 */
[----:B------:R-:W-:Y:S01]  /*152a0*/  SHF.L.U32 R3, R8, 0x1f, RZ ;  /* 0x0000001f08037819 */ /* 0x000fe200000006ff */
[----:B------:R-:W0:Y:S01]  /*152b0*/  S2R R2, SR_TID.X ;  /* 0x0000000000027919 */ /* 0x000e220000002100 */
[----:B------:R-:W-:Y:S02]  /*152c0*/  BSSY B1, `(.L_x_1906) ;  /* 0x0000005000017945 */ /* 0x000fe40003800000 */
[----:B------:R-:W1:Y:S01]  /*152d0*/  SYNCS.PHASECHK.TRANS64.TRYWAIT P0, [R4+URZ+0x2e880], R3 ;  /* 0x02e88003040075a7 */ /* 0x000e62000800017f */
[----:B0-----:R-:W-:-:S04]  /*152e0*/  LOP3.LUT R2, R2, 0x7f, RZ, 0xc0, !PT ;  /* 0x0000007f02027812 */ /* 0x001fc800078ec0ff */
[----:B------:R-:W-:Y:S01]  /*152f0*/  ISETP.NE.AND P1, PT, R2, RZ, PT ;  /* 0x000000ff0200720c */ /* 0x000fe20003f25270 */
[----:B-1----:R-:W-:-:S12]  /*15300*/  @!P0 BRA `(.L_x_1907) ;  /* 0x0000002800ac8947 */ /* 0x002fd80003800000 */
.L_x_1976:
[----:B------:R-:W-:Y:S05]  /*15310*/  BSYNC B1 ;  /* 0x0000000000017941 */ /* 0x000fea0003800000 */
.L_x_1906:
        /* <DEDUP_REMOVED lines=9> */
.L_x_1909:
[----:B------:R-:W-:Y:S05]  /*153b0*/  BSYNC B1 ;  /* 0x0000000000017941 */ /* 0x000fea0003800000 */
.L_x_1908:
[----:B------:R-:W3:Y:S01]  /*153c0*/  LDL R2, [R1] ;  /* 0x0000000001027983 */ /* 0x000ee20000100800 */
[----:B------:R-:W-:Y:S01]  /*153d0*/  IMAD.MOV.U32 R9, RZ, RZ, RZ ;  /* 0x000000ffff097224 */ /* 0x000fe200078e00ff */
[----:B------:R-:W-:Y:S01]  /*153e0*/  UIADD3 UR4, UP0, UR46, 0x470, URZ ;  /* 0x000004702e047890 */ /* 0x000fe2000ff1e03f */
[----:B------:R-:W-:Y:S01]  /*153f0*/  IMAD R5, R7, 0xe0, RZ ;  /* 0x000000e007057824 */ /* 0x000fe200078e02ff */
[----:B------:R-:W-:Y:S01]  /*15400*/  PLOP3.LUT P0, PT, PT, PT, PT, 0x80, 0x0 ;  /* 0x000000000000781c */ /* 0x000fe20003f0f070 */
[----:B------:R-:W-:Y:S01]  /*15410*/  VIADD R7, R4, 0x2e870 ;  /* 0x0002e87004077836 */ /* 0x000fe20000000000 */
[----:B------:R-:W-:Y:S01]  /*15420*/  R2UR UR10, R9 ;  /* 0x00000000090a72ca */ /* 0x000fe200000e0000 */
[----:B------:R-:W-:Y:S01]  /*15430*/  UIADD3.X UR5, URZ, UR47, URZ, UP0, !UPT ;  /* 0x0000002f3f057290 */ /* 0x000fe200087fe43f */
[----:B------:R-:W-:Y:S01]  /*15440*/  UMOV UR6, 0x0 ;  /* 0x0000000000067882 */ /* 0x000fe20000000000 */
[----:B------:R-:W-:Y:S01]  /*15450*/  UMOV UR7, 0x14f00000 ;  /* 0x14f0000000077882 */ /* 0x000fe20000000000 */
[----:B---3--:R-:W-:-:S04]  /*15460*/  IMAD R2, R2, 0x7000, R18 ;  /* 0x0000700002027824 */ /* 0x008fc800078e0212 */
[----:B------:R-:W-:-:S07]  /*15470*/  VIADD R8, R2, 0xe400 ;  /* 0x0000e40002087836 */ /* 0x000fce0000000000 */
.L_x_1910:
        /* <DEDUP_REMOVED lines=13> */
.L_x_1977:
[----:B------:R-:W-:Y:S05]  /*15550*/  BSYNC B1 ;  /* 0x0000000000017941 */ /* 0x000fea0003800000 */
.L_x_1911:
[----:B------:R-:W-:Y:S01]  /*15560*/  BSSY B1, `(.L_x_1913) ;  /* 0x000000b000017945 */ /* 0x000fe20003800000 */
[----:B------:R-:W-:Y:S02]  /*15570*/  IMAD.MOV.U32 R10, RZ, RZ, 0x0 ;  /* 0x00000000ff0a7424 */ /* 0x000fe400078e00ff */
[----:B------:R-:W-:Y:S01]  /*15580*/  IMAD.MOV.U32 R11, RZ, RZ, 0x14f00000 ;  /* 0x14f00000ff0b7424 */ /* 0x000fe200078e00ff */
[----:B------:R-:W-:Y:S06]  /*15590*/  @P1 BRA `(.L_x_1914) ;  /* 0x00000000001c1947 */ /* 0x000fec0003800000 */
[----:B------:R-:W3:Y:S01]  /*155a0*/  S2R R7, SR_TID.X ;  /* 0x0000000000077919 */ /* 0x000ee20000002100 */
[----:B01----:R-:W-:-:S04]  /*155b0*/  IMAD.MOV.U32 R3, RZ, RZ, 0x7000 ;  /* 0x00007000ff037424 */ /* 0x003fc800078e00ff */
[----:B------:R4:W-:Y:S01]  /*155c0*/  SYNCS.ARRIVE.TRANS64 RZ, [R4+URZ+0x2e830], R3 ;  /* 0x02e8300304ff79a7 */ /* 0x0009e2000800003f */
[----:B---3--:R-:W-:-:S04]  /*155d0*/  LOP3.LUT R7, R7, 0x1f, RZ, 0xc0, !PT ;  /* 0x0000001f07077812 */ /* 0x008fc800078ec0ff */
[----:B------:R-:W-:-:S13]  /*155e0*/  ISETP.NE.AND P0, PT, R7, RZ, PT ;  /* 0x000000ff0700720c */ /* 0x000fda0003f05270 */
[----:B----4-:R-:W-:Y:S05]  /*155f0*/  @!P0 BRA `(.L_x_1914) ;  /* 0x0000000000048947 */ /* 0x010fea0003800000 */
[----:B------:R-:W-:Y:S01]  /*15600*/  BPT.TRAP 0x1 ;  /* 0x000000040000795c */ /* 0x000fe20000300000 */
.L_x_1914:
[----:B------:R-:W-:Y:S05]  /*15610*/  BSYNC B1 ;  /* 0x0000000000017941 */ /* 0x000fea0003800000 */
.L_x_1913:
        /* <DEDUP_REMOVED lines=8> */
.L_x_1915:
        /* <DEDUP_REMOVED lines=9> */
[----:B0-----:R-:W-:Y:S05]  /*15730*/  @P0 BRA.U.ANY `(.L_x_1915) ;  /* 0xfffffffd00d80947 */ /* 0x001fea000393ffff */
.L_x_1904:
[----:B------:R-:W-:Y:S05]  /*15740*/  BSYNC B0 ;  /* 0x0000000000007941 */ /* 0x000fea0003800000 */
.L_x_1903:
[----:B------:R-:W-:-:S06]  /*15750*/  UISETP.NE.AND UP0, UPT, UR39, 0x3, UPT ;  /* 0x000000032700788c */ /* 0x000fcc000bf05270 */
[----:B------:R-:W-:-:S13]  /*15760*/  PLOP3.LUT P0, PT, PT, PT, UP0, 0x80, 0x0 ;  /* 0x000000000000781c */ /* 0x000fda0003f0f008 */
[----:B------:R-:W-:Y:S05]  /*15770*/  @!P0 BRA `(.L_x_1916) ;  /* 0x0000000000048947 */ /* 0x000fea0003800000 */
[----:B------:R-:W-:Y:S01]  /*15780*/  BPT.TRAP 0x1 ;  /* 0x000000040000795c */ /* 0x000fe20000300000 */
.L_x_1916:
[----:B------:R-:W-:Y:S01]  /*15790*/  IMAD.U32 R2, RZ, RZ, UR44 ;  /* 0x0000002cff027e24 */ /* 0x000fe2000f8e00ff */
[----:B------:R-:W-:Y:S01]  /*157a0*/  BSSY B0, `(.L_x_1917) ;  /* 0x0000007000007945 */ /* 0x000fe20003800000 */
[----:B------:R-:W-:-:S03]  /*157b0*/  IMAD R19, R6, 0x8, R18 ;  /* 0x0000000806137824 */ /* 0x000fc600078e0212 */
[----:B------:R-:W-:Y:S02]  /*157c0*/  ISETP.NE.AND P0, PT, R2, 0x3, PT ;  /* 0x000000030200780c */ /* 0x000fe40003f05270 */
[----:B------:R-:W-:-:S04]  /*157d0*/  LOP3.LUT R2, R0, 0x1, RZ, 0x3c, !PT ;  /* 0x0000000100027812 */ /* 0x000fc800078e3cff */
[----:B------:R-:W-:-:S04]  /*157e0*/  SHF.L.U32 R2, R2, 0x1f, RZ ;  /* 0x0000001f02027819 */ /* 0x000fc800000006ff */
[----:B------:R-:W0:Y:S02]  /*157f0*/  SYNCS.PHASECHK.TRANS64.TRYWAIT P1, [R19+URZ+0x2e870], R2 ;  /* 0x02e87002130075a7 */ /* 0x000e24000802017f */
[----:B0-----:R-:W-:Y:S05]  /*15800*/  @!P1 BRA `(.L_x_1918) ;  /* 0x0000002400949947 */ /* 0x001fea0003800000 */
.L_x_1978:
[----:B------:R-:W-:Y:S05]  /*15810*/  BSYNC B0 ;  /* 0x0000000000007941 */ /* 0x000fea0003800000 */
.L_x_1917:
[----:B------:R-:W-:Y:S05]  /*15820*/  @!P0 BRA `(.L_x_1919) ;  /* 0x0000000000048947 */ /* 0x000fea0003800000 */
[----:B------:R-:W-:Y:S01]  /*15830*/  BPT.TRAP 0x1 ;  /* 0x000000040000795c */ /* 0x000fe20000300000 */
.L_x_1919:
[----:B0-----:R-:W-:Y:S01]  /*15840*/  SHF.L.U32 R2, R0, 0x1f, RZ ;  /* 0x0000001f00027819 */ /* 0x001fe200000006ff */
[----:B------:R-:W-:-:S03]  /*15850*/  IMAD R0, R6, 0x7000, RZ ;  /* 0x0000700006007824 */ /* 0x000fc600078e02ff */
[----:B------:R-:W0:Y:S02]  /*15860*/  SYNCS.PHASECHK.TRANS64.TRYWAIT P1, [R19+URZ+0x2e860], R2 ;  /* 0x02e86002130075a7 */ /* 0x000e24000802017f */
[----:B0-----:R-:W-:Y:S05]  /*15870*/  @!P1 BRA `(.L_x_1920) ;  /* 0x00000024008c9947 */ /* 0x001fea0003800000 */
.L_x_1979:
[----:B------:R-:W0:Y:S04]  /*15880*/  LDL R3, [R1+0x18] ;  /* 0x0000180001037983 */ /* 0x000e280000100800 */
[----:B------:R-:W3:Y:S01]  /*15890*/  LDL R12, [R1+0x14] ;  /* 0x00001400010c7983 */ /* 0x000ee20000100800 */
[----:B------:R-:W-:Y:S05]  /*158a0*/  WARPSYNC.ALL ;  /* 0x0000000000007948 */ /* 0x000fea0003800000 */
[----:B0-----:R-:W-:-:S02]  /*158b0*/  LOP3.LUT R2, R0, R3, RZ, 0xfc, !PT ;  /* 0x0000000300027212 */ /* 0x001fc400078efcff */
[----:B------:R-:W0:Y:S01]  /*158c0*/  S2R R3, SR_TID.X ;  /* 0x0000000000037919 */ /* 0x000e220000002100 */
[C---:B---3--:R-:W-:Y:S02]  /*158d0*/  IADD3 R0, R18.reuse, R0, R12 ;  /* 0x0000000012007210 */ /* 0x048fe40007ffe00c */
[----:B------:R-:W-:-:S05]  /*158e0*/  IMAD.IADD R2, R18, 0x1, R2 ;  /* 0x0000000112027824 */ /* 0x000fca00078e0202 */
[----:B------:R-:W1:Y:S01]  /*158f0*/  LDSM.16.MT88.4 R4, [R2+0xe400] ;  /* 0x00e400000204783b */ /* 0x000e620000004200 */
[----:B0-----:R-:W-:Y:S01]  /*15900*/  LOP3.LUT P1, RZ, R3, 0x4, RZ, 0xc0, !PT ;  /* 0x0000000403ff7812 */ /* 0x001fe2000782c0ff */
[----:B------:R-:W-:-:S05]  /*15910*/  IMAD.MOV.U32 R3, RZ, RZ, 0x40 ;  /* 0x00000040ff037424 */ /* 0x000fca00078e00ff */
[----:B------:R-:W-:-:S05]  /*15920*/  SEL R3, R3, 0xffffffc0, !P1 ;  /* 0xffffffc003037807 */ /* 0x000fca0004800000 */
[----:B------:R-:W-:Y:S01]  /*15930*/  IMAD.IADD R3, R3, 0x1, R2 ;  /* 0x0000000103037824 */ /* 0x000fe200078e0202 */
[C-C-:B-1----:R-:W-:Y:S02]  /*15940*/  PRMT R8, R4.reuse, 0x6420, R5.reuse ;  /* 0x0000642004087816 */ /* 0x142fe40000000005 */
        /* <DEDUP_REMOVED lines=90> */
.L_x_1921:
        /* <DEDUP_REMOVED lines=12> */
[----:B---3--:R-:W-:Y:S05]  /*15fb0*/  @P0 BRA `(.L_x_1922) ;  /* 0xfffffff000280947 */ /* 0x008fea000383ffff */
.L_x_1902:
[----:B------:R-:W3:Y:S01]  /*15fc0*/  S2R R2, SR_TID.X ;  /* 0x0000000000027919 */ /* 0x000ee20000002100 */
[----:B------:R-:W-:Y:S01]  /*15fd0*/  BSSY B0, `(.L_x_1923) ;  /* 0x0000011000007945 */ /* 0x000fe20003800000 */
[----:B---3--:R-:W-:-:S04]  /*15fe0*/  LOP3.LUT R2, R2, 0x7f, RZ, 0xc0, !PT ;  /* 0x0000007f02027812 */ /* 0x008fc800078ec0ff */
[----:B------:R-:W-:-:S13]  /*15ff0*/  ISETP.NE.AND P0, PT, R2, RZ, PT ;  /* 0x000000ff0200720c */ /* 0x000fda0003f05270 */
[----:B------:R-:W-:Y:S05]  /*16000*/  @P0 BRA `(.L_x_1924) ;  /* 0x0000000000340947 */ /* 0x000fea0003800000 */
[----:B------:R-:W3:Y:S01]  /*16010*/  S2R R5, SR_LANEID ;  /* 0x0000000000057919 */ /* 0x000ee20000000000 */
[----:B------:R-:W-:Y:S01]  /*16020*/  VOTEU.ANY UR4, UPT, PT ;  /* 0x0000000000047886 */ /* 0x000fe200038e0100 */
[----:B-1----:R-:W1:Y:S01]  /*16030*/  LDC.64 R2, c[0x0][0xc80] ;  /* 0x00032000ff027b82 */ /* 0x002e620000000a00 */
[----:B-----5:R-:W3:Y:S02]  /*16040*/  FLO.U32 R0, UR4 ;  /* 0x0000000400007d00 */ /* 0x020ee400080e0000 */
[----:B---3--:R-:W-:-:S06]  /*16050*/  ISETP.EQ.U32.AND P1, PT, R0, R5, PT ;  /* 0x000000050000720c */ /* 0x008fcc0003f22070 */
[----:B------:R-:W1:Y:S07]  /*16060*/  POPC R5, UR4 ;  /* 0x0000000400057d09 */ /* 0x000e6e0008000000 */
[----:B-1----:R-:W3:Y:S01]  /*16070*/  @P1 ATOMG.E.ADD.STRONG.GPU PT, R3, desc[UR48][R2.64], R5 ;  /* 0x00000005020319a8 */ /* 0x002ee200081ee1f0 */
[----:B------:R-:W1:Y:S02]  /*16080*/  S2R R4, SR_LTMASK ;  /* 0x0000000000047919 */ /* 0x000e640000003900 */
[----:B-1----:R-:W-:-:S04]  /*16090*/  LOP3.LUT R4, R4, UR4, RZ, 0xc0, !PT ;  /* 0x0000000404047c12 */ /* 0x002fc8000f8ec0ff */
[----:B0-----:R-:W0:Y:S01]  /*160a0*/  POPC R7, R4 ;  /* 0x0000000400077309 */ /* 0x001e220000000000 */
[----:B---3--:R-:W0:Y:S02]  /*160b0*/  SHFL.IDX PT, R0, R3, R0, 0x1f ;  /* 0x00001f0003007589 */ /* 0x008e2400000e0000 */
[----:B0-----:R-:W-:-:S05]  /*160c0*/  IADD3 R0, R0, UR42, R7 ;  /* 0x0000002a00007c10 */ /* 0x001fca000fffe007 */
[----:B------:R3:W-:Y:S02]  /*160d0*/  STL [R1+0x1c], R0 ;  /* 0x00001c0001007387 */ /* 0x0007e40000100800 */
.L_x_1924:
[----:B------:R-:W-:Y:S05]  /*160e0*/  BSYNC B0 ;  /* 0x0000000000007941 */ /* 0x000fea0003800000 */
.L_x_1923:
[----:B------:R-:W-:-:S06]  /*160f0*/  UISETP.NE.AND UP0, UPT, UR39, 0x3, UPT ;  /* 0x000000032700788c */ /* 0x000fcc000bf05270 */
[----:B------:R-:W-:-:S13]  /*16100*/  PLOP3.LUT P1, PT, PT, PT, UP0, 0x80, 0x0 ;  /* 0x000000000000781c */ /* 0x000fda0003f2f008 */
[----:B------:R-:W-:Y:S05]  /*16110*/  @!P1 BRA `(.L_x_1925) ;  /* 0x0000000000049947 */ /* 0x000fea0003800000 */
[----:B------:R-:W-:Y:S01]  /*16120*/  BPT.TRAP 0x1 ;  /* 0x000000040000795c */ /* 0x000fe20000300000 */
.L_x_1925:
[----:B------:R-:W1:Y:S04]  /*16130*/  LDL R2, [R1+0x4] ;  /* 0x0000040001027983 */ /* 0x000e680000100800 */
[----:B---3-5:R-:W3:Y:S01]  /*16140*/  LDL R0, [R1] ;  /* 0x0000000001007983 */ /* 0x028ee20000100800 */
[----:B------:R-:W-:Y:S01]  /*16150*/  BSSY B0, `(.L_x_1926) ;  /* 0x0000008000007945 */ /* 0x000fe20003800000 */
[----:B-1----:R-:W-:-:S04]  /*16160*/  LOP3.LUT R3, R2, 0x1, RZ, 0x3c, !PT ;  /* 0x0000000102037812 */ /* 0x002fc800078e3cff */
[----:B------:R-:W-:Y:S01]  /*16170*/  SHF.L.U32 R3, R3, 0x1f, RZ ;  /* 0x0000001f03037819 */ /* 0x000fe200000006ff */
[----:B---3--:R-:W-:-:S04]  /*16180*/  IMAD R16, R0, 0x8, R18 ;  /* 0x0000000800107824 */ /* 0x008fc800078e0212 */
[----:B------:R-:W1:Y:S01]  /*16190*/  SYNCS.PHASECHK.TRANS64.TRYWAIT P1, [R16+URZ+0x2e870], R3 ;  /* 0x02e87003100075a7 */ /* 0x000e62000802017f */
[----:B------:R-:W-:-:S05]  /*161a0*/  IMAD.U32 R0, RZ, RZ, UR44 ;  /* 0x0000002cff007e24 */ /* 0x000fca000f8e00ff */
[----:B------:R-:W-:Y:S01]  /*161b0*/  ISETP.NE.AND P2, PT, R0, 0x3, PT ;  /* 0x000000030000780c */ /* 0x000fe20003f45270 */
[----:B-1----:R-:W-:-:S12]  /*161c0*/  @!P1 BRA `(.L_x_1927) ;  /* 0x0000001c004c9947 */ /* 0x002fd80003800000 */
.L_x_1980:
[----:B------:R-:W-:Y:S05]  /*161d0*/  BSYNC B0 ;  /* 0x0000000000007941 */ /* 0x000fea0003800000 */
.L_x_1926:
[----:B------:R-:W-:Y:S05]  /*161e0*/  @!P2 BRA `(.L_x_1928) ;  /* 0x000000000004a947 */ /* 0x000fea0003800000 */
[----:B------:R-:W-:Y:S01]  /*161f0*/  BPT.TRAP 0x1 ;  /* 0x000000040000795c */ /* 0x000fe20000300000 */
.L_x_1928:
[----:B------:R-:W1:Y:S02]  /*16200*/  LDL R0, [R1+0x4] ;  /* 0x0000040001007983 */ /* 0x000e640000100800 */
[----:B-1----:R-:W-:-:S04]  /*16210*/  SHF.L.U32 R3, R0, 0x1f, RZ ;  /* 0x0000001f00037819 */ /* 0x002fc800000006ff */
[----:B------:R-:W1:Y:S02]  /*16220*/  SYNCS.PHASECHK.TRANS64.TRYWAIT P1, [R16+URZ+0x2e860], R3 ;  /* 0x02e86003100075a7 */ /* 0x000e64000802017f */
[----:B-1----:R-:W-:Y:S05]  /*16230*/  @!P1 BRA `(.L_x_1929) ;  /* 0x0000001c00449947 */ /* 0x002fea0003800000 */
.L_x_1981:
[----:B------:R-:W3:Y:S04]  /*16240*/  LDL R17, [R1] ;  /* 0x0000000001117983 */ /* 0x000ee80000100800 */
[----:B------:R-:W1:Y:S04]  /*16250*/  LDL R2, [R1+0x18] ;  /* 0x0000180001027983 */ /* 0x000e680000100800 */
[----:B------:R-:W4:Y:S01]  /*16260*/  LDL R12, [R1+0x14] ;  /* 0x00001400010c7983 */ /* 0x000f220000100800 */
[----:B------:R-:W5:Y:S01]  /*16270*/  S2R R9, SR_TID.X ;  /* 0x0000000000097919 */ /* 0x000f620000002100 */
[----:B------:R-:W-:Y:S05]  /*16280*/  WARPSYNC.ALL ;  /* 0x0000000000007948 */ /* 0x000fea0003800000 */
[----:B------:R-:W-:Y:S01]  /*16290*/  IMAD.MOV.U32 R13, RZ, RZ, 0x40 ;  /* 0x00000040ff0d7424 */ /* 0x000fe200078e00ff */
[----:B-----5:R-:W-:-:S04]  /*162a0*/  LOP3.LUT P1, RZ, R9, 0x4, RZ, 0xc0, !PT ;  /* 0x0000000409ff7812 */ /* 0x020fc8000782c0ff */
[----:B------:R-:W-:Y:S01]  /*162b0*/  SEL R13, R13, 0xffffffc0, !P1 ;  /* 0xffffffc00d0d7807 */ /* 0x000fe20004800000 */
[----:B---3--:R-:W-:-:S05]  /*162c0*/  IMAD R0, R17, 0x7000, RZ ;  /* 0x0000700011007824 */ /* 0x008fca00078e02ff */
[----:B-1----:R-:W-:-:S05]  /*162d0*/  LOP3.LUT R3, R0, R2, RZ, 0xfc, !PT ;  /* 0x0000000200037212 */ /* 0x002fca00078efcff */
[----:B------:R-:W-:-:S05]  /*162e0*/  IMAD.IADD R2, R18, 0x1, R3 ;  /* 0x0000000112027824 */ /* 0x000fca00078e0203 */
[----:B0-----:R-:W0:Y:S01]  /*162f0*/  LDSM.16.MT88.4 R4, [R2+0xe400] ;  /* 0x00e400000204783b */ /* 0x001e220000004200 */
[----:B------:R-:W-:Y:S01]  /*16300*/  IMAD.IADD R3, R13, 0x1, R2 ;  /* 0x000000010d037824 */ /* 0x000fe200078e0202 */
[----:B----4-:R-:W-:Y:S02]  /*16310*/  IADD3 R0, R18, R0, R12 ;  /* 0x0000000012007210 */ /* 0x010fe40007ffe00c */
        /* <DEDUP_REMOVED lines=91> */
.L_x_1930:
[----:B------:R-:W3:Y:S01]  /*168d0*/  LDL.LU R3, [R1+0x4] ;  /* 0x0000040001037983 */ /* 0x000ee20000300800 */
        /* <DEDUP_REMOVED lines=10> */
[----:B---3--:R-:W-:-:S05]  /*16980*/  LOP3.LUT R3, R3, R2, RZ, 0x3c, !PT ;  /* 0x0000000203037212 */ /* 0x008fca00078e3cff */
[----:B------:R0:W-:Y:S02]  /*16990*/  STL [R1+0x4], R3 ;  /* 0x0000040301007387 */ /* 0x0001e40000100800 */
.L_x_1879:
[----:B------:R-:W-:Y:S05]  /*169a0*/  BSYNC B7 ;  /* 0x0000000000077941 */ /* 0x000fea0003800000 */
.L_x_1877:
[----:B01----:R-:W3:Y:S04]  /*169b0*/  LDL R0, [R1+0x8] ;  /* 0x0000080001007983 */ /* 0x003ee80000100800 */
[----:B------:R0:W5:Y:S01]  /*169c0*/  LDL R2, [R1+0x1c] ;  /* 0x00001c0001027983 */ /* 0x0001620000100800 */
[----:B---3--:R-:W-:-:S13]  /*169d0*/  LOP3.LUT P1, RZ, R0, 0x2, RZ, 0xc0, !PT ;  /* 0x0000000200ff7812 */ /* 0x008fda000782c0ff */
[----:B0-----:R-:W-:Y:S05]  /*169e0*/  @!P1 BRA `(.L_x_1931) ;  /* 0x0000000000249947 */ /* 0x001fea0003800000 */
[----:B------:R-:W0:Y:S08]  /*169f0*/  S2UR UR5, SR_CgaCtaId ;  /* 0x00000000000579c3 */ /* 0x000e300000008800 */
[----:B------:R-:W-:Y:S06]  /*16a00*/  BAR.SYNC.DEFER_BLOCKING 0x5, 0x180 ;  /* 0x0146000000007b1d */ /* 0x000fec0000010000 */
[----:B------:R-:W-:-:S02]  /*16a10*/  UMOV UR4, 0x400 ;  /* 0x0000040000047882 */ /* 0x000fc40000000000 */
[----:B0-----:R-:W-:-:S06]  /*16a20*/  ULEA UR4, UR5, UR4, 0x18 ;  /* 0x0000000405047291 */ /* 0x001fcc000f8ec03f */
[----:B------:R-:W-:-:S05]  /*16a30*/  IMAD.U32 R18, RZ, RZ, UR4 ;  /* 0x00000004ff127e24 */ /* 0x000fca000f8e00ff */
[----:B-----5:R-:W0:Y:S04]  /*16a40*/  LDS R2, [R18+0x2e8d0] ;  /* 0x02e8d00012027984 */ /* 0x020e280000000800 */
[----:B0-----:R0:W-:Y:S01]  /*16a50*/  STL [R1+0x1c], R2 ;  /* 0x00001c0201007387 */ /* 0x0011e20000100800 */
[----:B------:R-:W-:Y:S06]  /*16a60*/  BAR.ARV 0x4, 0x180 ;  /* 0x0106000000007b1d */ /* 0x000fec0000002000 */
[----:B------:R-:W-:Y:S05]  /*16a70*/  BRA `(.L_x_1932) ;  /* 0x0000000000207947 */ /* 0x000fea0003800000 */
.L_x_1931:
[----:B------:R-:W0:Y:S01]  /*16a80*/  @!P0 S2R R3, SR_CgaCtaId ;  /* 0x0000000000038919 */ /* 0x000e220000008800 */
[----:B------:R-:W-:Y:S01]  /*16a90*/  @!P0 MOV R0, 0x400 ;  /* 0x0000040000008802 */ /* 0x000fe20000000f00 */
[----:B------:R-:W-:Y:S03]  /*16aa0*/  BAR.SYNC.DEFER_BLOCKING 0x4, 0x180 ;  /* 0x0106000000007b1d */ /* 0x000fe60000010000 */
[----:B0-----:R-:W-:-:S03]  /*16ab0*/  @!P0 LEA R18, R3, R0, 0x18 ;  /* 0x0000000003128211 */ /* 0x001fc600078ec0ff */
[----:B-----5:R-:W0:Y:S04]  /*16ac0*/  SHFL.IDX PT, R0, R2, RZ, 0x1f ;  /* 0x00001fff02007589 */ /* 0x020e2800000e0000 */
[----:B------:R1:W-:Y:S04]  /*16ad0*/  @!P0 STS [R18+0x2e8d0], R2 ;  /* 0x02e8d00212008388 */ /* 0x0003e80000000800 */
[----:B0-----:R1:W-:Y:S01]  /*16ae0*/  STL [R1+0x1c], R0 ;  /* 0x00001c0001007387 */ /* 0x0013e20000100800 */
[----:B------:R-:W-:Y:S06]  /*16af0*/  BAR.ARV 0x5, 0x180 ;  /* 0x0146000000007b1d */ /* 0x000fec0000002000 */
.L_x_1932:
[----:B-1----:R-:W3:Y:S01]  /*16b00*/  LDL R0, [R1+0x1c] ;  /* 0x00001c0001007983 */ /* 0x002ee20000100800 */
[----:B------:R-:W-:Y:S02]  /*16b10*/  ULDC UR4, c[0x0][0xc38] ;  /* 0x00030e0000047ab9 */ /* 0x000fe40000000800 */
[----:B---3--:R-:W-:-:S13]  /*16b20*/  ISETP.GE.AND P0, PT, R0, UR4, PT ;  /* 0x0000000400007c0c */ /* 0x008fda000bf06270 */
[----:B------:R-:W-:Y:S05]  /*16b30*/  @!P0 BRA `(.L_x_1933) ;  /* 0xffffffc400cc8947 */ /* 0x000fea000383ffff */
.L_x_1874:
[----:B0-----:R-:W3:Y:S01]  /*16b40*/  LDL.LU R0, [R1+0x24] ;  /* 0x0000240001007983 */ /* 0x001ee20000300800 */
[----:B------:R-:W-:Y:S01]  /*16b50*/  BSSY B0, `(.L_x_1934) ;  /* 0x000000b000007945 */ /* 0x000fe20003800000 */
[----:B------:R-:W0:Y:S01]  /*16b60*/  S2R R5, SR_CgaCtaId ;  /* 0x0000000000057919 */ /* 0x000e220000008800 */
[----:B---3--:R-:W-:-:S05]  /*16b70*/  VIADD R0, R0, 0x1 ;  /* 0x0000000100007836 */ /* 0x008fca0000000000 */
        /* <DEDUP_REMOVED lines=8> */
.L_x_1982:
[----:B------:R-:W-:Y:S05]  /*16c00*/  BSYNC B0 ;  /* 0x0000000000007941 */ /* 0x000fea0003800000 */
.L_x_1934:
[----:B------:R-:W-:-:S03]  /*16c10*/  UMOV UR4, 0xffffffff ;  /* 0xffffffff00047882 */ /* 0x000fc60000000000 */
[----:B------:R-:W-:Y:S05]  /*16c20*/  BRA.DIV UR4, `(.L_x_1936) ;  /* 0x0000001204f07947 */ /* 0x000fea000b800000 */
[----:B------:R-:W1:Y:S02]  /*16c30*/  S2R R2, SR_TID.X ;  /* 0x0000000000027919 */ /* 0x000e640000002100 */
[----:B-1----:R-:W-:-:S04]  /*16c40*/  SHF.R.U32.HI R2, RZ, 0x5, R2 ;  /* 0x00000005ff027819 */ /* 0x002fc80000011602 */
[----:B------:R-:W-:-:S05]  /*16c50*/  LOP3.LUT R2, R2, 0x3, RZ, 0xc0, !PT ;  /* 0x0000000302027812 */ /* 0x000fca00078ec0ff */
[----:B------:R1:W3:Y:S02]  /*16c60*/  SHFL.IDX PT, R14, R2, RZ, 0x1f ;  /* 0x00001fff020e7589 */ /* 0x0002e400000e0000 */
.L_x_1985:
[----:B---3--:R-:W-:Y:S01]  /*16c70*/  ISETP.NE.AND P0, PT, R14, RZ, PT ;  /* 0x000000ff0e00720c */ /* 0x008fe20003f05270 */
[----:B------:R-:W-:-:S12]  /*16c80*/  BSSY B0, `(.L_x_1937) ;  /* 0x000002e000007945 */ /* 0x000fd80003800000 */
[----:B------:R-:W-:Y:S05]  /*16c90*/  @P0 BRA `(.L_x_1938) ;  /* 0x0000000000b00947 */ /* 0x000fea0003800000 */
[----:B------:R-:W-:-:S03]  /*16ca0*/  UMOV UR4, 0xffffffff ;  /* 0xffffffff00047882 */ /* 0x000fc60000000000 */
[----:B------:R-:W-:Y:S05]  /*16cb0*/  BRA.DIV UR4, `(.L_x_1939) ;  /* 0x0000001604007947 */ /* 0x000fea000b800000 */
[----:B------:R-:W-:-:S13]  /*16cc0*/  ELECT P6, URZ, PT ;  /* 0x00000000003f782f */ /* 0x000fda00038c0000 */
.L_x_1988:
[----:B------:R-:W-:Y:S05]  /*16cd0*/  @!P6 BRA `(.L_x_1938) ;  /* 0x0000000000a0e947 */ /* 0x000fea0003800000 */
[----:B------:R-:W-:-:S06]  /*16ce0*/  ULOP3.LUT UR4, UR38, 0x2, URZ, 0xfc, !UPT ;  /* 0x0000000226047892 */ /* 0x000fcc000f8efc3f */
[----:B-1----:R-:W-:-:S05]  /*16cf0*/  IMAD.U32 R2, RZ, RZ, UR4 ;  /* 0x00000004ff027e24 */ /* 0x002fca000f8e00ff */
[----:B------:R-:W-:-:S13]  /*16d00*/  ISETP.NE.AND P0, PT, R2, 0x3, PT ;  /* 0x000000030200780c */ /* 0x000fda0003f05270 */
[----:B------:R-:W-:Y:S05]  /*16d10*/  @!P0 BRA `(.L_x_1940) ;  /* 0x0000000000048947 */ /* 0x000fea0003800000 */
[----:B------:R-:W-:Y:S01]  /*16d20*/  BPT.TRAP 0x1 ;  /* 0x000000040000795c */ /* 0x000fe20000300000 */
.L_x_1940:
[----:B0-----:R-:W3:Y:S04]  /*16d30*/  LDL R3, [R1] ;  /* 0x0000000001037983 */ /* 0x001ee80000100800 */
[----:B------:R-:W4:Y:S01]  /*16d40*/  LDL.LU R7, [R1+0x4] ;  /* 0x0000040001077983 */ /* 0x000f220000300800 */
[----:B------:R-:W-:-:S04]  /*16d50*/  VIADD R2, R0, 0x2e840 ;  /* 0x0002e84000027836 */ /* 0x000fc80000000000 */
[C---:B---3--:R-:W-:Y:S02]  /*16d60*/  IMAD R6, R3.reuse, 0x8, R2 ;  /* 0x0000000803067824 */ /* 0x048fe400078e0202 */
        /* <DEDUP_REMOVED lines=10> */
.L_x_1989:
[----:B------:R-:W1:Y:S02]  /*16e10*/  SYNCS.PHASECHK.TRANS64.TRYWAIT P1, [R7+URZ], R2 ;  /* 0x00000002070075a7 */ /* 0x000e64000802017f */
[----:B-1----:R-:W-:Y:S05]  /*16e20*/  @!P1 BRA `(.L_x_1942) ;  /* 0x0000001000d89947 */ /* 0x002fea0003800000 */
.L_x_1990:
[----:B------:R-:W-:Y:S05]  /*16e30*/  @!P0 BRA `(.L_x_1943) ;  /* 0x0000000000048947 */ /* 0x000fea0003800000 */
[----:B------:R-:W-:Y:S01]  /*16e40*/  BPT.TRAP 0x1 ;  /* 0x000000040000795c */ /* 0x000fe20000300000 */
.L_x_1943:
[----:B------:R-:W3:Y:S02]  /*16e50*/  LDL.LU R4, [R1] ;  /* 0x0000000001047983 */ /* 0x000ee40000300800 */
[----:B---3--:R-:W-:-:S04]  /*16e60*/  IMAD R4, R4, 0x8, R0 ;  /* 0x0000000804047824 */ /* 0x008fc800078e0200 */
[----:B------:R-:W3:Y:S02]  /*16e70*/  SYNCS.PHASECHK.TRANS64.TRYWAIT P1, [R4+URZ+0x2e860], R5 ;  /* 0x02e86005040075a7 */ /* 0x000ee4000802017f */
[----:B---3--:R-:W-:Y:S05]  /*16e80*/  @!P1 BRA `(.L_x_1944) ;  /* 0x0000001000d49947 */ /* 0x008fea0003800000 */
.L_x_1991:
[----:B------:R-:W-:Y:S05]  /*16e90*/  @!P0 BRA `(.L_x_1945) ;  /* 0x0000000000048947 */ /* 0x000fea0003800000 */
[----:B------:R-:W-:Y:S01]  /*16ea0*/  BPT.TRAP 0x1 ;  /* 0x000000040000795c */ /* 0x000fe20000300000 */
.L_x_1945:
[----:B------:R-:W-:-:S04]  /*16eb0*/  IMAD R3, R3, 0x8, R0 ;  /* 0x0000000803037824 */ /* 0x000fc800078e0200 */
[----:B------:R-:W4:Y:S02]  /*16ec0*/  SYNCS.PHASECHK.TRANS64.TRYWAIT P1, [R3+URZ+0x2e860], R2 ;  /* 0x02e86002030075a7 */ /* 0x000f24000802017f */
[----:B----4-:R-:W-:Y:S05]  /*16ed0*/  @!P1 BRA `(.L_x_1946) ;  /* 0x0000001000d49947 */ /* 0x010fea0003800000 */
.L_x_1992:
[----:B------:R-:W-:Y:S05]  /*16ee0*/  @!P0 BRA `(.L_x_1947) ;  /* 0x0000000000048947 */ /* 0x000fea0003800000 */
[----:B------:R-:W-:Y:S01]  /*16ef0*/  BPT.TRAP 0x1 ;  /* 0x000000040000795c */ /* 0x000fe20000300000 */
.L_x_1947:
[----:B------:R-:W5:Y:S02]  /*16f00*/  SYNCS.PHASECHK.TRANS64.TRYWAIT P0, [R4+URZ+0x2e880], R5 ;  /* 0x02e88005040075a7 */ /* 0x000f64000800017f */
[----:B-----5:R-:W-:Y:S05]  /*16f10*/  @!P0 BRA `(.L_x_1948) ;  /* 0x0000001000d88947 */ /* 0x020fea0003800000 */
.L_x_1949:
[----:B------:R0:W0:Y:S02]  /*16f20*/  SYNCS.PHASECHK.TRANS64.TRYWAIT P0, [R3+URZ+0x2e880], R2 ;  /* 0x02e88002030075a7 */ /* 0x000024000800017f */
[----:B0-----:R-:W-:Y:S05]  /*16f30*/  @!P0 NANOSLEEP.SYNCS 0x989680 ;  /* 0x009896800000895d */ /* 0x001fea0003900000 */
[----:B------:R-:W0:Y:S02]  /*16f40*/  @!P0 SYNCS.PHASECHK.TRANS64 P0, [R3+URZ+0x2e880], R2 ;  /* 0x02e88002030085a7 */ /* 0x000e24000800007f */
[----:B0-----:R-:W-:Y:S05]  /*16f50*/  @!P0 BRA `(.L_x_1949) ;  /* 0xfffffffc00f08947 */ /* 0x001fea000383ffff */
.L_x_1938:
[----:B------:R-:W-:Y:S05]  /*16f60*/  BSYNC B0 ;  /* 0x0000000000007941 */ /* 0x000fea0003800000 */
.L_x_1937:
[----:B------:R-:W-:Y:S05]  /*16f70*/  EXIT ;  /* 0x000000000000794d */ /* 0x000fea0003800000 */
.L_x_1824:
[----:B0-----:R-:W-:-:S04]  /*16f80*/  IMAD.U32 R3, RZ, RZ, UR41 ;  /* 0x00000029ff037e24 */ /* 0x001fc8000f8e00ff */
[----:B------:R0:W1:Y:S03]  /*16f90*/  SYNCS.PHASECHK.TRANS64.TRYWAIT P1, [R3+URZ+0x2e800], R6 ;  /* 0x02e80006030075a7 */ /* 0x000066000802017f */
[----:B-1----:R-:W-:Y:S05]  /*16fa0*/  @!P1 NANOSLEEP.SYNCS 0x989680 ;  /* 0x009896800000995d */ /* 0x002fea0003900000 */
[----:B------:R-:W1:Y:S02]  /*16fb0*/  @!P1 SYNCS.PHASECHK.TRANS64 P1, [R3+URZ+0x2e800], R6 ;  /* 0x02e80006030095a7 */ /* 0x000e64000802007f */
[----:B-1----:R-:W-:Y:S05]  /*16fc0*/  @!P1 BRA `(.L_x_1824) ;  /* 0xfffffffc00ec9947 */ /* 0x002fea000383ffff */
[----:B------:R-:W-:Y:S05]  /*16fd0*/  BRA `(.L_x_1950) ;  /* 0xfffffea800887947 */ /* 0x000fea000383ffff */
.L_x_1828:
[----:B-1----:R1:W2:Y:S02]  /*16fe0*/  SYNCS.PHASECHK.TRANS64.TRYWAIT P1, [R2+URZ+0x2e830], R3 ;  /* 0x02e83003020075a7 */ /* 0x0022a4000802017f */
[----:B--2---:R-:W-:Y:S05]  /*16ff0*/  @!P1 NANOSLEEP.SYNCS 0x989680 ;  /* 0x009896800000995d */ /* 0x004fea0003900000 */
[----:B------:R-:W2:Y:S02]  /*17000*/  @!P1 SYNCS.PHASECHK.TRANS64 P1, [R2+URZ+0x2e830], R3 ;  /* 0x02e83003020095a7 */ /* 0x000ea4000802007f */
[----:B--2---:R-:W-:Y:S05]  /*17010*/  @!P1 BRA `(.L_x_1828) ;  /* 0xfffffffc00f09947 */ /* 0x004fea000383ffff */
[----:B------:R-:W-:Y:S05]  /*17020*/  BRA `(.L_x_1827) ;  /* 0xfffffea800a47947 */ /* 0x000fea000383ffff */
.L_x_1833:
[----:B-1----:R-:W-:-:S04]  /*17030*/  IMAD.U32 R8, RZ, RZ, UR6 ;  /* 0x00000006ff087e24 */ /* 0x002fc8000f8e00ff */
[----:B------:R1:W2:Y:S03]  /*17040*/  SYNCS.PHASECHK.TRANS64.TRYWAIT P3, [R8+URZ+0x2e830], R7 ;  /* 0x02e83007080075a7 */ /* 0x0002a6000806017f */
[----:B--2---:R-:W-:Y:S05]  /*17050*/  @!P3 NANOSLEEP.SYNCS 0x989680 ;  /* 0x009896800000b95d */ /* 0x004fea0003900000 */
[----:B------:R-:W2:Y:S02]  /*17060*/  @!P3 SYNCS.PHASECHK.TRANS64 P3, [R8+URZ+0x2e830], R7 ;  /* 0x02e830070800b5a7 */ /* 0x000ea4000806007f */
[----:B--2---:R-:W-:Y:S05]  /*17070*/  @!P3 BRA `(.L_x_1833) ;  /* 0xfffffffc00ecb947 */ /* 0x004fea000383ffff */
[----:B------:R-:W-:Y:S05]  /*17080*/  BRA `(.L_x_1830) ;  /* 0xfffffef800087947 */ /* 0x000fea000383ffff */
.L_x_1837:
[----:B-1----:R-:W-:-:S04]  /*17090*/  IMAD.U32 R8, RZ, RZ, UR6 ;  /* 0x00000006ff087e24 */ /* 0x002fc8000f8e00ff */
[----:B------:R1:W2:Y:S03]  /*170a0*/  SYNCS.PHASECHK.TRANS64.TRYWAIT P3, [R8+URZ+0x2e850], R7 ;  /* 0x02e85007080075a7 */ /* 0x0002a6000806017f */
[----:B--2---:R-:W-:Y:S05]  /*170b0*/  @!P3 NANOSLEEP.SYNCS 0x989680 ;  /* 0x009896800000b95d */ /* 0x004fea0003900000 */
[----:B------:R-:W2:Y:S02]  /*170c0*/  @!P3 SYNCS.PHASECHK.TRANS64 P3, [R8+URZ+0x2e850], R7 ;  /* 0x02e850070800b5a7 */ /* 0x000ea4000806007f */
[----:B--2---:R-:W-:Y:S05]  /*170d0*/  @!P3 BRA `(.L_x_1837) ;  /* 0xfffffffc00ecb947 */ /* 0x004fea000383ffff */
[----:B------:R-:W-:Y:S05]  /*170e0*/  BRA `(.L_x_1834) ;  /* 0xffffff0400047947 */ /* 0x000fea000383ffff */
.L_x_1844:
[----:B-1----:R-:W-:-:S04]  /*170f0*/  IMAD.U32 R8, RZ, RZ, UR6 ;  /* 0x00000006ff087e24 */ /* 0x002fc8000f8e00ff */
[----:B------:R1:W2:Y:S03]  /*17100*/  SYNCS.PHASECHK.TRANS64.TRYWAIT P2, [R8+URZ+0x2e830], R7 ;  /* 0x02e83007080075a7 */ /* 0x0002a6000804017f */
[----:B--2---:R-:W-:Y:S05]  /*17110*/  @!P2 NANOSLEEP.SYNCS 0x989680 ;  /* 0x009896800000a95d */ /* 0x004fea0003900000 */
[----:B------:R-:W2:Y:S02]  /*17120*/  @!P2 SYNCS.PHASECHK.TRANS64 P2, [R8+URZ+0x2e830], R7 ;  /* 0x02e830070800a5a7 */ /* 0x000ea4000804007f */
[----:B--2---:R-:W-:Y:S05]  /*17130*/  @!P2 BRA `(.L_x_1844) ;  /* 0xfffffffc00eca947 */ /* 0x004fea000383ffff */
[----:B------:R-:W-:Y:S05]  /*17140*/  BRA `(.L_x_1841) ;  /* 0xffffff4800dc7947 */ /* 0x000fea000383ffff */
.L_x_1848:
[----:B-1----:R-:W-:-:S04]  /*17150*/  IMAD.U32 R8, RZ, RZ, UR6 ;  /* 0x00000006ff087e24 */ /* 0x002fc8000f8e00ff */
[----:B------:R1:W2:Y:S03]  /*17160*/  SYNCS.PHASECHK.TRANS64.TRYWAIT P2, [R8+URZ+0x2e850], R7 ;  /* 0x02e85007080075a7 */ /* 0x0002a6000804017f */
[----:B--2---:R-:W-:Y:S05]  /*17170*/  @!P2 NANOSLEEP.SYNCS 0x989680 ;  /* 0x009896800000a95d */ /* 0x004fea0003900000 */
[----:B------:R-:W2:Y:S02]  /*17180*/  @!P2 SYNCS.PHASECHK.TRANS64 P2, [R8+URZ+0x2e850], R7 ;  /* 0x02e850070800a5a7 */ /* 0x000ea4000804007f */
[----:B--2---:R-:W-:Y:S05]  /*17190*/  @!P2 BRA `(.L_x_1848) ;  /* 0xfffffffc00eca947 */ /* 0x004fea000383ffff */
[----:B------:R-:W-:Y:S05]  /*171a0*/  BRA `(.L_x_1845) ;  /* 0xffffff5400cc7947 */ /* 0x000fea000383ffff */
.L_x_1854:
[----:B-1----:R-:W-:-:S04]  /*171b0*/  IMAD.U32 R5, RZ, RZ, UR4 ;  /* 0x00000004ff057e24 */ /* 0x002fc8000f8e00ff */
[----:B------:R1:W2:Y:S03]  /*171c0*/  SYNCS.PHASECHK.TRANS64.TRYWAIT P1, [R5+URZ+0x2e850], R0 ;  /* 0x02e85000050075a7 */ /* 0x0002a6000802017f */
[----:B--2---:R-:W-:Y:S05]  /*171d0*/  @!P1 NANOSLEEP.SYNCS 0x989680 ;  /* 0x009896800000995d */ /* 0x004fea0003900000 */
[----:B------:R-:W2:Y:S02]  /*171e0*/  @!P1 SYNCS.PHASECHK.TRANS64 P1, [R5+URZ+0x2e850], R0 ;  /* 0x02e85000050095a7 */ /* 0x000ea4000802007f */
[----:B--2---:R-:W-:Y:S05]  /*171f0*/  @!P1 BRA `(.L_x_1854) ;  /* 0xfffffffc00ec9947 */ /* 0x004fea000383ffff */
[----:B------:R-:W-:Y:S05]  /*17200*/  BRA `(.L_x_1853) ;  /* 0xffffff8c008c7947 */ /* 0x000fea000383ffff */
.L_x_1888:
[----:B------:R-:W-:Y:S02]  /*17210*/  IMAD.MOV.U32 R13, RZ, RZ, R19 ;  /* 0x000000ffff0d7224 */ /* 0x000fe400078e0013 */
[----:B------:R-:W-:Y:S02]  /*17220*/  IMAD.MOV.U32 R12, RZ, RZ, RZ ;  /* 0x000000ffff0c7224 */ /* 0x000fe400078e00ff */
[----:B------:R-:W-:Y:S02]  /*17230*/  IMAD.MOV.U32 R11, RZ, RZ, 0x1f ;  /* 0x0000001fff0b7424 */ /* 0x000fe400078e00ff */
[----:B------:R-:W-:-:S07]  /*17240*/  IMAD.MOV.U32 R15, RZ, RZ, -0x1 ;  /* 0xffffffffff0f7424 */ /* 0x000fce00078e00ff */
[----:B-1----:R-:W-:Y:S05]  /*17250*/  WARPSYNC.COLLECTIVE R15, `(.L_x_1951) ;  /* 0x000000000f087348 */ /* 0x002fea0003c00000 */
[----:B------:R0:W2:Y:S02]  /*17260*/  SHFL.IDX P6, R14, R13, R12, R11 ;  /* 0x0000000c0d0e7389 */ /* 0x0000a400000c000b */
[----:B012---:R-:W-:Y:S01]  /*17270*/  ENDCOLLECTIVE ;  /* 0x000000000000791b */ /* 0x007fe20003800000 */
.L_x_1951:
[----:B------:R-:W-:Y:S05]  /*17280*/  BRA `(.L_x_1952) ;  /* 0xffffffcc00407947 */ /* 0x000fea000383ffff */
.L_x_1890:
[----:B------:R-:W-:Y:S01]  /*17290*/  BSSY B0, `(.L_x_1953) ;  /* 0x0000006000007945 */ /* 0x000fe20003800000 */
[----:B------:R-:W-:-:S07]  /*172a0*/  IMAD.MOV.U32 R15, RZ, RZ, -0x1 ;  /* 0xffffffffff0f7424 */ /* 0x000fce00078e00ff */
[----:B01----:R-:W-:Y:S05]  /*172b0*/  WARPSYNC.COLLECTIVE R15, `(.L_x_1954) ;  /* 0x000000000f0c7348 */ /* 0x003fea0003c00000 */
[----:B------:R-:W-:Y:S02]  /*172c0*/  ELECT P6, UR62, PT ;  /* 0x00000000003e782f */ /* 0x000fe400038c0000 */
[----:B------:R-:W-:Y:S01]  /*172d0*/  MOV R14, UR62 ;  /* 0x0000003e000e7c02 */ /* 0x000fe20008000f00 */
[----:B01----:R-:W-:Y:S10]  /*172e0*/  ENDCOLLECTIVE ;  /* 0x000000000000791b */ /* 0x003ff40003800000 */
.L_x_1954:
[----:B------:R-:W-:Y:S05]  /*172f0*/  BSYNC B0 ;  /* 0x0000000000007941 */ /* 0x000fea0003800000 */
.L_x_1953:
[----:B------:R-:W-:Y:S05]  /*17300*/  BRA `(.L_x_1955) ;  /* 0xffffffcc00507947 */ /* 0x000fea000383ffff */
.L_x_1892:
[----:B--2---:R2:W3:Y:S02]  /*17310*/  SYNCS.PHASECHK.TRANS64.TRYWAIT P1, [R4+URZ+0x2e880], R3 ;  /* 0x02e88003040075a7 */ /* 0x0044e4000802017f */
[----:B---3--:R-:W-:Y:S05]  /*17320*/  @!P1 NANOSLEEP.SYNCS 0x989680 ;  /* 0x009896800000995d */ /* 0x008fea0003900000 */
[----:B------:R-:W3:Y:S02]  /*17330*/  @!P1 SYNCS.PHASECHK.TRANS64 P1, [R4+URZ+0x2e880], R3 ;  /* 0x02e88003040095a7 */ /* 0x000ee4000802007f */
[----:B---3--:R-:W-:Y:S05]  /*17340*/  @!P1 BRA `(.L_x_1892) ;  /* 0xfffffffc00f09947 */ /* 0x008fea000383ffff */
[----:B------:R-:W-:Y:S05]  /*17350*/  BRA `(.L_x_1956) ;  /* 0xffffffcc00b07947 */ /* 0x000fea000383ffff */
.L_x_1894:
[----:B---3--:R3:W4:Y:S02]  /*17360*/  SYNCS.PHASECHK.TRANS64.TRYWAIT P1, [R4+URZ+0x2e840], R3 ;  /* 0x02e84003040075a7 */ /* 0x008724000802017f */
[----:B----4-:R-:W-:Y:S05]  /*17370*/  @!P1 NANOSLEEP.SYNCS 0x989680 ;  /* 0x009896800000995d */ /* 0x010fea0003900000 */
[----:B------:R-:W4:Y:S02]  /*17380*/  @!P1 SYNCS.PHASECHK.TRANS64 P1, [R4+URZ+0x2e840], R3 ;  /* 0x02e84003040095a7 */ /* 0x000f24000802007f */
[----:B----4-:R-:W-:Y:S05]  /*17390*/  @!P1 BRA `(.L_x_1894) ;  /* 0xfffffffc00f09947 */ /* 0x010fea000383ffff */
[----:B------:R-:W-:Y:S05]  /*173a0*/  BRA `(.L_x_1957) ;  /* 0xffffffd000007947 */ /* 0x000fea000383ffff */
.L_x_1898:
[----:B------:R-:W-:Y:S02]  /*173b0*/  IMAD.MOV.U32 R13, RZ, RZ, R4 ;  /* 0x000000ffff0d7224 */ /* 0x000fe400078e0004 */
[----:B------:R-:W-:Y:S02]  /*173c0*/  IMAD.MOV.U32 R12, RZ, RZ, RZ ;  /* 0x000000ffff0c7224 */ /* 0x000fe400078e00ff */
[----:B------:R-:W-:Y:S02]  /*173d0*/  IMAD.MOV.U32 R11, RZ, RZ, 0x181f ;  /* 0x0000181fff0b7424 */ /* 0x000fe400078e00ff */
[----:B------:R-:W-:Y:S02]  /*173e0*/  IMAD.MOV.U32 R15, RZ, RZ, -0x1 ;  /* 0xffffffffff0f7424 */ /* 0x000fe400078e00ff */
[----:B------:R-:W-:-:S07]  /*173f0*/  IMAD.U32 R2, RZ, RZ, UR41 ;  /* 0x00000029ff027e24 */ /* 0x000fce000f8e00ff */
[----:B-----5:R-:W-:Y:S05]  /*17400*/  WARPSYNC.COLLECTIVE R15, `(.L_x_1958) ;  /* 0x000000000f087348 */ /* 0x020fea0003c00000 */
[----:B------:R0:W1:Y:S02]  /*17410*/  SHFL.IDX P6, R14, R13, R12, R11 ;  /* 0x0000000c0d0e7389 */ /* 0x00006400000c000b */
[----:B01---5:R-:W-:Y:S01]  /*17420*/  ENDCOLLECTIVE ;  /* 0x000000000000791b */ /* 0x023fe20003800000 */
.L_x_1958:
[----:B------:R-:W-:Y:S02]  /*17430*/  IMAD R2, R2, 0x80, R19 ;  /* 0x0000008002027824 */ /* 0x000fe400078e0213 */
[----:B------:R-:W-:Y:S02]  /*17440*/  IMAD.MOV.U32 R13, RZ, RZ, R0 ;  /* 0x000000ffff0d7224 */ /* 0x000fe400078e0000 */
[----:B------:R-:W-:-:S07]  /*17450*/  IMAD.MOV.U32 R5, RZ, RZ, R14 ;  /* 0x000000ffff057224 */ /* 0x000fce00078e000e */
[----:B------:R-:W-:Y:S05]  /*17460*/  WARPSYNC.COLLECTIVE R15, `(.L_x_1959) ;  /* 0x000000000f087348 */ /* 0x000fea0003c00000 */
[----:B------:R0:W1:Y:S02]  /*17470*/  SHFL.IDX P6, R14, R13, R12, R11 ;  /* 0x0000000c0d0e7389 */ /* 0x00006400000c000b */
[----:B01----:R-:W-:Y:S01]  /*17480*/  ENDCOLLECTIVE ;  /* 0x000000000000791b */ /* 0x003fe20003800000 */
.L_x_1959:
        /* <DEDUP_REMOVED lines=9> */
.L_x_1960:
        /* <DEDUP_REMOVED lines=15> */
.L_x_1961:
[----:B------:R-:W-:Y:S02]  /*17610*/  IMAD.MOV.U32 R13, RZ, RZ, R4 ;  /* 0x000000ffff0d7224 */ /* 0x000fe400078e0004 */
[----:B------:R-:W-:Y:S02]  /*17620*/  IMAD.MOV.U32 R12, RZ, RZ, 0x2 ;  /* 0x00000002ff0c7424 */ /* 0x000fe400078e00ff */
[----:B------:R-:W-:-:S07]  /*17630*/  IMAD.MOV.U32 R9, RZ, RZ, R14 ;  /* 0x000000ffff097224 */ /* 0x000fce00078e000e */
[----:B------:R-:W-:Y:S05]  /*17640*/  WARPSYNC.COLLECTIVE R15, `(.L_x_1962) ;  /* 0x000000000f087348 */ /* 0x000fea0003c00000 */
[----:B------:R0:W1:Y:S02]  /*17650*/  SHFL.IDX P6, R14, R13, R12, R11 ;  /* 0x0000000c0d0e7389 */ /* 0x00006400000c000b */
[----:B01----:R-:W-:Y:S01]  /*17660*/  ENDCOLLECTIVE ;  /* 0x000000000000791b */ /* 0x003fe20003800000 */
.L_x_1962:
[----:B------:R-:W-:-:S05]  /*17670*/  @!P1 IADD3 R6, P2, R17, R9, RZ ;  /* 0x0000000911069210 */ /* 0x000fca0007f5e0ff */
[----:B------:R-:W-:Y:S02]  /*17680*/  @!P1 IMAD.X R7, RZ, RZ, R8, P2 ;  /* 0x000000ffff079224 */ /* 0x000fe400010e0608 */
[----:B------:R-:W-:-:S03]  /*17690*/  VIADD R8, R2, 0x60 ;  /* 0x0000006002087836 */ /* 0x000fc60000000000 */
        /* <DEDUP_REMOVED lines=10> */
.L_x_1963:
[----:B------:R-:W-:Y:S02]  /*17740*/  IMAD.MOV.U32 R13, RZ, RZ, R4 ;  /* 0x000000ffff0d7224 */ /* 0x000fe400078e0004 */
[----:B------:R-:W-:Y:S02]  /*17750*/  IMAD.MOV.U32 R12, RZ, RZ, 0x3 ;  /* 0x00000003ff0c7424 */ /* 0x000fe400078e00ff */
[----:B------:R-:W-:-:S07]  /*17760*/  IMAD.MOV.U32 R6, RZ, RZ, R14 ;  /* 0x000000ffff067224 */ /* 0x000fce00078e000e */
[----:B------:R-:W-:Y:S05]  /*17770*/  WARPSYNC.COLLECTIVE R15, `(.L_x_1964) ;  /* 0x000000000f087348 */ /* 0x000fea0003c00000 */
[----:B------:R0:W1:Y:S02]  /*17780*/  SHFL.IDX P6, R14, R13, R12, R11 ;  /* 0x0000000c0d0e7389 */ /* 0x00006400000c000b */
[----:B01----:R-:W-:Y:S01]  /*17790*/  ENDCOLLECTIVE ;  /* 0x000000000000791b */ /* 0x003fe20003800000 */
.L_x_1964:
        /* <DEDUP_REMOVED lines=14> */
.L_x_1965:
[----:B------:R-:W-:Y:S02]  /*17880*/  IMAD.MOV.U32 R13, RZ, RZ, R4 ;  /* 0x000000ffff0d7224 */ /* 0x000fe400078e0004 */
[----:B------:R-:W-:Y:S02]  /*17890*/  IMAD.MOV.U32 R12, RZ, RZ, 0x4 ;  /* 0x00000004ff0c7424 */ /* 0x000fe400078e00ff */
[----:B------:R-:W-:-:S07]  /*178a0*/  IMAD.MOV.U32 R6, RZ, RZ, R14 ;  /* 0x000000ffff067224 */ /* 0x000fce00078e000e */
[----:B------:R-:W-:Y:S05]  /*178b0*/  WARPSYNC.COLLECTIVE R15, `(.L_x_1966) ;  /* 0x000000000f087348 */ /* 0x000fea0003c00000 */
[----:B------:R0:W1:Y:S02]  /*178c0*/  SHFL.IDX P6, R14, R13, R12, R11 ;  /* 0x0000000c0d0e7389 */ /* 0x00006400000c000b */
[----:B01----:R-:W-:Y:S01]  /*178d0*/  ENDCOLLECTIVE ;  /* 0x000000000000791b */ /* 0x003fe20003800000 */
.L_x_1966:
        /* <DEDUP_REMOVED lines=14> */
.L_x_1967:
[----:B------:R-:W-:Y:S02]  /*179c0*/  IMAD.MOV.U32 R13, RZ, RZ, R4 ;  /* 0x000000ffff0d7224 */ /* 0x000fe400078e0004 */
[----:B------:R-:W-:Y:S02]  /*179d0*/  IMAD.MOV.U32 R12, RZ, RZ, 0x5 ;  /* 0x00000005ff0c7424 */ /* 0x000fe400078e00ff */
[----:B------:R-:W-:-:S07]  /*179e0*/  IMAD.MOV.U32 R6, RZ, RZ, R14 ;  /* 0x000000ffff067224 */ /* 0x000fce00078e000e */
[----:B------:R-:W-:Y:S05]  /*179f0*/  WARPSYNC.COLLECTIVE R15, `(.L_x_1968) ;  /* 0x000000000f087348 */ /* 0x000fea0003c00000 */
[----:B------:R0:W1:Y:S02]  /*17a00*/  SHFL.IDX P6, R14, R13, R12, R11 ;  /* 0x0000000c0d0e7389 */ /* 0x00006400000c000b */
[----:B01----:R-:W-:Y:S01]  /*17a10*/  ENDCOLLECTIVE ;  /* 0x000000000000791b */ /* 0x003fe20003800000 */
.L_x_1968:
        /* <DEDUP_REMOVED lines=14> */
.L_x_1969:
[----:B------:R-:W-:Y:S02]  /*17b00*/  IMAD.MOV.U32 R13, RZ, RZ, R4 ;  /* 0x000000ffff0d7224 */ /* 0x000fe400078e0004 */
[----:B------:R-:W-:Y:S02]  /*17b10*/  IMAD.MOV.U32 R12, RZ, RZ, 0x6 ;  /* 0x00000006ff0c7424 */ /* 0x000fe400078e00ff */
[----:B------:R-:W-:-:S07]  /*17b20*/  IMAD.MOV.U32 R6, RZ, RZ, R14 ;  /* 0x000000ffff067224 */ /* 0x000fce00078e000e */
[----:B------:R-:W-:Y:S05]  /*17b30*/  WARPSYNC.COLLECTIVE R15, `(.L_x_1970) ;  /* 0x000000000f087348 */ /* 0x000fea0003c00000 */
[----:B------:R0:W1:Y:S02]  /*17b40*/  SHFL.IDX P6, R14, R13, R12, R11 ;  /* 0x0000000c0d0e7389 */ /* 0x00006400000c000b */
[----:B01----:R-:W-:Y:S01]  /*17b50*/  ENDCOLLECTIVE ;  /* 0x000000000000791b */ /* 0x003fe20003800000 */
.L_x_1970:
        /* <DEDUP_REMOVED lines=13> */
.L_x_1971:
[----:B------:R-:W-:Y:S02]  /*17c30*/  IMAD.MOV.U32 R13, RZ, RZ, R4 ;  /* 0x000000ffff0d7224 */ /* 0x000fe400078e0004 */
[----:B------:R-:W-:Y:S02]  /*17c40*/  IMAD.MOV.U32 R12, RZ, RZ, 0x7 ;  /* 0x00000007ff0c7424 */ /* 0x000fe400078e00ff */
[----:B------:R-:W-:-:S07]  /*17c50*/  IMAD.MOV.U32 R6, RZ, RZ, R14 ;  /* 0x000000ffff067224 */ /* 0x000fce00078e000e */
[----:B------:R-:W-:Y:S05]  /*17c60*/  WARPSYNC.COLLECTIVE R15, `(.L_x_1972) ;  /* 0x000000000f087348 */ /* 0x000fea0003c00000 */
[----:B------:R0:W1:Y:S02]  /*17c70*/  SHFL.IDX P6, R14, R13, R12, R11 ;  /* 0x0000000c0d0e7389 */ /* 0x00006400000c000b */
[----:B01----:R-:W-:Y:S01]  /*17c80*/  ENDCOLLECTIVE ;  /* 0x000000000000791b */ /* 0x003fe20003800000 */
.L_x_1972:
        /* <DEDUP_REMOVED lines=12> */
.L_x_1973:
[----:B------:R-:W-:Y:S01]  /*17d50*/  IMAD.MOV.U32 R0, RZ, RZ, R14 ;  /* 0x000000ffff007224 */ /* 0x000fe200078e000e */
[----:B------:R-:W-:Y:S06]  /*17d60*/  BRA `(.L_x_1974) ;  /* 0xffffffd0002c7947 */ /* 0x000fec000383ffff */
.L_x_1901:
[----:B-1----:R1:W2:Y:S02]  /*17d70*/  SYNCS.PHASECHK.TRANS64.TRYWAIT P0, [R18+URZ+0x2e820], R3 ;  /* 0x02e82003120075a7 */ /* 0x0022a4000800017f */
[----:B--2---:R-:W-:Y:S05]  /*17d80*/  @!P0 NANOSLEEP.SYNCS 0x989680 ;  /* 0x009896800000895d */ /* 0x004fea0003900000 */
[----:B------:R-:W2:Y:S02]  /*17d90*/  @!P0 SYNCS.PHASECHK.TRANS64 P0, [R18+URZ+0x2e820], R3 ;  /* 0x02e82003120085a7 */ /* 0x000ea4000800007f */
[----:B--2---:R-:W-:Y:S05]  /*17da0*/  @!P0 BRA `(.L_x_1901) ;  /* 0xfffffffc00f08947 */ /* 0x004fea000383ffff */
[----:B------:R-:W-:Y:S05]  /*17db0*/  BRA `(.L_x_1975) ;  /* 0xffffffd000887947 */ /* 0x000fea000383ffff */
.L_x_1907:
[----:B0-----:R0:W1:Y:S02]  /*17dc0*/  SYNCS.PHASECHK.TRANS64.TRYWAIT P0, [R4+URZ+0x2e880], R3 ;  /* 0x02e88003040075a7 */ /* 0x001064000800017f */
[----:B-1----:R-:W-:Y:S05]  /*17dd0*/  @!P0 NANOSLEEP.SYNCS 0x989680 ;  /* 0x009896800000895d */ /* 0x002fea0003900000 */
[----:B------:R-:W1:Y:S02]  /*17de0*/  @!P0 SYNCS.PHASECHK.TRANS64 P0, [R4+URZ+0x2e880], R3 ;  /* 0x02e88003040085a7 */ /* 0x000e64000800007f */
[----:B-1----:R-:W-:Y:S05]  /*17df0*/  @!P0 BRA `(.L_x_1907) ;  /* 0xfffffffc00f08947 */ /* 0x002fea000383ffff */
[----:B------:R-:W-:Y:S05]  /*17e00*/  BRA `(.L_x_1976) ;  /* 0xffffffd400407947 */ /* 0x000fea000383ffff */
.L_x_1912:
[----:B-1----:R1:W3:Y:S02]  /*17e10*/  SYNCS.PHASECHK.TRANS64.TRYWAIT P0, [R4+URZ+0x2e840], R3 ;  /* 0x02e84003040075a7 */ /* 0x0022e4000800017f */
[----:B---3--:R-:W-:Y:S05]  /*17e20*/  @!P0 NANOSLEEP.SYNCS 0x989680 ;  /* 0x009896800000895d */ /* 0x008fea0003900000 */
[----:B------:R-:W3:Y:S02]  /*17e30*/  @!P0 SYNCS.PHASECHK.TRANS64 P0, [R4+URZ+0x2e840], R3 ;  /* 0x02e84003040085a7 */ /* 0x000ee4000800007f */
[----:B---3--:R-:W-:Y:S05]  /*17e40*/  @!P0 BRA `(.L_x_1912) ;  /* 0xfffffffc00f08947 */ /* 0x008fea000383ffff */
[----:B------:R-:W-:Y:S05]  /*17e50*/  BRA `(.L_x_1977) ;  /* 0xffffffd400bc7947 */ /* 0x000fea000383ffff */
.L_x_1918:
[----:B0-----:R0:W1:Y:S02]  /*17e60*/  SYNCS.PHASECHK.TRANS64.TRYWAIT P1, [R19+URZ+0x2e870], R2 ;  /* 0x02e87002130075a7 */ /* 0x001064000802017f */
[----:B-1----:R-:W-:Y:S05]  /*17e70*/  @!P1 NANOSLEEP.SYNCS 0x989680 ;  /* 0x009896800000995d */ /* 0x002fea0003900000 */
[----:B------:R-:W1:Y:S02]  /*17e80*/  @!P1 SYNCS.PHASECHK.TRANS64 P1, [R19+URZ+0x2e870], R2 ;  /* 0x02e87002130095a7 */ /* 0x000e64000802007f */
[----:B-1----:R-:W-:Y:S05]  /*17e90*/  @!P1 BRA `(.L_x_1918) ;  /* 0xfffffffc00f09947 */ /* 0x002fea000383ffff */
[----:B------:R-:W-:Y:S05]  /*17ea0*/  BRA `(.L_x_1978) ;  /* 0xffffffd800587947 */ /* 0x000fea000383ffff */
.L_x_1920:
[----:B0-----:R0:W1:Y:S02]  /*17eb0*/  SYNCS.PHASECHK.TRANS64.TRYWAIT P1, [R19+URZ+0x2e860], R2 ;  /* 0x02e86002130075a7 */ /* 0x001064000802017f */
[----:B-1----:R-:W-:Y:S05]  /*17ec0*/  @!P1 NANOSLEEP.SYNCS 0x989680 ;  /* 0x009896800000995d */ /* 0x002fea0003900000 */
[----:B------:R-:W1:Y:S02]  /*17ed0*/  @!P1 SYNCS.PHASECHK.TRANS64 P1, [R19+URZ+0x2e860], R2 ;  /* 0x02e86002130095a7 */ /* 0x000e64000802007f */
[----:B-1----:R-:W-:Y:S05]  /*17ee0*/  @!P1 BRA `(.L_x_1920) ;  /* 0xfffffffc00f09947 */ /* 0x002fea000383ffff */
[----:B------:R-:W-:Y:S05]  /*17ef0*/  BRA `(.L_x_1979) ;  /* 0xffffffd800607947 */ /* 0x000fea000383ffff */
.L_x_1927:
[----:B-1----:R1:W3:Y:S02]  /*17f00*/  SYNCS.PHASECHK.TRANS64.TRYWAIT P1, [R16+URZ+0x2e870], R3 ;  /* 0x02e87003100075a7 */ /* 0x0022e4000802017f */
[----:B---3--:R-:W-:Y:S05]  /*17f10*/  @!P1 NANOSLEEP.SYNCS 0x989680 ;  /* 0x009896800000995d */ /* 0x008fea0003900000 */
[----:B------:R-:W3:Y:S02]  /*17f20*/  @!P1 SYNCS.PHASECHK.TRANS64 P1, [R16+URZ+0x2e870], R3 ;  /* 0x02e87003100095a7 */ /* 0x000ee4000802007f */
[----:B---3--:R-:W-:Y:S05]  /*17f30*/  @!P1 BRA `(.L_x_1927) ;  /* 0xfffffffc00f09947 */ /* 0x008fea000383ffff */
[----:B------:R-:W-:Y:S05]  /*17f40*/  BRA `(.L_x_1980) ;  /* 0xffffffe000a07947 */ /* 0x000fea000383ffff */
.L_x_1929:
[----:B-1----:R1:W3:Y:S02]  /*17f50*/  SYNCS.PHASECHK.TRANS64.TRYWAIT P1, [R16+URZ+0x2e860], R3 ;  /* 0x02e86003100075a7 */ /* 0x0022e4000802017f */
[----:B---3--:R-:W-:Y:S05]  /*17f60*/  @!P1 NANOSLEEP.SYNCS 0x989680 ;  /* 0x009896800000995d */ /* 0x008fea0003900000 */
[----:B------:R-:W3:Y:S02]  /*17f70*/  @!P1 SYNCS.PHASECHK.TRANS64 P1, [R16+URZ+0x2e860], R3 ;  /* 0x02e86003100095a7 */ /* 0x000ee4000802007f */
[----:B---3--:R-:W-:Y:S05]  /*17f80*/  @!P1 BRA `(.L_x_1929) ;  /* 0xfffffffc00f09947 */ /* 0x008fea000383ffff */
[----:B------:R-:W-:Y:S05]  /*17f90*/  BRA `(.L_x_1981) ;  /* 0xffffffe000a87947 */ /* 0x000fea000383ffff */
.L_x_1935:
[----:B0-----:R0:W1:Y:S02]  /*17fa0*/  SYNCS.PHASECHK.TRANS64.TRYWAIT P0, [R0+URZ+0x2e820], R3 ;  /* 0x02e82003000075a7 */ /* 0x001064000800017f */
[----:B-1----:R-:W-:Y:S05]  /*17fb0*/  @!P0 NANOSLEEP.SYNCS 0x989680 ;  /* 0x009896800000895d */ /* 0x002fea0003900000 */
[----:B------:R-:W1:Y:S02]  /*17fc0*/  @!P0 SYNCS.PHASECHK.TRANS64 P0, [R0+URZ+0x2e820], R3 ;  /* 0x02e82003000085a7 */ /* 0x000e64000800007f */
[----:B-1----:R-:W-:Y:S05]  /*17fd0*/  @!P0 BRA `(.L_x_1935) ;  /* 0xfffffffc00f08947 */ /* 0x002fea000383ffff */
[----:B------:R-:W-:Y:S05]  /*17fe0*/  BRA `(.L_x_1982) ;  /* 0xffffffec00047947 */ /* 0x000fea000383ffff */
.L_x_1936:
        /* <DEDUP_REMOVED lines=8> */
[----:B0-2---:R-:W-:Y:S05]  /*18070*/  WARPSYNC.COLLECTIVE R15, `(.L_x_1984) ;  /* 0x000000000f087348 */ /* 0x005fea0003c00000 */
[----:B------:R1:W3:Y:S02]  /*18080*/  SHFL.IDX P6, R14, R13, R12, R11 ;  /* 0x0000000c0d0e7389 */ /* 0x0002e400000c000b */
[----:B0123--:R-:W-:Y:S01]  /*18090*/  ENDCOLLECTIVE ;  /* 0x000000000000791b */ /* 0x00ffe20003800000 */
.L_x_1984:
[----:B------:R-:W-:Y:S05]  /*180a0*/  BSYNC B0 ;  /* 0x0000000000007941 */ /* 0x000fea0003800000 */
.L_x_1983:
[----:B------:R-:W-:Y:S05]  /*180b0*/  BRA `(.L_x_1985) ;  /* 0xffffffe800ec7947 */ /* 0x000fea000383ffff */
.L_x_1939:
[----:B------:R-:W-:Y:S01]  /*180c0*/  BSSY B1, `(.L_x_1986) ;  /* 0x0000006000017945 */ /* 0x000fe20003800000 */
[----:B------:R-:W-:-:S07]  /*180d0*/  IMAD.MOV.U32 R15, RZ, RZ, -0x1 ;  /* 0xffffffffff0f7424 */ /* 0x000fce00078e00ff */
[----:B012---:R-:W-:Y:S05]  /*180e0*/  WARPSYNC.COLLECTIVE R15, `(.L_x_1987) ;  /* 0x000000000f0c7348 */ /* 0x007fea0003c00000 */
[----:B------:R-:W-:Y:S02]  /*180f0*/  ELECT P6, UR62, PT ;  /* 0x00000000003e782f */ /* 0x000fe400038c0000 */
[----:B------:R-:W-:Y:S01]  /*18100*/  MOV R14, UR62 ;  /* 0x0000003e000e7c02 */ /* 0x000fe20008000f00 */
[----:B012---:R-:W-:Y:S10]  /*18110*/  ENDCOLLECTIVE ;  /* 0x000000000000791b */ /* 0x007ff40003800000 */
.L_x_1987:
[----:B------:R-:W-:Y:S05]  /*18120*/  BSYNC B1 ;  /* 0x0000000000017941 */ /* 0x000fea0003800000 */
.L_x_1986:
[----:B------:R-:W-:Y:S05]  /*18130*/  BRA `(.L_x_1988) ;  /* 0xffffffe800e47947 */ /* 0x000fea000383ffff */
.L_x_1941:
[----:B0-----:R0:W1:Y:S02]  /*18140*/  SYNCS.PHASECHK.TRANS64.TRYWAIT P1, [R6+URZ], R5 ;  /* 0x00000005060075a7 */ /* 0x001064000802017f */
[----:B-1----:R-:W-:Y:S05]  /*18150*/  @!P1 NANOSLEEP.SYNCS 0x989680 ;  /* 0x009896800000995d */ /* 0x002fea0003900000 */
[----:B------:R-:W1:Y:S02]  /*18160*/  @!P1 SYNCS.PHASECHK.TRANS64 P1, [R6+URZ], R5 ;  /* 0x00000005060095a7 */ /* 0x000e64000802007f */
[----:B-1----:R-:W-:Y:S05]  /*18170*/  @!P1 BRA `(.L_x_1941) ;  /* 0xfffffffc00f09947 */ /* 0x002fea000383ffff */
[----:B------:R-:W-:Y:S05]  /*18180*/  BRA `(.L_x_1989) ;  /* 0xffffffec00207947 */ /* 0x000fea000383ffff */
.L_x_1942:
[----:B-1----:R1:W3:Y:S02]  /*18190*/  SYNCS.PHASECHK.TRANS64.TRYWAIT P1, [R7+URZ], R2 ;  /* 0x00000002070075a7 */ /* 0x0022e4000802017f */
[----:B---3--:R-:W-:Y:S05]  /*181a0*/  @!P1 NANOSLEEP.SYNCS 0x989680 ;  /* 0x009896800000995d */ /* 0x008fea0003900000 */
[----:B------:R-:W3:Y:S02]  /*181b0*/  @!P1 SYNCS.PHASECHK.TRANS64 P1, [R7+URZ], R2 ;  /* 0x00000002070095a7 */ /* 0x000ee4000802007f */
[----:B---3--:R-:W-:Y:S05]  /*181c0*/  @!P1 BRA `(.L_x_1942) ;  /* 0xfffffffc00f09947 */ /* 0x008fea000383ffff */
[----:B------:R-:W-:Y:S05]  /*181d0*/  BRA `(.L_x_1990) ;  /* 0xffffffec00147947 */ /* 0x000fea000383ffff */
.L_x_1944:
[----:B---3--:R3:W4:Y:S02]  /*181e0*/  SYNCS.PHASECHK.TRANS64.TRYWAIT P1, [R4+URZ+0x2e860], R5 ;  /* 0x02e86005040075a7 */ /* 0x008724000802017f */
[----:B----4-:R-:W-:Y:S05]  /*181f0*/  @!P1 NANOSLEEP.SYNCS 0x989680 ;  /* 0x009896800000995d */ /* 0x010fea0003900000 */
[----:B------:R-:W4:Y:S02]  /*18200*/  @!P1 SYNCS.PHASECHK.TRANS64 P1, [R4+URZ+0x2e860], R5 ;  /* 0x02e86005040095a7 */ /* 0x000f24000802007f */
[----:B----4-:R-:W-:Y:S05]  /*18210*/  @!P1 BRA `(.L_x_1944) ;  /* 0xfffffffc00f09947 */ /* 0x010fea000383ffff */
[----:B------:R-:W-:Y:S05]  /*18220*/  BRA `(.L_x_1991) ;  /* 0xffffffec00187947 */ /* 0x000fea000383ffff */
.L_x_1946:
[----:B----4-:R4:W0:Y:S02]  /*18230*/  SYNCS.PHASECHK.TRANS64.TRYWAIT P1, [R3+URZ+0x2e860], R2 ;  /* 0x02e86002030075a7 */ /* 0x010824000802017f */
[----:B0-----:R-:W-:Y:S05]  /*18240*/  @!P1 NANOSLEEP.SYNCS 0x989680 ;  /* 0x009896800000995d */ /* 0x001fea0003900000 */
[----:B------:R-:W0:Y:S02]  /*18250*/  @!P1 SYNCS.PHASECHK.TRANS64 P1, [R3+URZ+0x2e860], R2 ;  /* 0x02e86002030095a7 */ /* 0x000e24000802007f */
[----:B0-----:R-:W-:Y:S05]  /*18260*/  @!P1 BRA `(.L_x_1946) ;  /* 0xfffffffc00f09947 */ /* 0x001fea000383ffff */
[----:B------:R-:W-:Y:S05]  /*18270*/  BRA `(.L_x_1992) ;  /* 0xffffffec00187947 */ /* 0x000fea000383ffff */
.L_x_1948:
[----:B------:R0:W0:Y:S02]  /*18280*/  SYNCS.PHASECHK.TRANS64.TRYWAIT P0, [R4+URZ+0x2e880], R5 ;  /* 0x02e88005040075a7 */ /* 0x000024000800017f */
[----:B0-----:R-:W-:Y:S05]  /*18290*/  @!P0 NANOSLEEP.SYNCS 0x989680 ;  /* 0x009896800000895d */ /* 0x001fea0003900000 */
[----:B------:R-:W0:Y:S02]  /*182a0*/  @!P0 SYNCS.PHASECHK.TRANS64 P0, [R4+URZ+0x2e880], R5 ;  /* 0x02e88005040085a7 */ /* 0x000e24000800007f */
[----:B0-----:R-:W-:Y:S05]  /*182b0*/  @!P0 BRA `(.L_x_1948) ;  /* 0xfffffffc00f08947 */ /* 0x001fea000383ffff */
[----:B------:R-:W-:Y:S05]  /*182c0*/  BRA `(.L_x_1949) ;  /* 0xffffffec00147947 */ /* 0x000fea000383ffff */
.L_x_1993:
        /* <DEDUP_REMOVED lines=11> */
.L_x_2683:


//--------------------- .text._ZN7cutlass13device_kernelIN5flash11enable_sm90INS1_16FlashAttnFwdSm90INS1_25CollectiveMainloopFwdSm90ILi2EN4cute5tupleIJNS5_1CILi1EEES8_S8_EEENS6_IJNS7_ILi128EEENS7_ILi224EEESA_EEELi128ENS_12float_e4m3_tEfNS_4arch4Sm90ELb1ELb0ELb1ELb1ELb0ELb0ELb0ELb1ELb1ELb1ELb0ELb0EEENS1_21CollectiveEpilogueFwdINS6_IJSA_SA_SB_EEES9_NS_10bfloat16_tESF_Li256ELb1ELb1ELb0ELb1EEENS1_36VarlenDynamicPersistentTileSchedulerILi128ELi224ELi256ELi128ELb0ELb1ELb1ELb1ELb1ELb1EEEEEEEEEvNT_6ParamsE --------------------------
	.section	.text._ZN7cutlass13device_kernelIN5flash11enable_sm90INS1_16FlashAttnFwdSm90INS1_25CollectiveMainloopFwdSm90ILi2EN4cute5tupleIJNS5_1CILi1EEES8_S8_EEENS6_IJNS7_ILi128EEENS7_ILi224EEESA_EEELi128ENS_12float_e4m3_tEfNS_4arch4Sm90ELb1ELb0ELb1ELb1ELb0ELb0ELb0ELb1ELb1ELb1ELb0ELb0EEENS1_21CollectiveEpilogueFwdINS6_IJSA_SA_SB_EEES9_NS_10bfloat16_tESF_Li256ELb1ELb1ELb0ELb1EEENS1_36VarlenDynamicPersistentTileSchedulerILi128ELi224ELi256ELi128ELb0ELb1ELb1ELb1ELb1ELb1EEEEEEEEEvNT_6ParamsE,"ax",@progbits
	.align	128
.text._ZN7cutlass13device_kernelIN5flash11enable_sm90INS1_16FlashAttnFwdSm90INS1_25CollectiveMainloopFwdSm90ILi2EN4cute5tupleIJNS5_1CILi1EEES8_S8_EEENS6_IJNS7_ILi128EEENS7_ILi224EEESA_EEELi128ENS_12float_e4m3_tEfNS_4arch4Sm90ELb1ELb0ELb1ELb1ELb0ELb0ELb0ELb1ELb1ELb1ELb0ELb0EEENS1_21CollectiveEpilogueFwdINS6_IJSA_SA_SB_EEES9_NS_10bfloat16_tESF_Li256ELb1ELb1ELb0ELb1EEENS1_36VarlenDynamicPersistentTileSchedulerILi128ELi224ELi256ELi128ELb0ELb1ELb1ELb1ELb1ELb1EEEEEEEEEvNT_6ParamsE:
        .type           _ZN7cutlass13device_kernelIN5flash11enable_sm90INS1_16FlashAttnFwdSm90INS1_25CollectiveMainloopFwdSm90ILi2EN4cute5tupleIJNS5_1CILi1EEES8_S8_EEENS6_IJNS7_ILi128EEENS7_ILi224EEESA_EEELi128ENS_12float_e4m3_tEfNS_4arch4Sm90ELb1ELb0ELb1ELb1ELb0ELb0ELb0ELb1ELb1ELb1ELb0ELb0EEENS1_21CollectiveEpilogueFwdINS6_IJSA_SA_SB_EEES9_NS_10bfloat16_tESF_Li256ELb1ELb1ELb0ELb1EEENS1_36VarlenDynamicPersistentTileSchedulerILi128ELi224ELi256ELi128ELb0ELb1ELb1ELb1ELb1ELb1EEEEEEEEEvNT_6ParamsE,@function
        .size           _ZN7cutlass13device_kernelIN5flash11enable_sm90INS1_16FlashAttnFwdSm90INS1_25CollectiveMainloopFwdSm90ILi2EN4cute5tupleIJNS5_1CILi1EEES8_S8_EEENS6_IJNS7_ILi128EEENS7_ILi224EEESA_EEELi128ENS_12float_e4m3_tEfNS_4arch4Sm90ELb1ELb0ELb1ELb1ELb0ELb0ELb0ELb1ELb1ELb1ELb0ELb0EEENS1_21CollectiveEpilogueFwdINS6_IJSA_SA_SB_EEES9_NS_10bfloat16_tESF_Li256ELb1ELb1ELb0ELb1EEENS1_36VarlenDynamicPersistentTileSchedulerILi128ELi224ELi256ELi128ELb0ELb1ELb1ELb1ELb1ELb1EEEEEEEEEvNT_6ParamsE,(.L_x_2684 - _ZN7cutlass13device_kernelIN5flash11enable_sm90INS1_16FlashAttnFwdSm90INS1_25CollectiveMainloopFwdSm90ILi2EN4cute5tupleIJNS5_1CILi1EEES8_S8_EEENS6_IJNS7_ILi128EEENS7_ILi224EEESA_EEELi128ENS_12float_e4m3_tEfNS_4arch4Sm90ELb1ELb0ELb1ELb1ELb0ELb0ELb0ELb1ELb1ELb1ELb0ELb0EEENS1_21CollectiveEpilogueFwdINS6_IJSA_SA_SB_EEES9_NS_10bfloat16_tESF_Li256ELb1ELb1ELb0ELb1EEENS1_36VarlenDynamicPersistentTileSchedulerILi128ELi224ELi256ELi128ELb0ELb1ELb1ELb1ELb1ELb1EEEEEEEEEvNT_6ParamsE)
        .other          _ZN7cutlass13device_kernelIN5flash11enable_sm90INS1_16FlashAttnFwdSm90INS1_25CollectiveMainloopFwdSm90ILi2EN4cute5tupleIJNS5_1CILi1EEES8_S8_EEENS6_IJNS7_ILi128EEENS7_ILi224EEESA_EEELi128ENS_12float_e4m3_tEfNS_4arch4Sm90ELb1ELb0ELb1ELb1ELb0ELb0ELb0ELb1ELb1ELb1ELb0ELb0EEENS1_21CollectiveEpilogueFwdINS6_IJSA_SA_SB_EEES9_NS_10bfloat16_tESF_Li256ELb1ELb1ELb0ELb1EEENS1_36VarlenDynamicPersistentTileSchedulerILi128ELi224ELi256ELi128ELb0ELb1ELb1ELb1ELb1ELb1EEEEEEEEEvNT_6ParamsE,@"STO_CUDA_ENTRY STV_DEFAULT"
_ZN7cutlass13device_kernelIN5flash11enable_sm90INS1_16FlashAttnFwdSm90INS1_25CollectiveMainloopFwdSm90ILi2EN4cute5tupleIJNS5_1CILi1EEES8_S8_EEENS6_IJNS7_ILi128EEENS7_ILi224EEESA_EEELi128ENS_12float_e4m3_tEfNS_4arch4Sm90ELb1ELb0ELb1ELb1ELb0ELb0ELb0ELb1ELb1ELb1ELb0ELb0EEENS1_21CollectiveEpilogueFwdINS6_IJSA_SA_SB_EEES9_NS_10bfloat16_tESF_Li256ELb1ELb1ELb0ELb1EEENS1_36VarlenDynamicPersistentTileSchedulerILi128ELi224ELi256ELi128ELb0ELb1ELb1ELb1ELb1ELb1EEEEEEEEEvNT_6ParamsE:
        /* <DEDUP_REMOVED lines=18> */
.L_x_1995:
[----:B------:R-:W-:Y:S05]  /*0120*/  BSYNC B0 ;  /* 0x0000000000007941 */ /* 0x000fea0003800000 */
.L_x_1994:
        /* <DEDUP_REMOVED lines=41> */
.L_x_1996:
        /* <DEDUP_REMOVED lines=22> */
.L_x_1997:
        /* <DEDUP_REMOVED lines=18> */
.L_x_1998:
        /* <DEDUP_REMOVED lines=22> */
.L_x_1999:
        /* <DEDUP_REMOVED lines=22> */
.L_x_2000:
[----:B------:R-:W-:Y:S01]  /*0900*/  PLOP3.LUT P0, PT, PT, PT, UP0, 0x80, 0x0 ;  /* 0x000000000000781c */ /* 0x000fe20003f0f008 */
[----:B------:R-:W-:Y:S01]  /*0910*/  UMOV UR38, 0x1 ;  /* 0x0000000100267882 */ /* 0x000fe20000000000 */
[----:B------:R-:W-:Y:S01]  /*0920*/  NOP ;  /* 0x0000000000007918 */ /* 0x000fe20000000000 */
[----:B------:R-:W-:Y:S01]  /*0930*/  USEL UR38, UR38, 0x2, !UP0 ;  /* 0x0000000226267887 */ /* 0x000fe2000c000000 */
[----:B------:R-:W-:Y:S01]  /*0940*/  ULDC.64 UR52, c[0x0][0x208] ;  /* 0x0000820000347ab9 */ /* 0x000fe20000000a00 */
[----:B012-4-:R-:W-:Y:S08]  /*0950*/  BAR.SYNC.DEFER_BLOCKING 0x0 ;  /* 0x0000000000007b1d */ /* 0x017ff00000010000 */
[----:B------:R-:W-:Y:S05]  /*0960*/  @!P0 BRA `(.L_x_2001) ;  /* 0x00000128009c8947 */ /* 0x000fea0003800000 */
.L_x_2002:
        /* <DEDUP_REMOVED lines=25> */
[----:B------:R-:W-:Y:S02]  /*0b00*/  UMOV UR50, URZ ;  /* 0x0000003f00327c82 */ /* 0x000fe40008000000 */
[CC--:B------:R-:W-:Y:S02]  /*0b10*/  LEA.HI R0, R3.reuse, R234.reuse, RZ, 0x7 ;  /* 0x000000ea03007211 */ /* 0x0c0fe400078f38ff */
[----:B------:R-:W-:-:S02]  /*0b20*/  LEA.HI R4, R3, R234, RZ, 0x5 ;  /* 0x000000ea03047211 */ /* 0x000fc400078f28ff */
[----:B------:R-:W-:Y:S02]  /*0b30*/  LOP3.LUT R5, R0, 0xffffff80, RZ, 0xc0, !PT ;  /* 0xffffff8000057812 */ /* 0x000fe400078ec0ff */
[CC--:B------:R-:W-:Y:S01]  /*0b40*/  LEA.HI R2, R3.reuse, R234.reuse, RZ, 0x4 ;  /* 0x000000ea03027211 */ /* 0x0c0fe200078f20ff */
[----:B------:R-:W-:Y:S01]  /*0b50*/  IMAD.SHL.U32 R4, R4, 0x20, RZ ;  /* 0x0000002004047824 */ /* 0x000fe200078e00ff */
[----:B------:R-:W-:Y:S01]  /*0b60*/  LEA.HI R10, R3, R234, RZ, 0x2 ;  /* 0x000000ea030a7211 */ /* 0x000fe200078f10ff */
[----:B------:R-:W-:Y:S01]  /*0b70*/  IMAD.IADD R228, R234, 0x1, -R5 ;  /* 0x00000001eae47824 */ /* 0x000fe200078e0a05 */
[----:B------:R-:W-:Y:S02]  /*0b80*/  LOP3.LUT R5, R2, 0x3fffff0, RZ, 0xc0, !PT ;  /* 0x03fffff002057812 */ /* 0x000fe400078ec0ff */
[----:B------:R-:W-:Y:S02]  /*0b90*/  LOP3.LUT R4, R4, 0xfffffc00, RZ, 0xc0, !PT ;  /* 0xfffffc0004047812 */ /* 0x000fe400078ec0ff */
[----:B------:R-:W-:Y:S01]  /*0ba0*/  SHF.R.S32.HI R9, RZ, 0x1f, R228 ;  /* 0x0000001fff097819 */ /* 0x000fe200000114e4 */
[----:B------:R-:W-:Y:S01]  /*0bb0*/  IMAD.IADD R5, R234, 0x1, -R5 ;  /* 0x00000001ea057824 */ /* 0x000fe200078e0a05 */
[----:B------:R-:W-:-:S02]  /*0bc0*/  SHF.R.S32.HI R7, RZ, 0x4, R2 ;  /* 0x00000004ff077819 */ /* 0x000fc40000011402 */
[----:B------:R-:W-:Y:S01]  /*0bd0*/  LEA.HI R6, R9, R228, RZ, 0x2 ;  /* 0x000000e409067211 */ /* 0x000fe200078f10ff */
[----:B------:R-:W-:Y:S01]  /*0be0*/  IMAD R231, R5, 0x40, R4 ;  /* 0x0000004005e77824 */ /* 0x000fe200078e0204 */
[----:B------:R-:W-:Y:S02]  /*0bf0*/  LOP3.LUT R5, R10, 0xfffffffc, RZ, 0xc0, !PT ;  /* 0xfffffffc0a057812 */ /* 0x000fe400078ec0ff */
[--C-:B------:R-:W-:Y:S02]  /*0c00*/  SHF.R.S32.HI R8, RZ, 0x2, R6.reuse ;  /* 0x00000002ff087819 */ /* 0x100fe40000011406 */
[----:B------:R-:W-:Y:S01]  /*0c10*/  SHF.R.S32.HI R11, RZ, 0x1f, R6 ;  /* 0x0000001fff0b7819 */ /* 0x000fe20000011406 */
[----:B------:R-:W-:Y:S01]  /*0c20*/  IMAD.IADD R4, R234, 0x1, -R5 ;  /* 0x00000001ea047824 */ /* 0x000fe200078e0a05 */
[----:B------:R-:W-:Y:S02]  /*0c30*/  LEA.HI R2, R2, R7, RZ, 0x1 ;  /* 0x0000000702027211 */ /* 0x000fe400078f08ff */
[----:B------:R-:W-:-:S02]  /*0c40*/  LEA.HI R3, R3, R234, RZ, 0x3 ;  /* 0x000000ea03037211 */ /* 0x000fc400078f18ff */
[----:B------:R-:W-:Y:S02]  /*0c50*/  LEA.HI R11, R11, R8, RZ, 0x3 ;  /* 0x000000080b0b7211 */ /* 0x000fe400078f18ff */
[----:B------:R-:W-:Y:S02]  /*0c60*/  SHF.R.S32.HI R229, RZ, 0x7, R0 ;  /* 0x00000007ffe57819 */ /* 0x000fe40000011400 */
[----:B------:R-:W-:Y:S02]  /*0c70*/  LOP3.LUT R2, R2, 0x1ffffffe, RZ, 0xc0, !PT ;  /* 0x1ffffffe02027812 */ /* 0x000fe400078ec0ff */
[----:B------:R-:W-:Y:S02]  /*0c80*/  LOP3.LUT R5, R3, 0xfffffff8, RZ, 0xc0, !PT ;  /* 0xfffffff803057812 */ /* 0x000fe400078ec0ff */
[----:B------:R-:W-:Y:S01]  /*0c90*/  LOP3.LUT R11, R11, 0xfffffff8, RZ, 0xc0, !PT ;  /* 0xfffffff80b0b7812 */ /* 0x000fe200078ec0ff */
[----:B------:R-:W-:Y:S01]  /*0ca0*/  IMAD.IADD R2, R7, 0x1, -R2 ;  /* 0x0000000107027824 */ /* 0x000fe200078e0a02 */
[----:B------:R-:W-:Y:S01]  /*0cb0*/  LEA.HI R9, R9, R228, RZ, 0x5 ;  /* 0x000000e409097211 */ /* 0x000fe200078f28ff */
[----:B------:R-:W-:Y:S01]  /*0cc0*/  IMAD.IADD R22, R234, 0x1, -R5 ;  /* 0x00000001ea167824 */ /* 0x000fe200078e0a05 */
[----:B------:R-:W-:Y:S01]  /*0cd0*/  LEA.HI R0, R0, R229, RZ, 0x1 ;  /* 0x000000e500007211 */ /* 0x000fe200078f08ff */
[----:B------:R-:W-:Y:S01]  /*0ce0*/  IMAD.IADD R8, R8, 0x1, -R11 ;  /* 0x0000000108087824 */ /* 0x000fe200078e0a0b */
[----:B------:R-:W-:Y:S01]  /*0cf0*/  SHF.R.S32.HI R9, RZ, 0x5, R9 ;  /* 0x00000005ff097819 */ /* 0x000fe20000011409 */
[----:B------:R-:W-:Y:S01]  /*0d00*/  IMAD.SHL.U32 R16, R22, 0x8, RZ ;  /* 0x0000000816107824 */ /* 0x000fe200078e00ff */
[----:B------:R-:W-:Y:S01]  /*0d10*/  LEA.HI R7, R4, R4, RZ, 0x1 ;  /* 0x0000000404077211 */ /* 0x000fe200078f08ff */
[----:B------:R-:W-:Y:S01]  /*0d20*/  IMAD R231, R2, 0x8, R231 ;  /* 0x0000000802e77824 */ /* 0x000fe200078e02e7 */
        /* <DEDUP_REMOVED lines=13> */
.L_x_2059:
        /* <DEDUP_REMOVED lines=14> */
[----:B------:R-:W-:-:S04]  /*0ee0*/  @UP0 ULEA UR6, UP2, UR36, UR6, 0x2 ;  /* 0x0000000624060291 */ /* 0x000fc8000f84103f */
[----:B------:R-:W-:Y:S02]  /*0ef0*/  @UP0 ULEA.HI.X UR7, UR36, UR7, UR37, 0x2, UP2 ;  /* 0x0000000724070291 */ /* 0x000fe400090f1425 */
[----:B------:R-:W-:Y:S01]  /*0f00*/  @UP1 ULEA UR8, UP0, UR36, UR8, 0x2 ;  /* 0x0000000824081291 */ /* 0x000fe2000f80103f */
[----:B------:R-:W-:-:S03]  /*0f10*/  IMAD.U32 R2, RZ, RZ, UR6 ;  /* 0x00000006ff027e24 */ /* 0x000fc6000f8e00ff */
[----:B------:R-:W-:Y:S01]  /*0f20*/  @UP1 ULEA.HI.X UR9, UR36, UR9, UR37, 0x2, UP0 ;  /* 0x0000000924091291 */ /* 0x000fe200080f1425 */
[----:B------:R-:W-:Y:S01]  /*0f30*/  IMAD.U32 R3, RZ, RZ, UR7 ;  /* 0x00000007ff037e24 */ /* 0x000fe2000f8e00ff */
[----:B------:R-:W-:Y:S01]  /*0f40*/  ULDC.64 UR6, c[0x0][0x418] ;  /* 0x0001060000067ab9 */ /* 0x000fe20000000a00 */
[----:B------:R-:W-:-:S03]  /*0f50*/  IMAD.U32 R4, RZ, RZ, UR8 ;  /* 0x00000008ff047e24 */ /* 0x000fc6000f8e00ff */
[----:B------:R-:W-:Y:S01]  /*0f60*/  IMAD.U32 R5, RZ, RZ, UR9 ;  /* 0x00000009ff057e24 */ /* 0x000fe2000f8e00ff */
[----:B------:R-:W2:Y:S01]  /*0f70*/  @P0 LDG.E R2, desc[UR52][R2.64] ;  /* 0x0000003402020981 */ /* 0x000ea2000c1e1900 */
[----:B------:R-:W-:Y:S01]  /*0f80*/  UISETP.NE.U32.AND UP0, UPT, UR6, URZ, UPT ;  /* 0x0000003f0600728c */ /* 0x000fe2000bf05070 */
[----:B------:R-:W-:Y:S02]  /*0f90*/  ULDC.64 UR8, c[0x0][0xa20] ;  /* 0x0002880000087ab9 */ /* 0x000fe40000000a00 */
[----:B---3--:R-:W3:Y:S01]  /*0fa0*/  @P2 LDG.E R4, desc[UR52][R4.64] ;  /* 0x0000003404042981 */ /* 0x008ee2000c1e1900 */
[----:B------:R-:W-:Y:S01]  /*0fb0*/  UISETP.NE.AND.EX UP0, UPT, UR7, URZ, UPT, UP0 ;  /* 0x0000003f0700728c */ /* 0x000fe2000bf05300 */
[----:B------:R-:W-:Y:S01]  /*0fc0*/  ISETP.NE.U32.AND P1, PT, RZ, UR8, PT ;  /* 0x00000008ff007c0c */ /* 0x000fe2000bf25070 */
[----:B------:R-:W-:Y:S01]  /*0fd0*/  ULDC UR6, c[0x0][0x2f0] ;  /* 0x0000bc0000067ab9 */ /* 0x000fe20000000800 */
[----:B------:R-:W-:Y:S01]  /*0fe0*/  UMOV UR48, URZ ;  /* 0x0000003f00307c82 */ /* 0x000fe20008000000 */
[----:B------:R-:W-:Y:S01]  /*0ff0*/  USEL UR4, UR4, 0x1, UP0 ;  /* 0x0000000104047887 */ /* 0x000fe20008000000 */
[----:B------:R-:W-:Y:S01]  /*1000*/  ISETP.NE.AND.EX P1, PT, RZ, UR9, PT, P1 ;  /* 0x00000009ff007c0c */ /* 0x000fe2000bf25310 */
[----:B------:R-:W-:-:S02]  /*1010*/  ULDC UR49, c[0x0][0x288] ;  /* 0x0000a20000317ab9 */ /* 0x000fc40000000800 */
[----:B------:R-:W-:Y:S01]  /*1020*/  UIMAD UR4, UR4, UR6, URZ ;  /* 0x00000006040472a4 */ /* 0x000fe2000f8e023f */
[----:B--2---:R-:W-:Y:S02]  /*1030*/  @P0 R2UR UR48, R2 ;  /* 0x00000000023002ca */ /* 0x004fe400000e0000 */
        /* <DEDUP_REMOVED lines=15> */
.L_x_2003:
[----:B------:R-:W-:Y:S01]  /*1130*/  UMOV UR42, UR47 ;  /* 0x0000002f002a7c82 */ /* 0x000fe20008000000 */
[----:B------:R-:W-:Y:S05]  /*1140*/  @!P1 BRA `(.L_x_2004) ;  /* 0x00000000001c9947 */ /* 0x000fea0003800000 */
[----:B------:R-:W-:-:S04]  /*1150*/  ULEA UR4, UP0, UR36, UR8, 0x2 ;  /* 0x0000000824047291 */ /* 0x000fc8000f80103f */
[----:B------:R-:W-:Y:S02]  /*1160*/  ULEA.HI.X UR6, UR36, UR9, UR37, 0x2, UP0 ;  /* 0x0000000924067291 */ /* 0x000fe400080f1425 */
[----:B------:R-:W-:-:S04]  /*1170*/  IMAD.U32 R2, RZ, RZ, UR4 ;  /* 0x00000004ff027e24 */ /* 0x000fc8000f8e00ff */
[----:B------:R-:W-:-:S05]  /*1180*/  IMAD.U32 R3, RZ, RZ, UR6 ;  /* 0x00000006ff037e24 */ /* 0x000fca000f8e00ff */
[----:B------:R-:W2:Y:S02]  /*1190*/  LDG.E R2, desc[UR52][R2.64] ;  /* 0x0000003402027981 */ /* 0x000ea4000c1e1900 */
[----:B--2---:R-:W-:Y:S01]  /*11a0*/  R2UR UR4, R2 ;  /* 0x00000000020472ca */ /* 0x004fe200000e0000 */
[----:B------:R-:W-:-:S14]  /*11b0*/  BRA `(.L_x_2005) ;  /* 0x0000000000347947 */ /* 0x000fdc0003800000 */
.L_x_2004:
        /* <DEDUP_REMOVED lines=13> */
.L_x_2005:
[----:B------:R-:W-:Y:S01]  /*1290*/  UIADD3 UR48, -UR48, UR4, URZ ;  /* 0x0000000430307290 */ /* 0x000fe2000fffe13f */
[----:B------:R-:W-:Y:S01]  /*12a0*/  PLOP3.LUT P0, PT, PT, PT, PT, 0x80, 0x0 ;  /* 0x000000000000781c */ /* 0x000fe20003f0f070 */
[----:B------:R-:W-:Y:S01]  /*12b0*/  USHF.L.U32 UR39, UR5, 0x7, URZ ;  /* 0x0000000705277899 */ /* 0x000fe2000800063f */
[----:B------:R-:W-:Y:S01]  /*12c0*/  IMAD.MOV.U32 R0, RZ, RZ, RZ ;  /* 0x000000ffff007224 */ /* 0x000fe200078e00ff */
[----:B------:R-:W-:Y:S01]  /*12d0*/  ULDC UR4, c[0x0][0x448] ;  /* 0x0001120000047ab9 */ /* 0x000fe20000000800 */
[----:B------:R-:W-:Y:S01]  /*12e0*/  UIADD3 UR7, UR48, 0xe0, -UR49 ;  /* 0x000000e030077890 */ /* 0x000fe2000fffe831 */
[----:B------:R-:W-:Y:S01]  /*12f0*/  IMAD.MOV.U32 R2, RZ, RZ, RZ ;  /* 0x000000ffff027224 */ /* 0x000fe200078e00ff */
[----:B------:R-:W-:Y:S01]  /*1300*/  UISETP.NE.AND UP0, UPT, UR4, 0x1, UPT ;  /* 0x000000010400788c */ /* 0x000fe2000bf05270 */
[----:B------:R-:W-:Y:S01]  /*1310*/  CS2R R86, SRZ ;  /* 0x0000000000567805 */ /* 0x000fe2000001ff00 */
[----:B------:R-:W-:Y:S01]  /*1320*/  UIADD3 UR6, UR39, 0x7f, URZ ;  /* 0x0000007f27067890 */ /* 0x000fe2000fffe03f */
[----:B------:R-:W-:-:S02]  /*1330*/  CS2R R6, SRZ ;  /* 0x0000000000067805 */ /* 0x000fc4000001ff00 */
[----:B------:R-:W-:Y:S02]  /*1340*/  CS2R R84, SRZ ;  /* 0x0000000000547805 */ /* 0x000fe4000001ff00 */
[----:B------:R-:W-:Y:S02]  /*1350*/  CS2R R8, SRZ ;  /* 0x0000000000087805 */ /* 0x000fe4000001ff00 */
[----:B------:R-:W-:Y:S02]  /*1360*/  CS2R R78, SRZ ;  /* 0x00000000004e7805 */ /* 0x000fe4000001ff00 */
[----:B------:R-:W-:Y:S02]  /*1370*/  CS2R R10, SRZ ;  /* 0x00000000000a7805 */ /* 0x000fe4000001ff00 */
[----:B------:R-:W-:Y:S02]  /*1380*/  CS2R R76, SRZ ;  /* 0x00000000004c7805 */ /* 0x000fe4000001ff00 */
[----:B------:R-:W-:-:S02]  /*1390*/  CS2R R12, SRZ ;  /* 0x00000000000c7805 */ /* 0x000fc4000001ff00 */
[----:B------:R-:W-:Y:S01]  /*13a0*/  CS2R R70, SRZ ;  /* 0x0000000000467805 */ /* 0x000fe2000001ff00 */
[----:B------:R-:W-:Y:S01]  /*13b0*/  @UP0 ULDC UR4, c[0x0][0x44c] ;  /* 0x0001130000040ab9 */ /* 0x000fe20000000800 */
[----:B------:R-:W-:Y:S01]  /*13c0*/  @UP0 ULDC UR8, c[0x0][0x450] ;  /* 0x0001140000080ab9 */ /* 0x000fe20000000800 */
[----:B------:R-:W-:Y:S01]  /*13d0*/  UIMAD.WIDE.U32 UR4, UR6, UR4, URZ ;  /* 0x00000004060472a5 */ /* 0x000fe2000f8e003f */
[----:B------:R-:W-:Y:S02]  /*13e0*/  CS2R R14, SRZ ;  /* 0x00000000000e7805 */ /* 0x000fe4000001ff00 */
[----:B------:R-:W-:Y:S02]  /*13f0*/  CS2R R68, SRZ ;  /* 0x0000000000447805 */ /* 0x000fe4000001ff00 */
[----:B------:R-:W-:Y:S01]  /*1400*/  CS2R R20, SRZ ;  /* 0x0000000000147805 */ /* 0x000fe2000001ff00 */
[----:B------:R-:W-:Y:S01]  /*1410*/  @UP0 USHF.R.U32.HI UR6, URZ, UR8, UR5 ;  /* 0x000000083f060299 */ /* 0x000fe20008011605 */
[----:B------:R-:W-:Y:S01]  /*1420*/  CS2R R62, SRZ ;  /* 0x00000000003e7805 */ /* 0x000fe2000001ff00 */
[----:B------:R-:W-:Y:S01]  /*1430*/  UIADD3 UR5, UR48, 0xdf, URZ ;  /* 0x000000df30057890 */ /* 0x000fe2000fffe03f */
        /* <DEDUP_REMOVED lines=16> */
[----:B------:R-:W-:-:S02]  /*1540*/  CS2R R30, SRZ ;  /* 0x00000000001e7805 */ /* 0x000fc4000001ff00 */
[----:B------:R-:W-:Y:S02]  /*1550*/  CS2R R42, SRZ ;  /* 0x00000000002a7805 */ /* 0x000fe4000001ff00 */
[----:B------:R-:W-:Y:S01]  /*1560*/  CS2R R36, SRZ ;  /* 0x0000000000247805 */ /* 0x000fe2000001ff00 */
[----:B------:R-:W-:Y:S01]  /*1570*/  UISETP.LT.AND UP0, UPT, UR4, UR6, UPT ;  /* 0x000000060400728c */ /* 0x000fe2000bf01270 */
[----:B------:R-:W-:Y:S02]  /*1580*/  CS2R R40, SRZ ;  /* 0x0000000000287805 */ /* 0x000fe4000001ff00 */
[----:B------:R-:W-:Y:S01]  /*1590*/  CS2R R38, SRZ ;  /* 0x0000000000267805 */ /* 0x000fe2000001ff00 */
[----:B------:R-:W-:Y:S01]  /*15a0*/  IMAD.MOV.U32 R34, RZ, RZ, RZ ;  /* 0x000000ffff227224 */ /* 0x000fe200078e00ff */
[----:B------:R-:W-:Y:S01]  /*15b0*/  USEL UR51, UR4, UR6, UP0 ;  /* 0x0000000604337287 */ /* 0x000fe20008000000 */
[----:B------:R-:W-:Y:S02]  /*15c0*/  CS2R R88, SRZ ;  /* 0x0000000000587805 */ /* 0x000fe4000001ff00 */
[----:B------:R-:W-:-:S02]  /*15d0*/  CS2R R48, SRZ ;  /* 0x0000000000307805 */ /* 0x000fc4000001ff00 */
[----:B------:R-:W-:Y:S01]  /*15e0*/  CS2R R90, SRZ ;  /* 0x00000000005a7805 */ /* 0x000fe2000001ff00 */
[----:B------:R-:W-:Y:S01]  /*15f0*/  UISETP.GE.AND UP0, UPT, UR51, 0x1, UPT ;  /* 0x000000013300788c */ /* 0x000fe2000bf06270 */
[----:B------:R-:W-:Y:S02]  /*1600*/  CS2R R56, SRZ ;  /* 0x0000000000387805 */ /* 0x000fe4000001ff00 */
[----:B------:R-:W-:Y:S01]  /*1610*/  CS2R R92, SRZ ;  /* 0x00000000005c7805 */ /* 0x000fe2000001ff00 */
[----:B------:R-:W-:Y:S01]  /*1620*/  IMAD.MOV.U32 R65, RZ, RZ, RZ ;  /* 0x000000ffff417224 */ /* 0x000fe200078e00ff */
[----:B------:R-:W-:Y:S02]  /*1630*/  CS2R R94, SRZ ;  /* 0x00000000005e7805 */ /* 0x000fe4000001ff00 */
[----:B------:R-:W-:-:S13]  /*1640*/  PLOP3.LUT P1, PT, PT, PT, UP0, 0x80, 0x0 ;  /* 0x000000000000781c */ /* 0x000fda0003f2f008 */
[----:B------:R-:W-:Y:S05]  /*1650*/  @!P1 BRA `(.L_x_2006) ;  /* 0x000000f400709947 */ /* 0x000fea0003800000 */
        /* <DEDUP_REMOVED lines=31> */
.L_x_2007:
        /* <DEDUP_REMOVED lines=54> */
.L_x_2153:
[----:B------:R-:W-:Y:S05]  /*1bb0*/  @!P0 BRA `(.L_x_2009) ;  /* 0x0000000000048947 */ /* 0x000fea0003800000 */
[----:B------:R-:W-:Y:S01]  /*1bc0*/  BPT.TRAP 0x1 ;  /* 0x000000040000795c */ /* 0x000fe20000300000 */
.L_x_2009:
[----:B------:R-:W-:Y:S02]  /*1bd0*/  IMAD.U32 R2, RZ, RZ, UR50 ;  /* 0x00000032ff027e24 */ /* 0x000fe4000f8e00ff */
[----:B0-----:R-:W-:-:S03]  /*1be0*/  IMAD.U32 R3, RZ, RZ, UR44 ;  /* 0x0000002cff037e24 */ /* 0x001fc6000f8e00ff */
[----:B------:R-:W-:Y:S02]  /*1bf0*/  LEA R2, R2, UR41, 0x3 ;  /* 0x0000002902027c11 */ /* 0x000fe4000f8e18ff */
[----:B------:R-:W-:-:S04]  /*1c00*/  SHF.L.U32 R3, R3, 0x1f, RZ ;  /* 0x0000001f03037819 */ /* 0x000fc800000006ff */
[----:B------:R0:W1:Y:S01]  /*1c10*/  SYNCS.PHASECHK.TRANS64.TRYWAIT P1, [R2+URZ+0x2e830], R3 ;  /* 0x02e83003020075a7 */ /* 0x000062000802017f */
[----:B------:R-:W-:Y:S05]  /*1c20*/  @!P0 BRA `(.L_x_2010) ;  /* 0x0000000000048947 */ /* 0x000fea0003800000 */
[----:B------:R-:W-:Y:S01]  /*1c30*/  BPT.TRAP 0x1 ;  /* 0x000000040000795c */ /* 0x000fe20000300000 */
.L_x_2010:
[----:B-1----:R-:W-:Y:S05]  /*1c40*/  @P1 BRA `(.L_x_2011) ;  /* 0x0000000000081947 */ /* 0x002fea0003800000 */
[----:B------:R-:W1:Y:S02]  /*1c50*/  SYNCS.PHASECHK.TRANS64.TRYWAIT P1, [R2+URZ+0x2e830], R3 ;  /* 0x02e83003020075a7 */ /* 0x000e64000802017f */
[----:B-1----:R-:W-:Y:S05]  /*1c60*/  @!P1 BRA `(.L_x_2012) ;  /* 0x0000017000409947 */ /* 0x002fea0003800000 */
.L_x_2011:
        /* <DEDUP_REMOVED lines=147> */
[----:B------:R-:W-:Y:S02]  /*25a0*/  UMOV UR7, 0xffffff20 ;  /* 0xffffff2000077882 */ /* 0x000fe40000000000 */
[----:B------:R-:W-:Y:S01]  /*25b0*/  UIMAD UR7, UR51, UR7, 0xe1 ;  /* 0x000000e1330774a4 */ /* 0x000fe2000f8e0207 */
        /* <DEDUP_REMOVED lines=104> */
[----:B------:R-:W-:Y:S01]  /*2c40*/  FMUL.FTZ R73, R0, R74 ;  /* 0x0000004a00497220 */ /* 0x000fe20000410000 */
[----:B------:R-:W-:-:S02]  /*2c50*/  IMAD.U32 R82, RZ, RZ, UR7 ;  /* 0x00000007ff527e24 */ /* 0x000fc4000f8e00ff */
[C---:B------:R-:W-:Y:S01]  /*2c60*/  FMUL.FTZ R74, R0.reuse, R78 ;  /* 0x0000004e004a7220 */ /* 0x040fe20000410000 */
[C---:B------:R-:W-:Y:S01]  /*2c70*/  FMUL.FTZ R78, R0.reuse, R87 ;  /* 0x00000057004e7220 */ /* 0x040fe20000410000 */
[C---:B------:R-:W-:Y:S01]  /*2c80*/  FMUL.FTZ R117, R0.reuse, R81 ;  /* 0x0000005100757220 */ /* 0x040fe20000410000 */
[----:B------:R-:W-:Y:S01]  /*2c90*/  IMAD R82, R17, -0x2, R82 ;  /* 0xfffffffe11527824 */ /* 0x000fe200078e0252 */
        /* <DEDUP_REMOVED lines=23> */
[----:B------:R-:W-:Y:S01]  /*2e10*/  UIMAD UR6, UR51, -0xe0, UR48 ;  /* 0xffffff20330678a4 */ /* 0x000fe2000f8e0230 */
[C---:B------:R-:W-:Y:S01]  /*2e20*/  FMUL.FTZ R131, R0.reuse, R68 ;  /* 0x0000004400837220 */ /* 0x040fe20000410000 */
[----:B------:R-:W-:Y:S01]  /*2e30*/  WARPGROUP.ARRIVE ;  /* 0x00000000000079c5 */ /* 0x000fe20000000000 */
[----:B------:R-:W-:Y:S01]  /*2e40*/  IADD3 R82, -R57, UR48, R82 ;  /* 0x0000003039527c10 */ /* 0x000fe2000fffe152 */
[----:B------:R-:W0:Y:S01]  /*2e50*/  SHFL.IDX PT, R56, R80, RZ, 0x1c1f ;  /* 0x001c1fff50387589 */ /* 0x000e2200000e0000 */
[----:B------:R-:W-:Y:S01]  /*2e60*/  UIADD3 UR6, UR6, 0xe0, URZ ;  /* 0x000000e006067890 */ /* 0x000fe2000fffe03f */
[C---:B------:R-:W-:Y:S01]  /*2e70*/  FMUL.FTZ R57, R0.reuse, R59 ;  /* 0x0000003b00397220 */ /* 0x040fe20000410000 */
[C---:B------:R-:W-:Y:S01]  /*2e80*/  FMUL.FTZ R127, R0.reuse, R61 ;  /* 0x0000003d007f7220 */ /* 0x040fe20000410000 */
[----:B------:R-:W-:Y:S01]  /*2e90*/  QGMMA.64x32x32.F32.E4M3.E4M3 R40, gdesc[UR12], R40, gsb0 ;  /* 0x006000000c2879f3 */ /* 0x000fe20008000828 */
[----:B------:R-:W-:Y:S01]  /*2ea0*/  UIADD3 UR14, UR20, 0x606, URZ ;  /* 0x00000606140e7890 */ /* 0x000fe2000fffe03f */
[----:B------:R-:W5:Y:S01]  /*2eb0*/  MUFU.TANH R115, R115 ;  /* 0x0000007300737308 */ /* 0x000f620000002400 */
[----:B------:R-:W-:Y:S01]  /*2ec0*/  IMAD.U32 R60, RZ, RZ, UR6 ;  /* 0x00000006ff3c7e24 */ /* 0x000fe2000f8e00ff */
[----:B------:R-:W-:Y:S01]  /*2ed0*/  UMOV UR15, 0x40000040 ;  /* 0x40000040000f7882 */ /* 0x000fe20000000000 */
[C---:B------:R-:W-:Y:S01]  /*2ee0*/  FMUL.FTZ R64, R0.reuse, R64 ;  /* 0x0000004000407220 */ /* 0x040fe20000410000 */
[----:B------:R-:W-:Y:S01]  /*2ef0*/  FMUL.FTZ R65, R0, R65 ;  /* 0x0000004100417220 */ /* 0x000fe20000410000 */
[----:B------:R-:W-:-:S02]  /*2f00*/  IMAD R81, R17, -0x2, R60 ;  /* 0xfffffffe11517824 */ /* 0x000fc400078e023c */
[C---:B------:R-:W-:Y:S01]  /*2f10*/  FMUL.FTZ R69, R0.reuse, R69 ;  /* 0x0000004500457220 */ /* 0x040fe20000410000 */
[----:B------:R-:W-:Y:S01]  /*2f20*/  FMUL.FTZ R60, R0, R66 ;  /* 0x00000042003c7220 */ /* 0x000fe20000410000 */
[----:B------:R-:W5:Y:S01]  /*2f30*/  MUFU.TANH R117, R117 ;  /* 0x0000007500757308 */ /* 0x000f620000002400 */
[----:B------:R-:W5:Y:S01]  /*2f40*/  SHFL.IDX PT, R133, R80, 0x1, 0x1c1f ;  /* 0x003c1f0050857f89 */ /* 0x000f6200000e0000 */
[----:B------:R-:W-:Y:S02]  /*2f50*/  @UP0 ULDC UR6, c[0x0][0x44c] ;  /* 0x0001130000060ab9 */ /* 0x000fe40000000800 */
[----:B------:R-:W-:-:S04]  /*2f60*/  UIMAD.WIDE.U32 UR6, UR39, UR6, URZ ;  /* 0x00000006270672a5 */ /* 0x000fc8000f8e003f */
[----:B------:R-:W5:Y:S01]  /*2f70*/  MUFU.TANH R84, R84 ;  /* 0x0000005400547308 */ /* 0x000f620000002400 */
[----:B0-----:R-:W-:Y:S01]  /*2f80*/  VIADDMNMX R68, R56, R82, R81, PT ;  /* 0x0000005238447246 */ /* 0x001fe20003800151 */
[C---:B------:R-:W-:Y:S01]  /*2f90*/  FMUL.FTZ R56, R0.reuse, R58 ;  /* 0x0000003a00387220 */ /* 0x040fe20000410000 */
[C---:B------:R-:W-:Y:S01]  /*2fa0*/  FMUL.FTZ R58, R0.reuse, R62 ;  /* 0x0000003e003a7220 */ /* 0x040fe20000410000 */
[----:B------:R-:W-:Y:S01]  /*2fb0*/  FMUL.FTZ R62, R0, R70 ;  /* 0x00000046003e7220 */ /* 0x000fe20000410000 */
[C---:B------:R-:W-:Y:S01]  /*2fc0*/  ISETP.GT.AND P5, PT, R68.reuse, RZ, PT ;  /* 0x000000ff4400720c */ /* 0x040fe20003fa4270 */
[----:B------:R-:W-:Y:S01]  /*2fd0*/  UMOV UR6, URZ ;  /* 0x0000003f00067c82 */ /* 0x000fe20008000000 */
[C---:B------:R-:W-:Y:S01]  /*2fe0*/  ISETP.GT.AND P6, PT, R68.reuse, 0x1, PT ;  /* 0x000000014400780c */ /* 0x040fe20003fc4270 */
[----:B------:R-:W0:Y:S01]  /*2ff0*/  MUFU.TANH R85, R85 ;  /* 0x0000005500557308 */ /* 0x000e220000002400 */
[----:B------:R-:W-:Y:S02]  /*3000*/  ISETP.GT.AND P3, PT, R68, 0x8, PT ;  /* 0x000000084400780c */ /* 0x000fe40003f64270 */
[----:B------:R-:W-:-:S02]  /*3010*/  FSEL R120, R120, -INF , P5 ;  /* 0xff80000078787808 */ /* 0x000fc40002800000 */
[----:B-1----:R-:W-:Y:S02]  /*3020*/  FSEL R136, R136, -INF , P6 ;  /* 0xff80000088887808 */ /* 0x002fe40003000000 */
[----:B------:R-:W-:Y:S01]  /*3030*/  ISETP.GT.AND P4, PT, R68, 0x9, PT ;  /* 0x000000094400780c */ /* 0x000fe20003f84270 */
[----:B------:R-:W1:Y:S01]  /*3040*/  MUFU.TANH R83, R83 ;  /* 0x0000005300537308 */ /* 0x000e620000002400 */
[----:B--2---:R-:W-:Y:S02]  /*3050*/  FSEL R114, R121, -INF , P3 ;  /* 0xff80000079727808 */ /* 0x004fe40001800000 */
[----:B------:R-:W-:Y:S02]  /*3060*/  FMNMX.FTZ R59, R120, R136, !PT ;  /* 0x00000088783b7209 */ /* 0x000fe40007810000 */
[----:B------:R-:W-:Y:S02]  /*3070*/  ISETP.GT.AND P5, PT, R68, 0x10, PT ;  /* 0x000000104400780c */ /* 0x000fe40003fa4270 */
[----:B---3--:R-:W-:Y:S01]  /*3080*/  FSEL R124, R124, -INF , P4 ;  /* 0xff8000007c7c7808 */ /* 0x008fe20002000000 */
[----:B------:R-:W2:Y:S01]  /*3090*/  MUFU.TANH R87, R87 ;  /* 0x0000005700577308 */ /* 0x000ea20000002400 */
[----:B------:R-:W-:Y:S01]  /*30a0*/  FMNMX.FTZ R61, R114, R59, !PT ;  /* 0x0000003b723d7209 */ /* 0x000fe20007810000 */
[----:B------:R-:W-:Y:S01]  /*30b0*/  FMUL.FTZ R59, R0, R63 ;  /* 0x0000003f003b7220 */ /* 0x000fe20000410000 */
[----:B------:R-:W-:-:S02]  /*30c0*/  ISETP.GT.AND P6, PT, R68, 0x11, PT ;  /* 0x000000114400780c */ /* 0x000fc40003fc4270 */
[----:B----4-:R-:W-:Y:S02]  /*30d0*/  FSEL R118, R137, -INF , P5 ;  /* 0xff80000089767808 */ /* 0x010fe40002800000 */
[----:B------:R-:W-:Y:S01]  /*30e0*/  FMNMX.FTZ R63, R124, R61, !PT ;  /* 0x0000003d7c3f7209 */ /* 0x000fe20007810000 */
[----:B------:R-:W-:Y:S01]  /*30f0*/  FMUL.FTZ R61, R0, R67 ;  /* 0x00000043003d7220 */ /* 0x000fe20000410000 */
[----:B------:R-:W-:Y:S01]  /*3100*/  ISETP.GT.AND P3, PT, R68, 0x18, PT ;  /* 0x000000184400780c */ /* 0x000fe20003f64270 */
[----:B------:R-:W3:Y:S01]  /*3110*/  MUFU.TANH R119, R119 ;  /* 0x0000007700777308 */ /* 0x000ee20000002400 */
[----:B-----5:R-:W-:Y:S02]  /*3120*/  FSEL R130, R129, -INF , P6 ;  /* 0xff80000081827808 */ /* 0x020fe40003000000 */
[----:B------:R-:W-:Y:S01]  /*3130*/  FMNMX.FTZ R67, R118, R63, !PT ;  /* 0x0000003f76437209 */ /* 0x000fe20007810000 */
[----:B------:R-:W-:Y:S01]  /*3140*/  FMUL.FTZ R63, R0, R71 ;  /* 0x00000047003f7220 */ /* 0x000fe20000410000 */
[----:B------:R-:W-:-:S02]  /*3150*/  ISETP.GT.AND P4, PT, R68, 0x19, PT ;  /* 0x000000194400780c */ /* 0x000fc40003f84270 */
[----:B------:R-:W-:Y:S01]  /*3160*/  FSEL R70, R125, -INF , P3 ;  /* 0xff8000007d467808 */ /* 0x000fe20001800000 */
[----:B------:R-:W-:Y:S02]  /*3170*/  WARPGROUP.DEPBAR.LE gsb0, 0x0 ;  /* 0x00008000000079c5 */ /* 0x000fe40000010000 */
[----:B------:R-:W-:Y:S01]  /*3180*/  FMNMX.FTZ R67, R130, R67, !PT ;  /* 0x0000004382437209 */ /* 0x000fe20007810000 */
[----:B------:R-:W-:Y:S01]  /*3190*/  WARPGROUP.ARRIVE ;  /* 0x00000000000079c5 */ /* 0x000fe20000000000 */
[----:B------:R-:W-:Y:S01]  /*31a0*/  ISETP.GT.AND P3, PT, R68, 0x20, PT ;  /* 0x000000204400780c */ /* 0x000fe20003f64270 */
[----:B------:R-:W4:Y:S01]  /*31b0*/  MUFU.TANH R127, R127 ;  /* 0x0000007f007f7308 */ /* 0x000f220000002400 */
[----:B------:R-:W-:Y:S01]  /*31c0*/  FSEL R144, R128, -INF , P4 ;  /* 0xff80000080907808 */ /* 0x000fe20002000000 */
[----:B------:R-:W-:Y:S01]  /*31d0*/  FMUL.FTZ R41, R0, R41 ;  /* 0x0000002900297220 */ /* 0x000fe20000410000 */
[----:B------:R-:W-:Y:S01]  /*31e0*/  FMNMX.FTZ R67, R70, R67, !PT ;  /* 0x0000004346437209 */ /* 0x000fe20007810000 */
[----:B------:R-:W-:Y:S01]  /*31f0*/  QGMMA.64x32x32.F32.E4M3.E4M3 R24, gdesc[UR12], R24, gsb0 ;  /* 0x006000000c1879f3 */ /* 0x000fe20008000818 */
[----:B------:R-:W-:Y:S01]  /*3200*/  ISETP.GT.AND P4, PT, R68, 0x21, PT ;  /* 0x000000214400780c */ /* 0x000fe20003f84270 */
[----:B------:R-:W-:Y:S01]  /*3210*/  FMUL.FTZ R44, R0, R44 ;  /* 0x0000002c002c7220 */ /* 0x000fe20000410000 */
[----:B------:R-:W-:Y:S01]  /*3220*/  FSEL R146, R122, -INF , P3 ;  /* 0xff8000007a927808 */ /* 0x000fe20001800000 */
[----:B------:R-:W5:Y:S01]  /*3230*/  MUFU.TANH R64, R64 ;  /* 0x0000004000407308 */ /* 0x000f620000002400 */
[----:B------:R-:W-:Y:S01]  /*3240*/  FMNMX.FTZ R67, R144, R67, !PT ;  /* 0x0000004390437209 */ /* 0x000fe20007810000 */
[----:B------:R-:W-:Y:S01]  /*3250*/  FMUL.FTZ R40, R0, R40 ;  /* 0x0000002800287220 */ /* 0x000fe20000410000 */
[----:B------:R-:W-:Y:S01]  /*3260*/  ISETP.GT.AND P3, PT, R68, 0x28, PT ;  /* 0x000000284400780c */ /* 0x000fe20003f64270 */
[C---:B------:R-:W-:Y:S01]  /*3270*/  FMUL.FTZ R45, R0.reuse, R45 ;  /* 0x0000002d002d7220 */ /* 0x040fe20000410000 */
[----:B------:R-:W-:Y:S01]  /*3280*/  FSEL R152, R123, -INF , P4 ;  /* 0xff8000007b987808 */ /* 0x000fe20002000000 */
[----:B------:R-:W-:Y:S01]  /*3290*/  FMUL.FTZ R49, R0, R49 ;  /* 0x0000003100317220 */ /* 0x000fe20000410000 */
[----:B------:R-:W-:Y:S01]  /*32a0*/  FMNMX.FTZ R67, R146, R67, !PT ;  /* 0x0000004392437209 */ /* 0x000fe20007810000 */
[----:B------:R-:W5:Y:S01]  /*32b0*/  MUFU.TANH R65, R65 ;  /* 0x0000004100417308 */ /* 0x000f620000002400 */
[----:B------:R-:W-:Y:S01]  /*32c0*/  ISETP.GT.AND P4, PT, R68, 0x29, PT ;  /* 0x000000294400780c */ /* 0x000fe20003f84270 */
[----:B------:R-:W-:Y:S01]  /*32d0*/  FMUL.FTZ R53, R0, R53 ;  /* 0x0000003500357220 */ /* 0x000fe20000410000 */
        /* <DEDUP_REMOVED lines=9> */
[----:B------:R-:W-:Y:S01]  /*3370*/  @UP0 ULDC UR14, c[0x0][0x450] ;  /* 0x00011400000e0ab9 */ /* 0x000fe20000000800 */
[----:B------:R-:W-:Y:S01]  /*3380*/  ISETP.GT.AND P4, PT, R68, 0x31, PT ;  /* 0x000000314400780c */ /* 0x000fe20003f84270 */
[----:B------:R-:W-:Y:S01]  /*3390*/  @UP0 USHF.R.U32.HI UR11, URZ, UR14, UR7 ;  /* 0x0000000e3f0b0299 */ /* 0x000fe20008011607 */
[----:B------:R-:W-:Y:S01]  /*33a0*/  FSEL R158, R109, -INF , P3 ;  /* 0xff8000006d9e7808 */ /* 0x000fe20001800000 */
[----:B------:R0:W-:Y:S01]  /*33b0*/  MUFU.TANH R66, R40 ;  /* 0x0000002800427308 */ /* 0x0001e20000002400 */
[----:B------:R-:W-:Y:S01]  /*33c0*/  FMNMX.FTZ R67, R154, R67, !PT ;  /* 0x000000439a437209 */ /* 0x000fe20007810000 */
[----:B------:R-:W-:Y:S01]  /*33d0*/  UIADD3 UR7, UR11, UR48, -UR49 ;  /* 0x000000300b077290 */ /* 0x000fe2000fffe831 */
[----:B------:R-:W-:-:S02]  /*33e0*/  ISETP.GT.AND P3, PT, R68, 0x38, PT ;  /* 0x000000384400780c */ /* 0x000fc40003f64270 */
[----:B------:R-:W-:Y:S01]  /*33f0*/  FSEL R156, R112, -INF , P4 ;  /* 0xff800000709c7808 */ /* 0x000fe20002000000 */
[----:B------:R-:W-:Y:S01]  /*3400*/  UIMAD.WIDE UR6, UR7, -0x6db6db6d, UR6 ;  /* 0x92492493070678a5 */ /* 0x000fe2000f8e0206 */
[----:B------:R-:W-:Y:S01]  /*3410*/  FMNMX.FTZ R67, R158, R67, !PT ;  /* 0x000000439e437209 */ /* 0x000fe20007810000 */
[----:B------:R-:W5:Y:S01]  /*3420*/  MUFU.TANH R131, R131 ;  /* 0x0000008300837308 */ /* 0x000f620000002400 */
[----:B------:R-:W-:Y:S01]  /*3430*/  ISETP.GT.AND P6, PT, R68, 0x39, PT ;  /* 0x000000394400780c */ /* 0x000fe20003fc4270 */
[----:B0-----:R-:W-:Y:S01]  /*3440*/  FMUL.FTZ R40, R0, R42 ;  /* 0x0000002a00287220 */ /* 0x001fe20000410000 */
[----:B------:R-:W-:Y:S01]  /*3450*/  FSEL R148, R113, -INF , P3 ;  /* 0xff80000071947808 */ /* 0x000fe20001800000 */
[----:B------:R-:W-:Y:S01]  /*3460*/  USHF.R.U32.HI UR6, URZ, 0x1f, UR7 ;  /* 0x0000001f3f067899 */ /* 0x000fe20008011607 */
[----:B------:R-:W-:Y:S02]  /*3470*/  FMNMX.FTZ R67, R156, R67, !PT ;  /* 0x000000439c437209 */ /* 0x000fe40007810000 */
[----:B------:R-:W-:Y:S01]  /*3480*/  ISETP.GT.AND P4, PT, R68, 0x40, PT ;  /* 0x000000404400780c */ /* 0x000fe20003f84270 */
[----:B------:R-:W0:Y:S01]  /*3490*/  MUFU.TANH R69, R69 ;  /* 0x0000004500457308 */ /* 0x000e220000002400 */
[----:B------:R-:W-:Y:S01]  /*34a0*/  FSEL R142, R116, -INF , P6 ;  /* 0xff800000748e7808 */ /* 0x000fe20003000000 */
[----:B------:R-:W-:Y:S01]  /*34b0*/  ULEA.HI.SX32 UR6, UR7, UR6, 0x19 ;  /* 0x0000000607067291 */ /* 0x000fe2000f8fca3f */
[----:B------:R-:W-:-:S02]  /*34c0*/  FMNMX.FTZ R67, R148, R67, !PT ;  /* 0x0000004394437209 */ /* 0x000fc40007810000 */
[----:B------:R-:W-:Y:S01]  /*34d0*/  ISETP.GT.AND P5, PT, R68, 0x41, PT ;  /* 0x000000414400780c */ /* 0x000fe20003fa4270 */
[----:B------:R-:W-:Y:S01]  /*34e0*/  UISETP.LT.AND UP1, UPT, URZ, UR6, UPT ;  /* 0x000000063f00728c */ /* 0x000fe2000bf21270 */
[----:B------:R-:W-:Y:S01]  /*34f0*/  FSEL R140, R88, -INF , P4 ;  /* 0xff800000588c7808 */ /* 0x000fe20002000000 */
[----:B------:R-:W-:Y:S01]  /*3500*/  MUFU.TANH R3, R3 ;  /* 0x0000000300037308 */ /* 0x000fe20000002400 */
[----:B------:R-:W-:Y:S01]  /*3510*/  FMNMX.FTZ R67, R142, R67, !PT ;  /* 0x000000438e437209 */ /* 0x000fe20007810000 */
[----:B------:R-:W-:Y:S01]  /*3520*/  USEL UR51, URZ, UR6, !UP1 ;  /* 0x000000063f337287 */ /* 0x000fe2000c800000 */
[----:B------:R-:W-:Y:S02]  /*3530*/  ISETP.GT.AND P3, PT, R68, 0x48, PT ;  /* 0x000000484400780c */ /* 0x000fe40003f64270 */
[----:B------:R-:W-:Y:S01]  /*3540*/  FSEL R138, R106, -INF , P5 ;  /* 0xff8000006a8a7808 */ /* 0x000fe20002800000 */
[----:B------:R-:W-:Y:S01]  /*3550*/  UISETP.GE.AND UP1, UPT, UR54, UR51, UPT ;  /* 0x000000333600728c */ /* 0x000fe2000bf26270 */
[----:B------:R-:W-:Y:S01]  /*3560*/  FMNMX.FTZ R67, R140, R67, !PT ;  /* 0x000000438c437209 */ /* 0x000fe20007810000 */
[----:B------:R-:W0:Y:S01]  /*3570*/  MUFU.TANH R88, R44 ;  /* 0x0000002c00587308 */ /* 0x000e220000002400 */
[----:B------:R-:W-:Y:S01]  /*3580*/  ISETP.GT.AND P4, PT, R68, 0x49, PT ;  /* 0x000000494400780c */ /* 0x000fe20003f84270 */
[----:B------:R-:W-:-:S02]  /*3590*/  WARPGROUP.DEPBAR.LE gsb0, 0x0 ;  /* 0x00008000000079c5 */ /* 0x000fc40000010000 */
[----:B------:R-:W-:Y:S01]  /*35a0*/  FSEL R134, R107, -INF , P3 ;  /* 0xff8000006b867808 */ /* 0x000fe20001800000 */
[----:B------:R-:W-:Y:S01]  /*35b0*/  FMUL.FTZ R113, R0, R35 ;  /* 0x0000002300717220 */ /* 0x000fe20000410000 */
[----:B------:R-:W-:Y:S02]  /*35c0*/  FMNMX.FTZ R67, R138, R67, !PT ;  /* 0x000000438a437209 */ /* 0x000fe40007810000 */
[----:B------:R-:W-:Y:S01]  /*35d0*/  ISETP.GT.AND P5, PT, R68, 0x50, PT ;  /* 0x000000504400780c */ /* 0x000fe20003fa4270 */
[----:B------:R-:W-:Y:S01]  /*35e0*/  MUFU.TANH R107, R53 ;  /* 0x00000035006b7308 */ /* 0x000fe20000002400 */
[----:B------:R-:W-:Y:S02]  /*35f0*/  FSEL R132, R110, -INF , P4 ;  /* 0xff8000006e847808 */ /* 0x000fe40002000000 */
[----:B------:R-:W-:Y:S02]  /*3600*/  FMNMX.FTZ R67, R134, R67, !PT ;  /* 0x0000004386437209 */ /* 0x000fe40007810000 */
[----:B------:R-:W-:-:S02]  /*3610*/  ISETP.GT.AND P3, PT, R68, 0x51, PT ;  /* 0x000000514400780c */ /* 0x000fc40003f64270 */
[----:B------:R-:W-:Y:S01]  /*3620*/  FSEL R128, R111, -INF , P5 ;  /* 0xff8000006f807808 */ /* 0x000fe20002800000 */
[----:B------:R-:W-:Y:S01]  /*3630*/  MUFU.TANH R5, R5 ;  /* 0x0000000500057308 */ /* 0x000fe20000002400 */
[----:B------:R-:W-:Y:S01]  /*3640*/  FMNMX.FTZ R67, R132, R67, !PT ;  /* 0x0000004384437209 */ /* 0x000fe20007810000 */
[----:B------:R-:W-:Y:S01]  /*3650*/  FMUL.FTZ R111, R0, R31 ;  /* 0x0000001f006f7220 */ /* 0x000fe20000410000 */
        /* <DEDUP_REMOVED lines=13> */
[----:B------:R-:W0:Y:S01]  /*3730*/  MUFU.TANH R101, R48 ;  /* 0x0000003000657308 */ /* 0x000e220000002400 */
[----:B------:R-:W-:Y:S02]  /*3740*/  FMNMX.FTZ R67, R116, R67, !PT ;  /* 0x0000004374437209 */ /* 0x000fe40007810000 */
[----:B------:R-:W-:Y:S02]  /*3750*/  ISETP.GT.AND P4, PT, R68, 0x68, PT ;  /* 0x000000684400780c */ /* 0x000fe40003f84270 */
[----:B------:R-:W-:Y:S02]  /*3760*/  FSEL R110, R102, -INF , P3 ;  /* 0xff800000666e7808 */ /* 0x000fe40001800000 */
[----:B------:R-:W-:Y:S01]  /*3770*/  FMNMX.FTZ R67, R112, R67, !PT ;  /* 0x0000004370437209 */ /* 0x000fe20007810000 */
[----:B------:R-:W-:Y:S01]  /*3780*/  MUFU.TANH R7, R7 ;  /* 0x0000000700077308 */ /* 0x000fe20000002400 */
[----:B------:R-:W-:-:S02]  /*3790*/  ISETP.GT.AND P3, PT, R68, 0x69, PT ;  /* 0x000000694400780c */ /* 0x000fc40003f64270 */
[----:B------:R-:W-:Y:S02]  /*37a0*/  FSEL R108, R99, -INF , P4 ;  /* 0xff800000636c7808 */ /* 0x000fe40002000000 */
[----:B------:R-:W-:Y:S02]  /*37b0*/  FMNMX.FTZ R67, R110, R67, !PT ;  /* 0x000000436e437209 */ /* 0x000fe40007810000 */
[----:B------:R-:W-:Y:S01]  /*37c0*/  ISETP.GT.AND P4, PT, R68, 0x70, PT ;  /* 0x000000704400780c */ /* 0x000fe20003f84270 */
[----:B------:R1:W0:Y:S01]  /*37d0*/  MUFU.TANH R99, R49 ;  /* 0x0000003100637308 */ /* 0x0002220000002400 */
[----:B------:R-:W-:Y:S02]  /*37e0*/  FSEL R106, R103, -INF , P3 ;  /* 0xff800000676a7808 */ /* 0x000fe40001800000 */
[----:B------:R-:W-:Y:S02]  /*37f0*/  FMNMX.FTZ R67, R108, R67, !PT ;  /* 0x000000436c437209 */ /* 0x000fe40007810000 */
[----:B------:R-:W-:-:S02]  /*3800*/  ISETP.GT.AND P3, PT, R68, 0x71, PT ;  /* 0x000000714400780c */ /* 0x000fc40003f64270 */
[----:B------:R-:W-:Y:S01]  /*3810*/  FSEL R102, R115, -INF , P4 ;  /* 0xff80000073667808 */ /* 0x000fe20002000000 */
[----:B------:R2:W0:Y:S01]  /*3820*/  MUFU.TANH R103, R52 ;  /* 0x0000003400677308 */ /* 0x0004220000002400 */
[----:B------:R-:W-:Y:S01]  /*3830*/  FMNMX.FTZ R67, R106, R67, !PT ;  /* 0x000000436a437209 */ /* 0x000fe20007810000 */
[----:B-1----:R-:W-:Y:S01]  /*3840*/  FMUL.FTZ R49, R0, R24 ;  /* 0x0000001800317220 */ /* 0x002fe20000410000 */
[----:B------:R-:W-:Y:S01]  /*3850*/  ISETP.GT.AND P4, PT, R68, 0x78, PT ;  /* 0x000000784400780c */ /* 0x000fe20003f84270 */
[C---:B------:R-:W-:Y:S01]  /*3860*/  FMUL.FTZ R115, R0.reuse, R34 ;  /* 0x0000002200737220 */ /* 0x040fe20000410000 */
[----:B------:R-:W-:Y:S01]  /*3870*/  FSEL R100, R117, -INF , P3 ;  /* 0xff80000075647808 */ /* 0x000fe20001800000 */
[----:B------:R-:W-:Y:S01]  /*3880*/  FMUL.FTZ R117, R0, R39 ;  /* 0x0000002700757220 */ /* 0x000fe20000410000 */
[----:B------:R-:W-:Y:S01]  /*3890*/  FMNMX.FTZ R67, R102, R67, !PT ;  /* 0x0000004366437209 */ /* 0x000fe20007810000 */
[----:B------:R-:W-:Y:S01]  /*38a0*/  MUFU.TANH R8, R8 ;  /* 0x0000000800087308 */ /* 0x000fe20000002400 */
[----:B------:R-:W-:Y:S01]  /*38b0*/  ISETP.GT.AND P3, PT, R68, 0x79, PT ;  /* 0x000000794400780c */ /* 0x000fe20003f64270 */
[----:B--2---:R-:W-:Y:S01]  /*38c0*/  FMUL.FTZ R52, R0, R25 ;  /* 0x0000001900347220 */ /* 0x004fe20000410000 */
[----:B------:R-:W-:-:S02]  /*38d0*/  FSEL R98, R84, -INF , P4 ;  /* 0xff80000054627808 */ /* 0x000fc40002000000 */
[----:B------:R-:W-:Y:S02]  /*38e0*/  FMNMX.FTZ R67, R100, R67, !PT ;  /* 0x0000004364437209 */ /* 0x000fe40007810000 */
[----:B------:R-:W-:Y:S01]  /*38f0*/  ISETP.GT.AND P4, PT, R68, 0x80, PT ;  /* 0x000000804400780c */ /* 0x000fe20003f84270 */
[----:B------:R-:W-:Y:S01]  /*3900*/  MUFU.TANH R9, R9 ;  /* 0x0000000900097308 */ /* 0x000fe20000002400 */
[----:B------:R-:W-:Y:S02]  /*3910*/  FSEL R86, R85, -INF , P3 ;  /* 0xff80000055567808 */ /* 0x000fe40001800000 */
        /* <DEDUP_REMOVED lines=10> */
[----:B---3--:R-:W-:Y:S01]  /*39c0*/  FSEL R42, R119, -INF , P4 ;  /* 0xff800000772a7808 */ /* 0x008fe20002000000 */
[----:B------:R-:W-:Y:S01]  /*39d0*/  FMUL.FTZ R119, R0, R38 ;  /* 0x0000002600777220 */ /* 0x000fe20000410000 */
[----:B------:R-:W-:-:S02]  /*39e0*/  FMNMX.FTZ R45, R41, R44, !PT ;  /* 0x0000002c292d7209 */ /* 0x000fc40007810000 */
[----:B------:R-:W-:Y:S01]  /*39f0*/  ISETP.GT.AND P4, PT, R68, 0x90, PT ;  /* 0x000000904400780c */ /* 0x000fe20003f84270 */
[----:B------:R-:W-:Y:S01]  /*3a00*/  MUFU.TANH R10, R10 ;  /* 0x0000000a000a7308 */ /* 0x000fe20000002400 */
[----:B----4-:R-:W-:Y:S02]  /*3a10*/  FSEL R44, R127, -INF , P3 ;  /* 0xff8000007f2c7808 */ /* 0x010fe40001800000 */
[----:B------:R-:W-:Y:S02]  /*3a20*/  FMNMX.FTZ R45, R42, R45, !PT ;  /* 0x0000002d2a2d7209 */ /* 0x000fe40007810000 */
[----:B------:R-:W-:Y:S02]  /*3a30*/  ISETP.GT.AND P3, PT, R68, 0x91, PT ;  /* 0x000000914400780c */ /* 0x000fe40003f64270 */
[----:B-----5:R-:W-:Y:S01]  /*3a40*/  FSEL R24, R64, -INF , P4 ;  /* 0xff80000040187808 */ /* 0x020fe20002000000 */
[----:B------:R-:W-:Y:S01]  /*3a50*/  MUFU.TANH R11, R11 ;  /* 0x0000000b000b7308 */ /* 0x000fe20000002400 */
[----:B------:R-:W-:-:S02]  /*3a60*/  FMNMX.FTZ R53, R44, R45, !PT ;  /* 0x0000002d2c357209 */ /* 0x000fc40007810000 */
[----:B------:R-:W-:Y:S02]  /*3a70*/  ISETP.GT.AND P4, PT, R68, 0x98, PT ;  /* 0x000000984400780c */ /* 0x000fe40003f84270 */
[----:B------:R-:W-:Y:S02]  /*3a80*/  FSEL R45, R65, -INF , P3 ;  /* 0xff800000412d7808 */ /* 0x000fe40001800000 */
[----:B------:R-:W-:Y:S01]  /*3a90*/  FMNMX.FTZ R48, R24, R53, !PT ;  /* 0x0000003518307209 */ /* 0x000fe20007810000 */
[----:B------:R-:W-:Y:S01]  /*3aa0*/  FMUL.FTZ R53, R0, R28 ;  /* 0x0000001c00357220 */ /* 0x000fe20000410000 */
[----:B------:R-:W-:Y:S01]  /*3ab0*/  ISETP.GT.AND P3, PT, R68, 0x99, PT ;  /* 0x000000994400780c */ /* 0x000fe20003f64270 */
[----:B------:R-:W-:Y:S01]  /*3ac0*/  MUFU.TANH R12, R12 ;  /* 0x0000000c000c7308 */ /* 0x000fe20000002400 */
[----:B------:R-:W-:Y:S02]  /*3ad0*/  FSEL R25, R131, -INF , P4 ;  /* 0xff80000083197808 */ /* 0x000fe40002000000 */
[----:B------:R-:W-:-:S02]  /*3ae0*/  FMNMX.FTZ R64, R45, R48, !PT ;  /* 0x000000302d407209 */ /* 0x000fc40007810000 */
[----:B------:R-:W-:Y:S02]  /*3af0*/  ISETP.GT.AND P4, PT, R68, 0xa0, PT ;  /* 0x000000a04400780c */ /* 0x000fe40003f84270 */
[----:B0-----:R-:W-:Y:S01]  /*3b00*/  FSEL R48, R69, -INF , P3 ;  /* 0xff80000045307808 */ /* 0x001fe20001800000 */
[----:B------:R0:W3:Y:S01]  /*3b10*/  MUFU.TANH R87, R53 ;  /* 0x0000003500577308 */ /* 0x0000e20000002400 */
[----:B------:R-:W-:Y:S01]  /*3b20*/  FMNMX.FTZ R65, R25, R64, !PT ;  /* 0x0000004019417209 */ /* 0x000fe20007810000 */
[----:B------:R-:W-:Y:S01]  /*3b30*/  FMUL.FTZ R64, R0, R29 ;  /* 0x0000001d00407220 */ /* 0x000fe20000410000 */
[----:B------:R-:W-:Y:S01]  /*3b40*/  ISETP.GT.AND P3, PT, R68, 0xa1, PT ;  /* 0x000000a14400780c */ /* 0x000fe20003f64270 */
[----:B------:R-:W-:Y:S01]  /*3b50*/  FMUL.FTZ R69, R0, R36 ;  /* 0x0000002400457220 */ /* 0x000fe20000410000 */
[----:B------:R-:W-:Y:S02]  /*3b60*/  FSEL R28, R66, -INF , P4 ;  /* 0xff800000421c7808 */ /* 0x000fe40002000000 */
[----:B------:R-:W-:Y:S01]  /*3b70*/  FMNMX.FTZ R65, R48, R65, !PT ;  /* 0x0000004130417209 */ /* 0x000fe20007810000 */
[----:B------:R4:W5:Y:S01]  /*3b80*/  MUFU.TANH R109, R64 ;  /* 0x00000040006d7308 */ /* 0x0009620000002400 */
[----:B------:R-:W-:-:S02]  /*3b90*/  ISETP.GT.AND P4, PT, R68, 0xa8, PT ;  /* 0x000000a84400780c */ /* 0x000fc40003f84270 */
[----:B-1----:R-:W-:Y:S01]  /*3ba0*/  FSEL R49, R71, -INF , P3 ;  /* 0xff80000047317808 */ /* 0x002fe20001800000 */
[----:B------:R-:W-:Y:S01]  /*3bb0*/  FMUL.FTZ R71, R0, R37 ;  /* 0x0000002500477220 */ /* 0x000fe20000410000 */
[----:B------:R-:W-:Y:S01]  /*3bc0*/  FMNMX.FTZ R66, R28, R65, !PT ;  /* 0x000000411c427209 */ /* 0x000fe20007810000 */
[----:B------:R-:W-:Y:S01]  /*3bd0*/  FMUL.FTZ R65, R0, R32 ;  /* 0x0000002000417220 */ /* 0x000fe20000410000 */
[----:B------:R-:W-:Y:S01]  /*3be0*/  ISETP.GT.AND P3, PT, R68, 0xa9, PT ;  /* 0x000000a94400780c */ /* 0x000fe20003f64270 */
[----:B------:R-:W-:Y:S01]  /*3bf0*/  MUFU.TANH R13, R13 ;  /* 0x0000000d000d7308 */ /* 0x000fe20000002400 */
[----:B------:R-:W-:Y:S02]  /*3c00*/  FSEL R29, R88, -INF , P4 ;  /* 0xff800000581d7808 */ /* 0x000fe40002000000 */
[----:B------:R-:W-:Y:S02]  /*3c10*/  FMNMX.FTZ R66, R49, R66, !PT ;  /* 0x0000004231427209 */ /* 0x000fe40007810000 */
[----:B------:R-:W-:-:S02]  /*3c20*/  ISETP.GT.AND P4, PT, R68, 0xb0, PT ;  /* 0x000000b04400780c */ /* 0x000fc40003f84270 */
[----:B------:R-:W-:Y:S01]  /*3c30*/  FSEL R52, R97, -INF , P3 ;  /* 0xff80000061347808 */ /* 0x000fe20001800000 */
[----:B------:R-:W-:Y:S01]  /*3c40*/  MUFU.TANH R71, R71 ;  /* 0x0000004700477308 */ /* 0x000fe20000002400 */
[----:B------:R-:W-:Y:S02]  /*3c50*/  FMNMX.FTZ R67, R29, R66, !PT ;  /* 0x000000421d437209 */ /* 0x000fe40007810000 */
[----:B------:R-:W-:Y:S02]  /*3c60*/  ISETP.GT.AND P3, PT, R68, 0xb1, PT ;  /* 0x000000b14400780c */ /* 0x000fe40003f64270 */
[----:B0-----:R-:W-:Y:S02]  /*3c70*/  FSEL R53, R101, -INF , P4 ;  /* 0xff80000065357808 */ /* 0x001fe40002000000 */
[----:B------:R-:W-:Y:S01]  /*3c80*/  FMNMX.FTZ R66, R52, R67, !PT ;  /* 0x0000004334427209 */ /* 0x000fe20007810000 */
[----:B------:R2:W0:Y:S01]  /*3c90*/  MUFU.TANH R97, R65 ;  /* 0x0000004100617308 */ /* 0x0004220000002400 */
[----:B------:R-:W-:-:S02]  /*3ca0*/  ISETP.GT.AND P4, PT, R68, 0xb8, PT ;  /* 0x000000b84400780c */ /* 0x000fc40003f84270 */
[----:B------:R-:W-:Y:S02]  /*3cb0*/  FSEL R32, R99, -INF , P3 ;  /* 0xff80000063207808 */ /* 0x000fe40001800000 */
[----:B------:R-:W-:Y:S01]  /*3cc0*/  FMNMX.FTZ R67, R53, R66, !PT ;  /* 0x0000004235437209 */ /* 0x000fe20007810000 */
[----:B------:R-:W-:Y:S01]  /*3cd0*/  FMUL.FTZ R66, R0, R33 ;  /* 0x0000002100427220 */ /* 0x000fe20000410000 */
[----:B------:R-:W-:Y:S01]  /*3ce0*/  ISETP.GT.AND P3, PT, R68, 0xb9, PT ;  /* 0x000000b94400780c */ /* 0x000fe20003f64270 */
[----:B------:R-:W-:Y:S01]  /*3cf0*/  MUFU.TANH R101, R69 ;  /* 0x0000004500657308 */ /* 0x000fe20000002400 */
[----:B----4-:R-:W-:Y:S01]  /*3d00*/  FSEL R64, R103, -INF , P4 ;  /* 0xff80000067407808 */ /* 0x010fe20002000000 */
[----:B------:R-:W-:Y:S01]  /*3d10*/  FMUL.FTZ R103, R0, R27 ;  /* 0x0000001b00677220 */ /* 0x000fe20000410000 */
[----:B------:R-:W-:Y:S02]  /*3d20*/  FMNMX.FTZ R67, R32, R67, !PT ;  /* 0x0000004320437209 */ /* 0x000fe40007810000 */
[----:B------:R-:W-:-:S02]  /*3d30*/  ISETP.GT.AND P4, PT, R68, 0xc0, PT ;  /* 0x000000c04400780c */ /* 0x000fc40003f84270 */
[----:B------:R-:W-:Y:S01]  /*3d40*/  FSEL R33, R107, -INF , P3 ;  /* 0xff8000006b217808 */ /* 0x000fe20001800000 */
[----:B------:R5:W1:Y:S01]  /*3d50*/  MUFU.TANH R99, R66 ;  /* 0x0000004200637308 */ /* 0x000a620000002400 */
[----:B------:R-:W-:Y:S01]  /*3d60*/  FMNMX.FTZ R88, R64, R67, !PT ;  /* 0x0000004340587209 */ /* 0x000fe20007810000 */
[----:B------:R-:W-:Y:S01]  /*3d70*/  FMUL.FTZ R107, R0, R26 ;  /* 0x0000001a006b7220 */ /* 0x000fe20000410000 */
[C---:B------:R-:W-:Y:S02]  /*3d80*/  ISETP.GT.AND P3, PT, R68.reuse, 0xc1, PT ;  /* 0x000000c14400780c */ /* 0x040fe40003f64270 */
[----:B--2---:R-:W-:Y:S02]  /*3d90*/  FSEL R65, R83, -INF , P4 ;  /* 0xff80000053417808 */ /* 0x004fe40002000000 */
[----:B------:R-:W-:Y:S01]  /*3da0*/  FMNMX.FTZ R88, R33, R88, !PT ;  /* 0x0000005821587209 */ /* 0x000fe20007810000 */
[----:B------:R-:W2:Y:S01]  /*3db0*/  MUFU.TANH R14, R14 ;  /* 0x0000000e000e7308 */ /* 0x000ea20000002400 */
        /* <DEDUP_REMOVED lines=16> */
[----:B0-----:R-:W-:Y:S01]  /*3ec0*/  FSEL R46, R97, -INF , P4 ;  /* 0xff800000612e7808 */ /* 0x001fe20002000000 */
[----:B------:R-:W-:Y:S01]  /*3ed0*/  FMUL.FTZ R97, R0, R50 ;  /* 0x0000003200617220 */ /* 0x000fe20000410000 */
[----:B------:R-:W-:Y:S02]  /*3ee0*/  FMNMX.FTZ R69, R66, R37, !PT ;  /* 0x0000002542457209 */ /* 0x000fe40007810000 */
[----:B------:R-:W-:Y:S01]  /*3ef0*/  ISETP.GT.AND P4, PT, R68, 0xd8, PT ;  /* 0x000000d84400780c */ /* 0x000fe20003f84270 */
[----:B------:R-:W0:Y:S01]  /*3f00*/  MUFU.TANH R21, R21 ;  /* 0x0000001500157308 */ /* 0x000e220000002400 */
[----:B-1----:R-:W-:Y:S01]  /*3f10*/  FSEL R37, R99, -INF , P3 ;  /* 0xff80000063257808 */ /* 0x002fe20001800000 */
[----:B------:R-:W-:Y:S01]  /*3f20*/  FMUL.FTZ R99, R0, R55 ;  /* 0x0000003700637220 */ /* 0x000fe20000410000 */
[----:B------:R-:W-:-:S02]  /*3f30*/  FMNMX.FTZ R88, R46, R69, !PT ;  /* 0x000000452e587209 */ /* 0x000fc40007810000 */
[----:B------:R-:W-:Y:S02]  /*3f40*/  ISETP.GT.AND P3, PT, R68, 0xd9, PT ;  /* 0x000000d94400780c */ /* 0x000fe40003f64270 */
[----:B------:R-:W-:Y:S01]  /*3f50*/  FSEL R47, R101, -INF , P4 ;  /* 0xff800000652f7808 */ /* 0x000fe20002000000 */
[----:B------:R-:W1:Y:S01]  /*3f60*/  MUFU.TANH R104, R104 ;  /* 0x0000006800687308 */ /* 0x000e620000002400 */
[----:B------:R-:W-:Y:S01]  /*3f70*/  FMNMX.FTZ R88, R37, R88, !PT ;  /* 0x0000005825587209 */ /* 0x000fe20007810000 */
[----:B------:R-:W-:Y:S01]  /*3f80*/  FMUL.FTZ R101, R0, R54 ;  /* 0x0000003600657220 */ /* 0x000fe20000410000 */
[----:B------:R-:W-:Y:S02]  /*3f90*/  FSEL R68, R71, -INF , P3 ;  /* 0xff80000047447808 */ /* 0x000fe40001800000 */
[----:B------:R-:W-:Y:S02]  /*3fa0*/  FMNMX.FTZ R69, R47, R88, !PT ;  /* 0x000000582f457209 */ /* 0x000fe40007810000 */
[----:B------:R-:W-:Y:S01]  /*3fb0*/  VIADDMNMX R133, R133, R82, R81, PT ;  /* 0x0000005285857246 */ /* 0x000fe20003800151 */
[----:B------:R-:W5:Y:S01]  /*3fc0*/  MUFU.TANH R105, R105 ;  /* 0x0000006900697308 */ /* 0x000f620000002400 */
[----:B------:R-:W-:-:S02]  /*3fd0*/  FMNMX.FTZ R69, R68, R69, !PT ;  /* 0x0000004544457209 */ /* 0x000fc40007810000 */
[C---:B------:R-:W-:Y:S02]  /*3fe0*/  ISETP.GT.AND P4, PT, R133.reuse, 0x1, PT ;  /* 0x000000018500780c */ /* 0x040fe40003f84270 */
[----:B------:R-:W-:Y:S01]  /*3ff0*/  ISETP.GT.AND P5, PT, R133, 0x8, PT ;  /* 0x000000088500780c */ /* 0x000fe20003fa4270 */
[----:B------:R-:W2:Y:S01]  /*4000*/  SHFL.BFLY PT, R50, R69, 0x2, 0x1f ;  /* 0x0c401f0045327f89 */ /* 0x000ea200000e0000 */
[----:B------:R-:W-:Y:S01]  /*4010*/  FSEL R121, R5, -INF , P4 ;  /* 0xff80000005797808 */ /* 0x000fe20002000000 */
[----:B------:R-:W5:Y:S01]  /*4020*/  MUFU.TANH R89, R89 ;  /* 0x0000005900597308 */ /* 0x000f620000002400 */
[----:B------:R-:W-:Y:S02]  /*4030*/  FSEL R82, R6, -INF , P5 ;  /* 0xff80000006527808 */ /* 0x000fe40002800000 */
[----:B------:R-:W-:-:S05]  /*4040*/  ISETP.GT.AND P4, PT, R133, 0x10, PT ;  /* 0x000000108500780c */ /* 0x000fca0003f84270 */
[----:B------:R-:W5:Y:S08]  /*4050*/  MUFU.TANH R90, R90 ;  /* 0x0000005a005a7308 */ /* 0x000f700000002400 */
[----:B------:R-:W5:Y:S01]  /*4060*/  MUFU.TANH R91, R91 ;  /* 0x0000005b005b7308 */ /* 0x000f620000002400 */
[----:B--2---:R-:W-:-:S07]  /*4070*/  FMNMX.FTZ R50, R69, R50, !PT ;  /* 0x0000003245327209 */ /* 0x004fce0007810000 */
[----:B------:R-:W2:Y:S01]  /*4080*/  MUFU.TANH R92, R92 ;  /* 0x0000005c005c7308 */ /* 0x000ea20000002400 */
[----:B------:R-:W4:Y:S07]  /*4090*/  SHFL.BFLY PT, R27, R50, 0x1, 0x1f ;  /* 0x0c201f00321b7f89 */ /* 0x000f2e00000e0000 */
[----:B------:R-:W2:Y:S08]  /*40a0*/  MUFU.TANH R94, R94 ;  /* 0x0000005e005e7308 */ /* 0x000eb00000002400 */
[----:B------:R-:W2:Y:S08]  /*40b0*/  MUFU.TANH R93, R93 ;  /* 0x0000005d005d7308 */ /* 0x000eb00000002400 */
[----:B------:R-:W2:Y:S01]  /*40c0*/  MUFU.TANH R95, R95 ;  /* 0x0000005f005f7308 */ /* 0x000ea20000002400 */
        /* <DEDUP_REMOVED lines=69> */
[----:B---3--:R-:W-:Y:S01]  /*4520*/  FSEL R130, R20, -INF , P4 ;  /* 0xff80000014827808 */ /* 0x008fe20002000000 */
[--C-:B------:R-:W-:Y:S01]  /*4530*/  FFMA.FTZ R41, R41, UR10, -R27.reuse ;  /* 0x0000000a29297c23 */ /* 0x100fe2000801081b */
[----:B------:R-:W-:Y:S01]  /*4540*/  FMNMX.FTZ R9, R129, R12, !PT ;  /* 0x0000000c81097209 */ /* 0x000fe20007810000 */
[--C-:B------:R-:W-:Y:S01]  /*4550*/  FFMA.FTZ R24, R24, UR10, -R27.reuse ;  /* 0x0000000a18187c23 */ /* 0x100fe2000801081b */
[----:B------:R-:W-:Y:S01]  /*4560*/  ISETP.GT.AND P4, PT, R133, 0x38, PT ;  /* 0x000000388500780c */ /* 0x000fe20003f84270 */
[----:B------:R-:W3:Y:S01]  /*4570*/  MUFU.TANH R56, R56 ;  /* 0x0000003800387308 */ /* 0x000ee20000002400 */
[----:B0-----:R-:W-:Y:S01]  /*4580*/  FSEL R131, R21, -INF , P3 ;  /* 0xff80000015837808 */ /* 0x001fe20001800000 */
[--C-:B------:R-:W-:Y:S01]  /*4590*/  FFMA.FTZ R21, R112, UR10, -R27.reuse ;  /* 0x0000000a70157c23 */ /* 0x100fe2000801081b */
[----:B------:R-:W-:Y:S01]  /*45a0*/  FMNMX.FTZ R12, R130, R9, !PT ;  /* 0x00000009820c7209 */ /* 0x000fe20007810000 */
[--C-:B------:R-:W-:Y:S01]  /*45b0*/  FFMA.FTZ R45, R45, UR10, -R27.reuse ;  /* 0x0000000a2d2d7c23 */ /* 0x100fe2000801081b */
[----:B------:R-:W-:Y:S01]  /*45c0*/  ISETP.GT.AND P3, PT, R133, 0x39, PT ;  /* 0x000000398500780c */ /* 0x000fe20003f64270 */
[--C-:B------:R-:W-:Y:S01]  /*45d0*/  FFMA.FTZ R25, R25, UR10, -R27.reuse ;  /* 0x0000000a19197c23 */ /* 0x100fe2000801081b */
[----:B-1----:R-:W-:Y:S01]  /*45e0*/  FSEL R104, R104, -INF , P4 ;  /* 0xff80000068687808 */ /* 0x002fe20002000000 */
[----:B------:R-:W0:Y:S01]  /*45f0*/  MUFU.TANH R57, R57 ;  /* 0x0000003900397308 */ /* 0x000e220000002400 */
[----:B------:R-:W-:Y:S01]  /*4600*/  FMNMX.FTZ R11, R131, R12, !PT ;  /* 0x0000000c830b7209 */ /* 0x000fe20007810000 */
[--C-:B------:R-:W-:Y:S01]  /*4610*/  FFMA.FTZ R12, R126, UR10, -R27.reuse ;  /* 0x0000000a7e0c7c23 */ /* 0x100fe2000801081b */
[----:B------:R-:W-:Y:S01]  /*4620*/  ISETP.GT.AND P4, PT, R133, 0x40, PT ;  /* 0x000000408500780c */ /* 0x000fe20003f84270 */
[--C-:B------:R-:W-:Y:S01]  /*4630*/  FFMA.FTZ R28, R28, UR10, -R27.reuse ;  /* 0x0000000a1c1c7c23 */ /* 0x100fe2000801081b */
[----:B-----5:R-:W-:Y:S01]  /*4640*/  FSEL R105, R105, -INF , P3 ;  /* 0xff80000069697808 */ /* 0x020fe20001800000 */
[--C-:B------:R-:W-:Y:S01]  /*4650*/  FFMA.FTZ R49, R49, UR10, -R27.reuse ;  /* 0x0000000a31317c23 */ /* 0x100fe2000801081b */
[----:B------:R-:W-:Y:S01]  /*4660*/  FMNMX.FTZ R14, R104, R11, !PT ;  /* 0x0000000b680e7209 */ /* 0x000fe20007810000 */
[----:B------:R-:W1:Y:S01]  /*4670*/  MUFU.TANH R58, R58 ;  /* 0x0000003a003a7308 */ /* 0x000e620000002400 */
[----:B------:R-:W-:Y:S01]  /*4680*/  ISETP.GT.AND P3, PT, R133, 0x41, PT ;  /* 0x000000418500780c */ /* 0x000fe20003f64270 */
[--C-:B------:R-:W-:Y:S01]  /*4690*/  FFMA.FTZ R29, R29, UR10, -R27.reuse ;  /* 0x0000000a1d1d7c23 */ /* 0x100fe2000801081b */
[----:B------:R-:W-:Y:S01]  /*46a0*/  FSEL R126, R89, -INF , P4 ;  /* 0xff800000597e7808 */ /* 0x000fe20002000000 */
[--C-:B------:R-:W-:Y:S01]  /*46b0*/  FFMA.FTZ R89, R110, UR10, -R27.reuse ;  /* 0x0000000a6e597c23 */ /* 0x100fe2000801081b */
[----:B------:R-:W-:Y:S01]  /*46c0*/  FMNMX.FTZ R11, R105, R14, !PT ;  /* 0x0000000e690b7209 */ /* 0x000fe20007810000 */
[--C-:B------:R-:W-:Y:S01]  /*46d0*/  FFMA.FTZ R33, R33, UR10, -R27.reuse ;  /* 0x0000000a21217c23 */ /* 0x100fe2000801081b */
[----:B------:R-:W-:Y:S01]  /*46e0*/  ISETP.GT.AND P4, PT, R133, 0x48, PT ;  /* 0x000000488500780c */ /* 0x000fe20003f84270 */
[----:B------:R-:W5:Y:S01]  /*46f0*/  MUFU.TANH R59, R59 ;  /* 0x0000003b003b7308 */ /* 0x000f620000002400 */
[----:B------:R-:W-:Y:S01]  /*4700*/  FSEL R90, R90, -INF , P3 ;  /* 0xff8000005a5a7808 */ /* 0x000fe20001800000 */
[--C-:B------:R-:W-:Y:S01]  /*4710*/  FFMA.FTZ R46, R46, UR10, -R27.reuse ;  /* 0x0000000a2e2e7c23 */ /* 0x100fe2000801081b */
[----:B------:R-:W-:Y:S01]  /*4720*/  FMNMX.FTZ R13, R126, R11, !PT ;  /* 0x0000000b7e0d7209 */ /* 0x000fe20007810000 */
[--C-:B------:R-:W-:Y:S01]  /*4730*/  FFMA.FTZ R37, R37, UR10, -R27.reuse ;  /* 0x0000000a25257c23 */ /* 0x100fe2000801081b */
[----:B------:R-:W-:Y:S01]  /*4740*/  ISETP.GT.AND P3, PT, R133, 0x49, PT ;  /* 0x000000498500780c */ /* 0x000fe20003f64270 */
[----:B------:R-:W-:Y:S01]  /*4750*/  FFMA.FTZ R47, R47, UR10, -R27 ;  /* 0x0000000a2f2f7c23 */ /* 0x000fe2000801081b */
[----:B------:R-:W-:Y:S01]  /*4760*/  FSEL R91, R91, -INF , P4 ;  /* 0xff8000005b5b7808 */ /* 0x000fe20002000000 */
[----:B------:R-:W5:Y:S01]  /*4770*/  MUFU.TANH R60, R60 ;  /* 0x0000003c003c7308 */ /* 0x000f620000002400 */
[----:B------:R-:W-:-:S02]  /*4780*/  FMNMX.FTZ R14, R90, R13, !PT ;  /* 0x0000000d5a0e7209 */ /* 0x000fc40007810000 */
[----:B------:R-:W-:Y:S02]  /*4790*/  ISETP.GT.AND P4, PT, R133, 0x50, PT ;  /* 0x000000508500780c */ /* 0x000fe40003f84270 */
[----:B--2---:R-:W-:Y:S02]  /*47a0*/  FSEL R92, R92, -INF , P3 ;  /* 0xff8000005c5c7808 */ /* 0x004fe40001800000 */
[----:B------:R-:W-:Y:S01]  /*47b0*/  FMNMX.FTZ R13, R91, R14, !PT ;  /* 0x0000000e5b0d7209 */ /* 0x000fe20007810000 */
[----:B------:R-:W2:Y:S01]  /*47c0*/  MUFU.TANH R61, R61 ;  /* 0x0000003d003d7308 */ /* 0x000ea20000002400 */
[----:B------:R-:W-:Y:S02]  /*47d0*/  ISETP.GT.AND P3, PT, R133, 0x51, PT ;  /* 0x000000518500780c */ /* 0x000fe40003f64270 */
[----:B------:R-:W-:Y:S02]  /*47e0*/  FSEL R94, R94, -INF , P4 ;  /* 0xff8000005e5e7808 */ /* 0x000fe40002000000 */
[----:B------:R-:W-:-:S02]  /*47f0*/  FMNMX.FTZ R13, R92, R13, !PT ;  /* 0x0000000d5c0d7209 */ /* 0x000fc40007810000 */
[----:B------:R-:W-:Y:S01]  /*4800*/  ISETP.GT.AND P4, PT, R133, 0x58, PT ;  /* 0x000000588500780c */ /* 0x000fe20003f84270 */
[----:B------:R-:W2:Y:S01]  /*4810*/  MUFU.TANH R62, R62 ;  /* 0x0000003e003e7308 */ /* 0x000ea20000002400 */
[----:B------:R-:W-:Y:S02]  /*4820*/  FSEL R93, R93, -INF , P3 ;  /* 0xff8000005d5d7808 */ /* 0x000fe40001800000 */
[----:B------:R-:W-:Y:S02]  /*4830*/  FMNMX.FTZ R20, R94, R13, !PT ;  /* 0x0000000d5e147209 */ /* 0x000fe40007810000 */
[----:B------:R-:W-:Y:S02]  /*4840*/  ISETP.GT.AND P3, PT, R133, 0x59, PT ;  /* 0x000000598500780c */ /* 0x000fe40003f64270 */
[----:B------:R-:W-:Y:S01]  /*4850*/  FSEL R95, R95, -INF , P4 ;  /* 0xff8000005f5f7808 */ /* 0x000fe20002000000 */
[----:B------:R3:W-:Y:S01]  /*4860*/  MUFU.EX2 R13, R21 ;  /* 0x00000015000d7308 */ /* 0x0007e20000000800 */
[----:B------:R-:W-:-:S02]  /*4870*/  FMNMX.FTZ R20, R93, R20, !PT ;  /* 0x000000145d147209 */ /* 0x000fc40007810000 */
[----:B------:R-:W-:Y:S02]  /*4880*/  ISETP.GT.AND P4, PT, R133, 0x60, PT ;  /* 0x000000608500780c */ /* 0x000fe40003f84270 */
[----:B----4-:R-:W-:Y:S02]  /*4890*/  FSEL R96, R96, -INF , P3 ;  /* 0xff80000060607808 */ /* 0x010fe40001800000 */
[----:B------:R-:W-:Y:S01]  /*48a0*/  FMNMX.FTZ R15, R95, R20, !PT ;  /* 0x000000145f0f7209 */ /* 0x000fe20007810000 */
[----:B------:R-:W4:Y:S01]  /*48b0*/  MUFU.TANH R63, R63 ;  /* 0x0000003f003f7308 */ /* 0x000f220000002400 */
[----:B------:R-:W-:Y:S01]  /*48c0*/  ISETP.GT.AND P3, PT, R133, 0x61, PT ;  /* 0x000000618500780c */ /* 0x000fe20003f64270 */
[--C-:B---3--:R-:W-:Y:S01]  /*48d0*/  FFMA.FTZ R21, R108, UR10, -R27.reuse ;  /* 0x0000000a6c157c23 */ /* 0x108fe2000801081b */
        /* <DEDUP_REMOVED lines=10> */
[----:B------:R-:W4:Y:S01]  /*4980*/  MUFU.TANH R40, R40 ;  /* 0x0000002800287308 */ /* 0x000f220000002400 */
[----:B------:R-:W-:-:S02]  /*4990*/  FMNMX.FTZ R15, R110, R15, !PT ;  /* 0x0000000f6e0f7209 */ /* 0x000fc40007810000 */
[----:B------:R-:W-:Y:S02]  /*49a0*/  ISETP.GT.AND P4, PT, R133, 0x70, PT ;  /* 0x000000708500780c */ /* 0x000fe40003f84270 */
[----:B------:R-:W-:Y:S02]  /*49b0*/  FSEL R75, R75, -INF , P3 ;  /* 0xff8000004b4b7808 */ /* 0x000fe40001800000 */
[----:B------:R-:W-:Y:S01]  /*49c0*/  FMNMX.FTZ R106, R74, R15, !PT ;  /* 0x0000000f4a6a7209 */ /* 0x000fe20007810000 */
[----:B------:R-:W4:Y:S01]  /*49d0*/  MUFU.TANH R43, R43 ;  /* 0x0000002b002b7308 */ /* 0x000f220000002400 */
[----:B------:R-:W-:Y:S02]  /*49e0*/  ISETP.GT.AND P3, PT, R133, 0x71, PT ;  /* 0x000000718500780c */ /* 0x000fe40003f64270 */
[----:B------:R-:W-:Y:S02]  /*49f0*/  FSEL R76, R76, -INF , P4 ;  /* 0xff8000004c4c7808 */ /* 0x000fe40002000000 */
[----:B------:R-:W-:Y:S01]  /*4a00*/  FMNMX.FTZ R15, R75, R106, !PT ;  /* 0x0000006a4b0f7209 */ /* 0x000fe20007810000 */
[----:B------:R-:W-:Y:S01]  /*4a10*/  FFMA.FTZ R106, R102, UR10, -R27 ;  /* 0x0000000a666a7c23 */ /* 0x000fe2000801081b */
[----:B------:R-:W-:Y:S01]  /*4a20*/  ISETP.GT.AND P4, PT, R133, 0x78, PT ;  /* 0x000000788500780c */ /* 0x000fe20003f84270 */
[----:B------:R-:W4:Y:S01]  /*4a30*/  MUFU.TANH R83, R83 ;  /* 0x0000005300537308 */ /* 0x000f220000002400 */
        /* <DEDUP_REMOVED lines=8> */
[----:B---3--:R-:W-:Y:S01]  /*4ac0*/  FMNMX.FTZ R89, R79, R102, !PT ;  /* 0x000000664f597209 */ /* 0x008fe20007810000 */
[----:B------:R-:W3:Y:S01]  /*4ad0*/  MUFU.TANH R85, R85 ;  /* 0x0000005500557308 */ /* 0x000ee20000002400 */
[C---:B------:R-:W-:Y:S01]  /*4ae0*/  ISETP.GT.AND P3, PT, R133.reuse, 0x81, PT ;  /* 0x000000818500780c */ /* 0x040fe20003f64270 */
[--C-:B0-----:R-:W-:Y:S01]  /*4af0*/  FFMA.FTZ R106, R86, UR10, -R27.reuse ;  /* 0x0000000a566a7c23 */ /* 0x101fe2000801081b */
[----:B------:R-:W-:Y:S02]  /*4b00*/  FSEL R100, R56, -INF , P4 ;  /* 0xff80000038647808 */ /* 0x000fe40002000000 */
[----:B------:R-:W-:Y:S02]  /*4b10*/  FMNMX.FTZ R89, R78, R89, !PT ;  /* 0x000000594e597209 */ /* 0x000fe40007810000 */
[----:B------:R-:W-:Y:S01]  /*4b20*/  ISETP.GT.AND P4, PT, R133, 0x88, PT ;  /* 0x000000888500780c */ /* 0x000fe20003f84270 */
[----:B------:R-:W0:Y:S01]  /*4b30*/  MUFU.TANH R97, R97 ;  /* 0x0000006100617308 */ /* 0x000e220000002400 */
[----:B------:R-:W-:Y:S01]  /*4b40*/  FSEL R102, R57, -INF , P3 ;  /* 0xff80000039667808 */ /* 0x000fe20001800000 */
[----:B------:R-:W-:Y:S01]  /*4b50*/  FFMA.FTZ R57, R98, UR10, -R27 ;  /* 0x0000000a62397c23 */ /* 0x000fe2000801081b */
[----:B------:R-:W-:-:S02]  /*4b60*/  FMNMX.FTZ R89, R100, R89, !PT ;  /* 0x0000005964597209 */ /* 0x000fc40007810000 */
[C---:B------:R-:W-:Y:S02]  /*4b70*/  ISETP.GT.AND P3, PT, R133.reuse, 0x89, PT ;  /* 0x000000898500780c */ /* 0x040fe40003f64270 */
[----:B-1----:R-:W-:Y:S01]  /*4b80*/  FSEL R98, R58, -INF , P4 ;  /* 0xff8000003a627808 */ /* 0x002fe20002000000 */
[----:B------:R-:W1:Y:S01]  /*4b90*/  MUFU.TANH R87, R87 ;  /* 0x0000005700577308 */ /* 0x000e620000002400 */
[----:B------:R-:W-:Y:S02]  /*4ba0*/  FMNMX.FTZ R89, R102, R89, !PT ;  /* 0x0000005966597209 */ /* 0x000fe40007810000 */
[----:B------:R-:W-:Y:S02]  /*4bb0*/  ISETP.GT.AND P4, PT, R133, 0x90, PT ;  /* 0x000000908500780c */ /* 0x000fe40003f84270 */
[----:B-----5:R-:W-:Y:S02]  /*4bc0*/  FSEL R59, R59, -INF , P3 ;  /* 0xff8000003b3b7808 */ /* 0x020fe40001800000 */
[----:B------:R-:W-:Y:S01]  /*4bd0*/  FMNMX.FTZ R58, R98, R89, !PT ;  /* 0x00000059623a7209 */ /* 0x000fe20007810000 */
[----:B------:R-:W5:Y:S01]  /*4be0*/  MUFU.TANH R101, R101 ;  /* 0x0000006500657308 */ /* 0x000f620000002400 */
[----:B------:R-:W-:-:S02]  /*4bf0*/  ISETP.GT.AND P3, PT, R133, 0x91, PT ;  /* 0x000000918500780c */ /* 0x000fc40003f64270 */
[----:B------:R-:W-:Y:S02]  /*4c00*/  FSEL R86, R60, -INF , P4 ;  /* 0xff8000003c567808 */ /* 0x000fe40002000000 */
[----:B------:R-:W-:Y:S01]  /*4c10*/  FMNMX.FTZ R89, R59, R58, !PT ;  /* 0x0000003a3b597209 */ /* 0x000fe20007810000 */
[----:B------:R-:W-:Y:S01]  /*4c20*/  FFMA.FTZ R58, R84, UR10, -R27 ;  /* 0x0000000a543a7c23 */ /* 0x000fe2000801081b */
[----:B------:R-:W-:Y:S01]  /*4c30*/  ISETP.GT.AND P4, PT, R133, 0x98, PT ;  /* 0x000000988500780c */ /* 0x000fe20003f84270 */
[----:B------:R3:W-:Y:S01]  /*4c40*/  MUFU.EX2 R60, R106 ;  /* 0x0000006a003c7308 */ /* 0x0007e20000000800 */
[----:B--2---:R-:W-:Y:S02]  /*4c50*/  FSEL R61, R61, -INF , P3 ;  /* 0xff8000003d3d7808 */ /* 0x004fe40001800000 */
[----:B------:R-:W-:Y:S02]  /*4c60*/  FMNMX.FTZ R84, R86, R89, !PT ;  /* 0x0000005956547209 */ /* 0x000fe40007810000 */
[----:B------:R-:W-:-:S02]  /*4c70*/  ISETP.GT.AND P3, PT, R133, 0x99, PT ;  /* 0x000000998500780c */ /* 0x000fc40003f64270 */
[----:B------:R-:W-:Y:S01]  /*4c80*/  FSEL R62, R62, -INF , P4 ;  /* 0xff8000003e3e7808 */ /* 0x000fe20002000000 */
[----:B------:R-:W2:Y:S01]  /*4c90*/  MUFU.TANH R99, R99 ;  /* 0x0000006300637308 */ /* 0x000ea20000002400 */
[----:B------:R-:W-:Y:S02]  /*4ca0*/  FMNMX.FTZ R89, R61, R84, !PT ;  /* 0x000000543d597209 */ /* 0x000fe40007810000 */
[----:B------:R-:W-:Y:S02]  /*4cb0*/  ISETP.GT.AND P4, PT, R133, 0xa0, PT ;  /* 0x000000a08500780c */ /* 0x000fe40003f84270 */
[----:B----4-:R-:W-:Y:S02]  /*4cc0*/  FSEL R63, R63, -INF , P3 ;  /* 0xff8000003f3f7808 */ /* 0x010fe40001800000 */
[----:B---3--:R-:W-:Y:S01]  /*4cd0*/  FMNMX.FTZ R106, R62, R89, !PT ;  /* 0x000000593e6a7209 */ /* 0x008fe20007810000 */
[----:B------:R-:W3:Y:S01]  /*4ce0*/  MUFU.TANH R107, R107 ;  /* 0x0000006b006b7308 */ /* 0x000ee20000002400 */
[----:B------:R-:W-:-:S02]  /*4cf0*/  ISETP.GT.AND P3, PT, R133, 0xa1, PT ;  /* 0x000000a18500780c */ /* 0x000fc40003f64270 */
[----:B------:R-:W-:Y:S01]  /*4d00*/  FSEL R84, R40, -INF , P4 ;  /* 0xff80000028547808 */ /* 0x000fe20002000000 */
[----:B------:R-:W-:-:S01]  /*4d10*/  FFMA.FTZ R40, R42, UR10, -R27 ;  /* 0x0000000a2a287c23 */ /* 0x000fc2000801081b */
[----:B------:R-:W-:Y:S02]  /*4d20*/  FMNMX.FTZ R89, R63, R106, !PT ;  /* 0x0000006a3f597209 */ /* 0x000fe40007810000 */
[----:B------:R-:W-:Y:S01]  /*4d30*/  ISETP.GT.AND P4, PT, R133, 0xa8, PT ;  /* 0x000000a88500780c */ /* 0x000fe20003f84270 */
[----:B------:R-:W4:Y:S01]  /*4d40*/  MUFU.TANH R103, R103 ;  /* 0x0000006700677308 */ /* 0x000f220000002400 */
[----:B------:R-:W-:Y:S01]  /*4d50*/  FSEL R106, R43, -INF , P3 ;  /* 0xff8000002b6a7808 */ /* 0x000fe20001800000 */
[----:B------:R-:W-:Y:S01]  /*4d60*/  FFMA.FTZ R43, R44, UR10, -R27 ;  /* 0x0000000a2c2b7c23 */ /* 0x000fe2000801081b */
[----:B------:R-:W-:Y:S02]  /*4d70*/  FMNMX.FTZ R89, R84, R89, !PT ;  /* 0x0000005954597209 */ /* 0x000fe40007810000 */
[----:B------:R-:W-:-:S02]  /*4d80*/  ISETP.GT.AND P3, PT, R133, 0xa9, PT ;  /* 0x000000a98500780c */ /* 0x000fc40003f64270 */
[----:B------:R-:W-:Y:S01]  /*4d90*/  FSEL R83, R83, -INF , P4 ;  /* 0xff80000053537808 */ /* 0x000fe20002000000 */
[----:B------:R-:W4:Y:S01]  /*4da0*/  MUFU.TANH R109, R109 ;  /* 0x0000006d006d7308 */ /* 0x000f220000002400 */
[----:B------:R-:W-:Y:S02]  /*4db0*/  FMNMX.FTZ R42, R106, R89, !PT ;  /* 0x000000596a2a7209 */ /* 0x000fe40007810000 */
[----:B------:R-:W-:Y:S02]  /*4dc0*/  ISETP.GT.AND P4, PT, R133, 0xb0, PT ;  /* 0x000000b08500780c */ /* 0x000fe40003f84270 */
[----:B------:R-:W-:Y:S02]  /*4dd0*/  FSEL R85, R85, -INF , P3 ;  /* 0xff80000055557808 */ /* 0x000fe40001800000 */
[----:B------:R-:W-:Y:S01]  /*4de0*/  FMNMX.FTZ R42, R83, R42, !PT ;  /* 0x0000002a532a7209 */ /* 0x000fe20007810000 */
[----:B------:R-:W4:Y:S01]  /*4df0*/  MUFU.TANH R111, R111 ;  /* 0x0000006f006f7308 */ /* 0x000f220000002400 */
[----:B------:R-:W-:-:S02]  /*4e00*/  ISETP.GT.AND P3, PT, R133, 0xb1, PT ;  /* 0x000000b18500780c */ /* 0x000fc40003f64270 */
[----:B0-----:R-:W-:Y:S02]  /*4e10*/  FSEL R97, R97, -INF , P4 ;  /* 0xff80000061617808 */ /* 0x001fe40002000000 */
[----:B------:R-:W-:Y:S02]  /*4e20*/  FMNMX.FTZ R42, R85, R42, !PT ;  /* 0x0000002a552a7209 */ /* 0x000fe40007810000 */
[----:B------:R-:W-:Y:S01]  /*4e30*/  ISETP.GT.AND P4, PT, R133, 0xb8, PT ;  /* 0x000000b88500780c */ /* 0x000fe20003f84270 */
[----:B------:R-:W0:Y:S01]  /*4e40*/  MUFU.TANH R115, R115 ;  /* 0x0000007300737308 */ /* 0x000e220000002400 */
[----:B-1----:R-:W-:Y:S02]  /*4e50*/  FSEL R87, R87, -INF , P3 ;  /* 0xff80000057577808 */ /* 0x002fe40001800000 */
[----:B------:R-:W-:Y:S02]  /*4e60*/  FMNMX.FTZ R42, R97, R42, !PT ;  /* 0x0000002a612a7209 */ /* 0x000fe40007810000 */
[----:B------:R-:W-:-:S02]  /*4e70*/  ISETP.GT.AND P3, PT, R133, 0xb9, PT ;  /* 0x000000b98500780c */ /* 0x000fc40003f64270 */
[----:B-----5:R-:W-:Y:S01]  /*4e80*/  FSEL R101, R101, -INF , P4 ;  /* 0xff80000065657808 */ /* 0x020fe20002000000 */
        /* <DEDUP_REMOVED lines=8> */
[----:B------:R-:W-:Y:S02]  /*4f10*/  FMNMX.FTZ R42, R99, R42, !PT ;  /* 0x0000002a632a7209 */ /* 0x000fe40007810000 */
[----:B------:R-:W-:Y:S01]  /*4f20*/  ISETP.GT.AND P4, PT, R133, 0xc8, PT ;  /* 0x000000c88500780c */ /* 0x000fe20003f84270 */
[----:B------:R-:W3:Y:S01]  /*4f30*/  MUFU.TANH R117, R117 ;  /* 0x0000007500757308 */ /* 0x000ee20000002400 */
[----:B----4-:R-:W-:Y:S02]  /*4f40*/  FSEL R103, R103, -INF , P3 ;  /* 0xff80000067677808 */ /* 0x010fe40001800000 */
[----:B------:R-:W-:Y:S02]  /*4f50*/  FMNMX.FTZ R42, R107, R42, !PT ;  /* 0x0000002a6b2a7209 */ /* 0x000fe40007810000 */
[----:B------:R-:W-:-:S02]  /*4f60*/  ISETP.GT.AND P3, PT, R133, 0xc9, PT ;  /* 0x000000c98500780c */ /* 0x000fc40003f64270 */
[----:B------:R-:W-:Y:S01]  /*4f70*/  FSEL R109, R109, -INF , P4 ;  /* 0xff8000006d6d7808 */ /* 0x000fe20002000000 */
[----:B------:R-:W-:Y:S01]  /*4f80*/  MUFU.EX2 R56, R108 ;  /* 0x0000006c00387308 */ /* 0x000fe20000000800 */
[----:B------:R-:W-:Y:S02]  /*4f90*/  FMNMX.FTZ R42, R103, R42, !PT ;  /* 0x0000002a672a7209 */ /* 0x000fe40007810000 */
[----:B------:R-:W-:Y:S02]  /*4fa0*/  ISETP.GT.AND P4, PT, R133, 0xd0, PT ;  /* 0x000000d08500780c */ /* 0x000fe40003f84270 */
[----:B------:R-:W-:Y:S02]  /*4fb0*/  FSEL R111, R111, -INF , P3 ;  /* 0xff8000006f6f7808 */ /* 0x000fe40001800000 */
[----:B------:R-:W-:Y:S01]  /*4fc0*/  FMNMX.FTZ R44, R109, R42, !PT ;  /* 0x0000002a6d2c7209 */ /* 0x000fe20007810000 */
[----:B------:R-:W-:Y:S01]  /*4fd0*/  MUFU.EX2 R26, R26 ;  /* 0x0000001a001a7308 */ /* 0x000fe20000000800 */
[----:B------:R-:W-:-:S02]  /*4fe0*/  ISETP.GT.AND P3, PT, R133, 0xd1, PT ;  /* 0x000000d18500780c */ /* 0x000fc40003f64270 */
[----:B0-----:R-:W-:Y:S02]  /*4ff0*/  FSEL R115, R115, -INF , P4 ;  /* 0xff80000073737808 */ /* 0x001fe40002000000 */
[----:B------:R-:W-:Y:S02]  /*5000*/  FMNMX.FTZ R44, R111, R44, !PT ;  /* 0x0000002c6f2c7209 */ /* 0x000fe40007810000 */
[----:B------:R-:W-:Y:S01]  /*5010*/  ISETP.GT.AND P4, PT, R133, 0xd8, PT ;  /* 0x000000d88500780c */ /* 0x000fe20003f84270 */
[----:B------:R0:W-:Y:S01]  /*5020*/  MUFU.EX2 R42, R48 ;  /* 0x00000030002a7308 */ /* 0x0001e20000000800 */
[----:B-1----:R-:W-:Y:S02]  /*5030*/  FSEL R113, R113, -INF , P3 ;  /* 0xff80000071717808 */ /* 0x002fe40001800000 */
[----:B------:R-:W-:Y:S02]  /*5040*/  FMNMX.FTZ R44, R115, R44, !PT ;  /* 0x0000002c732c7209 */ /* 0x000fe40007810000 */
[----:B------:R-:W-:-:S02]  /*5050*/  ISETP.GT.AND P3, PT, R133, 0xd9, PT ;  /* 0x000000d98500780c */ /* 0x000fc40003f64270 */
[----:B--2---:R-:W-:Y:S01]  /*5060*/  FSEL R119, R119, -INF , P4 ;  /* 0xff80000077777808 */ /* 0x004fe20002000000 */
[----:B------:R-:W-:Y:S01]  /*5070*/  MUFU.EX2 R31, R31 ;  /* 0x0000001f001f7308 */ /* 0x000fe20000000800 */
[----:B------:R-:W-:Y:S01]  /*5080*/  FMNMX.FTZ R44, R113, R44, !PT ;  /* 0x0000002c712c7209 */ /* 0x000fe20007810000 */
[--C-:B0-----:R-:W-:Y:S01]  /*5090*/  FFMA.FTZ R48, R53, UR10, -R27.reuse ;  /* 0x0000000a35307c23 */ /* 0x101fe2000801081b */
[----:B---3--:R-:W-:Y:S01]  /*50a0*/  FSEL R117, R117, -INF , P3 ;  /* 0xff80000075757808 */ /* 0x008fe20001800000 */
        /* <DEDUP_REMOVED lines=9> */
[----:B------:R-:W-:-:S01]  /*5140*/  FFMA.FTZ R36, R67, UR10, -R27 ;  /* 0x0000000a43247c23 */ /* 0x000fc2000801081b */
[----:B------:R-:W0:Y:S01]  /*5150*/  SHFL.BFLY PT, R108, R89, 0x2, 0x1f ;  /* 0x0c401f00596c7f89 */ /* 0x000e2200000e0000 */
[----:B------:R-:W-:-:S01]  /*5160*/  FFMA.FTZ R67, R66, UR10, -R27 ;  /* 0x0000000a42437c23 */ /* 0x000fc2000801081b */
[----:B------:R-:W-:Y:S01]  /*5170*/  IMAD.U32 R66, RZ, RZ, UR10 ;  /* 0x0000000aff427e24 */ /* 0x000fe2000f8e00ff */
[----:B------:R-:W1:Y:S08]  /*5180*/  MUFU.EX2 R35, R35 ;  /* 0x0000002300237308 */ /* 0x000e700000000800 */
[----:B------:R-:W-:Y:S08]  /*5190*/  MUFU.EX2 R14, R116 ;  /* 0x00000074000e7308 */ /* 0x000ff00000000800 */
[----:B------:R-:W-:Y:S01]  /*51a0*/  MUFU.EX2 R34, R34 ;  /* 0x0000002200227308 */ /* 0x000fe20000000800 */
[----:B-1----:R-:W-:-:S02]  /*51b0*/  F2FP.SATFINITE.E4M3.F32.PACK_AB_MERGE_C R224, R35, R30, RZ ;  /* 0x0000001e23e0723e */ /* 0x002fc400048070ff */
[----:B0-----:R-:W-:Y:S02]  /*51c0*/  FMNMX.FTZ R108, R89, R108, !PT ;  /* 0x0000006c596c7209 */ /* 0x001fe40007810000 */
[----:B------:R-:W-:-:S03]  /*51d0*/  F2FP.SATFINITE.E4M3.F32.PACK_AB_MERGE_C R224, R31, R26, R224 ;  /* 0x0000001a1fe0723e */ /* 0x000fc600048070e0 */
[----:B------:R-:W-:Y:S01]  /*51e0*/  MUFU.EX2 R39, R39 ;  /* 0x0000002700277308 */ /* 0x000fe20000000800 */
[----:B------:R-:W0:Y:S07]  /*51f0*/  SHFL.BFLY PT, R89, R108, 0x1, 0x1f ;  /* 0x0c201f006c597f89 */ /* 0x000e2e00000e0000 */
[----:B------:R-:W-:Y:S08]  /*5200*/  MUFU.EX2 R38, R38 ;  /* 0x0000002600267308 */ /* 0x000ff00000000800 */
[----:B------:R-:W1:Y:S08]  /*5210*/  MUFU.EX2 R51, R51 ;  /* 0x0000003300337308 */ /* 0x000e700000000800 */
[----:B------:R-:W-:Y:S01]  /*5220*/  MUFU.EX2 R50, R50 ;  /* 0x0000003200327308 */ /* 0x000fe20000000800 */
[----:B0-----:R-:W-:-:S04]  /*5230*/  FMNMX.FTZ R89, R108, R89, !PT ;  /* 0x000000596c597209 */ /* 0x001fc80007810000 */
[C---:B------:R-:W-:Y:S01]  /*5240*/  FSETP.NEU.FTZ.AND P3, PT, R89.reuse, -INF , PT ;  /* 0xff8000005900780b */ /* 0x040fe20003f7d000 */
[----:B------:R-:W-:-:S02]  /*5250*/  FFMA.FTZ R66, R89, R66, -8 ;  /* 0xc100000059427423 */ /* 0x000fc40000010042 */
[----:B------:R-:W-:Y:S01]  /*5260*/  MUFU.EX2 R55, R55 ;  /* 0x0000003700377308 */ /* 0x000fe20000000800 */
[----:B-1----:R-:W-:Y:S02]  /*5270*/  F2FP.SATFINITE.E4M3.F32.PACK_AB_MERGE_C R226, R51, R38, RZ ;  /* 0x0000002633e2723e */ /* 0x002fe400048070ff */
        /* <DEDUP_REMOVED lines=84> */
[----:B0-----:R-:W-:Y:S02]  /*57c0*/  F2FP.SATFINITE.E4M3.F32.PACK_AB_MERGE_C R227, R135, R114, RZ ;  /* 0x0000007287e3723e */ /* 0x001fe400048070ff */
[----:B------:R-:W-:Y:S02]  /*57d0*/  F2FP.SATFINITE.E4M3.F32.PACK_AB_MERGE_C R225, R66, R27, R225 ;  /* 0x0000001b42e1723e */ /* 0x000fe400048070e1 */
[----:B------:R-:W-:Y:S01]  /*57e0*/  F2FP.SATFINITE.E4M3.F32.PACK_AB_MERGE_C R226, R39, R34, R226 ;  /* 0x0000002227e2723e */ /* 0x000fe200048070e2 */
[----:B------:R-:W-:Y:S01]  /*57f0*/  MUFU.EX2 R116, R116 ;  /* 0x0000007400747308 */ /* 0x000fe20000000800 */
[----:B------:R-:W-:Y:S02]  /*5800*/  F2FP.SATFINITE.E4M3.F32.PACK_AB_MERGE_C R227, R81, R80, R227 ;  /* 0x0000005051e3723e */ /* 0x000fe400048070e3 */
[----:B------:R-:W-:-:S05]  /*5810*/  CS2R R80, SRZ ;  /* 0x0000000000507805 */ /* 0x000fca000001ff00 */
        /* <DEDUP_REMOVED lines=10> */
[----:B------:R-:W1:Y:S01]  /*58c0*/  MUFU.EX2 R70, R70 ;  /* 0x0000004600467308 */ /* 0x000e620000000800 */
[C---:B---3--:R-:W-:Y:S01]  /*58d0*/  F2FP.SATFINITE.E4M3.F32.PACK_AB_MERGE_C R220, R69.reuse, R54, RZ ;  /* 0x0000003645dc723e */ /* 0x048fe200048070ff */
[----:B------:R-:W-:-:S03]  /*58e0*/  FADD.FTZ R83, R69, R62 ;  /* 0x0000003e45537221 */ /* 0x000fc60000010000 */
[----:B------:R-:W-:-:S03]  /*58f0*/  F2FP.SATFINITE.E4M3.F32.PACK_AB_MERGE_C R220, R55, R50, R220 ;  /* 0x0000003237dc723e */ /* 0x000fc600048070dc */
[----:B------:R-:W-:Y:S01]  /*5900*/  MUFU.EX2 R112, R112 ;  /* 0x0000007000707308 */ /* 0x000fe20000000800 */
[----:B0-----:R-:W-:-:S04]  /*5910*/  F2FP.SATFINITE.E4M3.F32.PACK_AB_MERGE_C R221, R125, R116, RZ ;  /* 0x000000747ddd723e */ /* 0x001fc800048070ff */
[----:B------:R-:W-:-:S03]  /*5920*/  F2FP.SATFINITE.E4M3.F32.PACK_AB_MERGE_C R221, R121, R108, R221 ;  /* 0x0000006c79dd723e */ /* 0x000fc600048070dd */
[----:B------:R-:W0:Y:S01]  /*5930*/  MUFU.EX2 R71, R71 ;  /* 0x0000004700477308 */ /* 0x000e220000000800 */
[----:B-1----:R-:W-:-:S07]  /*5940*/  FADD.FTZ R62, R70, R83 ;  /* 0x00000053463e7221 */ /* 0x002fce0000010000 */
[----:B------:R-:W-:Y:S08]  /*5950*/  MUFU.EX2 R123, R123 ;  /* 0x0000007b007b7308 */ /* 0x000ff00000000800 */
[----:B------:R-:W1:Y:S01]  /*5960*/  MUFU.EX2 R3, R3 ;  /* 0x0000000300037308 */ /* 0x000e620000000800 */
[----:B0-----:R-:W-:-:S07]  /*5970*/  FADD.FTZ R110, R71, R62 ;  /* 0x0000003e476e7221 */ /* 0x001fce0000010000 */
[----:B------:R-:W0:Y:S08]  /*5980*/  MUFU.EX2 R118, R118 ;  /* 0x0000007600767308 */ /* 0x000e300000000800 */
[----:B------:R2:W-:Y:S08]  /*5990*/  MUFU.EX2 R61, R98 ;  /* 0x00000062003d7308 */ /* 0x0005f00000000800 */
[----:B------:R-:W3:Y:S01]  /*59a0*/  MUFU.EX2 R6, R6 ;  /* 0x0000000600067308 */ /* 0x000ee20000000800 */
[----:B--2---:R-:W-:-:S04]  /*59b0*/  FADD.FTZ R98, R116, R137 ;  /* 0x0000008974627221 */ /* 0x004fc80000010000 */
[----:B------:R-:W-:-:S03]  /*59c0*/  FADD.FTZ R131, R125, R98 ;  /* 0x000000627d837221 */ /* 0x000fc60000010000 */
[----:B------:R-:W2:Y:S01]  /*59d0*/  MUFU.EX2 R127, R127 ;  /* 0x0000007f007f7308 */ /* 0x000ea20000000800 */
[----:B------:R-:W-:-:S01]  /*59e0*/  FADD.FTZ R98, R112, R131 ;  /* 0x0000008370627221 */ /* 0x000fc20000010000 */
[----:B-1----:R-:W-:-:S03]  /*59f0*/  FADD.FTZ R131, R3, R110 ;  /* 0x0000006e03837221 */ /* 0x002fc60000010000 */
[----:B------:R-:W-:-:S03]  /*5a00*/  FADD.FTZ R83, R123, R98 ;  /* 0x000000627b537221 */ /* 0x000fc60000010000 */
[----:B------:R-:W1:Y:S01]  /*5a10*/  MUFU.EX2 R5, R140 ;  /* 0x0000008c00057308 */ /* 0x000e620000000800 */
[----:B0-----:R-:W-:-:S01]  /*5a20*/  FADD.FTZ R98, R118, R83 ;  /* 0x0000005376627221 */ /* 0x001fc20000010000 */
        /* <DEDUP_REMOVED lines=8> */
[----:B------:R-:W0:Y:S01]  /*5ab0*/  MUFU.EX2 R8, R8 ;  /* 0x0000000800087308 */ /* 0x000e220000000800 */
[----:B-1----:R-:W-:-:S07]  /*5ac0*/  FADD.FTZ R131, R5, R110 ;  /* 0x0000006e05837221 */ /* 0x002fce0000010000 */
[----:B------:R-:W-:Y:S08]  /*5ad0*/  MUFU.EX2 R105, R105 ;  /* 0x0000006900697308 */ /* 0x000ff00000000800 */
[----:B------:R-:W1:Y:S01]  /*5ae0*/  MUFU.EX2 R7, R134 ;  /* 0x0000008600077308 */ /* 0x000e620000000800 */
[----:B0-----:R-:W-:-:S07]  /*5af0*/  FADD.FTZ R98, R8, R131 ;  /* 0x0000008308627221 */ /* 0x001fce0000010000 */
[----:B------:R-:W-:Y:S08]  /*5b00*/  MUFU.EX2 R120, R120 ;  /* 0x0000007800787308 */ /* 0x000ff00000000800 */
[----:B------:R-:W0:Y:S01]  /*5b10*/  MUFU.EX2 R10, R132 ;  /* 0x00000084000a7308 */ /* 0x000e220000000800 */
[----:B-1----:R-:W-:-:S07]  /*5b20*/  FADD.FTZ R137, R7, R98 ;  /* 0x0000006207897221 */ /* 0x002fce0000010000 */
[----:B------:R-:W-:Y:S08]  /*5b30*/  MUFU.EX2 R129, R129 ;  /* 0x0000008100817308 */ /* 0x000ff00000000800 */
[----:B------:R-:W1:Y:S01]  /*5b40*/  MUFU.EX2 R9, R128 ;  /* 0x0000008000097308 */ /* 0x000e620000000800 */
[----:B0-----:R-:W-:-:S01]  /*5b50*/  FADD.FTZ R98, R10, R137 ;  /* 0x000000890a627221 */ /* 0x001fc20000010000 */
[----:B------:R-:W-:-:S04]  /*5b60*/  F2FP.SATFINITE.E4M3.F32.PACK_AB_MERGE_C R216, R10, R7, RZ ;  /* 0x000000070ad8723e */ /* 0x000fc800048070ff */
[----:B------:R-:W-:Y:S02]  /*5b70*/  F2FP.SATFINITE.E4M3.F32.PACK_AB_MERGE_C R216, R8, R5, R216 ;  /* 0x0000000508d8723e */ /* 0x000fe400048070d8 */
[----:B------:R-:W0:Y:S08]  /*5b80*/  MUFU.EX2 R90, R90 ;  /* 0x0000005a005a7308 */ /* 0x000e300000000800 */
[----:B------:R2:W-:Y:S08]  /*5b90*/  MUFU.EX2 R62, R86 ;  /* 0x00000056003e7308 */ /* 0x0005f00000000800 */
[----:B------:R-:W3:Y:S01]  /*5ba0*/  MUFU.EX2 R12, R12 ;  /* 0x0000000c000c7308 */ /* 0x000ee20000000800 */
[----:B--2---:R-:W-:-:S04]  /*5bb0*/  FADD.FTZ R86, R104, R83 ;  /* 0x0000005368567221 */ /* 0x004fc80000010000 */
[----:B------:R-:W-:-:S03]  /*5bc0*/  FADD.FTZ R131, R105, R86 ;  /* 0x0000005669837221 */ /* 0x000fc60000010000 */
[----:B------:R-:W2:Y:S01]  /*5bd0*/  MUFU.EX2 R91, R91 ;  /* 0x0000005b005b7308 */ /* 0x000ea20000000800 */
[----:B------:R-:W-:-:S01]  /*5be0*/  FADD.FTZ R86, R120, R131 ;  /* 0x0000008378567221 */ /* 0x000fc20000010000 */
[----:B-1----:R-:W-:Y:S01]  /*5bf0*/  FADD.FTZ R131, R9, R98 ;  /* 0x0000006209837221 */ /* 0x002fe20000010000 */
[C---:B------:R-:W-:Y:S02]  /*5c00*/  F2FP.SATFINITE.E4M3.F32.PACK_AB_MERGE_C R120, R129.reuse, R120, RZ ;  /* 0x000000788178723e */ /* 0x040fe400048070ff */
[----:B------:R-:W-:Y:S02]  /*5c10*/  FADD.FTZ R117, R129, R86 ;  /* 0x0000005681757221 */ /* 0x000fe40000010000 */
[----:B------:R-:W-:Y:S01]  /*5c20*/  F2FP.SATFINITE.E4M3.F32.PACK_AB_MERGE_C R217, R105, R104, R120 ;  /* 0x0000006869d9723e */ /* 0x000fe20004807078 */
[----:B------:R-:W1:Y:S01]  /*5c30*/  MUFU.EX2 R11, R122 ;  /* 0x0000007a000b7308 */ /* 0x000e620000000800 */
[----:B0-----:R-:W-:-:S01]  /*5c40*/  FADD.FTZ R30, R90, R117 ;  /* 0x000000755a1e7221 */ /* 0x001fc20000010000 */
[----:B---3--:R-:W-:-:S06]  /*5c50*/  FADD.FTZ R82, R12, R131 ;  /* 0x000000830c527221 */ /* 0x008fcc0000010000 */
[----:B------:R-:W0:Y:S01]  /*5c60*/  MUFU.EX2 R93, R93 ;  /* 0x0000005d005d7308 */ /* 0x000e220000000800 */
[----:B--2---:R-:W-:-:S07]  /*5c70*/  FADD.FTZ R38, R91, R30 ;  /* 0x0000001e5b267221 */ /* 0x004fce0000010000 */
[----:B------:R-:W2:Y:S01]  /*5c80*/  MUFU.EX2 R94, R94 ;  /* 0x0000005e005e7308 */ /* 0x000ea20000000800 */
[----:B-1----:R-:W-:-:S01]  /*5c90*/  FADD.FTZ R35, R11, R82 ;  /* 0x000000520b237221 */ /* 0x002fc20000010000 */
[----:B------:R-:W-:-:S04]  /*5ca0*/  F2FP.SATFINITE.E4M3.F32.PACK_AB_MERGE_C R11, R14, R11, RZ ;  /* 0x0000000b0e0b723e */ /* 0x000fc800048070ff */
[----:B------:R-:W-:Y:S02]  /*5cb0*/  F2FP.SATFINITE.E4M3.F32.PACK_AB_MERGE_C R218, R12, R9, R11 ;  /* 0x000000090cda723e */ /* 0x000fe4000480700b */
[----:B------:R-:W1:Y:S01]  /*5cc0*/  MUFU.EX2 R73, R73 ;  /* 0x0000004900497308 */ /* 0x000e620000000800 */
[----:B0-----:R-:W-:-:S01]  /*5cd0*/  FADD.FTZ R51, R93, R38 ;  /* 0x000000265d337221 */ /* 0x001fc20000010000 */
[----:B------:R-:W-:-:S04]  /*5ce0*/  FADD.FTZ R38, R14, R35 ;  /* 0x000000230e267221 */ /* 0x000fc80000010000 */
[----:B------:R-:W-:Y:S01]  /*5cf0*/  FADD.FTZ R35, R13, R38 ;  /* 0x000000260d237221 */ /* 0x000fe20000010000 */
[----:B------:R-:W-:Y:S01]  /*5d00*/  CS2R R38, SRZ ;  /* 0x0000000000267805 */ /* 0x000fe2000001ff00 */
[----:B------:R-:W0:Y:S01]  /*5d10*/  MUFU.EX2 R92, R92 ;  /* 0x0000005c005c7308 */ /* 0x000e220000000800 */
[----:B--2---:R-:W-:-:S01]  /*5d20*/  FADD.FTZ R54, R94, R51 ;  /* 0x000000335e367221 */ /* 0x004fc20000010000 */
[----:B------:R-:W-:Y:S01]  /*5d30*/  FADD.FTZ R6, R20, R35 ;  /* 0x0000002314067221 */ /* 0x000fe20000010000 */
[----:B------:R-:W-:Y:S02]  /*5d40*/  F2FP.SATFINITE.E4M3.F32.PACK_AB_MERGE_C R93, R94, R93, RZ ;  /* 0x0000005d5e5d723e */ /* 0x000fe400048070ff */
[----:B------:R-:W-:Y:S02]  /*5d50*/  CS2R R50, SRZ ;  /* 0x0000000000327805 */ /* 0x000fe4000001ff00 */
[----:B------:R-:W-:Y:S02]  /*5d60*/  CS2R R34, SRZ ;  /* 0x0000000000227805 */ /* 0x000fe4000001ff00 */
[----:B------:R-:W-:Y:S01]  /*5d70*/  F2FP.SATFINITE.E4M3.F32.PACK_AB_MERGE_C R219, R91, R90, R93 ;  /* 0x0000005a5bdb723e */ /* 0x000fe2000480705d */
[----:B------:R-:W2:Y:S01]  /*5d80*/  MUFU.EX2 R21, R21 ;  /* 0x0000001500157308 */ /* 0x000ea20000000800 */
[----:B-1----:R-:W-:-:S01]  /*5d90*/  FADD.FTZ R3, R73, R54 ;  /* 0x0000003649037221 */ /* 0x002fc20000010000 */
[----:B------:R-:W-:-:S06]  /*5da0*/  CS2R R54, SRZ ;  /* 0x0000000000367805 */ /* 0x000fcc000001ff00 */
        /* <DEDUP_REMOVED lines=8> */
[----:B------:R-:W-:-:S03]  /*5e30*/  F2FP.SATFINITE.E4M3.F32.PACK_AB_MERGE_C R21, R72, R21, RZ ;  /* 0x000000154815723e */ /* 0x000fc600048070ff */
[----:B------:R-:W-:Y:S01]  /*5e40*/  FADD.FTZ R3, R15, R6 ;  /* 0x000000060f037221 */ /* 0x000fe20000010000 */
[----:B------:R-:W-:Y:S02]  /*5e50*/  F2FP.SATFINITE.E4M3.F32.PACK_AB_MERGE_C R212, R20, R13, R21 ;  /* 0x0000000d14d4723e */ /* 0x000fe40004807015 */
[----:B------:R-:W0:Y:S01]  /*5e60*/  MUFU.EX2 R75, R75 ;  /* 0x0000004b004b7308 */ /* 0x000e220000000800 */
[----:B--2---:R-:W-:-:S01]  /*5e70*/  FADD.FTZ R7, R96, R7 ;  /* 0x0000000760077221 */ /* 0x004fc20000010000 */
[----:B------:R-:W-:Y:S01]  /*5e80*/  FADD.FTZ R10, R56, R3 ;  /* 0x00000003380a7221 */ /* 0x000fe20000010000 */
[----:B------:R-:W-:-:S04]  /*5e90*/  F2FP.SATFINITE.E4M3.F32.PACK_AB_MERGE_C R95, R96, R95, RZ ;  /* 0x0000005f605f723e */ /* 0x000fc800048070ff */
[----:B------:R-:W-:Y:S01]  /*5ea0*/  F2FP.SATFINITE.E4M3.F32.PACK_AB_MERGE_C R213, R92, R73, R95 ;  /* 0x000000495cd5723e */ /* 0x000fe2000480705f */
[----:B------:R-:W2:Y:S01]  /*5eb0*/  MUFU.EX2 R57, R57 ;  /* 0x0000003900397308 */ /* 0x000ea20000000800 */
[----:B-1----:R-:W-:-:S01]  /*5ec0*/  FADD.FTZ R6, R74, R7 ;  /* 0x000000074a067221 */ /* 0x002fc20000010000 */
[----:B------:R-:W-:-:S06]  /*5ed0*/  CS2R R72, SRZ ;  /* 0x0000000000487805 */ /* 0x000fcc000001ff00 */
[----:B------:R-:W1:Y:S01]  /*5ee0*/  MUFU.EX2 R76, R76 ;  /* 0x0000004c004c7308 */ /* 0x000e620000000800 */
[----:B0-----:R-:W-:-:S07]  /*5ef0*/  FADD.FTZ R3, R75, R6 ;  /* 0x000000064b037221 */ /* 0x001fce0000010000 */
[----:B------:R-:W0:Y:S01]  /*5f00*/  MUFU.EX2 R79, R79 ;  /* 0x0000004f004f7308 */ /* 0x000e220000000800 */
[----:B--2---:R-:W-:-:S01]  /*5f10*/  FADD.FTZ R7, R57, R10 ;  /* 0x0000000a39077221 */ /* 0x004fc20000010000 */
[----:B------:R-:W-:-:S03]  /*5f20*/  F2FP.SATFINITE.E4M3.F32.PACK_AB_MERGE_C R57, R60, R57, RZ ;  /* 0x000000393c39723e */ /* 0x000fc600048070ff */
[----:B------:R-:W-:Y:S01]  /*5f30*/  FADD.FTZ R7, R60, R7 ;  /* 0x000000073c077221 */ /* 0x000fe20000010000 */
[----:B------:R-:W-:Y:S02]  /*5f40*/  F2FP.SATFINITE.E4M3.F32.PACK_AB_MERGE_C R214, R56, R15, R57 ;  /* 0x0000000f38d6723e */ /* 0x000fe40004807039 */
[----:B------:R-:W-:Y:S01]  /*5f50*/  CS2R R56, SRZ ;  /* 0x0000000000387805 */ /* 0x000fe2000001ff00 */
[----:B------:R-:W2:Y:S01]  /*5f60*/  MUFU.EX2 R58, R58 ;  /* 0x0000003a003a7308 */ /* 0x000ea20000000800 */
[----:B-1----:R-:W-:-:S07]  /*5f70*/  FADD.FTZ R10, R76, R3 ;  /* 0x000000034c0a7221 */ /* 0x002fce0000010000 */
[----:B------:R-:W1:Y:S01]  /*5f80*/  MUFU.EX2 R41, R41 ;  /* 0x0000002900297308 */ /* 0x000e620000000800 */
[C---:B0-----:R-:W-:Y:S01]  /*5f90*/  F2FP.SATFINITE.E4M3.F32.PACK_AB_MERGE_C R76, R79.reuse, R76, RZ ;  /* 0x0000004c4f4c723e */ /* 0x041fe200048070ff */
[----:B------:R-:W-:-:S03]  /*5fa0*/  FADD.FTZ R79, R79, R10 ;  /* 0x0000000a4f4f7221 */ /* 0x000fc60000010000 */
[----:B------:R-:W-:Y:S01]  /*5fb0*/  F2FP.SATFINITE.E4M3.F32.PACK_AB_MERGE_C R215, R75, R74, R76 ;  /* 0x0000004a4bd7723e */ /* 0x000fe2000480704c */
[----:B------:R-:W-:-:S01]  /*5fc0*/  FADD.FTZ R14, R2, R79 ;  /* 0x0000004f020e7221 */ /* 0x000fc20000010000 */
[----:B------:R-:W-:Y:S01]  /*5fd0*/  CS2R R74, SRZ ;  /* 0x00000000004a7805 */ /* 0x000fe2000001ff00 */
        /* <DEDUP_REMOVED lines=8> */
[----:B------:R-:W-:-:S06]  /*6060*/  FADD.FTZ R3, R61, R14 ;  /* 0x0000000e3d037221 */ /* 0x000fcc0000010000 */
[----:B------:R-:W2:Y:S01]  /*6070*/  MUFU.EX2 R24, R24 ;  /* 0x0000001800187308 */ /* 0x000ea20000000800 */
[C---:B-1----:R-:W-:Y:S01]  /*6080*/  F2FP.SATFINITE.E4M3.F32.PACK_AB_MERGE_C R40, R43.reuse, R40, RZ ;  /* 0x000000282b28723e */ /* 0x042fe200048070ff */
[----:B------:R-:W-:-:S03]  /*6090*/  FADD.FTZ R43, R43, R26 ;  /* 0x0000001a2b2b7221 */ /* 0x000fc60000010000 */
[----:B------:R-:W-:Y:S02]  /*60a0*/  F2FP.SATFINITE.E4M3.F32.PACK_AB_MERGE_C R208, R41, R58, R40 ;  /* 0x0000003a29d0723e */ /* 0x000fe40004807028 */
[----:B------:R-:W-:Y:S01]  /*60b0*/  CS2R R40, SRZ ;  /* 0x0000000000287805 */ /* 0x000fe2000001ff00 */
[----:B------:R-:W1:Y:S01]  /*60c0*/  MUFU.EX2 R59, R59 ;  /* 0x0000003b003b7308 */ /* 0x000e620000000800 */
[C---:B0-----:R-:W-:Y:S01]  /*60d0*/  F2FP.SATFINITE.E4M3.F32.PACK_AB_MERGE_C R61, R78.reuse, R61, RZ ;  /* 0x0000003d4e3d723e */ /* 0x041fe200048070ff */
[----:B------:R-:W-:-:S03]  /*60e0*/  FADD.FTZ R78, R78, R3 ;  /* 0x000000034e4e7221 */ /* 0x000fc60000010000 */
[----:B------:R-:W-:Y:S02]  /*60f0*/  F2FP.SATFINITE.E4M3.F32.PACK_AB_MERGE_C R209, R77, R2, R61 ;  /* 0x000000024dd1723e */ /* 0x000fe4000480703d */
[----:B------:R-:W-:Y:S02]  /*6100*/  CS2R R76, SRZ ;  /* 0x00000000004c7805 */ /* 0x000fe4000001ff00 */
[----:B------:R-:W-:Y:S01]  /*6110*/  CS2R R60, SRZ ;  /* 0x00000000003c7805 */ /* 0x000fe2000001ff00 */
[----:B------:R-:W0:Y:S01]  /*6120*/  MUFU.EX2 R45, R45 ;  /* 0x0000002d002d7308 */ /* 0x000e220000000800 */
[----:B--2---:R-:W-:-:S07]  /*6130*/  FADD.FTZ R14, R24, R43 ;  /* 0x0000002b180e7221 */ /* 0x004fce0000010000 */
[----:B------:R-:W2:Y:S01]  /*6140*/  MUFU.EX2 R25, R25 ;  /* 0x0000001900197308 */ /* 0x000ea20000000800 */
[----:B-1----:R-:W-:-:S01]  /*6150*/  FADD.FTZ R3, R59, R78 ;  /* 0x0000004e3b037221 */ /* 0x002fc20000010000 */
[----:B------:R-:W-:-:S03]  /*6160*/  CS2R R78, SRZ ;  /* 0x00000000004e7805 */ /* 0x000fc6000001ff00 */
[----:B------:R-:W-:-:S03]  /*6170*/  FADD.FTZ R3, R62, R3 ;  /* 0x000000033e037221 */ /* 0x000fc60000010000 */
        /* <DEDUP_REMOVED lines=9> */
[----:B-1----:R-:W-:-:S01]  /*6210*/  FADD.FTZ R14, R100, R3 ;  /* 0x00000003640e7221 */ /* 0x002fc20000010000 */
[----:B------:R-:W-:-:S06]  /*6220*/  CS2R R24, SRZ ;  /* 0x0000000000187805 */ /* 0x000fcc000001ff00 */
[----:B------:R-:W1:Y:S01]  /*6230*/  MUFU.EX2 R63, R63 ;  /* 0x0000003f003f7308 */ /* 0x000e620000000800 */
[----:B0-----:R-:W-:-:S01]  /*6240*/  FADD.FTZ R14, R83, R14 ;  /* 0x0000000e530e7221 */ /* 0x001fc20000010000 */
[----:B------:R-:W-:Y:S02]  /*6250*/  F2FP.SATFINITE.E4M3.F32.PACK_AB_MERGE_C R100, R83, R100, RZ ;  /* 0x000000645364723e */ /* 0x000fe400048070ff */
[----:B------:R-:W-:Y:S02]  /*6260*/  CS2R R82, SRZ ;  /* 0x0000000000527805 */ /* 0x000fe4000001ff00 */
[----:B------:R-:W-:Y:S02]  /*6270*/  F2FP.SATFINITE.E4M3.F32.PACK_AB_MERGE_C R211, R62, R59, R100 ;  /* 0x0000003b3ed3723e */ /* 0x000fe40004807064 */
        /* <DEDUP_REMOVED lines=15> */
[----:B------:R-:W-:Y:S02]  /*6370*/  F2FP.SATFINITE.E4M3.F32.PACK_AB_MERGE_C R29, R44, R29, RZ ;  /* 0x0000001d2c1d723e */ /* 0x000fe400048070ff */
[----:B------:R-:W-:Y:S02]  /*6380*/  CS2R R44, SRZ ;  /* 0x00000000002c7805 */ /* 0x000fe4000001ff00 */
[----:B------:R-:W-:Y:S02]  /*6390*/  F2FP.SATFINITE.E4M3.F32.PACK_AB_MERGE_C R204, R49, R28, R29 ;  /* 0x0000001c31cc723e */ /* 0x000fe4000480701d */
[----:B------:R-:W-:Y:S01]  /*63a0*/  CS2R R28, SRZ ;  /* 0x00000000001c7805 */ /* 0x000fe2000001ff00 */
[----:B------:R-:W2:Y:S01]  /*63b0*/  MUFU.EX2 R97, R97 ;  /* 0x0000006100617308 */ /* 0x000ea20000000800 */
[----:B-1----:R-:W-:-:S01]  /*63c0*/  FADD.FTZ R14, R85, R14 ;  /* 0x0000000e550e7221 */ /* 0x002fc20000010000 */
[----:B------:R-:W-:-:S04]  /*63d0*/  F2FP.SATFINITE.E4M3.F32.PACK_AB_MERGE_C R84, R85, R84, RZ ;  /* 0x000000545554723e */ /* 0x000fc800048070ff */
[----:B------:R-:W-:Y:S02]  /*63e0*/  F2FP.SATFINITE.E4M3.F32.PACK_AB_MERGE_C R205, R30, R63, R84 ;  /* 0x0000003f1ecd723e */ /* 0x000fe40004807054 */
[----:B------:R-:W-:Y:S01]  /*63f0*/  CS2R R84, SRZ ;  /* 0x0000000000547805 */ /* 0x000fe2000001ff00 */
[----:B------:R-:W1:Y:S01]  /*6400*/  MUFU.EX2 R53, R53 ;  /* 0x0000003500357308 */ /* 0x000e620000000800 */
[----:B0-----:R-:W-:-:S01]  /*6410*/  FADD.FTZ R20, R48, R5 ;  /* 0x0000000530147221 */ /* 0x001fc20000010000 */
[----:B------:R-:W-:Y:S02]  /*6420*/  CS2R R62, SRZ ;  /* 0x00000000003e7805 */ /* 0x000fe4000001ff00 */
[----:B------:R-:W-:-:S04]  /*6430*/  CS2R R30, SRZ ;  /* 0x00000000001e7805 */ /* 0x000fc8000001ff00 */
[----:B------:R0:W3:Y:S01]  /*6440*/  MUFU.EX2 R6, R87 ;  /* 0x0000005700067308 */ /* 0x0000e20000000800 */
[----:B--2---:R-:W-:-:S07]  /*6450*/  FADD.FTZ R3, R97, R14 ;  /* 0x0000000e61037221 */ /* 0x004fce0000010000 */
[----:B------:R-:W2:Y:S01]  /*6460*/  MUFU.EX2 R32, R32 ;  /* 0x0000002000207308 */ /* 0x000ea20000000800 */
[----:B-1----:R-:W-:-:S01]  /*6470*/  FADD.FTZ R5, R53, R20 ;  /* 0x0000001435057221 */ /* 0x002fc20000010000 */
[----:B0-----:R-:W-:-:S06]  /*6480*/  CS2R R86, SRZ ;  /* 0x0000000000567805 */ /* 0x001fcc000001ff00 */
        /* <DEDUP_REMOVED lines=67> */
[----:B------:R-:W-:-:S06]  /*68c0*/  ULDC UR50, c[0x0][0x988] ;  /* 0x0002620000327ab9 */ /* 0x000fcc0000000800 */
.L_x_2023:
[----:B------:R-:W-:Y:S01]  /*68d0*/  ISETP.NE.AND P4, PT, RZ, UR43, PT ;  /* 0x0000002bff007c0c */ /* 0x000fe2000bf85270 */
[----:B------:R-:W-:-:S04]  /*68e0*/  UISETP.NE.AND UP1, UPT, UR56, 0x1, UPT ;  /* 0x000000013800788c */ /* 0x000fc8000bf25270 */
[----:B------:R-:W-:-:S04]  /*68f0*/  USEL UR44, URZ, 0x1, UP1 ;  /* 0x000000013f2c7887 */ /* 0x000fc80008800000 */
[----:B------:R-:W-:-:S04]  /*6900*/  ULOP3.LUT UR44, UR57, UR44, URZ, 0x3c, !UPT ;  /* 0x0000002c392c7292 */ /* 0x000fc8000f8e3c3f */
[----:B------:R-:W-:Y:S08]  /*6910*/  @P4 BRA `(.L_x_2014) ;  /* 0x0000000000384947 */ /* 0x000ff00003800000 */
[----:B------:R-:W-:Y:S05]  /*6920*/  @!P0 BRA `(.L_x_2015) ;  /* 0x0000000000048947 */ /* 0x000fea0003800000 */
[----:B------:R-:W-:Y:S01]  /*6930*/  BPT.TRAP 0x1 ;  /* 0x000000040000795c */ /* 0x000fe20000300000 */
.L_x_2015:
        /* <DEDUP_REMOVED lines=9> */
.L_x_2016:
[----:B-1----:R-:W-:Y:S05]  /*69d0*/  @P3 BRA `(.L_x_2014) ;  /* 0x0000000000083947 */ /* 0x002fea0003800000 */
[----:B------:R-:W1:Y:S02]  /*69e0*/  SYNCS.PHASECHK.TRANS64.TRYWAIT P3, [UR6+0x2e830], R7 ;  /* 0x02e83007ff0075a7 */ /* 0x000e640008060146 */
[----:B-1----:R-:W-:Y:S05]  /*69f0*/  @!P3 BRA `(.L_x_2017) ;  /* 0x0000012000f0b947 */ /* 0x002fea0003800000 */
.L_x_2014:
        /* <DEDUP_REMOVED lines=188> */
.L_x_2019:
[----:B------:R-:W-:Y:S01]  /*75c0*/  ULEA UR6, UR56, UR41, 0x3 ;  /* 0x0000002938067291 */ /* 0x000fe2000f8e183f */
[----:B------:R-:W-:-:S05]  /*75d0*/  IMAD.U32 R7, RZ, RZ, UR57 ;  /* 0x00000039ff077e24 */ /* 0x000fca000f8e00ff */
[----:B------:R-:W-:-:S04]  /*75e0*/  SHF.L.U32 R7, R7, 0x1f, RZ ;  /* 0x0000001f07077819 */ /* 0x000fc800000006ff */
[----:B------:R0:W1:Y:S01]  /*75f0*/  SYNCS.PHASECHK.TRANS64.TRYWAIT P3, [UR6+0x2e850], R7 ;  /* 0x02e85007ff0075a7 */ /* 0x0000620008060146 */
[----:B------:R-:W-:Y:S05]  /*7600*/  @!P0 BRA `(.L_x_2020) ;  /* 0x0000000000048947 */ /* 0x000fea0003800000 */
[----:B------:R-:W-:Y:S01]  /*7610*/  BPT.TRAP 0x1 ;  /* 0x000000040000795c */ /* 0x000fe20000300000 */
.L_x_2020:
[----:B-1----:R-:W-:Y:S05]  /*7620*/  @P3 BRA `(.L_x_2018) ;  /* 0x0000000000083947 */ /* 0x002fea0003800000 */
[----:B------:R-:W1:Y:S02]  /*7630*/  SYNCS.PHASECHK.TRANS64.TRYWAIT P3, [UR6+0x2e850], R7 ;  /* 0x02e85007ff0075a7 */ /* 0x000e640008060146 */
[----:B-1----:R-:W-:Y:S05]  /*7640*/  @!P3 BRA `(.L_x_2021) ;  /* 0x0000011400f4b947 */ /* 0x002fea0003800000 */
.L_x_2018:
        /* <DEDUP_REMOVED lines=9> */
[----:B------:R-:W-:Y:S01]  /*76e0*/  FMUL.FTZ R189, R0, R116 ;  /* 0x0000007400bd7220 */ /* 0x000fe20000410000 */
[----:B------:R-:W-:-:S02]  /*76f0*/  IMAD.MOV.U32 R116, RZ, RZ, R190 ;  /* 0x000000ffff747224 */ /* 0x000fc400078e00be */
[C---:B01----:R-:W-:Y:S01]  /*7700*/  FMUL.FTZ R7, R0.reuse, R184 ;  /* 0x000000b800077220 */ /* 0x043fe20000410000 */
[----:B------:R-:W-:Y:S01]  /*7710*/  ULOP3.LUT UR6, UR6, 0x10000, URZ, 0xfc, !UPT ;  /* 0x0001000006067892 */ /* 0x000fe2000f8efc3f */
[C---:B------:R-:W-:Y:S01]  /*7720*/  FMUL.FTZ R184, R0.reuse, R195 ;  /* 0x000000c300b87220 */ /* 0x040fe20000410000 */
[C---:B------:R-:W-:Y:S01]  /*7730*/  FMUL.FTZ R15, R0.reuse, R192 ;  /* 0x000000c0000f7220 */ /* 0x040fe20000410000 */
[----:B------:R-:W-:Y:S01]  /*7740*/  IMAD.U32 R192, RZ, RZ, UR49 ;  /* 0x00000031ffc07e24 */ /* 0x000fe2000f8e00ff */
[----:B------:R-:W-:Y:S01]  /*7750*/  UIMAD UR11, UR56, 0x700, UR6 ;  /* 0x00000700380b78a4 */ /* 0x000fe2000f8e0206 */
[----:B------:R-:W0:Y:S01]  /*7760*/  MUFU.TANH R7, R7 ;  /* 0x0000000700077308 */ /* 0x000e220000002400 */
[C---:B------:R-:W-:Y:S01]  /*7770*/  FMUL.FTZ R168, R0.reuse, R168 ;  /* 0x000000a800a87220 */ /* 0x040fe20000410000 */
[C---:B------:R-:W-:Y:S01]  /*7780*/  FMUL.FTZ R20, R0.reuse, R193 ;  /* 0x000000c100147220 */ /* 0x040fe20000410000 */
[C---:B------:R-:W-:Y:S01]  /*7790*/  FMUL.FTZ R193, R0.reuse, R93 ;  /* 0x0000005d00c17220 */ /* 0x040fe20000410000 */
[C---:B------:R-:W-:Y:S01]  /*77a0*/  FMUL.FTZ R176, R0.reuse, R176 ;  /* 0x000000b000b07220 */ /* 0x040fe20000410000 */
[C---:B------:R-:W-:Y:S01]  /*77b0*/  FMUL.FTZ R152, R0.reuse, R152 ;  /* 0x0000009800987220 */ /* 0x040fe20000410000 */
[----:B------:R-:W-:Y:S01]  /*77c0*/  UMOV UR6, UR11 ;  /* 0x0000000b00067c82 */ /* 0x000fe20008000000 */
[C---:B------:R-:W-:Y:S01]  /*77d0*/  FMUL.FTZ R160, R0.reuse, R160 ;  /* 0x000000a000a07220 */ /* 0x040fe20000410000 */
[----:B------:R-:W-:Y:S01]  /*77e0*/  QGMMA.64x128x32.F32.E4M3.E4M3 R24, R224, gdesc[UR4], R24, gsb0 ;  /* 0x01e00004e0187df3 */ /* 0x000fe20008000818 */
[----:B------:R-:W-:Y:S01]  /*77f0*/  UIADD3 UR6, UR11, 0x100, URZ ;  /* 0x000001000b067890 */ /* 0x000fe2000fffe03f */
[----:B------:R-:W1:Y:S01]  /*7800*/  MUFU.TANH R15, R15 ;  /* 0x0000000f000f7308 */ /* 0x000e620000002400 */
[----:B------:R-:W-:Y:S01]  /*7810*/  UMOV UR7, 0xc0000010 ;  /* 0xc000001000077882 */ /* 0x000fe20000000000 */
[C---:B------:R-:W-:Y:S01]  /*7820*/  FMUL.FTZ R8, R0.reuse, R185 ;  /* 0x000000b900087220 */ /* 0x040fe20000410000 */
[C---:B------:R-:W-:Y:S01]  /*7830*/  FMUL.FTZ R11, R0.reuse, R188 ;  /* 0x000000bc000b7220 */ /* 0x040fe20000410000 */
[C---:B------:R-:W-:Y:S01]  /*7840*/  FMUL.FTZ R136, R0.reuse, R136 ;  /* 0x0000008800887220 */ /* 0x040fe20000410000 */
[C---:B------:R-:W-:Y:S01]  /*7850*/  FMUL.FTZ R9, R0.reuse, R186 ;  /* 0x000000ba00097220 */ /* 0x040fe20000410000 */
[C---:B------:R-:W-:Y:S01]  /*7860*/  FMUL.FTZ R185, R0.reuse, R196 ;  /* 0x000000c400b97220 */ /* 0x040fe20000410000 */
[C---:B------:R-:W-:Y:S01]  /*7870*/  FMUL.FTZ R186, R0.reuse, R197 ;  /* 0x000000c500ba7220 */ /* 0x040fe20000410000 */
[----:B------:R-:W2:Y:S01]  /*7880*/  MUFU.TANH R168, R168 ;  /* 0x000000a800a87308 */ /* 0x000ea20000002400 */
        /* <DEDUP_REMOVED lines=44> */
[----:B------:R-:W-:Y:S01]  /*7b50*/  UMOV UR10, UR50 ;  /* 0x00000032000a7c82 */ /* 0x000fe20008000000 */
        /* <DEDUP_REMOVED lines=47> */
[----:B------:R-:W-:Y:S01]  /*7e50*/  FMUL.FTZ R102, R0, R102 ;  /* 0x0000006600667220 */ /* 0x000fe20000410000 */
[----:B------:R-:W0:Y:S01]  /*7e60*/  S2R R235, SR_TID.X ;  /* 0x0000000000eb7919 */ /* 0x000e220000002100 */
[----:B------:R-:W-:Y:S01]  /*7e70*/  IMAD.U32 R196, RZ, RZ, UR55 ;  /* 0x00000037ffc47e24 */ /* 0x000fe2000f8e00ff */
[----:B------:R-:W5:Y:S04]  /*7e80*/  MUFU.TANH R169, R169 ;  /* 0x000000a900a97308 */ /* 0x000f680000002400 */
[----:B------:R-:W-:-:S04]  /*7e90*/  @!P1 LEA R196, R196, UR41, 0x3 ;  /* 0x00000029c4c49c11 */ /* 0x000fc8000f8e18ff */
        /* <DEDUP_REMOVED lines=13> */
[----:B------:R-:W0:Y:S01]  /*7f70*/  MUFU.TANH R181, R181 ;  /* 0x000000b500b57308 */ /* 0x000e220000002400 */
[----:B------:R-:W-:Y:S01]  /*7f80*/  IMAD.MOV.U32 R190, RZ, RZ, -0x2 ;  /* 0xfffffffeffbe7424 */ /* 0x000fe200078e00ff */
[----:B------:R-:W-:Y:S01]  /*7f90*/  @P2 SHF.R.U32.HI R116, RZ, UR6, R191 ;  /* 0x00000006ff742c19 */ /* 0x000fe200080116bf */
[----:B------:R-:W-:Y:S02]  /*7fa0*/  UMOV UR6, 0x1 ;  /* 0x0000000100067882 */ /* 0x000fe40000000000 */
[----:B------:R-:W-:Y:S02]  /*7fb0*/  UIMAD UR6, UR54, -0xe0, UR6 ;  /* 0xffffff20360678a4 */ /* 0x000fe4000f8e0206 */
[----:B------:R-:W1:Y:S01]  /*7fc0*/  SHFL.IDX PT, R195, R116, RZ, 0x1c1f ;  /* 0x001c1fff74c37589 */ /* 0x000e6200000e0000 */
[----:B------:R-:W0:Y:S03]  /*7fd0*/  MUFU.TANH R128, R128 ;  /* 0x0000008000807308 */ /* 0x000e260000002400 */
[----:B------:R-:W-:-:S02]  /*7fe0*/  IMAD R191, R17, R190, UR6 ;  /* 0x0000000611bf7e24 */ /* 0x000fc4000f8e02be */
[----:B------:R-:W-:Y:S01]  /*7ff0*/  FMUL.FTZ R190, R0, R92 ;  /* 0x0000005c00be7220 */ /* 0x000fe20000410000 */
[----:B------:R-:W-:Y:S02]  /*8000*/  UIADD3 UR6, UR11, 0x200, URZ ;  /* 0x000002000b067890 */ /* 0x000fe4000fffe03f */
[----:B------:R-:W-:Y:S01]  /*8010*/  IADD3 R92, -R192, UR48, R191 ;  /* 0x00000030c05c7c10 */ /* 0x000fe2000fffe1bf */
[----:B------:R-:W0:Y:S01]  /*8020*/  MUFU.TANH R153, R153 ;  /* 0x0000009900997308 */ /* 0x000e220000002400 */
[----:B------:R-:W-:-:S07]  /*8030*/  FMUL.FTZ R191, R0, R159 ;  /* 0x0000009f00bf7220 */ /* 0x000fce0000410000 */
[----:B------:R-:W0:Y:S01]  /*8040*/  MUFU.TANH R156, R156 ;  /* 0x0000009c009c7308 */ /* 0x000e220000002400 */
[----:B-1----:R-:W-:-:S07]  /*8050*/  IMAD.IADD R93, R92, 0x1, R195 ;  /* 0x000000015c5d7824 */ /* 0x002fce00078e02c3 */
[----:B------:R-:W1:Y:S01]  /*8060*/  MUFU.TANH R157, R157 ;  /* 0x0000009d009d7308 */ /* 0x000e620000002400 */
[C---:B------:R-:W-:Y:S02]  /*8070*/  ISETP.GT.AND P5, PT, R93.reuse, RZ, PT ;  /* 0x000000ff5d00720c */ /* 0x040fe40003fa4270 */
[----:B------:R-:W-:Y:S02]  /*8080*/  ISETP.GT.AND P6, PT, R93, 0x1, PT ;  /* 0x000000015d00780c */ /* 0x000fe40003fc4270 */
[----:B------:R-:W-:-:S03]  /*8090*/  FSEL R192, R7, -INF , P5 ;  /* 0xff80000007c07808 */ /* 0x000fc60002800000 */
[----:B------:R-:W1:Y:S01]  /*80a0*/  MUFU.TANH R104, R104 ;  /* 0x0000006800687308 */ /* 0x000e620000002400 */
[C---:B------:R-:W-:Y:S02]  /*80b0*/  ISETP.GT.AND P5, PT, R93.reuse, 0x10, PT ;  /* 0x000000105d00780c */ /* 0x040fe40003fa4270 */
[----:B------:R-:W-:Y:S02]  /*80c0*/  ISETP.GT.AND P3, PT, R93, 0x8, PT ;  /* 0x000000085d00780c */ /* 0x000fe40003f64270 */
[----:B------:R-:W-:Y:S02]  /*80d0*/  FSEL R15, R15, -INF , P5 ;  /* 0xff8000000f0f7808 */ /* 0x000fe40002800000 */
[C---:B------:R-:W-:Y:S01]  /*80e0*/  ISETP.GT.AND P5, PT, R93.reuse, 0x20, PT ;  /* 0x000000205d00780c */ /* 0x040fe20003fa4270 */
[----:B------:R-:W1:Y:S01]  /*80f0*/  MUFU.TANH R161, R161 ;  /* 0x000000a100a17308 */ /* 0x000e620000002400 */
[----:B------:R-:W-:Y:S02]  /*8100*/  ISETP.GT.AND P4, PT, R93, 0x9, PT ;  /* 0x000000095d00780c */ /* 0x000fe40003f84270 */
[----:B--2---:R-:W-:-:S02]  /*8110*/  FSEL R168, R168, -INF , P5 ;  /* 0xff800000a8a87808 */ /* 0x004fc40002800000 */
[C---:B------:R-:W-:Y:S02]  /*8120*/  ISETP.GT.AND P5, PT, R93.reuse, 0x30, PT ;  /* 0x000000305d00780c */ /* 0x040fe40003fa4270 */
[----:B---3--:R-:W-:Y:S01]  /*8130*/  FSEL R8, R8, -INF , P6 ;  /* 0xff80000008087808 */ /* 0x008fe20003000000 */
[----:B------:R-:W2:Y:S01]  /*8140*/  MUFU.TANH R164, R164 ;  /* 0x000000a400a47308 */ /* 0x000ea20000002400 */
[----:B------:R-:W-:Y:S02]  /*8150*/  FSEL R176, R176, -INF , P5 ;  /* 0xff800000b0b07808 */ /* 0x000fe40002800000 */
[----:B------:R-:W-:Y:S02]  /*8160*/  ISETP.GT.AND P5, PT, R93, 0x40, PT ;  /* 0x000000405d00780c */ /* 0x000fe40003fa4270 */
        /* <DEDUP_REMOVED lines=8> */
[C---:B------:R-:W-:Y:S02]  /*81f0*/  ISETP.GT.AND P6, PT, R93.reuse, 0x11, PT ;  /* 0x000000115d00780c */ /* 0x040fe40003fc4270 */
[C---:B------:R-:W-:Y:S02]  /*8200*/  ISETP.GT.AND P3, PT, R93.reuse, 0x18, PT ;  /* 0x000000185d00780c */ /* 0x040fe40003f64270 */
[----:B------:R-:W-:-:S02]  /*8210*/  ISETP.GT.AND P4, PT, R93, 0x19, PT ;  /* 0x000000195d00780c */ /* 0x000fc40003f84270 */
[----:B------:R-:W-:Y:S01]  /*8220*/  FSEL R136, R136, -INF , P5 ;  /* 0xff80000088887808 */ /* 0x000fe20002800000 */
[----:B------:R-:W5:Y:S01]  /*8230*/  MUFU.TANH R137, R137 ;  /* 0x0000008900897308 */ /* 0x000f620000002400 */
[----:B------:R-:W-:Y:S02]  /*8240*/  ISETP.GT.AND P5, PT, R93, 0x70, PT ;  /* 0x000000705d00780c */ /* 0x000fe40003fa4270 */
[----:B------:R-:W-:Y:S02]  /*8250*/  FSEL R20, R20, -INF , P6 ;  /* 0xff80000014147808 */ /* 0x000fe40003000000 */
[----:B------:R-:W-:Y:S02]  /*8260*/  FSEL R185, R185, -INF , P3 ;  /* 0xff800000b9b97808 */ /* 0x000fe40001800000 */
[----:B------:R-:W-:Y:S01]  /*8270*/  FSEL R186, R186, -INF , P4 ;  /* 0xff800000baba7808 */ /* 0x000fe20002000000 */
[----:B------:R-:W5:Y:S01]  /*8280*/  MUFU.TANH R140, R140 ;  /* 0x0000008c008c7308 */ /* 0x000f620000002400 */
[----:B------:R-:W-:-:S02]  /*8290*/  ISETP.GT.AND P6, PT, R93, 0x21, PT ;  /* 0x000000215d00780c */ /* 0x000fc40003fc4270 */
[C---:B------:R-:W-:Y:S02]  /*82a0*/  ISETP.GT.AND P3, PT, R93.reuse, 0x28, PT ;  /* 0x000000285d00780c */ /* 0x040fe40003f64270 */
[C---:B------:R-:W-:Y:S02]  /*82b0*/  ISETP.GT.AND P4, PT, R93.reuse, 0x29, PT ;  /* 0x000000295d00780c */ /* 0x040fe40003f84270 */
[----:B------:R-:W-:Y:S01]  /*82c0*/  FSEL R144, R144, -INF , P5 ;  /* 0xff80000090907808 */ /* 0x000fe20002800000 */
[----:B------:R-:W5:Y:S01]  /*82d0*/  MUFU.TANH R141, R141 ;  /* 0x0000008d008d7308 */ /* 0x000f620000002400 */
[----:B------:R-:W-:Y:S02]  /*82e0*/  ISETP.GT.AND P5, PT, R93, 0x80, PT ;  /* 0x000000805d00780c */ /* 0x000fe40003fa4270 */
[----:B------:R-:W-:Y:S02]  /*82f0*/  FSEL R169, R169, -INF , P6 ;  /* 0xff800000a9a97808 */ /* 0x000fe40003000000 */
[----:B------:R-:W-:-:S02]  /*8300*/  FSEL R172, R172, -INF , P3 ;  /* 0xff800000acac7808 */ /* 0x000fc40001800000 */
[----:B------:R-:W-:Y:S01]  /*8310*/  FSEL R173, R173, -INF , P4 ;  /* 0xff800000adad7808 */ /* 0x000fe20002000000 */
[----:B------:R-:W5:Y:S01]  /*8320*/  MUFU.TANH R88, R88 ;  /* 0x0000005800587308 */ /* 0x000f620000002400 */
[C---:B------:R-:W-:Y:S02]  /*8330*/  ISETP.GT.AND P6, PT, R93.reuse, 0x31, PT ;  /* 0x000000315d00780c */ /* 0x040fe40003fc4270 */
[C---:B------:R-:W-:Y:S02]  /*8340*/  ISETP.GT.AND P3, PT, R93.reuse, 0x38, PT ;  /* 0x000000385d00780c */ /* 0x040fe40003f64270 */
[C---:B------:R-:W-:Y:S02]  /*8350*/  ISETP.GT.AND P4, PT, R93.reuse, 0x39, PT ;  /* 0x000000395d00780c */ /* 0x040fe40003f84270 */
[----:B------:R-:W-:Y:S01]  /*8360*/  FSEL R120, R120, -INF , P5 ;  /* 0xff80000078787808 */ /* 0x000fe20002800000 */
[----:B------:R-:W5:Y:S01]  /*8370*/  MUFU.TANH R145, R145 ;  /* 0x0000009100917308 */ /* 0x000f620000002400 */
[----:B------:R-:W-:-:S02]  /*8380*/  ISETP.GT.AND P5, PT, R93, 0x90, PT ;  /* 0x000000905d00780c */ /* 0x000fc40003fa4270 */
[----:B0-----:R-:W-:Y:S02]  /*8390*/  FSEL R177, R177, -INF , P6 ;  /* 0xff800000b1b17808 */ /* 0x001fe40003000000 */
[----:B------:R-:W-:Y:S02]  /*83a0*/  FSEL R180, R180, -INF , P3 ;  /* 0xff800000b4b47808 */ /* 0x000fe40001800000 */
[----:B------:R-:W-:Y:S01]  /*83b0*/  FSEL R181, R181, -INF , P4 ;  /* 0xff800000b5b57808 */ /* 0x000fe20002000000 */
[----:B------:R-:W0:Y:S01]  /*83c0*/  MUFU.TANH R148, R148 ;  /* 0x0000009400947308 */ /* 0x000e220000002400 */
[C---:B------:R-:W-:Y:S02]  /*83d0*/  ISETP.GT.AND P6, PT, R93.reuse, 0x41, PT ;  /* 0x000000415d00780c */ /* 0x040fe40003fc4270 */
[C---:B------:R-:W-:Y:S02]  /*83e0*/  ISETP.GT.AND P3, PT, R93.reuse, 0x48, PT ;  /* 0x000000485d00780c */ /* 0x040fe40003f64270 */
[----:B------:R-:W-:-:S02]  /*83f0*/  ISETP.GT.AND P4, PT, R93, 0x49, PT ;  /* 0x000000495d00780c */ /* 0x000fc40003f84270 */
[----:B------:R-:W-:Y:S01]  /*8400*/  FSEL R128, R128, -INF , P5 ;  /* 0xff80000080807808 */ /* 0x000fe20002800000 */
[----:B------:R-:W0:Y:S01]  /*8410*/  MUFU.TANH R149, R149 ;  /* 0x0000009500957308 */ /* 0x000e220000002400 */
[----:B------:R-:W-:Y:S02]  /*8420*/  ISETP.GT.AND P5, PT, R93, 0xa0, PT ;  /* 0x000000a05d00780c */ /* 0x000fe40003fa4270 */
[----:B------:R-:W-:Y:S02]  /*8430*/  FSEL R153, R153, -INF , P6 ;  /* 0xff80000099997808 */ /* 0x000fe40003000000 */
[----:B------:R-:W-:Y:S02]  /*8440*/  FSEL R156, R156, -INF , P3 ;  /* 0xff8000009c9c7808 */ /* 0x000fe40001800000 */
[----:B-1----:R-:W-:Y:S01]  /*8450*/  FSEL R157, R157, -INF , P4 ;  /* 0xff8000009d9d7808 */ /* 0x002fe20002000000 */
[----:B------:R-:W1:Y:S01]  /*8460*/  MUFU.TANH R121, R121 ;  /* 0x0000007900797308 */ /* 0x000e620000002400 */
[----:B------:R-:W-:Y:S01]  /*8470*/  ISETP.GT.AND P6, PT, R93, 0x51, PT ;  /* 0x000000515d00780c */ /* 0x000fe20003fc4270 */
[----:B------:R-:W-:-:S02]  /*8480*/  WARPGROUP.DEPBAR.LE gsb0, 0x0 ;  /* 0x00008000000079c5 */ /* 0x000fc40000010000 */
[C---:B------:R-:W-:Y:S01]  /*8490*/  ISETP.GT.AND P3, PT, R93.reuse, 0x58, PT ;  /* 0x000000585d00780c */ /* 0x040fe20003f64270 */
[----:B------:R-:W-:Y:S01]  /*84a0*/  WARPGROUP.ARRIVE ;  /* 0x00000000000079c5 */ /* 0x000fe20000000000 */
[C---:B------:R-:W-:Y:S02]  /*84b0*/  ISETP.GT.AND P4, PT, R93.reuse, 0x59, PT ;  /* 0x000000595d00780c */ /* 0x040fe40003f84270 */
[----:B------:R-:W1:Y:S01]  /*84c0*/  MUFU.TANH R124, R124 ;  /* 0x0000007c007c7308 */ /* 0x000e620000002400 */
[----:B------:R-:W-:Y:S02]  /*84d0*/  FSEL R104, R104, -INF , P5 ;  /* 0xff80000068687808 */ /* 0x000fe40002800000 */
[----:B------:R-:W-:Y:S01]  /*84e0*/  ISETP.GT.AND P5, PT, R93, 0xb0, PT ;  /* 0x000000b05d00780c */ /* 0x000fe20003fa4270 */
[----:B------:R-:W-:Y:S01]  /*84f0*/  QGMMA.64x128x32.F32.E4M3.E4M3 R24, R216, gdesc[UR4], R24, gsb0 ;  /* 0x01e00004d8187df3 */ /* 0x000fe20008000818 */
[----:B------:R-:W-:Y:S01]  /*8500*/  FSEL R161, R161, -INF , P6 ;  /* 0xff800000a1a17808 */ /* 0x000fe20003000000 */
[----:B------:R-:W-:Y:S01]  /*8510*/  UIADD3 UR6, UR11, 0x300, URZ ;  /* 0x000003000b067890 */ /* 0x000fe2000fffe03f */
[----:B--2---:R-:W-:Y:S01]  /*8520*/  FSEL R164, R164, -INF , P3 ;  /* 0xff800000a4a47808 */ /* 0x004fe20001800000 */
[----:B------:R-:W2:Y:S01]  /*8530*/  MUFU.TANH R125, R125 ;  /* 0x0000007d007d7308 */ /* 0x000ea20000002400 */
[----:B---3--:R-:W-:Y:S01]  /*8540*/  FSEL R165, R165, -INF , P4 ;  /* 0xff800000a5a57808 */ /* 0x008fe20002000000 */
[----:B------:R-:W-:Y:S01]  /*8550*/  UMOV UR7, 0xc0000010 ;  /* 0xc000001000077882 */ /* 0x000fe20000000000 */
[----:B------:R-:W-:-:S02]  /*8560*/  ISETP.GT.AND P6, PT, R93, 0x61, PT ;  /* 0x000000615d00780c */ /* 0x000fc40003fc4270 */
[C---:B------:R-:W-:Y:S02]  /*8570*/  ISETP.GT.AND P3, PT, R93.reuse, 0x68, PT ;  /* 0x000000685d00780c */ /* 0x040fe40003f64270 */
[C---:B------:R-:W-:Y:S01]  /*8580*/  ISETP.GT.AND P4, PT, R93.reuse, 0x69, PT ;  /* 0x000000695d00780c */ /* 0x040fe20003f84270 */
[----:B------:R-:W3:Y:S01]  /*8590*/  MUFU.TANH R129, R129 ;  /* 0x0000008100817308 */ /* 0x000ee20000002400 */
[----:B----4-:R-:W-:Y:S02]  /*85a0*/  FSEL R112, R112, -INF , P5 ;  /* 0xff80000070707808 */ /* 0x010fe40002800000 */
[----:B------:R-:W-:Y:S02]  /*85b0*/  ISETP.GT.AND P5, PT, R93, 0xc0, PT ;  /* 0x000000c05d00780c */ /* 0x000fe40003fa4270 */
[----:B-----5:R-:W-:Y:S02]  /*85c0*/  FSEL R137, R137, -INF , P6 ;  /* 0xff80000089897808 */ /* 0x020fe40003000000 */
[----:B------:R-:W-:Y:S01]  /*85d0*/  FSEL R140, R140, -INF , P3 ;  /* 0xff8000008c8c7808 */ /* 0x000fe20001800000 */
[----:B------:R-:W4:Y:S01]  /*85e0*/  MUFU.TANH R132, R132 ;  /* 0x0000008400847308 */ /* 0x000f220000002400 */
[----:B------:R-:W-:-:S02]  /*85f0*/  FSEL R141, R141, -INF , P4 ;  /* 0xff8000008d8d7808 */ /* 0x000fc40002000000 */
[C---:B------:R-:W-:Y:S02]  /*8600*/  ISETP.GT.AND P6, PT, R93.reuse, 0x71, PT ;  /* 0x000000715d00780c */ /* 0x040fe40003fc4270 */
[C---:B------:R-:W-:Y:S02]  /*8610*/  ISETP.GT.AND P3, PT, R93.reuse, 0x78, PT ;  /* 0x000000785d00780c */ /* 0x040fe40003f64270 */
[----:B------:R-:W-:Y:S01]  /*8620*/  ISETP.GT.AND P4, PT, R93, 0x79, PT ;  /* 0x000000795d00780c */ /* 0x000fe20003f84270 */
[----:B------:R-:W5:Y:S01]  /*8630*/  MUFU.TANH R133, R133 ;  /* 0x0000008500857308 */ /* 0x000f620000002400 */
[----:B------:R-:W-:Y:S02]  /*8640*/  FSEL R7, R88, -INF , P5 ;  /* 0xff80000058077808 */ /* 0x000fe40002800000 */
[----:B------:R-:W-:Y:S02]  /*8650*/  FSEL R145, R145, -INF , P6 ;  /* 0xff80000091917808 */ /* 0x000fe40003000000 */
[----:B0-----:R-:W-:-:S02]  /*8660*/  FSEL R148, R148, -INF , P3 ;  /* 0xff80000094947808 */ /* 0x001fc40001800000 */
[----:B------:R-:W-:Y:S01]  /*8670*/  FSEL R149, R149, -INF , P4 ;  /* 0xff80000095957808 */ /* 0x000fe20002000000 */
[----:B------:R0:W-:Y:S01]  /*8680*/  MUFU.TANH R159, R193 ;  /* 0x000000c1009f7308 */ /* 0x0001e20000002400 */
[C---:B------:R-:W-:Y:S02]  /*8690*/  ISETP.GT.AND P6, PT, R93.reuse, 0x81, PT ;  /* 0x000000815d00780c */ /* 0x040fe40003fc4270 */
[C---:B------:R-:W-:Y:S02]  /*86a0*/  ISETP.GT.AND P3, PT, R93.reuse, 0x88, PT ;  /* 0x000000885d00780c */ /* 0x040fe40003f64270 */
[----:B------:R-:W-:Y:S02]  /*86b0*/  ISETP.GT.AND P4, PT, R93, 0x89, PT ;  /* 0x000000895d00780c */ /* 0x000fe40003f84270 */
[----:B-1----:R-:W-:Y:S01]  /*86c0*/  FSEL R121, R121, -INF , P6 ;  /* 0xff80000079797808 */ /* 0x002fe20003000000 */
[----:B------:R-:W1:Y:S01]  /*86d0*/  MUFU.TANH R105, R105 ;  /* 0x0000006900697308 */ /* 0x000e620000002400 */
[----:B0-----:R-:W-:-:S02]  /*86e0*/  FMNMX.FTZ R193, R192, R5, !PT ;  /* 0x00000005c0c17209 */ /* 0x001fc40007810000 */
[----:B------:R-:W-:Y:S02]  /*86f0*/  FSEL R124, R124, -INF , P3 ;  /* 0xff8000007c7c7808 */ /* 0x000fe40001800000 */
[----:B------:R-:W-:Y:S02]  /*8700*/  FMNMX.FTZ R88, R8, R193, !PT ;  /* 0x000000c108587209 */ /* 0x000fe40007810000 */
[----:B--2---:R-:W-:Y:S01]  /*8710*/  FSEL R125, R125, -INF , P4 ;  /* 0xff8000007d7d7808 */ /* 0x004fe20002000000 */
[----:B------:R-:W0:Y:S01]  /*8720*/  MUFU.TANH R108, R108 ;  /* 0x0000006c006c7308 */ /* 0x000e220000002400 */
[----:B------:R-:W-:Y:S02]  /*8730*/  FMNMX.FTZ R193, R11, R88, !PT ;  /* 0x000000580bc17209 */ /* 0x000fe40007810000 */
[C---:B------:R-:W-:Y:S02]  /*8740*/  ISETP.GT.AND P6, PT, R93.reuse, 0x91, PT ;  /* 0x000000915d00780c */ /* 0x040fe40003fc4270 */
[----:B------:R-:W-:-:S02]  /*8750*/  ISETP.GT.AND P3, PT, R93, 0x98, PT ;  /* 0x000000985d00780c */ /* 0x000fc40003f64270 */
[----:B------:R-:W-:Y:S01]  /*8760*/  ISETP.GT.AND P4, PT, R93, 0x99, PT ;  /* 0x000000995d00780c */ /* 0x000fe20003f84270 */
[----:B------:R-:W2:Y:S01]  /*8770*/  MUFU.TANH R109, R109 ;  /* 0x0000006d006d7308 */ /* 0x000ea20000002400 */
[----:B------:R-:W-:Y:S02]  /*8780*/  FMNMX.FTZ R88, R12, R193, !PT ;  /* 0x000000c10c587209 */ /* 0x000fe40007810000 */
[----:B---3--:R-:W-:Y:S02]  /*8790*/  FSEL R129, R129, -INF , P6 ;  /* 0xff80000081817808 */ /* 0x008fe40003000000 */
[----:B----4-:R-:W-:Y:S02]  /*87a0*/  FSEL R132, R132, -INF , P3 ;  /* 0xff80000084847808 */ /* 0x010fe40001800000 */
[----:B-----5:R-:W-:Y:S01]  /*87b0*/  FSEL R133, R133, -INF , P4 ;  /* 0xff80000085857808 */ /* 0x020fe20002000000 */
[----:B------:R-:W3:Y:S01]  /*87c0*/  MUFU.TANH R113, R113 ;  /* 0x0000007100717308 */ /* 0x000ee20000002400 */
[----:B------:R-:W-:-:S02]  /*87d0*/  ISETP.GT.AND P6, PT, R93, 0xa1, PT ;  /* 0x000000a15d00780c */ /* 0x000fc40003fc4270 */
[C---:B------:R-:W-:Y:S02]  /*87e0*/  ISETP.GT.AND P3, PT, R93.reuse, 0xa8, PT ;  /* 0x000000a85d00780c */ /* 0x040fe40003f64270 */
[----:B------:R-:W-:Y:S02]  /*87f0*/  ISETP.GT.AND P4, PT, R93, 0xa9, PT ;  /* 0x000000a95d00780c */ /* 0x000fe40003f84270 */
[----:B------:R-:W-:Y:S01]  /*8800*/  FMNMX.FTZ R193, R15, R88, !PT ;  /* 0x000000580fc17209 */ /* 0x000fe20007810000 */
[----:B------:R-:W4:Y:S01]  /*8810*/  MUFU.TANH R189, R189 ;  /* 0x000000bd00bd7308 */ /* 0x000f220000002400 */
[----:B-1----:R-:W-:Y:S02]  /*8820*/  FSEL R105, R105, -INF , P6 ;  /* 0xff80000069697808 */ /* 0x002fe40003000000 */
[----:B0-----:R-:W-:Y:S02]  /*8830*/  FSEL R108, R108, -INF , P3 ;  /* 0xff8000006c6c7808 */ /* 0x001fe40001800000 */
[----:B--2---:R-:W-:-:S02]  /*8840*/  FSEL R109, R109, -INF , P4 ;  /* 0xff8000006d6d7808 */ /* 0x004fc40002000000 */
[----:B------:R-:W-:Y:S01]  /*8850*/  FMNMX.FTZ R88, R20, R193, !PT ;  /* 0x000000c114587209 */ /* 0x000fe20007810000 */
[----:B------:R-:W0:Y:S01]  /*8860*/  MUFU.TANH R117, R117 ;  /* 0x0000007500757308 */ /* 0x000e220000002400 */
[C---:B------:R-:W-:Y:S02]  /*8870*/  ISETP.GT.AND P6, PT, R93.reuse, 0xb1, PT ;  /* 0x000000b15d00780c */ /* 0x040fe40003fc4270 */
[C---:B------:R-:W-:Y:S02]  /*8880*/  ISETP.GT.AND P3, PT, R93.reuse, 0xb8, PT ;  /* 0x000000b85d00780c */ /* 0x040fe40003f64270 */
[----:B------:R-:W-:Y:S02]  /*8890*/  ISETP.GT.AND P4, PT, R93, 0xb9, PT ;  /* 0x000000b95d00780c */ /* 0x000fe40003f84270 */
[----:B------:R-:W-:Y:S01]  /*88a0*/  FMNMX.FTZ R193, R185, R88, !PT ;  /* 0x00000058b9c17209 */ /* 0x000fe20007810000 */
[----:B------:R-:W1:Y:S01]  /*88b0*/  MUFU.TANH R89, R89 ;  /* 0x0000005900597308 */ /* 0x000e620000002400 */
[----:B---3--:R-:W-:-:S02]  /*88c0*/  FSEL R113, R113, -INF , P6 ;  /* 0xff80000071717808 */ /* 0x008fc40003000000 */
[----:B----4-:R-:W-:Y:S02]  /*88d0*/  FSEL R189, R189, -INF , P3 ;  /* 0xff800000bdbd7808 */ /* 0x010fe40001800000 */
[C---:B------:R-:W-:Y:S02]  /*88e0*/  ISETP.GT.AND P6, PT, R93.reuse, 0xc1, PT ;  /* 0x000000c15d00780c */ /* 0x040fe40003fc4270 */
[----:B------:R-:W-:Y:S01]  /*88f0*/  ISETP.GT.AND P3, PT, R93, 0xc8, PT ;  /* 0x000000c85d00780c */ /* 0x000fe20003f64270 */
[----:B------:R-:W2:Y:S01]  /*8900*/  MUFU.TANH R190, R190 ;  /* 0x000000be00be7308 */ /* 0x000ea20000002400 */
[----:B0-----:R-:W-:Y:S02]  /*8910*/  FSEL R117, R117, -INF , P4 ;  /* 0xff80000075757808 */ /* 0x001fe40002000000 */
[----:B------:R-:W-:Y:S02]  /*8920*/  ISETP.GT.AND P4, PT, R93, 0xc9, PT ;  /* 0x000000c95d00780c */ /* 0x000fe40003f84270 */
[----:B------:R-:W-:-:S02]  /*8930*/  FMNMX.FTZ R193, R186, R193, !PT ;  /* 0x000000c1bac17209 */ /* 0x000fc40007810000 */
[----:B------:R-:W-:Y:S01]  /*8940*/  FSEL R159, R159, -INF , P4 ;  /* 0xff8000009f9f7808 */ /* 0x000fe20002000000 */
[----:B------:R-:W0:Y:S01]  /*8950*/  MUFU.TANH R96, R96 ;  /* 0x0000006000607308 */ /* 0x000e220000002400 */
[----:B-1----:R-:W-:Y:S02]  /*8960*/  FSEL R89, R89, -INF , P6 ;  /* 0xff80000059597808 */ /* 0x002fe40003000000 */
[C---:B------:R-:W-:Y:S02]  /*8970*/  ISETP.GT.AND P5, PT, R93.reuse, 0xd0, PT ;  /* 0x000000d05d00780c */ /* 0x040fe40003fa4270 */
[C---:B------:R-:W-:Y:S02]  /*8980*/  ISETP.GT.AND P6, PT, R93.reuse, 0xd1, PT ;  /* 0x000000d15d00780c */ /* 0x040fe40003fc4270 */
[----:B------:R-:W-:Y:S01]  /*8990*/  ISETP.GT.AND P4, PT, R93, 0xd9, PT ;  /* 0x000000d95d00780c */ /* 0x000fe20003f84270 */
[----:B------:R-:W-:Y:S01]  /*89a0*/  MUFU.TANH R9, R9 ;  /* 0x0000000900097308 */ /* 0x000fe20000002400 */
[----:B--2---:R-:W-:-:S02]  /*89b0*/  FSEL R190, R190, -INF , P3 ;  /* 0xff800000bebe7808 */ /* 0x004fc40001800000 */
[----:B------:R-:W-:Y:S01]  /*89c0*/  ISETP.GT.AND P3, PT, R93, 0xd8, PT ;  /* 0x000000d85d00780c */ /* 0x000fe20003f64270 */
[----:B------:R-:W-:Y:S01]  /*89d0*/  FMUL.FTZ R93, R0, R162 ;  /* 0x000000a2005d7220 */ /* 0x000fe20000410000 */
[----:B------:R-:W-:Y:S01]  /*89e0*/  FMNMX.FTZ R88, R168, R193, !PT ;  /* 0x000000c1a8587209 */ /* 0x000fe20007810000 */
[C---:B------:R-:W-:Y:S01]  /*89f0*/  FMUL.FTZ R162, R0.reuse, R163 ;  /* 0x000000a300a27220 */ /* 0x040fe20000410000 */
[C---:B------:R-:W-:Y:S01]  /*8a00*/  FMUL.FTZ R163, R0.reuse, R166 ;  /* 0x000000a600a37220 */ /* 0x040fe20000410000 */
[C---:B------:R-:W-:Y:S01]  /*8a10*/  FMUL.FTZ R166, R0.reuse, R167 ;  /* 0x000000a700a67220 */ /* 0x040fe20000410000 */
[----:B------:R-:W-:Y:S01]  /*8a20*/  FMNMX.FTZ R167, R169, R88, !PT ;  /* 0x00000058a9a77209 */ /* 0x000fe20007810000 */
[----:B------:R-:W-:Y:S01]  /*8a30*/  FMUL.FTZ R193, R0, R101 ;  /* 0x0000006500c17220 */ /* 0x000fe20000410000 */
[----:B0-----:R-:W-:Y:S01]  /*8a40*/  FSEL R96, R96, -INF , P5 ;  /* 0xff80000060607808 */ /* 0x001fe20002800000 */
[----:B------:R-:W-:Y:S01]  /*8a50*/  MUFU.TANH R10, R10 ;  /* 0x0000000a000a7308 */ /* 0x000fe20000002400 */
[----:B------:R-:W-:-:S04]  /*8a60*/  FMNMX.FTZ R88, R172, R167, !PT ;  /* 0x000000a7ac587209 */ /* 0x000fc80007810000 */
[----:B------:R-:W-:-:S03]  /*8a70*/  FMNMX.FTZ R167, R173, R88, !PT ;  /* 0x00000058ada77209 */ /* 0x000fc60007810000 */
[----:B------:R-:W0:Y:S01]  /*8a80*/  MUFU.TANH R193, R193 ;  /* 0x000000c100c17308 */ /* 0x000e220000002400 */
[----:B------:R-:W-:-:S04]  /*8a90*/  FMNMX.FTZ R88, R176, R167, !PT ;  /* 0x000000a7b0587209 */ /* 0x000fc80007810000 */
[----:B------:R-:W-:Y:S01]  /*8aa0*/  FMNMX.FTZ R167, R177, R88, !PT ;  /* 0x00000058b1a77209 */ /* 0x000fe20007810000 */
[----:B------:R-:W-:Y:S02]  /*8ab0*/  WARPGROUP.DEPBAR.LE gsb0, 0x0 ;  /* 0x00008000000079c5 */ /* 0x000fe40000010000 */
[----:B------:R-:W-:Y:S01]  /*8ac0*/  MUFU.TANH R13, R13 ;  /* 0x0000000d000d7308 */ /* 0x000fe20000002400 */
[----:B------:R-:W-:Y:S01]  /*8ad0*/  FMNMX.FTZ R88, R180, R167, !PT ;  /* 0x000000a7b4587209 */ /* 0x000fe20007810000 */
[----:B------:R-:W-:-:S03]  /*8ae0*/  WARPGROUP.ARRIVE ;  /* 0x00000000000079c5 */ /* 0x000fc60000000000 */
[----:B------:R-:W-:-:S03]  /*8af0*/  FMNMX.FTZ R167, R181, R88, !PT ;  /* 0x00000058b5a77209 */ /* 0x000fc60007810000 */
[----:B------:R-:W-:Y:S01]  /*8b00*/  MUFU.TANH R14, R14 ;  /* 0x0000000e000e7308 */ /* 0x000fe20000002400 */
[----:B------:R-:W-:Y:S01]  /*8b10*/  FMNMX.FTZ R88, R152, R167, !PT ;  /* 0x000000a798587209 */ /* 0x000fe20007810000 */
[----:B------:R-:W-:Y:S01]  /*8b20*/  QGMMA.64x128x32.F32.E4M3.E4M3 R24, R212, gdesc[UR4], R24, gsb0 ;  /* 0x01e00004d4187df3 */ /* 0x000fe20008000818 */
[----:B------:R-:W-:Y:S02]  /*8b30*/  UIADD3 UR6, UR11, 0x400, URZ ;  /* 0x000004000b067890 */ /* 0x000fe4000fffe03f */
[----:B------:R-:W-:Y:S01]  /*8b40*/  FMNMX.FTZ R167, R153, R88, !PT ;  /* 0x0000005899a77209 */ /* 0x000fe20007810000 */
[----:B------:R-:W-:Y:S02]  /*8b50*/  UMOV UR7, 0xc0000010 ;  /* 0xc000001000077882 */ /* 0x000fe40000000000 */
[----:B------:R-:W-:Y:S01]  /*8b60*/  MUFU.TANH R21, R21 ;  /* 0x0000001500157308 */ /* 0x000fe20000002400 */
[----:B------:R-:W-:-:S04]  /*8b70*/  FMNMX.FTZ R88, R156, R167, !PT ;  /* 0x000000a79c587209 */ /* 0x000fc80007810000 */
[----:B------:R-:W-:-:S03]  /*8b80*/  FMNMX.FTZ R167, R157, R88, !PT ;  /* 0x000000589da77209 */ /* 0x000fc60007810000 */
        /* <DEDUP_REMOVED lines=35> */
[----:B------:R-:W-:Y:S01]  /*8dc0*/  FMNMX.FTZ R167, R109, R88, !PT ;  /* 0x000000586da77209 */ /* 0x000fe20007810000 */
[----:B------:R-:W-:Y:S02]  /*8dd0*/  FMUL.FTZ R88, R0, R97 ;  /* 0x0000006100587220 */ /* 0x000fe40000410000 */
[----:B------:R-:W-:Y:S01]  /*8de0*/  MUFU.TANH R155, R155 ;  /* 0x0000009b009b7308 */ /* 0x000fe20000002400 */
[----:B------:R-:W-:Y:S01]  /*8df0*/  FMNMX.FTZ R194, R112, R167, !PT ;  /* 0x000000a770c27209 */ /* 0x000fe20007810000 */
[----:B------:R-:W-:-:S03]  /*8e00*/  FMUL.FTZ R167, R0, R100 ;  /* 0x0000006400a77220 */ /* 0x000fc60000410000 */
[----:B------:R-:W-:-:S03]  /*8e10*/  FMNMX.FTZ R194, R113, R194, !PT ;  /* 0x000000c271c27209 */ /* 0x000fc60007810000 */
[----:B------:R-:W1:Y:S01]  /*8e20*/  MUFU.TANH R88, R88 ;  /* 0x0000005800587308 */ /* 0x000e620000002400 */
[----:B------:R-:W-:-:S04]  /*8e30*/  FMNMX.FTZ R194, R189, R194, !PT ;  /* 0x000000c2bdc27209 */ /* 0x000fc80007810000 */
[----:B------:R-:W-:-:S03]  /*8e40*/  FMNMX.FTZ R194, R117, R194, !PT ;  /* 0x000000c275c27209 */ /* 0x000fc60007810000 */
[----:B------:R2:W3:Y:S01]  /*8e50*/  MUFU.TANH R195, R167 ;  /* 0x000000a700c37308 */ /* 0x0004e20000002400 */
[----:B------:R-:W-:-:S04]  /*8e60*/  FMNMX.FTZ R194, R7, R194, !PT ;  /* 0x000000c207c27209 */ /* 0x000fc80007810000 */
[----:B------:R-:W-:-:S03]  /*8e70*/  FMNMX.FTZ R97, R89, R194, !PT ;  /* 0x000000c259617209 */ /* 0x000fc60007810000 */
[----:B------:R-:W4:Y:S01]  /*8e80*/  MUFU.TANH R158, R158 ;  /* 0x0000009e009e7308 */ /* 0x000f220000002400 */
[----:B------:R-:W-:Y:S01]  /*8e90*/  FMNMX.FTZ R100, R190, R97, !PT ;  /* 0x00000061be647209 */ /* 0x000fe20007810000 */
[C---:B------:R-:W-:Y:S01]  /*8ea0*/  FMUL.FTZ R97, R0.reuse, R107 ;  /* 0x0000006b00617220 */ /* 0x040fe20000410000 */
[----:B------:R-:W-:Y:S01]  /*8eb0*/  FMUL.FTZ R107, R0, R110 ;  /* 0x0000006e006b7220 */ /* 0x000fe20000410000 */
[----:B0-----:R-:W-:Y:S02]  /*8ec0*/  FSEL R110, R193, -INF , P4 ;  /* 0xff800000c16e7808 */ /* 0x001fe40002000000 */
[----:B------:R-:W-:Y:S02]  /*8ed0*/  FMNMX.FTZ R101, R159, R100, !PT ;  /* 0x000000649f657209 */ /* 0x000fe40007810000 */
[----:B-1----:R-:W-:Y:S01]  /*8ee0*/  FSEL R100, R88, -INF , P6 ;  /* 0xff80000058647808 */ /* 0x002fe20003000000 */
[----:B------:R-:W0:Y:S01]  /*8ef0*/  MUFU.TANH R191, R191 ;  /* 0x000000bf00bf7308 */ /* 0x000e220000002400 */
[----:B--2---:R-:W-:Y:S01]  /*8f00*/  FMNMX.FTZ R167, R96, R101, !PT ;  /* 0x0000006560a77209 */ /* 0x004fe20007810000 */
[----:B------:R-:W-:-:S02]  /*8f10*/  WARPGROUP.DEPBAR.LE gsb0, 0x0 ;  /* 0x00008000000079c5 */ /* 0x000fc40000010000 */
[----:B---3--:R-:W-:Y:S01]  /*8f20*/  FSEL R101, R195, -INF , P3 ;  /* 0xff800000c3657808 */ /* 0x008fe20001800000 */
[----:B------:R-:W-:Y:S01]  /*8f30*/  WARPGROUP.ARRIVE ;  /* 0x00000000000079c5 */ /* 0x000fe20000000000 */
[----:B------:R-:W-:Y:S01]  /*8f40*/  FMNMX.FTZ R88, R100, R167, !PT ;  /* 0x000000a764587209 */ /* 0x000fe20007810000 */
[----:B------:R-:W1:Y:S01]  /*8f50*/  SHFL.IDX PT, R195, R116, 0x1, 0x1c1f ;  /* 0x003c1f0074c37f89 */ /* 0x000e6200000e0000 */
[----:B------:R-:W2:Y:S02]  /*8f60*/  MUFU.TANH R93, R93 ;  /* 0x0000005d005d7308 */ /* 0x000ea40000002400 */
[----:B------:R-:W-:Y:S01]  /*8f70*/  FMNMX.FTZ R167, R101, R88, !PT ;  /* 0x0000005865a77209 */ /* 0x000fe20007810000 */
[----:B------:R-:W-:Y:S01]  /*8f80*/  QGMMA.64x128x32.F32.E4M3.E4M3 R24, R208, gdesc[UR4], R24, gsb0 ;  /* 0x01e00004d0187df3 */ /* 0x000fe20008000818 */
[----:B------:R-:W-:Y:S02]  /*8f90*/  UIADD3 UR6, UR11, 0x500, URZ ;  /* 0x000005000b067890 */ /* 0x000fe4000fffe03f */
[----:B------:R-:W-:Y:S01]  /*8fa0*/  FMNMX.FTZ R167, R110, R167, !PT ;  /* 0x000000a76ea77209 */ /* 0x000fe20007810000 */
[----:B------:R-:W-:Y:S01]  /*8fb0*/  UMOV UR7, 0xc0000010 ;  /* 0xc000001000077882 */ /* 0x000fe20000000000 */
[----:B------:R-:W3:Y:S03]  /*8fc0*/  MUFU.TANH R162, R162 ;  /* 0x000000a200a27308 */ /* 0x000ee60000002400 */
[----:B------:R-:W5:Y:S05]  /*8fd0*/  SHFL.BFLY PT, R88, R167, 0x2, 0x1f ;  /* 0x0c401f00a7587f89 */ /* 0x000f6a00000e0000 */
[----:B------:R-:W3:Y:S01]  /*8fe0*/  MUFU.TANH R163, R163 ;  /* 0x000000a300a37308 */ /* 0x000ee20000002400 */
[----:B-1----:R-:W-:-:S07]  /*8ff0*/  IMAD.IADD R92, R92, 0x1, R195 ;  /* 0x000000015c5c7824 */ /* 0x002fce00078e02c3 */
[----:B------:R-:W1:Y:S01]  /*9000*/  MUFU.TANH R166, R166 ;  /* 0x000000a600a67308 */ /* 0x000e620000002400 */
[C---:B------:R-:W-:Y:S02]  /*9010*/  ISETP.GT.AND P4, PT, R92.reuse, RZ, PT ;  /* 0x000000ff5c00720c */ /* 0x040fe40003f84270 */
[----:B------:R-:W-:Y:S02]  /*9020*/  ISETP.GT.AND P5, PT, R92, 0x1, PT ;  /* 0x000000015c00780c */ /* 0x000fe40003fa4270 */
[----:B------:R-:W-:-:S03]  /*9030*/  FSEL R9, R9, -INF , P4 ;  /* 0xff80000009097808 */ /* 0x000fc60002000000 */
[----:B------:R-:W1:Y:S01]  /*9040*/  MUFU.TANH R138, R138 ;  /* 0x0000008a008a7308 */ /* 0x000e620000002400 */
[----:B------:R-:W-:Y:S02]  /*9050*/  ISETP.GT.AND P4, PT, R92, 0x8, PT ;  /* 0x000000085c00780c */ /* 0x000fe40003f84270 */
[----:B-----5:R-:W-:Y:S01]  /*9060*/  FMNMX.FTZ R193, R167, R88, !PT ;  /* 0x00000058a7c17209 */ /* 0x020fe20007810000 */
[----:B------:R-:W-:Y:S01]  /*9070*/  FMUL.FTZ R167, R0, R103 ;  /* 0x0000006700a77220 */ /* 0x000fe20000410000 */
[----:B------:R-:W-:Y:S02]  /*9080*/  FSEL R10, R10, -INF , P5 ;  /* 0xff8000000a0a7808 */ /* 0x000fe40002800000 */
[----:B------:R-:W-:Y:S01]  /*9090*/  FMNMX.FTZ R195, R9, R6, !PT ;  /* 0x0000000609c37209 */ /* 0x000fe20007810000 */
[----:B------:R-:W5:Y:S01]  /*90a0*/  SHFL.BFLY PT, R88, R193, 0x1, 0x1f ;  /* 0x0c201f00c1587f89 */ /* 0x000f6200000e0000 */
[----:B------:R-:W-:Y:S01]  /*90b0*/  ISETP.GT.AND P5, PT, R92, 0x9, PT ;  /* 0x000000095c00780c */ /* 0x000fe20003fa4270 */
[----:B------:R-:W1:Y:S01]  /*90c0*/  MUFU.TANH R139, R139 ;  /* 0x0000008b008b7308 */ /* 0x000e620000002400 */
[----:B------:R-:W-:-:S02]  /*90d0*/  FSEL R13, R13, -INF , P4 ;  /* 0xff8000000d0d7808 */ /* 0x000fc40002000000 */
[----:B------:R-:W-:Y:S02]  /*90e0*/  ISETP.GT.AND P4, PT, R92, 0x10, PT ;  /* 0x000000105c00780c */ /* 0x000fe40003f84270 */
[----:B------:R-:W-:Y:S02]  /*90f0*/  FSEL R14, R14, -INF , P5 ;  /* 0xff8000000e0e7808 */ /* 0x000fe40002800000 */
[C---:B------:R-:W-:Y:S01]  /*9100*/  ISETP.GT.AND P5, PT, R92.reuse, 0x11, PT ;  /* 0x000000115c00780c */ /* 0x040fe20003fa4270 */
[----:B------:R-:W1:Y:S01]  /*9110*/  MUFU.TANH R142, R142 ;  /* 0x0000008e008e7308 */ /* 0x000e620000002400 */
[----:B------:R-:W-:Y:S02]  /*9120*/  FSEL R21, R21, -INF , P4 ;  /* 0xff80000015157808 */ /* 0x000fe40002000000 */
[----:B------:R-:W-:Y:S02]  /*9130*/  ISETP.GT.AND P4, PT, R92, 0x18, PT ;  /* 0x000000185c00780c */ /* 0x000fe40003f84270 */
[----:B------:R-:W-:-:S02]  /*9140*/  FSEL R184, R184, -INF , P5 ;  /* 0xff800000b8b87808 */ /* 0x000fc40002800000 */
[C---:B------:R-:W-:Y:S01]  /*9150*/  ISETP.GT.AND P5, PT, R92.reuse, 0x19, PT ;  /* 0x000000195c00780c */ /* 0x040fe20003fa4270 */
[----:B------:R-:W1:Y:S01]  /*9160*/  MUFU.TANH R143, R143 ;  /* 0x0000008f008f7308 */ /* 0x000e620000002400 */
[----:B------:R-:W-:Y:S02]  /*9170*/  FSEL R187, R187, -INF , P4 ;  /* 0xff800000bbbb7808 */ /* 0x000fe40002000000 */
[----:B------:R-:W-:Y:S02]  /*9180*/  ISETP.GT.AND P4, PT, R92, 0x20, PT ;  /* 0x000000205c00780c */ /* 0x000fe40003f84270 */
[----:B------:R-:W-:Y:S02]  /*9190*/  FSEL R188, R188, -INF , P5 ;  /* 0xff800000bcbc7808 */ /* 0x000fe40002800000 */
[----:B-----5:R-:W-:Y:S01]  /*91a0*/  FMNMX.FTZ R88, R193, R88, !PT ;  /* 0x00000058c1587209 */ /* 0x020fe20007810000 */
[----:B------:R-:W-:Y:S01]  /*91b0*/  IMAD.U32 R193, RZ, RZ, UR10 ;  /* 0x0000000affc17e24 */ /* 0x000fe2000f8e00ff */
[----:B------:R-:W-:Y:S01]  /*91c0*/  ISETP.GT.AND P5, PT, R92, 0x21, PT ;  /* 0x000000215c00780c */ /* 0x000fe20003fa4270 */
[----:B------:R-:W5:Y:S01]  /*91d0*/  MUFU.TANH R146, R146 ;  /* 0x0000009200927308 */ /* 0x000f620000002400 */
[C---:B------:R-:W-:Y:S01]  /*91e0*/  FSETP.NEU.FTZ.AND P3, PT, R88.reuse, -INF , PT ;  /* 0xff8000005800780b */ /* 0x040fe20003f7d000 */
[----:B------:R-:W-:-:S01]  /*91f0*/  FFMA.FTZ R193, R88, R193, -8 ;  /* 0xc100000058c17423 */ /* 0x000fc200000100c1 */
[----:B------:R-:W-:-:S02]  /*9200*/  FSEL R170, R170, -INF , P4 ;  /* 0xff800000aaaa7808 */ /* 0x000fc40002000000 */
[C---:B------:R-:W-:Y:S02]  /*9210*/  ISETP.GT.AND P4, PT, R92.reuse, 0x28, PT ;  /* 0x000000285c00780c */ /* 0x040fe40003f84270 */
[----:B------:R-:W-:Y:S01]  /*9220*/  FSEL R103, R193, RZ, P3 ;  /* 0x000000ffc1677208 */ /* 0x000fe20001800000 */
[----:B------:R-:W5:Y:S01]  /*9230*/  MUFU.TANH R147, R147 ;  /* 0x0000009300937308 */ /* 0x000f620000002400 */
[----:B------:R-:W-:Y:S02]  /*9240*/  FSEL R171, R171, -INF , P5 ;  /* 0xff800000abab7808 */ /* 0x000fe40002800000 */
[----:B------:R-:W-:Y:S01]  /*9250*/  ISETP.GT.AND P5, PT, R92, 0x29, PT ;  /* 0x000000295c00780c */ /* 0x000fe20003fa4270 */
[----:B------:R-:W-:-:S01]  /*9260*/  FFMA.FTZ R116, R180, UR10, -R103 ;  /* 0x0000000ab4747c23 */ /* 0x000fc20008010867 */
[----:B------:R-:W-:Y:S01]  /*9270*/  FMNMX.FTZ R180, R10, R195, !PT ;  /* 0x000000c30ab47209 */ /* 0x000fe20007810000 */
[----:B------:R-:W-:-:S01]  /*9280*/  FFMA.FTZ R193, R8, UR10, -R103 ;  /* 0x0000000a08c17c23 */ /* 0x000fc20008010867 */
[----:B------:R-:W-:Y:S01]  /*9290*/  FSEL R174, R174, -INF , P4 ;  /* 0xff800000aeae7808 */ /* 0x000fe20002000000 */
[----:B------:R-:W-:-:S01]  /*92a0*/  FFMA.FTZ R8, R11, UR10, -R103 ;  /* 0x0000000a0b087c23 */ /* 0x000fc20008010867 */
[----:B------:R-:W-:Y:S01]  /*92b0*/  FMNMX.FTZ R195, R13, R180, !PT ;  /* 0x000000b40dc37209 */ /* 0x000fe20007810000 */
        /* <DEDUP_REMOVED lines=14> */
[----:B------:R-:W5:Y:S01]  /*93a0*/  MUFU.TANH R150, R150 ;  /* 0x0000009600967308 */ /* 0x000f620000002400 */
[----:B------:R-:W-:Y:S01]  /*93b0*/  FMNMX.FTZ R195, R187, R180, !PT ;  /* 0x000000b4bbc37209 */ /* 0x000fe20007810000 */
[--C-:B------:R-:W-:Y:S01]  /*93c0*/  FFMA.FTZ R192, R192, UR10, -R103.reuse ;  /* 0x0000000ac0c07c23 */ /* 0x100fe20008010867 */
[----:B------:R-:W-:Y:S01]  /*93d0*/  ISETP.GT.AND P4, PT, R92, 0x38, PT ;  /* 0x000000385c00780c */ /* 0x000fe20003f84270 */
[--C-:B------:R-:W-:Y:S01]  /*93e0*/  FFMA.FTZ R168, R168, UR10, -R103.reuse ;  /* 0x0000000aa8a87c23 */ /* 0x100fe20008010867 */
[----:B------:R-:W-:Y:S01]  /*93f0*/  FMNMX.FTZ R195, R188, R195, !PT ;  /* 0x000000c3bcc37209 */ /* 0x000fe20007810000 */
[--C-:B------:R-:W-:Y:S01]  /*9400*/  FFMA.FTZ R169, R169, UR10, -R103.reuse ;  /* 0x0000000aa9a97c23 */ /* 0x100fe20008010867 */
        /* <DEDUP_REMOVED lines=33> */
[----:B------:R1:W-:Y:S01]  /*9620*/  MUFU.EX2 R154, R186 ;  /* 0x000000ba009a7308 */ /* 0x0003e20000000800 */
[----:B------:R-:W-:Y:S01]  /*9630*/  FMNMX.FTZ R180, R164, R195, !PT ;  /* 0x000000c3a4b47209 */ /* 0x000fe20007810000 */
[--C-:B------:R-:W-:Y:S01]  /*9640*/  FFMA.FTZ R120, R120, UR10, -R103.reuse ;  /* 0x0000000a78787c23 */ /* 0x100fe20008010867 */
[----:B------:R-:W-:Y:S01]  /*9650*/  ISETP.GT.AND P5, PT, R92, 0x49, PT ;  /* 0x000000495c00780c */ /* 0x000fe20003fa4270 */
[--C-:B------:R-:W-:Y:S01]  /*9660*/  FFMA.FTZ R121, R121, UR10, -R103.reuse ;  /* 0x0000000a79797c23 */ /* 0x100fe20008010867 */
[----:B----4-:R-:W-:Y:S01]  /*9670*/  FSEL R158, R158, -INF , P4 ;  /* 0xff8000009e9e7808 */ /* 0x010fe20002000000 */
[--C-:B------:R-:W-:Y:S01]  /*9680*/  FFMA.FTZ R124, R124, UR10, -R103.reuse ;  /* 0x0000000a7c7c7c23 */ /* 0x100fe20008010867 */
[----:B------:R-:W-:Y:S01]  /*9690*/  FMNMX.FTZ R195, R155, R180, !PT ;  /* 0x000000b49bc37209 */ /* 0x000fe20007810000 */
[----:B------:R-:W4:Y:S01]  /*96a0*/  MUFU.TANH R127, R127 ;  /* 0x0000007f007f7308 */ /* 0x000f220000002400 */
[----:B------:R-:W-:Y:S01]  /*96b0*/  ISETP.GT.AND P4, PT, R92, 0x50, PT ;  /* 0x000000505c00780c */ /* 0x000fe20003f84270 */
[--C-:B------:R-:W-:Y:S01]  /*96c0*/  FFMA.FTZ R129, R129, UR10, -R103.reuse ;  /* 0x0000000a81817c23 */ /* 0x100fe20008010867 */
[----:B0-----:R-:W-:Y:S01]  /*96d0*/  FSEL R191, R191, -INF , P5 ;  /* 0xff800000bfbf7808 */ /* 0x001fe20002800000 */
[--C-:B------:R-:W-:Y:S01]  /*96e0*/  FFMA.FTZ R133, R133, UR10, -R103.reuse ;  /* 0x0000000a85857c23 */ /* 0x100fe20008010867 */
[----:B------:R-:W-:Y:S01]  /*96f0*/  FMNMX.FTZ R180, R158, R195, !PT ;  /* 0x000000c39eb47209 */ /* 0x000fe20007810000 */
[--C-:B------:R-:W-:Y:S01]  /*9700*/  FFMA.FTZ R105, R105, UR10, -R103.reuse ;  /* 0x0000000a69697c23 */ /* 0x100fe20008010867 */
[C---:B------:R-:W-:Y:S01]  /*9710*/  ISETP.GT.AND P5, PT, R92.reuse, 0x51, PT ;  /* 0x000000515c00780c */ /* 0x040fe20003fa4270 */
[----:B------:R-:W0:Y:S01]  /*9720*/  MUFU.TANH R130, R130 ;  /* 0x0000008200827308 */ /* 0x000e220000002400 */
[----:B--2---:R-:W-:Y:S01]  /*9730*/  FSEL R136, R93, -INF , P4 ;  /* 0xff8000005d887808 */ /* 0x004fe20002000000 */
[--C-:B------:R-:W-:Y:S01]  /*9740*/  FFMA.FTZ R109, R109, UR10, -R103.reuse ;  /* 0x0000000a6d6d7c23 */ /* 0x100fe20008010867 */
[----:B------:R-:W-:Y:S01]  /*9750*/  FMNMX.FTZ R195, R191, R180, !PT ;  /* 0x000000b4bfc37209 */ /* 0x000fe20007810000 */
[--C-:B------:R-:W-:Y:S01]  /*9760*/  FFMA.FTZ R180, R137, UR10, -R103.reuse ;  /* 0x0000000a89b47c23 */ /* 0x100fe20008010867 */
[----:B------:R-:W-:Y:S01]  /*9770*/  ISETP.GT.AND P4, PT, R92, 0x58, PT ;  /* 0x000000585c00780c */ /* 0x000fe20003f84270 */
[--C-:B------:R-:W-:Y:S01]  /*9780*/  FFMA.FTZ R137, R140, UR10, -R103.reuse ;  /* 0x0000000a8c897c23 */ /* 0x100fe20008010867 */
[----:B---3--:R-:W-:Y:S01]  /*9790*/  FSEL R162, R162, -INF , P5 ;  /* 0xff800000a2a27808 */ /* 0x008fe20002800000 */
[--C-:B------:R-:W-:Y:S01]  /*97a0*/  FFMA.FTZ R140, R141, UR10, -R103.reuse ;  /* 0x0000000a8d8c7c23 */ /* 0x100fe20008010867 */
[----:B------:R-:W-:Y:S01]  /*97b0*/  FMNMX.FTZ R195, R136, R195, !PT ;  /* 0x000000c388c37209 */ /* 0x000fe20007810000 */
[----:B------:R2:W-:Y:S01]  /*97c0*/  MUFU.EX2 R93, R194 ;  /* 0x000000c2005d7308 */ /* 0x0005e20000000800 */
[----:B------:R-:W-:Y:S01]  /*97d0*/  ISETP.GT.AND P5, PT, R92, 0x59, PT ;  /* 0x000000595c00780c */ /* 0x000fe20003fa4270 */
[--C-:B------:R-:W-:Y:S01]  /*97e0*/  FFMA.FTZ R113, R113, UR10, -R103.reuse ;  /* 0x0000000a71717c23 */ /* 0x100fe20008010867 */
[----:B------:R-:W-:Y:S01]  /*97f0*/  FSEL R163, R163, -INF , P4 ;  /* 0xff800000a3a37808 */ /* 0x000fe20002000000 */
[--C-:B------:R-:W-:Y:S01]  /*9800*/  FFMA.FTZ R117, R117, UR10, -R103.reuse ;  /* 0x0000000a75757c23 */ /* 0x100fe20008010867 */
[----:B-1----:R-:W-:Y:S01]  /*9810*/  FMNMX.FTZ R186, R162, R195, !PT ;  /* 0x000000c3a2ba7209 */ /* 0x002fe20007810000 */
[--C-:B------:R-:W-:Y:S01]  /*9820*/  FFMA.FTZ R7, R7, UR10, -R103.reuse ;  /* 0x0000000a07077c23 */ /* 0x100fe20008010867 */
[----:B------:R-:W-:Y:S01]  /*9830*/  ISETP.GT.AND P4, PT, R92, 0x60, PT ;  /* 0x000000605c00780c */ /* 0x000fe20003f84270 */
[----:B------:R-:W1:Y:S01]  /*9840*/  MUFU.TANH R131, R131 ;  /* 0x0000008300837308 */ /* 0x000e620000002400 */
[----:B------:R-:W-:Y:S01]  /*9850*/  FSEL R166, R166, -INF , P5 ;  /* 0xff800000a6a67808 */ /* 0x000fe20002800000 */
[--C-:B--2---:R-:W-:Y:S01]  /*9860*/  FFMA.FTZ R194, R144, UR10, -R103.reuse ;  /* 0x0000000a90c27c23 */ /* 0x104fe20008010867 */
[----:B------:R-:W-:Y:S01]  /*9870*/  FMNMX.FTZ R195, R163, R186, !PT ;  /* 0x000000baa3c37209 */ /* 0x000fe20007810000 */
[----:B------:R-:W-:Y:S01]  /*9880*/  FFMA.FTZ R96, R96, UR10, -R103 ;  /* 0x0000000a60607c23 */ /* 0x000fe20008010867 */
[----:B------:R-:W-:Y:S01]  /*9890*/  ISETP.GT.AND P5, PT, R92, 0x61, PT ;  /* 0x000000615c00780c */ /* 0x000fe20003fa4270 */
[----:B------:R-:W-:-:S02]  /*98a0*/  WARPGROUP.DEPBAR.LE gsb0, 0x0 ;  /* 0x00008000000079c5 */ /* 0x000fc40000010000 */
[----:B------:R-:W-:Y:S01]  /*98b0*/  FSEL R138, R138, -INF , P4 ;  /* 0xff8000008a8a7808 */ /* 0x000fe20002000000 */
[----:B------:R-:W2:Y:S01]  /*98c0*/  MUFU.TANH R134, R134 ;  /* 0x0000008600867308 */ /* 0x000ea20000002400 */
[----:B------:R-:W-:Y:S01]  /*98d0*/  FMNMX.FTZ R195, R166, R195, !PT ;  /* 0x000000c3a6c37209 */ /* 0x000fe20007810000 */
[----:B------:R-:W-:Y:S01]  /*98e0*/  WARPGROUP.ARRIVE ;  /* 0x00000000000079c5 */ /* 0x000fe20000000000 */
[----:B------:R-:W-:Y:S02]  /*98f0*/  ISETP.GT.AND P4, PT, R92, 0x68, PT ;  /* 0x000000685c00780c */ /* 0x000fe40003f84270 */
[----:B------:R-:W-:Y:S02]  /*9900*/  FSEL R139, R139, -INF , P5 ;  /* 0xff8000008b8b7808 */ /* 0x000fe40002800000 */
[----:B------:R-:W-:Y:S01]  /*9910*/  FMNMX.FTZ R186, R138, R195, !PT ;  /* 0x000000c38aba7209 */ /* 0x000fe20007810000 */
[----:B------:R-:W3:Y:S01]  /*9920*/  MUFU.TANH R135, R135 ;  /* 0x0000008700877308 */ /* 0x000ee20000002400 */
[----:B------:R-:W-:Y:S01]  /*9930*/  ISETP.GT.AND P5, PT, R92, 0x69, PT ;  /* 0x000000695c00780c */ /* 0x000fe20003fa4270 */
[----:B------:R-:W-:Y:S01]  /*9940*/  QGMMA.64x128x32.F32.E4M3.E4M3 R24, R204, gdesc[UR4], R24, gsb0 ;  /* 0x01e00004cc187df3 */ /* 0x000fe20008000818 */
[----:B------:R-:W-:Y:S01]  /*9950*/  FSEL R142, R142, -INF , P4 ;  /* 0xff8000008e8e7808 */ /* 0x000fe20002000000 */
[----:B------:R-:W-:Y:S01]  /*9960*/  UIADD3 UR6, UR11, 0x600, URZ ;  /* 0x000006000b067890 */ /* 0x000fe2000fffe03f */
[----:B------:R-:W-:Y:S01]  /*9970*/  FMNMX.FTZ R141, R139, R186, !PT ;  /* 0x000000ba8b8d7209 */ /* 0x000fe20007810000 */
[----:B------:R-:W-:Y:S01]  /*9980*/  UMOV UR7, 0xc0000010 ;  /* 0xc000001000077882 */ /* 0x000fe20000000000 */
[----:B------:R-:W-:Y:S01]  /*9990*/  ISETP.GT.AND P4, PT, R92, 0x70, PT ;  /* 0x000000705c00780c */ /* 0x000fe20003f84270 */
[----:B------:R-:W3:Y:S01]  /*99a0*/  MUFU.TANH R106, R106 ;  /* 0x0000006a006a7308 */ /* 0x000ee20000002400 */
[----:B------:R-:W-:-:S02]  /*99b0*/  FSEL R143, R143, -INF , P5 ;  /* 0xff8000008f8f7808 */ /* 0x000fc40002800000 */
[----:B------:R-:W-:Y:S02]  /*99c0*/  FMNMX.FTZ R144, R142, R141, !PT ;  /* 0x0000008d8e907209 */ /* 0x000fe40007810000 */
[----:B------:R-:W-:Y:S02]  /*99d0*/  ISETP.GT.AND P5, PT, R92, 0x71, PT ;  /* 0x000000715c00780c */ /* 0x000fe40003fa4270 */
[----:B-----5:R-:W-:Y:S01]  /*99e0*/  FSEL R146, R146, -INF , P4 ;  /* 0xff80000092927808 */ /* 0x020fe20002000000 */
[----:B------:R5:W-:Y:S01]  /*99f0*/  MUFU.EX2 R141, R194 ;  /* 0x000000c2008d7308 */ /* 0x000be20000000800 */
[----:B------:R-:W-:Y:S01]  /*9a00*/  FMNMX.FTZ R195, R143, R144, !PT ;  /* 0x000000908fc37209 */ /* 0x000fe20007810000 */
[----:B------:R-:W-:Y:S01]  /*9a10*/  FFMA.FTZ R144, R145, UR10, -R103 ;  /* 0x0000000a91907c23 */ /* 0x000fe20008010867 */
[----:B------:R-:W-:Y:S02]  /*9a20*/  ISETP.GT.AND P4, PT, R92, 0x78, PT ;  /* 0x000000785c00780c */ /* 0x000fe40003f84270 */
[----:B------:R-:W-:-:S02]  /*9a30*/  FSEL R147, R147, -INF , P5 ;  /* 0xff80000093937808 */ /* 0x000fc40002800000 */
[----:B------:R-:W-:Y:S01]  /*9a40*/  FMNMX.FTZ R186, R146, R195, !PT ;  /* 0x000000c392ba7209 */ /* 0x000fe20007810000 */
[----:B------:R-:W3:Y:S01]  /*9a50*/  MUFU.TANH R97, R97 ;  /* 0x0000006100617308 */ /* 0x000ee20000002400 */
[----:B------:R-:W-:Y:S01]  /*9a60*/  ISETP.GT.AND P5, PT, R92, 0x79, PT ;  /* 0x000000795c00780c */ /* 0x000fe20003fa4270 */
[----:B-----5:R-:W-:Y:S01]  /*9a70*/  FFMA.FTZ R194, R148, UR10, -R103 ;  /* 0x0000000a94c27c23 */ /* 0x020fe20008010867 */
[----:B------:R-:W-:Y:S02]  /*9a80*/  FSEL R150, R150, -INF , P4 ;  /* 0xff80000096967808 */ /* 0x000fe40002000000 */
[----:B------:R-:W-:Y:S02]  /*9a90*/  FMNMX.FTZ R145, R147, R186, !PT ;  /* 0x000000ba93917209 */ /* 0x000fe40007810000 */
[----:B------:R-:W-:Y:S01]  /*9aa0*/  ISETP.GT.AND P4, PT, R92, 0x80, PT ;  /* 0x000000805c00780c */ /* 0x000fe20003f84270 */
[----:B------:R-:W5:Y:S01]  /*9ab0*/  MUFU.TANH R107, R107 ;  /* 0x0000006b006b7308 */ /* 0x000f620000002400 */
[----:B------:R-:W-:-:S02]  /*9ac0*/  FSEL R151, R151, -INF , P5 ;  /* 0xff80000097977808 */ /* 0x000fc40002800000 */
[----:B------:R-:W-:Y:S02]  /*9ad0*/  FMNMX.FTZ R148, R150, R145, !PT ;  /* 0x0000009196947209 */ /* 0x000fe40007810000 */
[----:B------:R-:W-:Y:S02]  /*9ae0*/  ISETP.GT.AND P5, PT, R92, 0x81, PT ;  /* 0x000000815c00780c */ /* 0x000fe40003fa4270 */
[----:B------:R-:W-:Y:S01]  /*9af0*/  FSEL R122, R122, -INF , P4 ;  /* 0xff8000007a7a7808 */ /* 0x000fe20002000000 */
[----:B------:R-:W5:Y:S01]  /*9b00*/  MUFU.TANH R111, R111 ;  /* 0x0000006f006f7308 */ /* 0x000f620000002400 */
[----:B------:R-:W-:Y:S01]  /*9b10*/  FMNMX.FTZ R195, R151, R148, !PT ;  /* 0x0000009497c37209 */ /* 0x000fe20007810000 */
[----:B------:R-:W-:Y:S01]  /*9b20*/  FFMA.FTZ R148, R149, UR10, -R103 ;  /* 0x0000000a95947c23 */ /* 0x000fe20008010867 */
[----:B------:R-:W-:Y:S02]  /*9b30*/  ISETP.GT.AND P4, PT, R92, 0x88, PT ;  /* 0x000000885c00780c */ /* 0x000fe40003f84270 */
[----:B------:R-:W-:-:S02]  /*9b40*/  FSEL R123, R123, -INF , P5 ;  /* 0xff8000007b7b7808 */ /* 0x000fc40002800000 */
[----:B------:R-:W-:Y:S01]  /*9b50*/  FMNMX.FTZ R186, R122, R195, !PT ;  /* 0x000000c37aba7209 */ /* 0x000fe20007810000 */
[----:B------:R-:W5:Y:S01]  /*9b60*/  MUFU.TANH R114, R114 ;  /* 0x0000007200727308 */ /* 0x000f620000002400 */
[----:B------:R-:W-:Y:S01]  /*9b70*/  ISETP.GT.AND P5, PT, R92, 0x89, PT ;  /* 0x000000895c00780c */ /* 0x000fe20003fa4270 */
[----:B------:R-:W-:Y:S01]  /*9b80*/  FFMA.FTZ R195, R128, UR10, -R103 ;  /* 0x0000000a80c37c23 */ /* 0x000fe20008010867 */
[----:B------:R-:W-:Y:S02]  /*9b90*/  FSEL R126, R126, -INF , P4 ;  /* 0xff8000007e7e7808 */ /* 0x000fe40002000000 */
[----:B------:R-:W-:Y:S02]  /*9ba0*/  FMNMX.FTZ R149, R123, R186, !PT ;  /* 0x000000ba7b957209 */ /* 0x000fe40007810000 */
[----:B------:R-:W-:Y:S01]  /*9bb0*/  ISETP.GT.AND P4, PT, R92, 0x90, PT ;  /* 0x000000905c00780c */ /* 0x000fe20003f84270 */
[----:B------:R-:W5:Y:S01]  /*9bc0*/  MUFU.TANH R115, R115 ;  /* 0x0000007300737308 */ /* 0x000f620000002400 */
[----:B----4-:R-:W-:-:S02]  /*9bd0*/  FSEL R127, R127, -INF , P5 ;  /* 0xff8000007f7f7808 */ /* 0x010fc40002800000 */
[----:B------:R-:W-:Y:S02]  /*9be0*/  FMNMX.FTZ R186, R126, R149, !PT ;  /* 0x000000957eba7209 */ /* 0x000fe40007810000 */
[----:B------:R-:W-:Y:S02]  /*9bf0*/  ISETP.GT.AND P5, PT, R92, 0x91, PT ;  /* 0x000000915c00780c */ /* 0x000fe40003fa4270 */
[----:B0-----:R-:W-:Y:S01]  /*9c00*/  FSEL R130, R130, -INF , P4 ;  /* 0xff80000082827808 */ /* 0x001fe20002000000 */
[----:B------:R0:W-:Y:S01]  /*9c10*/  MUFU.EX2 R145, R194 ;  /* 0x000000c200917308 */ /* 0x0001e20000000800 */
[----:B------:R-:W-:Y:S02]  /*9c20*/  FMNMX.FTZ R149, R127, R186, !PT ;  /* 0x000000ba7f957209 */ /* 0x000fe40007810000 */
[----:B------:R-:W-:Y:S02]  /*9c30*/  ISETP.GT.AND P4, PT, R92, 0x98, PT ;  /* 0x000000985c00780c */ /* 0x000fe40003f84270 */
[----:B-1----:R-:W-:-:S02]  /*9c40*/  FSEL R131, R131, -INF , P5 ;  /* 0xff80000083837808 */ /* 0x002fc40002800000 */
[----:B------:R-:W-:Y:S01]  /*9c50*/  FMNMX.FTZ R186, R130, R149, !PT ;  /* 0x0000009582ba7209 */ /* 0x000fe20007810000 */
[----:B------:R-:W1:Y:S01]  /*9c60*/  MUFU.TANH R118, R118 ;  /* 0x0000007600767308 */ /* 0x000e620000002400 */
[----:B------:R-:W-:Y:S01]  /*9c70*/  ISETP.GT.AND P5, PT, R92, 0x99, PT ;  /* 0x000000995c00780c */ /* 0x000fe20003fa4270 */
[----:B0-----:R-:W-:Y:S01]  /*9c80*/  FFMA.FTZ R194, R125, UR10, -R103 ;  /* 0x0000000a7dc27c23 */ /* 0x001fe20008010867 */
[----:B--2---:R-:W-:Y:S02]  /*9c90*/  FSEL R134, R134, -INF , P4 ;  /* 0xff80000086867808 */ /* 0x004fe40002000000 */
[----:B------:R-:W-:Y:S02]  /*9ca0*/  FMNMX.FTZ R149, R131, R186, !PT ;  /* 0x000000ba83957209 */ /* 0x000fe40007810000 */
[----:B------:R-:W-:Y:S01]  /*9cb0*/  ISETP.GT.AND P4, PT, R92, 0xa0, PT ;  /* 0x000000a05c00780c */ /* 0x000fe20003f84270 */
[----:B------:R-:W0:Y:S01]  /*9cc0*/  MUFU.TANH R119, R119 ;  /* 0x0000007700777308 */ /* 0x000e220000002400 */
[----:B---3--:R-:W-:-:S02]  /*9cd0*/  FSEL R135, R135, -INF , P5 ;  /* 0xff80000087877808 */ /* 0x008fc40002800000 */
[----:B------:R-:W-:Y:S02]  /*9ce0*/  FMNMX.FTZ R186, R134, R149, !PT ;  /* 0x0000009586ba7209 */ /* 0x000fe40007810000 */
[----:B------:R-:W-:Y:S02]  /*9cf0*/  ISETP.GT.AND P5, PT, R92, 0xa1, PT ;  /* 0x000000a15c00780c */ /* 0x000fe40003fa4270 */
[----:B------:R-:W-:Y:S01]  /*9d00*/  FSEL R106, R106, -INF , P4 ;  /* 0xff8000006a6a7808 */ /* 0x000fe20002000000 */
[----:B------:R-:W2:Y:S01]  /*9d10*/  MUFU.TANH R90, R90 ;  /* 0x0000005a005a7308 */ /* 0x000ea20000002400 */
[----:B------:R-:W-:Y:S02]  /*9d20*/  FMNMX.FTZ R149, R135, R186, !PT ;  /* 0x000000ba87957209 */ /* 0x000fe40007810000 */
[----:B------:R-:W-:Y:S02]  /*9d30*/  ISETP.GT.AND P4, PT, R92, 0xa8, PT ;  /* 0x000000a85c00780c */ /* 0x000fe40003f84270 */
[----:B------:R-:W-:-:S02]  /*9d40*/  FSEL R97, R97, -INF , P5 ;  /* 0xff80000061617808 */ /* 0x000fc40002800000 */
[----:B------:R-:W-:Y:S01]  /*9d50*/  FMNMX.FTZ R186, R106, R149, !PT ;  /* 0x000000956aba7209 */ /* 0x000fe20007810000 */
[----:B------:R-:W3:Y:S01]  /*9d60*/  MUFU.TANH R91, R91 ;  /* 0x0000005b005b7308 */ /* 0x000ee20000002400 */
[C---:B------:R-:W-:Y:S02]  /*9d70*/  ISETP.GT.AND P5, PT, R92.reuse, 0xa9, PT ;  /* 0x000000a95c00780c */ /* 0x040fe40003fa4270 */
[----:B-----5:R-:W-:Y:S02]  /*9d80*/  FSEL R125, R107, -INF , P4 ;  /* 0xff8000006b7d7808 */ /* 0x020fe40002000000 */
[----:B------:R-:W-:Y:S02]  /*9d90*/  FMNMX.FTZ R186, R97, R186, !PT ;  /* 0x000000ba61ba7209 */ /* 0x000fe40007810000 */
[----:B------:R-:W-:Y:S01]  /*9da0*/  ISETP.GT.AND P4, PT, R92, 0xb0, PT ;  /* 0x000000b05c00780c */ /* 0x000fe20003f84270 */
[----:B------:R-:W4:Y:S01]  /*9db0*/  MUFU.TANH R94, R94 ;  /* 0x0000005e005e7308 */ /* 0x000f220000002400 */
[----:B------:R-:W-:-:S02]  /*9dc0*/  FSEL R111, R111, -INF , P5 ;  /* 0xff8000006f6f7808 */ /* 0x000fc40002800000 */
[----:B------:R-:W-:Y:S02]  /*9dd0*/  FMNMX.FTZ R186, R125, R186, !PT ;  /* 0x000000ba7dba7209 */ /* 0x000fe40007810000 */
[----:B------:R-:W-:Y:S02]  /*9de0*/  ISETP.GT.AND P5, PT, R92, 0xb1, PT ;  /* 0x000000b15c00780c */ /* 0x000fe40003fa4270 */
[----:B------:R-:W-:Y:S01]  /*9df0*/  FSEL R128, R114, -INF , P4 ;  /* 0xff80000072807808 */ /* 0x000fe20002000000 */
[----:B------:R-:W5:Y:S01]  /*9e00*/  MUFU.TANH R95, R95 ;  /* 0x0000005f005f7308 */ /* 0x000f620000002400 */
[----:B------:R-:W-:Y:S02]  /*9e10*/  FMNMX.FTZ R149, R111, R186, !PT ;  /* 0x000000ba6f957209 */ /* 0x000fe40007810000 */
[----:B------:R-:W-:Y:S02]  /*9e20*/  ISETP.GT.AND P4, PT, R92, 0xb8, PT ;  /* 0x000000b85c00780c */ /* 0x000fe40003f84270 */
[----:B------:R-:W-:-:S02]  /*9e30*/  FSEL R115, R115, -INF , P5 ;  /* 0xff80000073737808 */ /* 0x000fc40002800000 */
[----:B------:R-:W-:Y:S01]  /*9e40*/  FMNMX.FTZ R186, R128, R149, !PT ;  /* 0x0000009580ba7209 */ /* 0x000fe20007810000 */
[----:B------:R2:W-:Y:S01]  /*9e50*/  MUFU.EX2 R107, R194 ;  /* 0x000000c2006b7308 */ /* 0x0005e20000000800 */
[----:B------:R-:W-:Y:S02]  /*9e60*/  ISETP.GT.AND P5, PT, R92, 0xb9, PT ;  /* 0x000000b95c00780c */ /* 0x000fe40003fa4270 */
[----:B-1----:R-:W-:Y:S02]  /*9e70*/  FSEL R118, R118, -INF , P4 ;  /* 0xff80000076767808 */ /* 0x002fe40002000000 */
[----:B------:R-:W-:Y:S02]  /*9e80*/  FMNMX.FTZ R149, R115, R186, !PT ;  /* 0x000000ba73957209 */ /* 0x000fe40007810000 */
[----:B------:R-:W-:Y:S01]  /*9e90*/  ISETP.GT.AND P4, PT, R92, 0xc0, PT ;  /* 0x000000c05c00780c */ /* 0x000fe20003f84270 */
[----:B------:R-:W-:Y:S01]  /*9ea0*/  MUFU.TANH R98, R98 ;  /* 0x0000006200627308 */ /* 0x000fe20000002400 */
[----:B0-----:R-:W-:Y:S01]  /*9eb0*/  FSEL R119, R119, -INF , P5 ;  /* 0xff80000077777808 */ /* 0x001fe20002800000 */
[----:B--2---:R-:W-:Y:S01]  /*9ec0*/  FFMA.FTZ R194, R132, UR10, -R103 ;  /* 0x0000000a84c27c23 */ /* 0x004fe20008010867 */
[----:B------:R-:W-:-:S02]  /*9ed0*/  FMNMX.FTZ R186, R118, R149, !PT ;  /* 0x0000009576ba7209 */ /* 0x000fc40007810000 */
[----:B------:R-:W-:Y:S02]  /*9ee0*/  ISETP.GT.AND P5, PT, R92, 0xc1, PT ;  /* 0x000000c15c00780c */ /* 0x000fe40003fa4270 */
[----:B------:R-:W-:Y:S01]  /*9ef0*/  FSEL R132, R90, -INF , P4 ;  /* 0xff8000005a847808 */ /* 0x000fe20002000000 */
[----:B------:R-:W0:Y:S01]  /*9f00*/  MUFU.TANH R99, R99 ;  /* 0x0000006300637308 */ /* 0x000e220000002400 */
[----:B------:R-:W-:Y:S02]  /*9f10*/  FMNMX.FTZ R149, R119, R186, !PT ;  /* 0x000000ba77957209 */ /* 0x000fe40007810000 */
[----:B------:R-:W-:Y:S02]  /*9f20*/  ISETP.GT.AND P4, PT, R92, 0xc8, PT ;  /* 0x000000c85c00780c */ /* 0x000fe40003f84270 */
[----:B---3--:R-:W-:Y:S02]  /*9f30*/  FSEL R91, R91, -INF , P5 ;  /* 0xff8000005b5b7808 */ /* 0x008fe40002800000 */
[----:B------:R-:W-:Y:S01]  /*9f40*/  FMNMX.FTZ R186, R132, R149, !PT ;  /* 0x0000009584ba7209 */ /* 0x000fe20007810000 */
[----:B------:R-:W1:Y:S01]  /*9f50*/  MUFU.TANH R102, R102 ;  /* 0x0000006600667308 */ /* 0x000e620000002400 */
[----:B------:R-:W-:Y:S01]  /*9f60*/  ISETP.GT.AND P5, PT, R92, 0xc9, PT ;  /* 0x000000c95c00780c */ /* 0x000fe20003fa4270 */
[----:B------:R-:W-:-:S02]  /*9f70*/  WARPGROUP.DEPBAR.LE gsb0, 0x0 ;  /* 0x00008000000079c5 */ /* 0x000fc40000010000 */
[----:B----4-:R-:W-:Y:S01]  /*9f80*/  FSEL R94, R94, -INF , P4 ;  /* 0xff8000005e5e7808 */ /* 0x010fe20002000000 */
[----:B------:R-:W-:Y:S01]  /*9f90*/  WARPGROUP.ARRIVE ;  /* 0x00000000000079c5 */ /* 0x000fe20000000000 */
[----:B------:R-:W-:Y:S02]  /*9fa0*/  FMNMX.FTZ R149, R91, R186, !PT ;  /* 0x000000ba5b957209 */ /* 0x000fe40007810000 */
[----:B------:R-:W2:Y:S01]  /*9fb0*/  MUFU.TANH R167, R167 ;  /* 0x000000a700a77308 */ /* 0x000ea20000002400 */
[----:B------:R-:W-:Y:S02]  /*9fc0*/  ISETP.GT.AND P4, PT, R92, 0xd0, PT ;  /* 0x000000d05c00780c */ /* 0x000fe40003f84270 */
[----:B-----5:R-:W-:Y:S01]  /*9fd0*/  FSEL R95, R95, -INF , P5 ;  /* 0xff8000005f5f7808 */ /* 0x020fe20002800000 */
[----:B------:R-:W-:Y:S01]  /*9fe0*/  QGMMA.64x128x32.F32.E4M3.E4M3 R24, R200, gdesc[UR4], R24, gsb0 ;  /* 0x01e00004c8187df3 */ /* 0x000fe20008000818 */
[----:B------:R-:W-:Y:S02]  /*9ff0*/  FMNMX.FTZ R186, R94, R149, !PT ;  /* 0x000000955eba7209 */ /* 0x000fe40007810000 */
[----:B------:R-:W-:Y:S01]  /*a000*/  ISETP.GT.AND P5, PT, R92, 0xd1, PT ;  /* 0x000000d15c00780c */ /* 0x000fe20003fa4270 */
[----:B------:R3:W-:Y:S01]  /*a010*/  MUFU.EX2 R90, R194 ;  /* 0x000000c2005a7308 */ /* 0x0007e20000000800 */
[----:B------:R-:W-:-:S02]  /*a020*/  FMNMX.FTZ R149, R95, R186, !PT ;  /* 0x000000ba5f957209 */ /* 0x000fc40007810000 */
[----:B0-----:R-:W-:Y:S02]  /*a030*/  FSEL R99, R99, -INF , P5 ;  /* 0xff80000063637808 */ /* 0x001fe40002800000 */
[----:B------:R-:W-:-:S03]  /*a040*/  ISETP.GT.AND P5, PT, R92, 0xd9, PT ;  /* 0x000000d95c00780c */ /* 0x000fc60003fa4270 */
[----:B------:R-:W-:Y:S01]  /*a050*/  MUFU.EX2 R114, R195 ;  /* 0x000000c300727308 */ /* 0x000fe20000000800 */
[----:B---3--:R-:W-:-:S01]  /*a060*/  FFMA.FTZ R194, R104, UR10, -R103 ;  /* 0x0000000a68c27c23 */ /* 0x008fc20008010867 */
[----:B------:R-:W-:Y:S02]  /*a070*/  FSEL R104, R98, -INF , P4 ;  /* 0xff80000062687808 */ /* 0x000fe40002000000 */
[----:B------:R-:W-:Y:S01]  /*a080*/  ISETP.GT.AND P4, PT, R92, 0xd8, PT ;  /* 0x000000d85c00780c */ /* 0x000fe20003f84270 */
[----:B------:R-:W-:Y:S01]  /*a090*/  FFMA.FTZ R92, R108, UR10, -R103 ;  /* 0x0000000a6c5c7c23 */ /* 0x000fe20008010867 */
[----:B------:R-:W-:Y:S02]  /*a0a0*/  FMNMX.FTZ R186, R104, R149, !PT ;  /* 0x0000009568ba7209 */ /* 0x000fe40007810000 */
[----:B-1----:R-:W-:Y:S01]  /*a0b0*/  FSEL R102, R102, -INF , P4 ;  /* 0xff80000066667808 */ /* 0x002fe20002000000 */
[----:B------:R0:W-:Y:S01]  /*a0c0*/  MUFU.EX2 R98, R194 ;  /* 0x000000c200627308 */ /* 0x0001e20000000800 */
[----:B------:R-:W-:-:S02]  /*a0d0*/  FMNMX.FTZ R149, R99, R186, !PT ;  /* 0x000000ba63957209 */ /* 0x000fc40007810000 */
[----:B--2---:R-:W-:Y:S02]  /*a0e0*/  FSEL R167, R167, -INF , P5 ;  /* 0xff800000a7a77808 */ /* 0x004fe40002800000 */
[----:B------:R-:W-:-:S03]  /*a0f0*/  FMNMX.FTZ R108, R102, R149, !PT ;  /* 0x00000095666c7209 */ /* 0x000fc60007810000 */
[----:B------:R-:W-:Y:S01]  /*a100*/  MUFU.EX2 R192, R192 ;  /* 0x000000c000c07308 */ /* 0x000fe20000000800 */
[----:B------:R-:W-:Y:S01]  /*a110*/  FMNMX.FTZ R149, R167, R108, !PT ;  /* 0x0000006ca7957209 */ /* 0x000fe20007810000 */
[--C-:B------:R-:W-:Y:S01]  /*a120*/  FFMA.FTZ R108, R112, UR10, -R103.reuse ;  /* 0x0000000a706c7c23 */ /* 0x100fe20008010867 */
[----:B------:R-:W-:-:S03]  /*a130*/  FFMA.FTZ R112, R189, UR10, -R103 ;  /* 0x0000000abd707c23 */ /* 0x000fc60008010867 */
[----:B------:R-:W1:Y:S02]  /*a140*/  SHFL.BFLY PT, R186, R149, 0x2, 0x1f ;  /* 0x0c401f0095ba7f89 */ /* 0x000e6400000e0000 */
[----:B------:R-:W-:Y:S08]  /*a150*/  MUFU.EX2 R193, R193 ;  /* 0x000000c100c17308 */ /* 0x000ff00000000800 */
[----:B------:R-:W-:Y:S08]  /*a160*/  MUFU.EX2 R8, R8 ;  /* 0x0000000800087308 */ /* 0x000ff00000000800 */
[----:B------:R-:W-:Y:S01]  /*a170*/  MUFU.EX2 R11, R11 ;  /* 0x0000000b000b7308 */ /* 0x000fe20000000800 */
[----:B-1----:R-:W-:Y:S01]  /*a180*/  FMNMX.FTZ R189, R149, R186, !PT ;  /* 0x000000ba95bd7209 */ /* 0x002fe20007810000 */
[--C-:B------:R-:W-:Y:S01]  /*a190*/  FFMA.FTZ R186, R89, UR10, -R103.reuse ;  /* 0x0000000a59ba7c23 */ /* 0x100fe20008010867 */
[----:B------:R-:W-:-:S01]  /*a1a0*/  FFMA.FTZ R149, R190, UR10, -R103 ;  /* 0x0000000abe957c23 */ /* 0x000fc20008010867 */
[--C-:B------:R-:W-:Y:S01]  /*a1b0*/  FFMA.FTZ R190, R159, UR10, -R103.reuse ;  /* 0x0000000a9fbe7c23 */ /* 0x100fe20008010867 */
[----:B------:R-:W-:-:S01]  /*a1c0*/  FFMA.FTZ R159, R100, UR10, -R103 ;  /* 0x0000000a649f7c23 */ /* 0x000fc20008010867 */
[----:B0-----:R-:W0:Y:S01]  /*a1d0*/  SHFL.BFLY PT, R194, R189, 0x1, 0x1f ;  /* 0x0c201f00bdc27f89 */ /* 0x001e2200000e0000 */
[----:B------:R-:W-:-:S01]  /*a1e0*/  FFMA.FTZ R100, R101, UR10, -R103 ;  /* 0x0000000a65647c23 */ /* 0x000fc20008010867 */
[----:B------:R-:W-:Y:S01]  /*a1f0*/  FFMA.FTZ R101, R110, UR10, -R103 ;  /* 0x0000000a6e657c23 */ /* 0x000fe20008010867 */
[----:B------:R-:W-:Y:S08]  /*a200*/  MUFU.EX2 R12, R12 ;  /* 0x0000000c000c7308 */ /* 0x000ff00000000800 */
[----:B------:R-:W-:Y:S08]  /*a210*/  MUFU.EX2 R15, R15 ;  /* 0x0000000f000f7308 */ /* 0x000ff00000000800 */
[----:B------:R-:W-:Y:S01]  /*a220*/  MUFU.EX2 R20, R20 ;  /* 0x0000001400147308 */ /* 0x000fe20000000800 */
[----:B0-----:R-:W-:Y:S01]  /*a230*/  FMNMX.FTZ R89, R189, R194, !PT ;  /* 0x000000c2bd597209 */ /* 0x001fe20007810000 */
[----:B------:R-:W-:-:S06]  /*a240*/  IMAD.U32 R194, RZ, RZ, UR10 ;  /* 0x0000000affc27e24 */ /* 0x000fcc000f8e00ff */
[----:B------:R-:W-:Y:S01]  /*a250*/  MUFU.EX2 R185, R185 ;  /* 0x000000b900b97308 */ /* 0x000fe20000000800 */
[C---:B------:R-:W-:Y:S01]  /*a260*/  FSETP.NEU.FTZ.AND P4, PT, R89.reuse, -INF , PT ;  /* 0xff8000005900780b */ /* 0x040fe20003f9d000 */
[----:B------:R-:W-:-:S03]  /*a270*/  FFMA.FTZ R189, R89, R194, -8 ;  /* 0xc100000059bd7423 */ /* 0x000fc600000100c2 */
[----:B------:R-:W-:Y:S02]  /*a280*/  FSEL R195, R89, RZ, P4 ;  /* 0x000000ff59c37208 */ /* 0x000fe40002000000 */
[----:B------:R-:W-:Y:S01]  /*a290*/  FSEL R103, R189, RZ, P4 ;  /* 0x000000ffbd677208 */ /* 0x000fe20002000000 */
[----:B------:R-:W-:Y:S02]  /*a2a0*/  MUFU.EX2 R168, R168 ;  /* 0x000000a800a87308 */ /* 0x000fe40000000800 */
[----:B------:R-:W-:-:S02]  /*a2b0*/  FADD.FTZ R6, -R195, R6 ;  /* 0x00000006c3067221 */ /* 0x000fc40000010100 */
[--C-:B------:R-:W-:Y:S01]  /*a2c0*/  FFMA.FTZ R189, R191, UR10, -R103.reuse ;  /* 0x0000000abfbd7c23 */ /* 0x100fe20008010867 */
[----:B------:R-:W-:-:S01]  /*a2d0*/  FFMA.FTZ R191, R162, UR10, -R103 ;  /* 0x0000000aa2bf7c23 */ /* 0x000fc20008010867 */
[--C-:B------:R-:W-:Y:S01]  /*a2e0*/  FFMA.FTZ R162, R163, UR10, -R103.reuse ;  /* 0x0000000aa3a27c23 */ /* 0x100fe20008010867 */
[----:B------:R-:W-:-:S01]  /*a2f0*/  FFMA.FTZ R163, R166, UR10, -R103 ;  /* 0x0000000aa6a37c23 */ /* 0x000fc20008010867 */
[----:B------:R-:W-:Y:S01]  /*a300*/  FSEL R166, R88, RZ, P3 ;  /* 0x000000ff58a67208 */ /* 0x000fe20001800000 */
[----:B------:R-:W-:-:S01]  /*a310*/  FFMA.FTZ R9, R9, UR10, -R103 ;  /* 0x0000000a09097c23 */ /* 0x000fc20008010867 */
[----:B------:R-:W-:Y:S01]  /*a320*/  FMUL.FTZ R6, R6, UR10 ;  /* 0x0000000a06067c20 */ /* 0x000fe20008410000 */
[----:B------:R-:W-:-:S01]  /*a330*/  FFMA.FTZ R10, R10, UR10, -R103 ;  /* 0x0000000a0a0a7c23 */ /* 0x000fc20008010867 */
[----:B------:R-:W-:Y:S01]  /*a340*/  FFMA.FTZ R13, R13, UR10, -R103 ;  /* 0x0000000a0d0d7c23 */ /* 0x000fe20008010867 */
[----:B------:R-:W-:-:S01]  /*a350*/  FADD.FTZ R166, -R166, R5 ;  /* 0x00000005a6a67221 */ /* 0x000fc20000010100 */
[--C-:B------:R-:W-:Y:S01]  /*a360*/  FFMA.FTZ R14, R14, UR10, -R103.reuse ;  /* 0x0000000a0e0e7c23 */ /* 0x100fe20008010867 */
        /* <DEDUP_REMOVED lines=218> */
[--C-:B------:R-:W-:Y:S01]  /*b110*/  FFMA.FTZ R104, R99, UR10, -R103.reuse ;  /* 0x0000000a63687c23 */ /* 0x100fe20008010867 */
[----:B------:R-:W-:-:S01]  /*b120*/  FFMA.FTZ R99, R102, UR10, -R103 ;  /* 0x0000000a66637c23 */ /* 0x000fc20008010867 */
[----:B0-----:R-:W-:Y:S01]  /*b130*/  FADD.FTZ R188, R128, R3 ;  /* 0x0000000380bc7221 */ /* 0x001fe20000010000 */
[----:B-1----:R-:W-:-:S02]  /*b140*/  @!P1 VIADD R2, R196, 0x2e840 ;  /* 0x0002e840c4029836 */ /* 0x002fc40000000000 */
[----:B------:R-:W-:Y:S01]  /*b150*/  FFMA.FTZ R103, R167, UR10, -R103 ;  /* 0x0000000aa7677c23 */ /* 0x000fe20008010867 */
[----:B------:R-:W0:Y:S02]  /*b160*/  MUFU.EX2 R115, R115 ;  /* 0x0000007300737308 */ /* 0x000e240000000800 */
[----:B------:R-:W-:-:S04]  /*b170*/  @!P1 PRMT R2, RZ, 0x654, R2 ;  /* 0x00000654ff029816 */ /* 0x000fc80000000002 */
[----:B------:R1:W-:Y:S02]  /*b180*/  @!P1 SYNCS.ARRIVE.TRANS64.RED.A1T0 RZ, [R2+URZ], RZ ;  /* 0x000000ff02ff99a7 */ /* 0x0003e4000810043f */
        /* <DEDUP_REMOVED lines=40> */
.L_x_2022:
        /* <DEDUP_REMOVED lines=135> */
.L_x_2013:
[----:B------:R-:W-:-:S13]  /*bc80*/  ISETP.LE.AND P2, PT, RZ, UR54, PT ;  /* 0x00000036ff007c0c */ /* 0x000fda000bf43270 */
[----:B------:R-:W-:Y:S05]  /*bc90*/  @!P2 BRA `(.L_x_2024) ;  /* 0x00000044000ca947 */ /* 0x000fea0003800000 */
[----:B------:R-:W-:Y:S01]  /*bca0*/  IMAD.MOV.U32 R6, RZ, RZ, R89 ;  /* 0x000000ffff067224 */ /* 0x000fe200078e0059 */
[----:B------:R-:W-:Y:S01]  /*bcb0*/  UMOV UR51, UR44 ;  /* 0x0000002c00337c82 */ /* 0x000fe20008000000 */
[----:B------:R-:W-:Y:S01]  /*bcc0*/  IMAD.MOV.U32 R5, RZ, RZ, R88 ;  /* 0x000000ffff057224 */ /* 0x000fe200078e0058 */
[----:B------:R-:W-:Y:S01]  /*bcd0*/  UMOV UR49, UR50 ;  /* 0x0000003200317c82 */ /* 0x000fe20008000000 */
[----:B------:R-:W-:-:S05]  /*bce0*/  ULDC UR48, c[0x0][0x988] ;  /* 0x0002620000307ab9 */ /* 0x000fca0000000800 */
.L_x_2034:
        /* <DEDUP_REMOVED lines=9> */
.L_x_2026:
[----:B------:R-:W-:Y:S01]  /*bd80*/  ULEA UR6, UR50, UR41, 0x3 ;  /* 0x0000002932067291 */ /* 0x000fe2000f8e183f */
[----:B------:R-:W-:-:S05]  /*bd90*/  IMAD.U32 R7, RZ, RZ, UR44 ;  /* 0x0000002cff077e24 */ /* 0x000fca000f8e00ff */
[----:B------:R-:W-:-:S04]  /*bda0*/  SHF.L.U32 R7, R7, 0x1f, RZ ;  /* 0x0000001f07077819 */ /* 0x000fc800000006ff */
[----:B------:R0:W1:Y:S01]  /*bdb0*/  SYNCS.PHASECHK.TRANS64.TRYWAIT P2, [UR6+0x2e830], R7 ;  /* 0x02e83007ff0075a7 */ /* 0x0000620008040146 */
[----:B------:R-:W-:Y:S05]  /*bdc0*/  @!P0 BRA `(.L_x_2027) ;  /* 0x0000000000048947 */ /* 0x000fea0003800000 */
[----:B------:R-:W-:Y:S01]  /*bdd0*/  BPT.TRAP 0x1 ;  /* 0x000000040000795c */ /* 0x000fe20000300000 */
.L_x_2027:
[----:B-1----:R-:W-:Y:S05]  /*bde0*/  @P2 BRA `(.L_x_2025) ;  /* 0x0000000000082947 */ /* 0x002fea0003800000 */
[----:B------:R-:W1:Y:S02]  /*bdf0*/  SYNCS.PHASECHK.TRANS64.TRYWAIT P2, [UR6+0x2e830], R7 ;  /* 0x02e83007ff0075a7 */ /* 0x000e640008040146 */
[----:B-1----:R-:W-:Y:S05]  /*be00*/  @!P2 BRA `(.L_x_2028) ;  /* 0x000000d0001ca947 */ /* 0x002fea0003800000 */
.L_x_2025:
        /* <DEDUP_REMOVED lines=185> */
.L_x_2030:
[----:B------:R-:W-:Y:S01]  /*c9a0*/  ULEA UR6, UR49, UR41, 0x3 ;  /* 0x0000002931067291 */ /* 0x000fe2000f8e183f */
[----:B------:R-:W-:-:S05]  /*c9b0*/  IMAD.U32 R7, RZ, RZ, UR51 ;  /* 0x00000033ff077e24 */ /* 0x000fca000f8e00ff */
[----:B------:R-:W-:-:S04]  /*c9c0*/  SHF.L.U32 R7, R7, 0x1f, RZ ;  /* 0x0000001f07077819 */ /* 0x000fc800000006ff */
[----:B------:R0:W1:Y:S01]  /*c9d0*/  SYNCS.PHASECHK.TRANS64.TRYWAIT P2, [UR6+0x2e850], R7 ;  /* 0x02e85007ff0075a7 */ /* 0x0000620008040146 */
[----:B------:R-:W-:Y:S05]  /*c9e0*/  @!P0 BRA `(.L_x_2031) ;  /* 0x0000000000048947 */ /* 0x000fea0003800000 */
[----:B------:R-:W-:Y:S01]  /*c9f0*/  BPT.TRAP 0x1 ;  /* 0x000000040000795c */ /* 0x000fe20000300000 */
.L_x_2031:
[----:B-1----:R-:W-:Y:S05]  /*ca00*/  @P2 BRA `(.L_x_2029) ;  /* 0x0000000000082947 */ /* 0x002fea0003800000 */
[----:B------:R-:W1:Y:S02]  /*ca10*/  SYNCS.PHASECHK.TRANS64.TRYWAIT P2, [UR6+0x2e850], R7 ;  /* 0x02e85007ff0075a7 */ /* 0x000e640008040146 */
[----:B-1----:R-:W-:Y:S05]  /*ca20*/  @!P2 BRA `(.L_x_2032) ;  /* 0x000000c4002ca947 */ /* 0x002fea0003800000 */
.L_x_2029:
        /* <DEDUP_REMOVED lines=742> */
.L_x_2033:
        /* <DEDUP_REMOVED lines=132> */
.L_x_2024:
[----:B------:R-:W-:Y:S06]  /*100d0*/  BAR.ARV 0x8, 0x180 ;  /* 0x0206000000007b1d */ /* 0x000fec0000002000 */
[----:B------:R-:W-:Y:S05]  /*100e0*/  @!P0 BRA `(.L_x_2035) ;  /* 0x0000000000048947 */ /* 0x000fea0003800000 */
[----:B------:R-:W-:Y:S01]  /*100f0*/  BPT.TRAP 0x1 ;  /* 0x000000040000795c */ /* 0x000fe20000300000 */
.L_x_2035:
[----:B------:R-:W-:Y:S01]  /*10100*/  ULEA UR4, UR50, UR41, 0x3 ;  /* 0x0000002932047291 */ /* 0x000fe2000f8e183f */
[----:B------:R-:W-:-:S05]  /*10110*/  IMAD.U32 R0, RZ, RZ, UR44 ;  /* 0x0000002cff007e24 */ /* 0x000fca000f8e00ff */
[----:B------:R-:W-:-:S04]  /*10120*/  SHF.L.U32 R0, R0, 0x1f, RZ ;  /* 0x0000001f00007819 */ /* 0x000fc800000006ff */
[----:B------:R0:W1:Y:S01]  /*10130*/  SYNCS.PHASECHK.TRANS64.TRYWAIT P1, [UR4+0x2e850], R0 ;  /* 0x02e85000ff0075a7 */ /* 0x0000620008020144 */
[----:B------:R-:W-:Y:S05]  /*10140*/  @!P0 BRA `(.L_x_2036) ;  /* 0x0000000000048947 */ /* 0x000fea0003800000 */
[----:B------:R-:W-:Y:S01]  /*10150*/  BPT.TRAP 0x1 ;  /* 0x000000040000795c */ /* 0x000fe20000300000 */
.L_x_2036:
[----:B-1----:R-:W-:Y:S05]  /*10160*/  @P1 BRA `(.L_x_2037) ;  /* 0x0000000000081947 */ /* 0x002fea0003800000 */
[----:B------:R-:W1:Y:S02]  /*10170*/  SYNCS.PHASECHK.TRANS64.TRYWAIT P1, [UR4+0x2e850], R0 ;  /* 0x02e85000ff0075a7 */ /* 0x000e640008020144 */
[----:B-1----:R-:W-:Y:S05]  /*10180*/  @!P1 BRA `(.L_x_2038) ;  /* 0x0000008c006c9947 */ /* 0x002fea0003800000 */
.L_x_2037:
        /* <DEDUP_REMOVED lines=12> */
[----:B------:R-:W-:Y:S01]  /*10250*/  @UP0 ULDC.64 UR14, c[0x0][0x9c8] ;  /* 0x00027200000e0ab9 */ /* 0x000fe20000000a00 */
[----:B------:R-:W-:Y:S01]  /*10260*/  @UP0 USHF.R.S32.HI UR9, URZ, 0x1f, UR47 ;  /* 0x0000001f3f090899 */ /* 0x000fe2000801142f */
[----:B------:R-:W-:Y:S01]  /*10270*/  UMOV UR6, UR5 ;  /* 0x0000000500067c82 */ /* 0x000fe20008000000 */
[----:B------:R-:W-:Y:S01]  /*10280*/  @UP0 UIMAD UR8, UR37, UR14, URZ ;  /* 0x0000000e250802a4 */ /* 0x000fe2000f8e023f */
[----:B------:R-:W-:Y:S01]  /*10290*/  QGMMA.64x128x32.F32.E4M3.E4M3 R24, R224, gdesc[UR4], R24, gsb0 ;  /* 0x01e00004e0187df3 */ /* 0x000fe20008000818 */
[----:B------:R-:W-:Y:S01]  /*102a0*/  UIADD3 UR6, UR5, 0x100, URZ ;  /* 0x0000010005067890 */ /* 0x000fe2000fffe03f */
[----:B------:R-:W-:Y:S01]  /*102b0*/  UMOV UR7, 0xc0000010 ;  /* 0xc000001000077882 */ /* 0x000fe20000000000 */
        /* <DEDUP_REMOVED lines=26> */
[----:B-1----:R-:W-:-:S05]  /*10460*/  IMAD.U32 R5, RZ, RZ, UR9 ;  /* 0x00000009ff057e24 */ /* 0x002fca000f8e00ff */
        /* <DEDUP_REMOVED lines=49> */
.L_x_2039:
        /* <DEDUP_REMOVED lines=74> */
.L_x_2006:
        /* <DEDUP_REMOVED lines=16> */
[----:B------:R-:W-:Y:S01]  /*10d20*/  F2FP.BF16.F32.PACK_AB R33, R52, R33 ;  /* 0x000000213421723e */ /* 0x000fe200000010ff */
[----:B------:R-:W-:-:S03]  /*10d30*/  ULDC.64 UR6, c[0x0][0xc00] ;  /* 0x0003000000067ab9 */ /* 0x000fc60000000a00 */
[----:B------:R0:W2:Y:S01]  /*10d40*/  LDG.E.CONSTANT R35, desc[UR52][R4.64] ;  /* 0x0000003404237981 */ /* 0x0000a2000c1e9900 */
[----:B------:R-:W-:Y:S01]  /*10d50*/  F2FP.BF16.F32.PACK_AB R86, R86, R7 ;  /* 0x000000075656723e */ /* 0x000fe200000010ff */
[----:B------:R-:W-:Y:S01]  /*10d60*/  UISETP.NE.U32.AND UP0, UPT, UR6, URZ, UPT ;  /* 0x0000003f0600728c */ /* 0x000fe2000bf05070 */
[----:B------:R-:W-:Y:S01]  /*10d70*/  F2FP.BF16.F32.PACK_AB R87, R87, R6 ;  /* 0x000000065757723e */ /* 0x000fe200000010ff */
[----:B------:R-:W1:Y:S01]  /*10d80*/  S2R R52, SR_SWINHI ;  /* 0x0000000000347919 */ /* 0x000e620000002f00 */
[----:B------:R-:W-:Y:S01]  /*10d90*/  F2FP.BF16.F32.PACK_AB R28, R61, R28 ;  /* 0x0000001c3d1c723e */ /* 0x000fe200000010ff */
[----:B------:R-:W-:Y:S01]  /*10da0*/  UISETP.NE.AND.EX UP0, UPT, UR7, URZ, UPT, UP0 ;  /* 0x0000003f0700728c */ /* 0x000fe2000bf05300 */
[----:B------:R-:W-:Y:S02]  /*10db0*/  F2FP.BF16.F32.PACK_AB R11, R78, R11 ;  /* 0x0000000b4e0b723e */ /* 0x000fe400000010ff */
[----:B------:R-:W-:Y:S01]  /*10dc0*/  F2FP.BF16.F32.PACK_AB R10, R79, R10 ;  /* 0x0000000a4f0a723e */ /* 0x000fe200000010ff */
[----:B------:R-:W-:Y:S01]  /*10dd0*/  ULDC.64 UR6, c[0x0][0xc00] ;  /* 0x0003000000067ab9 */ /* 0x000fe20000000a00 */
[----:B0-----:R-:W-:Y:S01]  /*10de0*/  LOP3.LUT P0, R4, R50, 0x3, RZ, 0xc0, !PT ;  /* 0x0000000332047812 */ /* 0x001fe2000780c0ff */
[----:B------:R-:W-:Y:S01]  /*10df0*/  UIMAD.WIDE UR6, UR36, 0x4, UR6 ;  /* 0x00000004240678a5 */ /* 0x000fe2000f8e0206 */
[----:B------:R-:W-:-:S02]  /*10e00*/  F2FP.BF16.F32.PACK_AB R26, R55, R26 ;  /* 0x0000001a371a723e */ /* 0x000fc400000010ff */
[----:B------:R-:W-:Y:S02]  /*10e10*/  ISETP.EQ.OR P0, PT, R4, 0x3, !P0 ;  /* 0x000000030400780c */ /* 0x000fe40004702670 */
[----:B------:R-:W-:Y:S02]  /*10e20*/  F2FP.BF16.F32.PACK_AB R9, R84, R9 ;  /* 0x000000095409723e */ /* 0x000fe400000010ff */
[----:B------:R-:W-:Y:S02]  /*10e30*/  SEL R58, R11, R10, P0 ;  /* 0x0000000a0b3a7207 */ /* 0x000fe40000000000 */
[----:B------:R-:W-:Y:S02]  /*10e40*/  SEL R55, R10, R11, P0 ;  /* 0x0000000b0a377207 */ /* 0x000fe40000000000 */
[----:B------:R-:W-:Y:S02]  /*10e50*/  F2FP.BF16.F32.PACK_AB R8, R85, R8 ;  /* 0x000000085508723e */ /* 0x000fe400000010ff */
[----:B------:R-:W-:-:S02]  /*10e60*/  F2FP.BF16.F32.PACK_AB R38, R38, R49 ;  /* 0x000000312626723e */ /* 0x000fc400000010ff */
[----:B------:R-:W-:Y:S02]  /*10e70*/  F2FP.BF16.F32.PACK_AB R39, R39, R34 ;  /* 0x000000222727723e */ /* 0x000fe400000010ff */
[----:B------:R-:W-:Y:S02]  /*10e80*/  F2FP.BF16.F32.PACK_AB R25, R62, R25 ;  /* 0x000000193e19723e */ /* 0x000fe400000010ff */
[----:B------:R-:W-:Y:S02]  /*10e90*/  F2FP.BF16.F32.PACK_AB R24, R63, R24 ;  /* 0x000000183f18723e */ /* 0x000fe400000010ff */
[----:B------:R-:W-:Y:S02]  /*10ea0*/  F2FP.BF16.F32.PACK_AB R13, R76, R13 ;  /* 0x0000000d4c0d723e */ /* 0x000fe400000010ff */
[----:B------:R-:W-:Y:S02]  /*10eb0*/  F2FP.BF16.F32.PACK_AB R12, R77, R12 ;  /* 0x0000000c4d0c723e */ /* 0x000fe400000010ff */
[----:B------:R-:W-:-:S02]  /*10ec0*/  MOV R4, R3 ;  /* 0x0000000300047202 */ /* 0x000fc40000000f00 */
[----:B-1----:R-:W-:Y:S02]  /*10ed0*/  MOV R5, R52 ;  /* 0x0000003400057202 */ /* 0x002fe40000000f00 */
[----:B------:R-:W-:Y:S02]  /*10ee0*/  F2FP.BF16.F32.PACK_AB R37, R37, R40 ;  /* 0x000000282525723e */ /* 0x000fe400000010ff */
[----:B------:R-:W-:Y:S01]  /*10ef0*/  F2FP.BF16.F32.PACK_AB R31, R31, R42 ;  /* 0x0000002a1f1f723e */ /* 0x000fe200000010ff */
[----:B------:R-:W-:Y:S01]  /*10f00*/  IMAD.WIDE R6, R231, 0x2, R4 ;  /* 0x00000002e7067825 */ /* 0x000fe200078e0204 */
[----:B------:R-:W-:Y:S02]  /*10f10*/  F2FP.BF16.F32.PACK_AB R36, R36, R41 ;  /* 0x000000292424723e */ /* 0x000fe400000010ff */
[----:B------:R-:W-:Y:S02]  /*10f20*/  F2FP.BF16.F32.PACK_AB R30, R30, R43 ;  /* 0x0000002b1e1e723e */ /* 0x000fe400000010ff */
[----:B------:R-:W-:-:S02]  /*10f30*/  IADD3 R61, P1, R6, 0x40, RZ ;  /* 0x00000040063d7810 */ /* 0x000fc40007f3e0ff */
[----:B------:R-:W-:Y:S02]  /*10f40*/  IADD3 R63, P2, R6, 0x60, RZ ;  /* 0x00000060063f7810 */ /* 0x000fe40007f5e0ff */
[----:B------:R-:W-:Y:S02]  /*10f50*/  LOP3.LUT R10, R61, 0x380, RZ, 0xc0, !PT ;  /* 0x000003803d0a7812 */ /* 0x000fe400078ec0ff */
[----:B------:R-:W-:Y:S02]  /*10f60*/  SEL R46, R9, R8, P0 ;  /* 0x00000008092e7207 */ /* 0x000fe40000000000 */
[----:B------:R-:W-:Y:S02]  /*10f70*/  SHF.R.U64 R10, R10, 0x3, RZ ;  /* 0x000000030a0a7819 */ /* 0x000fe400000012ff */
[----:B------:R-:W-:Y:S02]  /*10f80*/  SEL R45, R8, R9, P0 ;  /* 0x00000009082d7207 */ /* 0x000fe40000000000 */
[----:B------:R-:W-:-:S02]  /*10f90*/  IADD3 R67, P4, R6, 0x4020, RZ ;  /* 0x0000402006437810 */ /* 0x000fc40007f9e0ff */
[----:B------:R-:W-:Y:S02]  /*10fa0*/  F2FP.BF16.F32.PACK_AB R27, R54, R27 ;  /* 0x0000001b361b723e */ /* 0x000fe400000010ff */
[----:B------:R-:W-:Y:S02]  /*10fb0*/  LOP3.LUT R9, R6, 0x380, RZ, 0xc0, !PT ;  /* 0x0000038006097812 */ /* 0x000fe400078ec0ff */
[----:B------:R-:W-:Y:S02]  /*10fc0*/  F2FP.BF16.F32.PACK_AB R32, R53, R32 ;  /* 0x000000203520723e */ /* 0x000fe400000010ff */
[----:B------:R-:W-:Y:S02]  /*10fd0*/  SEL R44, R13, R12, P0 ;  /* 0x0000000c0d2c7207 */ /* 0x000fe40000000000 */
[----:B------:R-:W-:Y:S01]  /*10fe0*/  SEL R43, R12, R13, P0 ;  /* 0x0000000d0c2b7207 */ /* 0x000fe20000000000 */
[----:B------:R-:W-:Y:S01]  /*10ff0*/  IMAD.X R13, RZ, RZ, R7, P4 ;  /* 0x000000ffff0d7224 */ /* 0x000fe200020e0607 */
[----:B------:R-:W-:-:S02]  /*11000*/  SEL R50, R38, R39, P0 ;  /* 0x0000002726327207 */ /* 0x000fc40000000000 */
[----:B------:R-:W-:Y:S02]  /*11010*/  SEL R54, R25, R24, P0 ;  /* 0x0000001819367207 */ /* 0x000fe40000000000 */
[----:B------:R-:W-:Y:S01]  /*11020*/  SEL R51, R24, R25, P0 ;  /* 0x0000001918337207 */ /* 0x000fe20000000000 */
[----:B------:R-:W-:Y:S01]  /*11030*/  IMAD.X R25, RZ, RZ, R7, P1 ;  /* 0x000000ffff197224 */ /* 0x000fe200008e0607 */
[----:B------:R-:W-:Y:S02]  /*11040*/  IADD3 R59, P6, R6, 0x20, RZ ;  /* 0x00000020063b7810 */ /* 0x000fe40007fde0ff */
[----:B------:R-:W-:Y:S02]  /*11050*/  SEL R39, R39, R38, P0 ;  /* 0x0000002627277207 */ /* 0x000fe40000000000 */
[----:B------:R-:W-:Y:S02]  /*11060*/  LOP3.LUT R12, R63, 0x380, RZ, 0xc0, !PT ;  /* 0x000003803f0c7812 */ /* 0x000fe400078ec0ff */
[----:B------:R-:W-:-:S02]  /*11070*/  LOP3.LUT R24, R10, R61, RZ, 0x3c, !PT ;  /* 0x0000003d0a187212 */ /* 0x000fc400078e3cff */
[----:B------:R-:W-:Y:S02]  /*11080*/  F2FP.BF16.F32.PACK_AB R29, R60, R29 ;  /* 0x0000001d3c1d723e */ /* 0x000fe400000010ff */
[----:B------:R-:W-:Y:S02]  /*11090*/  SEL R42, R37, R36, P0 ;  /* 0x00000024252a7207 */ /* 0x000fe40000000000 */
[----:B------:R-:W-:Y:S02]  /*110a0*/  SEL R38, R31, R30, P0 ;  /* 0x0000001e1f267207 */ /* 0x000fe40000000000 */
[----:B------:R-:W-:Y:S02]  /*110b0*/  LOP3.LUT R10, R67, 0x380, RZ, 0xc0, !PT ;  /* 0x00000380430a7812 */ /* 0x000fe400078ec0ff */
[----:B------:R-:W-:Y:S02]  /*110c0*/  SEL R37, R36, R37, P0 ;  /* 0x0000002524257207 */ /* 0x000fe40000000000 */
[----:B------:R-:W-:-:S02]  /*110d0*/  SEL R31, R30, R31, P0 ;  /* 0x0000001f1e1f7207 */ /* 0x000fc40000000000 */
[----:B------:R-:W-:Y:S02]  /*110e0*/  SHF.R.U64 R9, R9, 0x3, RZ ;  /* 0x0000000309097819 */ /* 0x000fe400000012ff */
[----:B------:R-:W-:Y:S02]  /*110f0*/  F2FP.BF16.F32.PACK_AB R21, R68, R21 ;  /* 0x000000154415723e */ /* 0x000fe400000010ff */
[----:B------:R-:W-:Y:S02]  /*11100*/  F2FP.BF16.F32.PACK_AB R20, R69, R20 ;  /* 0x000000144514723e */ /* 0x000fe400000010ff */
[----:B------:R-:W-:Y:S02]  /*11110*/  SEL R36, R33, R32, P0 ;  /* 0x0000002021247207 */ /* 0x000fe40000000000 */
[----:B------:R-:W-:Y:S02]  /*11120*/  SEL R30, R27, R26, P0 ;  /* 0x0000001a1b1e7207 */ /* 0x000fe40000000000 */
[----:B------:R-:W-:Y:S01]  /*11130*/  SEL R49, R26, R27, P0 ;  /* 0x0000001b1a317207 */ /* 0x000fe20000000000 */
[----:B------:R-:W-:Y:S01]  /*11140*/  IMAD.X R27, RZ, RZ, R7, P6 ;  /* 0x000000ffff1b7224 */ /* 0x000fe200030e0607 */
[----:B------:R-:W-:-:S02]  /*11150*/  F2FP.BF16.F32.PACK_AB R56, R56, R65 ;  /* 0x000000413838723e */ /* 0x000fc400000010ff */
[----:B------:R-:W-:Y:S02]  /*11160*/  SEL R33, R32, R33, P0 ;  /* 0x0000002120217207 */ /* 0x000fe40000000000 */
[----:B------:R-:W-:Y:S02]  /*11170*/  SHF.R.U64 R12, R12, 0x3, RZ ;  /* 0x000000030c0c7819 */ /* 0x000fe400000012ff */
[----:B------:R-:W-:Y:S02]  /*11180*/  F2FP.BF16.F32.PACK_AB R94, R94, R95 ;  /* 0x0000005f5e5e723e */ /* 0x000fe400000010ff */
[----:B------:R-:W-:Y:S02]  /*11190*/  F2FP.BF16.F32.PACK_AB R93, R92, R93 ;  /* 0x0000005d5c5d723e */ /* 0x000fe400000010ff */
[----:B------:R-:W-:Y:S02]  /*111a0*/  F2FP.BF16.F32.PACK_AB R57, R48, R57 ;  /* 0x000000393039723e */ /* 0x000fe400000010ff */
[----:B------:R-:W-:-:S02]  /*111b0*/  SEL R32, R29, R28, P0 ;  /* 0x0000001c1d207207 */ /* 0x000fc40000000000 */
[C---:B------:R-:W-:Y:S02]  /*111c0*/  IADD3 R65, P3, R6.reuse, 0x4000, RZ ;  /* 0x0000400006417810 */ /* 0x040fe40007f7e0ff */
[C---:B------:R-:W-:Y:S02]  /*111d0*/  IADD3 R69, P5, R6.reuse, 0x4040, RZ ;  /* 0x0000404006457810 */ /* 0x040fe40007fbe0ff */
[----:B------:R-:W-:Y:S02]  /*111e0*/  IADD3 R62, P6, R6, 0x4060, RZ ;  /* 0x00004060063e7810 */ /* 0x000fe40007fde0ff */
[----:B------:R-:W-:Y:S01]  /*111f0*/  SHF.R.U64 R10, R10, 0x3, RZ ;  /* 0x000000030a0a7819 */ /* 0x000fe200000012ff */
[----:B------:R-:W-:Y:S01]  /*11200*/  IMAD.X R11, RZ, RZ, R7, P5 ;  /* 0x000000ffff0b7224 */ /* 0x000fe200028e0607 */
[----:B------:R-:W-:Y:S02]  /*11210*/  F2FP.BF16.F32.PACK_AB R90, R90, R91 ;  /* 0x0000005b5a5a723e */ /* 0x000fe400000010ff */
[----:B------:R-:W-:-:S02]  /*11220*/  F2FP.BF16.F32.PACK_AB R89, R88, R89 ;  /* 0x000000595859723e */ /* 0x000fc400000010ff */
[----:B------:R-:W-:Y:S02]  /*11230*/  SEL R29, R28, R29, P0 ;  /* 0x0000001d1c1d7207 */ /* 0x000fe40000000000 */
[----:B------:R-:W-:Y:S01]  /*11240*/  LOP3.LUT R6, R9, R6, RZ, 0x3c, !PT ;  /* 0x0000000609067212 */ /* 0x000fe200078e3cff */
[--C-:B------:R-:W-:Y:S01]  /*11250*/  IMAD.X R9, RZ, RZ, R7.reuse, P6 ;  /* 0x000000ffff097224 */ /* 0x100fe200030e0607 */
[----:B------:R-:W-:Y:S02]  /*11260*/  SEL R28, R21, R20, P0 ;  /* 0x00000014151c7207 */ /* 0x000fe40000000000 */
[----:B------:R-:W-:Y:S01]  /*11270*/  SEL R41, R20, R21, P0 ;  /* 0x0000001514297207 */ /* 0x000fe20000000000 */
[----:B------:R-:W-:Y:S01]  /*11280*/  IMAD.X R21, RZ, RZ, R7, P2 ;  /* 0x000000ffff157224 */ /* 0x000fe200010e0607 */
[----:B------:R-:W-:Y:S02]  /*11290*/  LOP3.LUT R20, R12, R63, RZ, 0x3c, !PT ;  /* 0x0000003f0c147212 */ /* 0x000fe400078e3cff */
[----:B------:R-:W-:-:S02]  /*112a0*/  SEL R34, R94, R93, P0 ;  /* 0x0000005d5e227207 */ /* 0x000fc40000000000 */
[----:B------:R-:W-:Y:S02]  /*112b0*/  SEL R48, R56, R57, P0 ;  /* 0x0000003938307207 */ /* 0x000fe40000000000 */
[----:B------:R-:W-:Y:S02]  /*112c0*/  LOP3.LUT R52, R69, 0x380, RZ, 0xc0, !PT ;  /* 0x0000038045347812 */ /* 0x000fe400078ec0ff */
[----:B------:R-:W-:Y:S02]  /*112d0*/  LOP3.LUT R12, R10, R67, RZ, 0x3c, !PT ;  /* 0x000000430a0c7212 */ /* 0x000fe400078e3cff */
[----:B------:R-:W-:Y:S02]  /*112e0*/  SEL R93, R93, R94, P0 ;  /* 0x0000005e5d5d7207 */ /* 0x000fe40000000000 */
[----:B------:R-:W-:Y:S02]  /*112f0*/  SEL R40, R90, R89, P0 ;  /* 0x000000595a287207 */ /* 0x000fe40000000000 */
[----:B------:R-:W-:-:S02]  /*11300*/  SEL R57, R57, R56, P0 ;  /* 0x0000003839397207 */ /* 0x000fc40000000000 */
[----:B------:R-:W-:Y:S02]  /*11310*/  MOV R67, R6 ;  /* 0x0000000600437202 */ /* 0x000fe40000000f00 */
[----:B------:R-:W-:Y:S02]  /*11320*/  F2FP.BF16.F32.PACK_AB R15, R70, R15 ;  /* 0x0000000f460f723e */ /* 0x000fe400000010ff */
[----:B------:R-:W-:Y:S02]  /*11330*/  F2FP.BF16.F32.PACK_AB R14, R71, R14 ;  /* 0x0000000e470e723e */ /* 0x000fe400000010ff */
[----:B------:R-:W-:Y:S02]  /*11340*/  SEL R89, R89, R90, P0 ;  /* 0x0000005a59597207 */ /* 0x000fe40000000000 */
[----:B------:R-:W-:Y:S02]  /*11350*/  SHF.R.U64 R52, R52, 0x3, RZ ;  /* 0x0000000334347819 */ /* 0x000fe400000012ff */
[----:B------:R-:W-:-:S02]  /*11360*/  SEL R56, R15, R14, P0 ;  /* 0x0000000e0f387207 */ /* 0x000fc40000000000 */
[----:B------:R-:W-:Y:S01]  /*11370*/  SEL R53, R14, R15, P0 ;  /* 0x0000000f0e357207 */ /* 0x000fe20000000000 */
[----:B------:R-:W-:Y:S01]  /*11380*/  IMAD.X R15, RZ, RZ, R7, P3 ;  /* 0x000000ffff0f7224 */ /* 0x000fe200018e0607 */
[----:B------:R-:W-:Y:S02]  /*11390*/  SEL R60, R86, R87, P0 ;  /* 0x00000057563c7207 */ /* 0x000fe40000000000 */
[----:B------:R-:W-:Y:S02]  /*113a0*/  SEL R87, R87, R86, P0 ;  /* 0x0000005657577207 */ /* 0x000fe40000000000 */
[----:B------:R-:W-:Y:S02]  /*113b0*/  LOP3.LUT R8, R59, 0x380, RZ, 0xc0, !PT ;  /* 0x000003803b087812 */ /* 0x000fe400078ec0ff */
[----:B------:R-:W-:Y:S02]  /*113c0*/  LOP3.LUT R10, R52, R69, RZ, 0x3c, !PT ;  /* 0x00000045340a7212 */ /* 0x000fe400078e3cff */
[----:B------:R-:W-:-:S02]  /*113d0*/  MOV R64, R20 ;  /* 0x0000001400407202 */ /* 0x000fc40000000f00 */
[----:B------:R-:W-:Y:S02]  /*113e0*/  SHF.R.U64 R8, R8, 0x3, RZ ;  /* 0x0000000308087819 */ /* 0x000fe400000012ff */
[----:B------:R-:W-:Y:S02]  /*113f0*/  MOV R61, R10 ;  /* 0x0000000a003d7202 */ /* 0x000fe40000000f00 */
[----:B------:R-:W-:Y:S02]  /*11400*/  LOP3.LUT R26, R8, R59, RZ, 0x3c, !PT ;  /* 0x0000003b081a7212 */ /* 0x000fe400078e3cff */
[----:B------:R-:W-:Y:S02]  /*11410*/  LOP3.LUT R8, R65, 0x380, RZ, 0xc0, !PT ;  /* 0x0000038041087812 */ /* 0x000fe400078ec0ff */
[----:B------:R-:W-:Y:S02]  /*11420*/  LOP3.LUT R59, R62, 0x380, RZ, 0xc0, !PT ;  /* 0x000003803e3b7812 */ /* 0x000fe400078ec0ff */
[----:B------:R-:W-:-:S02]  /*11430*/  SHF.R.U64 R8, R8, 0x3, RZ ;  /* 0x0000000308087819 */ /* 0x000fc400000012ff */
[----:B------:R-:W-:Y:S02]  /*11440*/  SHF.R.U64 R59, R59, 0x3, RZ ;  /* 0x000000033b3b7819 */ /* 0x000fe400000012ff */
[----:B------:R-:W-:Y:S02]  /*11450*/  LOP3.LUT R14, R8, R65, RZ, 0x3c, !PT ;  /* 0x00000041080e7212 */ /* 0x000fe400078e3cff */
[----:B------:R-:W-:Y:S02]  /*11460*/  LOP3.LUT R8, R59, R62, RZ, 0x3c, !PT ;  /* 0x0000003e3b087212 */ /* 0x000fe400078e3cff */
[----:B------:R-:W-:Y:S02]  /*11470*/  MOV R63, R14 ;  /* 0x0000000e003f7202 */ /* 0x000fe40000000f00 */
[----:B------:R-:W-:Y:S02]  /*11480*/  MOV R59, R8 ;  /* 0x00000008003b7202 */ /* 0x000fe40000000f00 */
[----:B------:R-:W-:-:S02]  /*11490*/  MOV R62, R12 ;  /* 0x0000000c003e7202 */ /* 0x000fc40000000f00 */
[----:B------:R-:W-:Y:S02]  /*114a0*/  MOV R66, R26 ;  /* 0x0000001a00427202 */ /* 0x000fe40000000f00 */
[----:B------:R-:W-:Y:S02]  /*114b0*/  MOV R65, R24 ;  /* 0x0000001800417202 */ /* 0x000fe40000000f00 */
[----:B------:R-:W-:Y:S01]  /*114c0*/  PLOP3.LUT P2, PT, PT, PT, UP0, 0x80, 0x0 ;  /* 0x000000000000781c */ /* 0x000fe20003f4f008 */
[----:B------:R-:W-:Y:S01]  /*114d0*/  ULDC UR8, c[0x0][0xa88] ;  /* 0x0002a20000087ab9 */ /* 0x000fe20000000800 */
[----:B--2---:R-:W-:Y:S01]  /*114e0*/  LOP3.LUT R6, R35, 0x2, RZ, 0x3c, !PT ;  /* 0x0000000223067812 */ /* 0x004fe200078e3cff */
[----:B------:R-:W-:Y:S04]  /*114f0*/  SHFL.IDX PT, R34, R34, R35, 0x1c1f ;  /* 0x001c1f2322227589 */ /* 0x000fe800000e0000 */
[----:B------:R-:W0:Y:S04]  /*11500*/  SHFL.IDX PT, R93, R93, R6, 0x1c1f ;  /* 0x001c1f065d5d7589 */ /* 0x000e2800000e0000 */
[----:B------:R-:W-:Y:S04]  /*11510*/  SHFL.IDX PT, R48, R48, R35, 0x1c1f ;  /* 0x001c1f2330307589 */ /* 0x000fe800000e0000 */
[----:B------:R-:W1:Y:S04]  /*11520*/  SHFL.IDX PT, R57, R57, R6, 0x1c1f ;  /* 0x001c1f0639397589 */ /* 0x000e6800000e0000 */
[----:B------:R-:W-:Y:S04]  /*11530*/  SHFL.IDX PT, R40, R40, R35, 0x1c1f ;  /* 0x001c1f2328287589 */ /* 0x000fe800000e0000 */
[----:B------:R-:W2:Y:S04]  /*11540*/  SHFL.IDX PT, R89, R89, R6, 0x1c1f ;  /* 0x001c1f0659597589 */ /* 0x000ea800000e0000 */
[----:B------:R-:W-:Y:S04]  /*11550*/  SHFL.IDX PT, R50, R50, R35, 0x1c1f ;  /* 0x001c1f2332327589 */ /* 0x000fe800000e0000 */
[----:B------:R-:W3:Y:S01]  /*11560*/  SHFL.IDX PT, R39, R39, R6, 0x1c1f ;  /* 0x001c1f0627277589 */ /* 0x000ee200000e0000 */
[----:B0-----:R-:W-:-:S02]  /*11570*/  SEL R8, R34, R93, P0 ;  /* 0x0000005d22087207 */ /* 0x001fc40000000000 */
[----:B------:R-:W-:Y:S01]  /*11580*/  SEL R10, R93, R34, P0 ;  /* 0x000000225d0a7207 */ /* 0x000fe20000000000 */
[----:B------:R-:W-:Y:S04]  /*11590*/  SHFL.IDX PT, R42, R42, R35, 0x1c1f ;  /* 0x001c1f232a2a7589 */ /* 0x000fe800000e0000 */
[----:B------:R-:W0:Y:S01]  /*115a0*/  SHFL.IDX PT, R37, R37, R6, 0x1c1f ;  /* 0x001c1f0625257589 */ /* 0x000e2200000e0000 */
[----:B-1----:R-:W-:Y:S02]  /*115b0*/  SEL R9, R48, R57, P0 ;  /* 0x0000003930097207 */ /* 0x002fe40000000000 */
[----:B------:R-:W-:Y:S01]  /*115c0*/  SEL R11, R57, R48, P0 ;  /* 0x00000030390b7207 */ /* 0x000fe20000000000 */
[----:B------:R-:W-:Y:S04]  /*115d0*/  SHFL.IDX PT, R38, R38, R35, 0x1c1f ;  /* 0x001c1f2326267589 */ /* 0x000fe800000e0000 */
[----:B------:R-:W1:Y:S01]  /*115e0*/  SHFL.IDX PT, R31, R31, R6, 0x1c1f ;  /* 0x001c1f061f1f7589 */ /* 0x000e6200000e0000 */
[----:B--2---:R-:W-:-:S02]  /*115f0*/  SEL R12, R40, R89, P0 ;  /* 0x00000059280c7207 */ /* 0x004fc40000000000 */
[----:B------:R-:W-:Y:S01]  /*11600*/  SEL R14, R89, R40, P0 ;  /* 0x00000028590e7207 */ /* 0x000fe20000000000 */
[----:B------:R-:W-:Y:S04]  /*11610*/  SHFL.IDX PT, R36, R36, R35, 0x1c1f ;  /* 0x001c1f2324247589 */ /* 0x000fe800000e0000 */
[----:B------:R-:W2:Y:S01]  /*11620*/  SHFL.IDX PT, R33, R33, R6, 0x1c1f ;  /* 0x001c1f0621217589 */ /* 0x000ea200000e0000 */
[----:B---3--:R-:W-:Y:S02]  /*11630*/  SEL R13, R50, R39, P0 ;  /* 0x00000027320d7207 */ /* 0x008fe40000000000 */
[----:B------:R-:W-:Y:S01]  /*11640*/  SEL R15, R39, R50, P0 ;  /* 0x00000032270f7207 */ /* 0x000fe20000000000 */
[----:B------:R2:W-:Y:S04]  /*11650*/  SHFL.IDX PT, R21, R30, R35, 0x1c1f ;  /* 0x001c1f231e157589 */ /* 0x0005e800000e0000 */
[----:B------:R-:W3:Y:S01]  /*11660*/  SHFL.IDX PT, R52, R49, R6, 0x1c1f ;  /* 0x001c1f0631347589 */ /* 0x000ee200000e0000 */
[----:B0-----:R-:W-:-:S02]  /*11670*/  SEL R24, R42, R37, P0 ;  /* 0x000000252a187207 */ /* 0x001fc40000000000 */
[----:B------:R-:W-:Y:S01]  /*11680*/  SEL R26, R37, R42, P0 ;  /* 0x0000002a251a7207 */ /* 0x000fe20000000000 */
[----:B------:R-:W-:Y:S04]  /*11690*/  SHFL.IDX PT, R32, R32, R35, 0x1c1f ;  /* 0x001c1f2320207589 */ /* 0x000fe800000e0000 */
[----:B------:R-:W-:Y:S01]  /*116a0*/  SHFL.IDX PT, R54, R54, R35, 0x1c1f ;  /* 0x001c1f2336367589 */ /* 0x000fe200000e0000 */
[----:B-1----:R-:W-:Y:S02]  /*116b0*/  SEL R25, R38, R31, P0 ;  /* 0x0000001f26197207 */ /* 0x002fe40000000000 */
[----:B------:R-:W-:Y:S01]  /*116c0*/  SEL R27, R31, R38, P0 ;  /* 0x000000261f1b7207 */ /* 0x000fe20000000000 */
[----:B------:R3:W0:Y:S04]  /*116d0*/  SHFL.IDX PT, R7, R29, R6, 0x1c1f ;  /* 0x001c1f061d077589 */ /* 0x00062800000e0000 */
[----:B------:R-:W1:Y:S01]  /*116e0*/  SHFL.IDX PT, R51, R51, R6, 0x1c1f ;  /* 0x001c1f0633337589 */ /* 0x000e6200000e0000 */
[----:B--2---:R-:W-:-:S03]  /*116f0*/  SEL R30, R33, R36, P0 ;  /* 0x00000024211e7207 */ /* 0x004fc60000000000 */
[----:B------:R2:W-:Y:S04]  /*11700*/  SHFL.IDX PT, R20, R28, R35, 0x1c1f ;  /* 0x001c1f231c147589 */ /* 0x0005e800000e0000 */
[----:B------:R-:W-:Y:S01]  /*11710*/  SHFL.IDX PT, R44, R44, R35, 0x1c1f ;  /* 0x001c1f232c2c7589 */ /* 0x000fe200000e0000 */
[----:B---3--:R-:W-:Y:S02]  /*11720*/  SEL R29, R21, R52, P0 ;  /* 0x00000034151d7207 */ /* 0x008fe40000000000 */
[----:B------:R-:W-:Y:S01]  /*11730*/  SEL R31, R52, R21, P0 ;  /* 0x00000015341f7207 */ /* 0x000fe20000000000 */
[----:B------:R-:W-:Y:S01]  /*11740*/  SHFL.IDX PT, R56, R56, R35, 0x1c1f ;  /* 0x001c1f2338387589 */ /* 0x000fe200000e0000 */
[----:B--2---:R-:W-:-:S03]  /*11750*/  SEL R28, R36, R33, P0 ;  /* 0x00000021241c7207 */ /* 0x004fc60000000000 */
[----:B------:R-:W2:Y:S04]  /*11760*/  SHFL.IDX PT, R41, R41, R6, 0x1c1f ;  /* 0x001c1f0629297589 */ /* 0x000ea800000e0000 */
[----:B------:R-:W3:Y:S01]  /*11770*/  SHFL.IDX PT, R43, R43, R6, 0x1c1f ;  /* 0x001c1f062b2b7589 */ /* 0x000ee200000e0000 */
[----:B0-----:R-:W-:Y:S02]  /*11780*/  SEL R36, R32, R7, P0 ;  /* 0x0000000720247207 */ /* 0x001fe40000000000 */
[----:B------:R-:W-:Y:S01]  /*11790*/  SEL R38, R7, R32, P0 ;  /* 0x0000002007267207 */ /* 0x000fe20000000000 */
[----:B------:R-:W0:Y:S01]  /*117a0*/  SHFL.IDX PT, R53, R53, R6, 0x1c1f ;  /* 0x001c1f0635357589 */ /* 0x000e2200000e0000 */
[----:B-1----:R-:W-:Y:S01]  /*117b0*/  SEL R37, R54, R51, P0 ;  /* 0x0000003336257207 */ /* 0x002fe20000000000 */
[----:B------:R-:W-:Y:S01]  /*117c0*/  IMAD.U32 R7, RZ, RZ, UR7 ;  /* 0x00000007ff077e24 */ /* 0x000fe2000f8e00ff */
[----:B------:R-:W-:Y:S01]  /*117d0*/  SEL R39, R51, R54, P0 ;  /* 0x0000003633277207 */ /* 0x000fe20000000000 */
[----:B------:R-:W-:Y:S06]  /*117e0*/  BAR.SYNC.DEFER_BLOCKING 0x1, 0x100 ;  /* 0x0044000000007b1d */ /* 0x000fec0000010000 */
[----:B------:R-:W-:Y:S04]  /*117f0*/  SHFL.IDX PT, R58, R58, R35, 0x1c1f ;  /* 0x001c1f233a3a7589 */ /* 0x000fe800000e0000 */
[----:B------:R-:W1:Y:S01]  /*11800*/  SHFL.IDX PT, R55, R55, R6, 0x1c1f ;  /* 0x001c1f0637377589 */ /* 0x000e6200000e0000 */
[----:B--2---:R-:W-:-:S02]  /*11810*/  SEL R32, R20, R41, P0 ;  /* 0x0000002914207207 */ /* 0x004fc40000000000 */
[----:B------:R-:W-:Y:S01]  /*11820*/  SEL R34, R41, R20, P0 ;  /* 0x0000001429227207 */ /* 0x000fe20000000000 */
[----:B------:R-:W-:Y:S01]  /*11830*/  SHFL.IDX PT, R46, R46, R35, 0x1c1f ;  /* 0x001c1f232e2e7589 */ /* 0x000fe200000e0000 */
[----:B---3--:R-:W-:Y:S02]  /*11840*/  SEL R40, R44, R43, P0 ;  /* 0x0000002b2c287207 */ /* 0x008fe40000000000 */
[----:B------:R-:W-:Y:S01]  /*11850*/  SEL R42, R43, R44, P0 ;  /* 0x0000002c2b2a7207 */ /* 0x000fe20000000000 */
[----:B------:R2:W-:Y:S01]  /*11860*/  SHFL.IDX PT, R60, R60, R35, 0x1c1f ;  /* 0x001c1f233c3c7589 */ /* 0x0005e200000e0000 */
[----:B0-----:R-:W-:-:S03]  /*11870*/  SEL R33, R56, R53, P0 ;  /* 0x0000003538217207 */ /* 0x001fc60000000000 */
[----:B------:R-:W0:Y:S04]  /*11880*/  SHFL.IDX PT, R45, R45, R6, 0x1c1f ;  /* 0x001c1f062d2d7589 */ /* 0x000e2800000e0000 */
[----:B------:R3:W4:Y:S01]  /*11890*/  SHFL.IDX PT, R87, R87, R6, 0x1c1f ;  /* 0x001c1f0657577589 */ /* 0x00072200000e0000 */
[----:B--2---:R-:W-:-:S03]  /*118a0*/  SEL R35, R53, R56, P0 ;  /* 0x0000003835237207 */ /* 0x004fc60000000000 */
[----:B------:R0:W-:Y:S04]  /*118b0*/  STSM.16.M88.4 [R67], R8 ;  /* 0x0000000843007844 */ /* 0x0001e80000000200 */
[----:B------:R-:W-:Y:S01]  /*118c0*/  STSM.16.M88.4 [R66], R12 ;  /* 0x0000000c42007844 */ /* 0x000fe20000000200 */
[----:B-1----:R-:W-:Y:S01]  /*118d0*/  SEL R41, R58, R55, P0 ;  /* 0x000000373a297207 */ /* 0x002fe20000000000 */
[----:B---3--:R-:W-:Y:S01]  /*118e0*/  IMAD.U32 R6, RZ, RZ, UR6 ;  /* 0x00000006ff067e24 */ /* 0x008fe2000f8e00ff */
[----:B------:R-:W-:Y:S01]  /*118f0*/  SEL R43, R55, R58, P0 ;  /* 0x0000003a372b7207 */ /* 0x000fe20000000000 */
[----:B------:R-:W-:Y:S01]  /*11900*/  STSM.16.M88.4 [R65], R24 ;  /* 0x0000001841007844 */ /* 0x000fe20000000200 */
[----:B------:R-:W-:-:S03]  /*11910*/  ULDC.64 UR6, c[0x0][0xc08] ;  /* 0x0003020000067ab9 */ /* 0x000fc60000000a00 */
[----:B------:R-:W-:Y:S01]  /*11920*/  STSM.16.M88.4 [R64], R28 ;  /* 0x0000001c40007844 */ /* 0x000fe20000000200 */
[----:B0-----:R-:W-:-:S03]  /*11930*/  SEL R8, R46, R45, P0 ;  /* 0x0000002d2e087207 */ /* 0x001fc60000000000 */
[----:B------:R-:W-:Y:S01]  /*11940*/  STSM.16.M88.4 [R63], R36 ;  /* 0x000000243f007844 */ /* 0x000fe20000000200 */
[----:B------:R-:W-:Y:S02]  /*11950*/  SEL R10, R45, R46, P0 ;  /* 0x0000002e2d0a7207 */ /* 0x000fe40000000000 */
[----:B----4-:R-:W-:Y:S01]  /*11960*/  SEL R9, R60, R87, P0 ;  /* 0x000000573c097207 */ /* 0x010fe20000000000 */
[----:B------:R-:W-:Y:S01]  /*11970*/  STSM.16.M88.4 [R62], R32 ;  /* 0x000000203e007844 */ /* 0x000fe20000000200 */
[----:B------:R-:W-:Y:S01]  /*11980*/  SEL R11, R87, R60, P0 ;  /* 0x0000003c570b7207 */ /* 0x000fe20000000000 */
[----:B------:R-:W-:Y:S01]  /*11990*/  UISETP.NE.U32.AND UP1, UPT, UR6, URZ, UPT ;  /* 0x0000003f0600728c */ /* 0x000fe2000bf25070 */
[----:B------:R-:W0:Y:S01]  /*119a0*/  LDC R46, c[0x0][0xbe8] ;  /* 0x0002fa00ff2e7b82 */ /* 0x000e220000000800 */
[----:B------:R-:W-:Y:S04]  /*119b0*/  STSM.16.M88.4 [R61], R40 ;  /* 0x000000283d007844 */ /* 0x000fe80000000200 */
[----:B------:R1:W-:Y:S03]  /*119c0*/  STSM.16.M88.4 [R59], R8 ;  /* 0x000000083b007844 */ /* 0x0003e60000000200 */
[----:B------:R-:W-:Y:S01]  /*119d0*/  BAR.SYNC.DEFER_BLOCKING 0x1, 0x100 ;  /* 0x0044000000007b1d */ /* 0x000fe20000010000 */
[----:B------:R-:W-:-:S06]  /*119e0*/  UISETP.NE.AND.EX UP1, UPT, UR7, URZ, UPT, UP1 ;  /* 0x0000003f0700728c */ /* 0x000fcc000bf25310 */
[----:B------:R-:W-:-:S05]  /*119f0*/  PLOP3.LUT P0, PT, PT, PT, UP1, 0x80, 0x0 ;  /* 0x000000000000781c */ /* 0x000fca0003f0f018 */
[----:B------:R-:W-:-:S04]  /*11a00*/  @UP1 ULEA UR6, UP2, UR36, UR6, 0x2 ;  /* 0x0000000624061291 */ /* 0x000fc8000f84103f */
[----:B------:R-:W-:Y:S01]  /*11a10*/  @UP1 ULEA.HI.X UR7, UR36, UR7, UR37, 0x2, UP2 ;  /* 0x0000000724071291 */ /* 0x000fe200090f1425 */
[----:B-1----:R-:W-:Y:S02]  /*11a20*/  IMAD.U32 R9, RZ, RZ, UR8 ;  /* 0x00000008ff097e24 */ /* 0x002fe4000f8e00ff */
[----:B------:R-:W-:-:S03]  /*11a30*/  IMAD.U32 R10, RZ, RZ, UR6 ;  /* 0x00000006ff0a7e24 */ /* 0x000fc6000f8e00ff */
[----:B------:R-:W-:Y:S01]  /*11a40*/  IMAD.U32 R11, RZ, RZ, UR7 ;  /* 0x00000007ff0b7e24 */ /* 0x000fe2000f8e00ff */
[----:B------:R-:W2:Y:S01]  /*11a50*/  @P2 LDG.E R12, desc[UR52][R6.64] ;  /* 0x00000034060c2981 */ /* 0x000ea2000c1e1900 */
[----:B0-----:R-:W-:Y:S01]  /*11a60*/  ISETP.NE.AND P1, PT, R46, 0x1, PT ;  /* 0x000000012e00780c */ /* 0x001fe20003f25270 */
[----:B------:R-:W-:Y:S02]  /*11a70*/  UMOV UR4, URZ ;  /* 0x0000003f00047c82 */ /* 0x000fe40008000000 */
[----:B------:R0:W5:Y:S10]  /*11a80*/  @P0 LDG.E R9, desc[UR52][R10.64] ;  /* 0x000000340a090981 */ /* 0x000174000c1e1900 */
[----:B------:R-:W1:Y:S08]  /*11a90*/  @P1 LDC R13, c[0x0][0xbec] ;  /* 0x0002fb00ff0d1b82 */ /* 0x000e700000000800 */
[----:B------:R-:W3:Y:S01]  /*11aa0*/  @P1 LDC R14, c[0x0][0xbf0] ;  /* 0x0002fc00ff0e1b82 */ /* 0x000ee20000000800 */
[----:B--2---:R-:W-:Y:S01]  /*11ab0*/  @P2 R2UR UR4, R12 ;  /* 0x000000000c0422ca */ /* 0x004fe200000e0000 */
[----:B01-3--:R-:W-:-:S14]  /*11ac0*/  @P0 BRA `(.L_x_2042) ;  /* 0x0000000000100947 */ /* 0x00bfdc0003800000 */
[----:B------:R-:W-:Y:S05]  /*11ad0*/  @!P2 BRA `(.L_x_2042) ;  /* 0x00000000000ca947 */ /* 0x000fea0003800000 */
[----:B------:R-:W2:Y:S04]  /*11ae0*/  LDG.E R8, desc[UR52][R6.64] ;  /* 0x0000003406087981 */ /* 0x000ea8000c1e1900 */
[----:B-----5:R-:W2:Y:S02]  /*11af0*/  LDG.E R9, desc[UR52][R6.64+0x4] ;  /* 0x0000043406097981 */ /* 0x020ea4000c1e1900 */
[----:B--2---:R-:W-:-:S07]  /*11b00*/  IMAD.IADD R9, R9, 0x1, -R8 ;  /* 0x0000000109097824 */ /* 0x004fce00078e0a08 */
.L_x_2042:
[----:B------:R-:W-:Y:S01]  /*11b10*/  USHF.R.S32.HI UR14, URZ, 0x1f, UR42 ;  /* 0x0000001f3f0e7899 */ /* 0x000fe2000801142a */
[----:B------:R-:W-:Y:S01]  /*11b20*/  VIADD R8, R18, UR39 ;  /* 0x0000002712087c36 */ /* 0x000fe20008000000 */
[----:B------:R-:W-:Y:S01]  /*11b30*/  ULDC.64 UR12, c[0x0][0xb90] ;  /* 0x0002e400000c7ab9 */ /* 0x000fe20000000a00 */
[----:B------:R-:W-:Y:S01]  /*11b40*/  USHF.R.S32.HI UR9, URZ, 0x1f, UR4 ;  /* 0x0000001f3f097899 */ /* 0x000fe20008011404 */
[----:B------:R-:W-:Y:S01]  /*11b50*/  VIADD R24, R230, UR39 ;  /* 0x00000027e6187c36 */ /* 0x000fe20008000000 */
        /* <DEDUP_REMOVED lines=21> */
[----:B-----5:R-:W-:Y:S01]  /*11cb0*/  IMAD R53, R9, R46, RZ ;  /* 0x0000002e09357224 */ /* 0x020fe200078e02ff */
[----:B------:R-:W-:Y:S01]  /*11cc0*/  IADD3 R6, P2, R6, UR6, RZ ;  /* 0x0000000606067c10 */ /* 0x000fe2000ff5e0ff */
[----:B------:R-:W-:Y:S01]  /*11cd0*/  ULDC.64 UR10, c[0x0][0xaa0] ;  /* 0x0002a800000a7ab9 */ /* 0x000fe20000000a00 */
[----:B------:R-:W-:Y:S01]  /*11ce0*/  IMAD.U32 R10, RZ, RZ, UR8 ;  /* 0x00000008ff0a7e24 */ /* 0x000fe2000f8e00ff */
[----:B------:R-:W-:Y:S01]  /*11cf0*/  SHF.R.S32.HI R8, RZ, 0x1f, R11 ;  /* 0x0000001fff087819 */ /* 0x000fe2000001140b */
[----:B------:R-:W-:Y:S01]  /*11d00*/  IMAD.X R9, RZ, RZ, R5, P3 ;  /* 0x000000ffff097224 */ /* 0x000fe200018e0605 */
[----:B------:R-:W-:-:S02]  /*11d10*/  IADD3 R15, P0, R4, 0x1000, RZ ;  /* 0x00001000040f7810 */ /* 0x000fc40007f1e0ff */
[----:B------:R-:W-:Y:S01]  /*11d20*/  IADD3.X R7, R7, UR7, R10, P2, !PT ;  /* 0x0000000707077c10 */ /* 0x000fe200097fe40a */
[----:B------:R-:W-:Y:S01]  /*11d30*/  ULDC.64 UR6, c[0x0][0xb88] ;  /* 0x0002e20000067ab9 */ /* 0x000fe20000000a00 */
[----:B------:R-:W-:Y:S01]  /*11d40*/  LOP3.LUT R10, R13, 0x380, RZ, 0xc0, !PT ;  /* 0x000003800d0a7812 */ /* 0x000fe200078ec0ff */
[----:B------:R-:W-:Y:S01]  /*11d50*/  IMAD R14, R8, UR6, RZ ;  /* 0x00000006080e7c24 */ /* 0x000fe2000f8e02ff */
[----:B------:R-:W-:Y:S01]  /*11d60*/  LOP3.LUT R12, R15, 0x380, RZ, 0xc0, !PT ;  /* 0x000003800f0c7812 */ /* 0x000fe200078ec0ff */
[C---:B------:R-:W-:Y:S01]  /*11d70*/  IMAD.WIDE.U32 R6, R11.reuse, UR6, R6 ;  /* 0x000000060b067c25 */ /* 0x040fe2000f8e0006 */
[----:B------:R-:W-:Y:S02]  /*11d80*/  SHF.R.U64 R8, R10, 0x3, RZ ;  /* 0x000000030a087819 */ /* 0x000fe400000012ff */
[----:B------:R-:W-:Y:S01]  /*11d90*/  SHF.R.U64 R12, R12, 0x3, RZ ;  /* 0x000000030c0c7819 */ /* 0x000fe200000012ff */
[----:B------:R-:W-:Y:S01]  /*11da0*/  IMAD R21, R11, UR7, R14 ;  /* 0x000000070b157c24 */ /* 0x000fe2000f8e020e */
[----:B------:R-:W-:Y:S01]  /*11db0*/  LOP3.LUT R8, R8, R13, RZ, 0x3c, !PT ;  /* 0x0000000d08087212 */ /* 0x000fe200078e3cff */
[----:B------:R-:W-:Y:S01]  /*11dc0*/  ULDC.64 UR6, c[0x0][0xb50] ;  /* 0x0002d40000067ab9 */ /* 0x000fe20000000a00 */
[----:B------:R-:W-:Y:S01]  /*11dd0*/  LOP3.LUT R12, R12, R15, RZ, 0x3c, !PT ;  /* 0x0000000f0c0c7212 */ /* 0x000fe200078e3cff */
[----:B------:R-:W-:Y:S01]  /*11de0*/  IMAD.IADD R13, R7, 0x1, R21 ;  /* 0x00000001070d7824 */ /* 0x000fe200078e0215 */
[----:B------:R-:W-:Y:S01]  /*11df0*/  LEA R14, P4, R6, UR6, 0x2 ;  /* 0x00000006060e7c11 */ /* 0x000fe2000f8810ff */
[----:B------:R-:W-:Y:S01]  /*11e00*/  VIADD R10, R24, 0x8 ;  /* 0x00000008180a7836 */ /* 0x000fe20000000000 */
[----:B------:R-:W-:-:S02]  /*11e10*/  IADD3 R11, P2, R4, 0x3000, RZ ;  /* 0x00003000040b7810 */ /* 0x000fc40007f5e0ff */
[----:B------:R-:W-:Y:S01]  /*11e20*/  LEA.HI.X R15, R6, UR7, R13, 0x2, P4 ;  /* 0x00000007060f7c11 */ /* 0x000fe2000a0f140d */
[----:B------:R-:W-:Y:S01]  /*11e30*/  SHFL.IDX PT, R20, R14, RZ, 0x1c1f ;  /* 0x001c1fff0e147589 */ /* 0x000fe200000e0000 */
[----:B------:R-:W-:Y:S01]  /*11e40*/  LOP3.LUT R7, R11, 0x380, RZ, 0xc0, !PT ;  /* 0x000003800b077812 */ /* 0x000fe200078ec0ff */
[--C-:B------:R-:W-:Y:S01]  /*11e50*/  IMAD.X R13, RZ, RZ, R5.reuse, P0 ;  /* 0x000000ffff0d7224 */ /* 0x100fe200000e0605 */
[----:B------:R-:W-:Y:S01]  /*11e60*/  LOP3.LUT P0, RZ, R228, 0x3, RZ, 0xc0, !PT ;  /* 0x00000003e4ff7812 */ /* 0x000fe2000780c0ff */
[----:B------:R-:W1:Y:S01]  /*11e70*/  SHFL.IDX PT, R21, R15, RZ, 0x1c1f ;  /* 0x001c1fff0f157589 */ /* 0x000e6200000e0000 */
[----:B------:R-:W-:Y:S01]  /*11e80*/  SHF.R.U64 R6, R7, 0x3, RZ ;  /* 0x0000000307067819 */ /* 0x000fe200000012ff */
[----:B------:R-:W-:Y:S01]  /*11e90*/  IMAD.X R7, RZ, RZ, R5, P2 ;  /* 0x000000ffff077224 */ /* 0x000fe200010e0605 */
[-C--:B------:R-:W-:Y:S01]  /*11ea0*/  ISETP.GE.OR P2, PT, R24, R53.reuse, P0 ;  /* 0x000000351800720c */ /* 0x080fe20000746670 */
[----:B------:R-:W-:Y:S01]  /*11eb0*/  SHFL.IDX PT, R44, R14, 0x1, 0x1c1f ;  /* 0x003c1f000e2c7f89 */ /* 0x000fe200000e0000 */
[----:B------:R-:W-:Y:S01]  /*11ec0*/  ISETP.GE.OR P0, PT, R10, R53, P0 ;  /* 0x000000350a00720c */ /* 0x000fe20000706670 */
[----:B------:R-:W-:Y:S01]  /*11ed0*/  UIMAD UR8, UR9, UR10, URZ ;  /* 0x0000000a090872a4 */ /* 0x000fe2000f8e023f */
[C---:B------:R-:W-:Y:S01]  /*11ee0*/  IADD3 R41, P6, R4.reuse, 0x4000, RZ ;  /* 0x0000400004297810 */ /* 0x040fe20007fde0ff */
[----:B------:R-:W2:Y:S01]  /*11ef0*/  SHFL.IDX PT, R45, R15, 0x1, 0x1c1f ;  /* 0x003c1f000f2d7f89 */ /* 0x000ea200000e0000 */
[----:B------:R-:W-:Y:S01]  /*11f00*/  UIMAD.WIDE.U32 UR6, UR4, UR10, URZ ;  /* 0x0000000a040672a5 */ /* 0x000fe2000f8e003f */
[----:B------:R-:W-:-:S02]  /*11f10*/  IADD3 R37, P5, R4, 0x5000, RZ ;  /* 0x0000500004257810 */ /* 0x000fc40007fbe0ff */
[----:B------:R-:W-:Y:S02]  /*11f20*/  IADD3 R33, P4, R4, 0x6000, RZ ;  /* 0x0000600004217810 */ /* 0x000fe40007f9e0ff */
[----:B------:R-:W-:Y:S02]  /*11f30*/  LOP3.LUT R6, R6, R11, RZ, 0x3c, !PT ;  /* 0x0000000b06067212 */ /* 0x000fe400078e3cff */
[C---:B------:R-:W-:Y:S01]  /*11f40*/  LOP3.LUT R29, R4.reuse, 0x380, RZ, 0xc0, !PT ;  /* 0x00000380041d7812 */ /* 0x040fe200078ec0ff */
[----:B-1----:R1:W-:Y:S01]  /*11f50*/  @!P2 ST.E desc[UR52][R20.64], R2 ;  /* 0x000000021400a985 */ /* 0x0023e2000c101934 */
[----:B------:R-:W-:Y:S01]  /*11f60*/  UIMAD UR8, UR4, UR11, UR8 ;  /* 0x0000000b040872a4 */ /* 0x000fe2000f8e0208 */
[----:B------:R-:W-:Y:S02]  /*11f70*/  IADD3 R11, P3, R4, 0x7000, RZ ;  /* 0x00007000040b7810 */ /* 0x000fe40007f7e0ff */
[----:B------:R-:W-:Y:S01]  /*11f80*/  ULDC.64 UR10, c[0x0][0xae8] ;  /* 0x0002ba00000a7ab9 */ /* 0x000fe20000000a00 */
[----:B------:R-:W-:-:S02]  /*11f90*/  LOP3.LUT R40, R41, 0x380, RZ, 0xc0, !PT ;  /* 0x0000038029287812 */ /* 0x000fc400078ec0ff */
[----:B------:R-:W-:Y:S01]  /*11fa0*/  LOP3.LUT R36, R37, 0x380, RZ, 0xc0, !PT ;  /* 0x0000038025247812 */ /* 0x000fe200078ec0ff */
[----:B--2---:R2:W-:Y:S01]  /*11fb0*/  @!P0 ST.E desc[UR52][R44.64], R0 ;  /* 0x000000002c008985 */ /* 0x0045e2000c101934 */
[----:B------:R-:W-:Y:S02]  /*11fc0*/  LOP3.LUT R32, R33, 0x380, RZ, 0xc0, !PT ;  /* 0x0000038021207812 */ /* 0x000fe400078ec0ff */
[----:B------:R-:W-:Y:S01]  /*11fd0*/  SHF.R.U64 R29, R29, 0x3, RZ ;  /* 0x000000031d1d7819 */ /* 0x000fe200000012ff */
[----:B-1----:R-:W1:Y:S01]  /*11fe0*/  @P1 LDC R21, c[0x0][0xbec] ;  /* 0x0002fb00ff151b82 */ /* 0x002e620000000800 */
[----:B------:R-:W-:Y:S01]  /*11ff0*/  UIADD3 UR7, UR7, UR8, URZ ;  /* 0x0000000807077290 */ /* 0x000fe2000fffe03f */
[----:B------:R-:W-:Y:S01]  /*12000*/  LOP3.LUT R10, R11, 0x380, RZ, 0xc0, !PT ;  /* 0x000003800b0a7812 */ /* 0x000fe200078ec0ff */
[----:B------:R-:W-:Y:S01]  /*12010*/  UIMAD UR4, UR14, UR10, URZ ;  /* 0x0000000a0e0472a4 */ /* 0x000fe2000f8e023f */
[----:B------:R-:W-:Y:S01]  /*12020*/  SHF.R.U64 R40, R40, 0x3, RZ ;  /* 0x0000000328287819 */ /* 0x000fe200000012ff */
[----:B------:R-:W-:Y:S01]  /*12030*/  IMAD.X R25, RZ, RZ, R5, P3 ;  /* 0x000000ffff197224 */ /* 0x000fe200018e0605 */
[----:B------:R-:W-:Y:S01]  /*12040*/  SHF.R.U64 R36, R36, 0x3, RZ ;  /* 0x0000000324247819 */ /* 0x000fe200000012ff */
[----:B--2---:R-:W-:Y:S01]  /*12050*/  IMAD R0, R22, 0x20, R23 ;  /* 0x0000002016007824 */ /* 0x004fe200078e0217 */
        /* <DEDUP_REMOVED lines=9> */
[----:B------:R-:W-:Y:S01]  /*120f0*/  SHF.R.U64 R4, R10, 0x3, RZ ;  /* 0x000000030a047819 */ /* 0x000fe200000012ff */
[----:B------:R-:W5:Y:S01]  /*12100*/  LD.E.128 R12, desc[UR52][R12.64] ;  /* 0x000000340c0c7980 */ /* 0x000f62000c101d00 */
[----:B------:R-:W-:-:S02]  /*12110*/  LOP3.LUT R40, R40, R41, RZ, 0x3c, !PT ;  /* 0x0000002928287212 */ /* 0x000fc400078e3cff */
[----:B------:R-:W-:Y:S01]  /*12120*/  LOP3.LUT R36, R36, R37, RZ, 0x3c, !PT ;  /* 0x0000002524247212 */ /* 0x000fe200078e3cff */
[----:B-1----:R-:W-:Y:S01]  /*12130*/  @P1 IMAD.HI.U32 R0, R2, R21, RZ ;  /* 0x0000001502001227 */ /* 0x002fe200078e00ff */
[----:B------:R-:W-:Y:S01]  /*12140*/  UIMAD UR4, UR36, UR9, UR4 ;  /* 0x00000009240472a4 */ /* 0x000fe2000f8e0204 */
[----:B------:R-:W-:Y:S01]  /*12150*/  LOP3.LUT R32, R32, R33, RZ, 0x3c, !PT ;  /* 0x0000002120207212 */ /* 0x000fe200078e3cff */
[----:B------:R-:W-:Y:S01]  /*12160*/  UIMAD.WIDE.U32 UR6, UR36, UR8, UR6 ;  /* 0x00000008240672a5 */ /* 0x000fe2000f8e0006 */
[--C-:B------:R-:W-:Y:S01]  /*12170*/  IMAD.X R41, RZ, RZ, R5.reuse, P6 ;  /* 0x000000ffff297224 */ /* 0x100fe200030e0605 */
[----:B0-----:R-:W-:Y:S01]  /*12180*/  @P1 SHF.R.U32.HI R45, RZ, R49, R0 ;  /* 0x00000031ff2d1219 */ /* 0x001fe20000011600 */
[--C-:B------:R-:W-:Y:S01]  /*12190*/  IMAD.X R37, RZ, RZ, R5.reuse, P5 ;  /* 0x000000ffff257224 */ /* 0x100fe200028e0605 */
[----:B------:R-:W-:Y:S01]  /*121a0*/  UIADD3 UR4, UR7, UR4, URZ ;  /* 0x0000000407047290 */ /* 0x000fe2000fffe03f */
[----:B------:R-:W-:Y:S01]  /*121b0*/  IMAD.X R33, RZ, RZ, R5, P4 ;  /* 0x000000ffff217224 */ /* 0x000fe200020e0605 */
[--C-:B------:R-:W-:Y:S01]  /*121c0*/  SHF.R.S32.HI R0, RZ, 0x1f, R45.reuse ;  /* 0x0000001fff007819 */ /* 0x100fe2000001142d */
[----:B------:R-:W-:Y:S01]  /*121d0*/  IMAD.MOV R49, RZ, RZ, -R45 ;  /* 0x000000ffff317224 */ /* 0x000fe200078e0a2d */
[----:B------:R-:W-:Y:S01]  /*121e0*/  LOP3.LUT R24, R4, R11, RZ, 0x3c, !PT ;  /* 0x0000000b04187212 */ /* 0x000fe200078e3cff */
[----:B------:R-:W-:Y:S01]  /*121f0*/  IMAD.MOV.U32 R29, RZ, RZ, R5 ;  /* 0x000000ffff1d7224 */ /* 0x000fe200078e0005 */
[----:B------:R-:W-:Y:S01]  /*12200*/  ULDC.64 UR8, c[0x0][0xae0] ;  /* 0x0002b80000087ab9 */ /* 0x000fe20000000a00 */
[----:B------:R-:W-:Y:S01]  /*12210*/  IMAD R49, R46, R49, R2 ;  /* 0x000000312e317224 */ /* 0x000fe200078e0202 */
[----:B------:R-:W5:Y:S01]  /*12220*/  LD.E.128 R8, desc[UR52][R8.64] ;  /* 0x0000003408087980 */ /* 0x000f62000c101d00 */
[----:B------:R-:W-:-:S02]  /*12230*/  IMAD R0, R0, UR8, RZ ;  /* 0x0000000800007c24 */ /* 0x000fc4000f8e02ff */
[----:B------:R-:W-:Y:S01]  /*12240*/  IMAD.U32 R21, RZ, RZ, UR7 ;  /* 0x00000007ff157e24 */ /* 0x000fe2000f8e00ff */
[----:B------:R-:W5:Y:S01]  /*12250*/  LD.E.128 R28, desc[UR52][R28.64] ;  /* 0x000000341c1c7980 */ /* 0x000f62000c101d00 */
[----:B------:R-:W-:Y:S01]  /*12260*/  IMAD.U32 R20, RZ, RZ, UR6 ;  /* 0x00000006ff147e24 */ /* 0x000fe2000f8e00ff */
[----:B------:R-:W-:Y:S01]  /*12270*/  ULDC.64 UR6, c[0x0][0xad8] ;  /* 0x0002b60000067ab9 */ /* 0x000fe20000000a00 */
[----:B------:R-:W-:Y:S01]  /*12280*/  IMAD.U32 R21, RZ, RZ, UR4 ;  /* 0x00000004ff157e24 */ /* 0x000fe2000f8e00ff */
[----:B------:R-:W5:Y:S01]  /*12290*/  LD.E.128 R4, desc[UR52][R6.64] ;  /* 0x0000003406047980 */ /* 0x000f62000c101d00 */
[C---:B------:R-:W-:Y:S01]  /*122a0*/  IMAD R51, R45.reuse, UR9, R0 ;  /* 0x000000092d337c24 */ /* 0x040fe2000f8e0200 */
[----:B------:R-:W-:Y:S02]  /*122b0*/  SHF.R.S32.HI R0, RZ, 0x1f, R49 ;  /* 0x0000001fff007819 */ /* 0x000fe40000011431 */
[----:B------:R-:W5:Y:S01]  /*122c0*/  LD.E.128 R40, desc[UR52][R40.64] ;  /* 0x0000003428287980 */ /* 0x000f62000c101d00 */
[----:B------:R-:W-:-:S03]  /*122d0*/  IMAD.WIDE.U32 R20, R45, UR8, R20 ;  /* 0x000000082d147c25 */ /* 0x000fc6000f8e0014 */
[----:B------:R-:W5:Y:S04]  /*122e0*/  LD.E.128 R36, desc[UR52][R36.64] ;  /* 0x0000003424247980 */ /* 0x000f68000c101d00 */
[----:B------:R-:W5:Y:S04]  /*122f0*/  LD.E.128 R32, desc[UR52][R32.64] ;  /* 0x0000003420207980 */ /* 0x000f68000c101d00 */
[----:B------:R-:W5:Y:S01]  /*12300*/  LD.E.128 R24, desc[UR52][R24.64] ;  /* 0x0000003418187980 */ /* 0x000f62000c101d00 */
        /* <DEDUP_REMOVED lines=36> */
.L_x_2044:
[----:B------:R-:W-:Y:S05]  /*12550*/  BSYNC B1 ;  /* 0x0000000000017941 */ /* 0x000fea0003800000 */
.L_x_2043:
        /* <DEDUP_REMOVED lines=13> */
.L_x_2046:
[----:B------:R-:W-:Y:S05]  /*12630*/  BSYNC B1 ;  /* 0x0000000000017941 */ /* 0x000fea0003800000 */
.L_x_2045:
        /* <DEDUP_REMOVED lines=13> */
.L_x_2048:
[----:B------:R-:W-:Y:S05]  /*12710*/  BSYNC B1 ;  /* 0x0000000000017941 */ /* 0x000fea0003800000 */
.L_x_2047:
        /* <DEDUP_REMOVED lines=16> */
.L_x_2041:
        /* <DEDUP_REMOVED lines=33> */
.L_x_2050:
[----:B------:R-:W-:Y:S01]  /*12a30*/  USEL UR36, UR36, URZ, !UP0 ;  /* 0x0000003f24247287 */ /* 0x000fe2000c000000 */
[----:B------:R-:W-:Y:S01]  /*12a40*/  BSSY B1, `(.L_x_2051) ;  /* 0x000002c000017945 */ /* 0x000fe20003800000 */
[----:B------:R-:W-:-:S03]  /*12a50*/  USEL UR37, UR37, URZ, !UP0 ;  /* 0x0000003f25257287 */ /* 0x000fc6000c000000 */
[----:B------:R-:W-:Y:S09]  /*12a60*/  @P1 BRA `(.L_x_2052) ;  /* 0x0000000000a41947 */ /* 0x000ff20003800000 */
        /* <DEDUP_REMOVED lines=41> */
.L_x_2052:
[----:B------:R-:W-:Y:S05]  /*12d00*/  BSYNC B1 ;  /* 0x0000000000017941 */ /* 0x000fea0003800000 */
.L_x_2051:
[----:B0-----:R-:W0:Y:S01]  /*12d10*/  @P0 LDC R3, c[0x0][0xbf0] ;  /* 0x0002fc00ff030b82 */ /* 0x001e220000000800 */
[----:B------:R-:W-:Y:S01]  /*12d20*/  ULDC.64 UR12, c[0x0][0xaa0] ;  /* 0x0002a800000c7ab9 */ /* 0x000fe20000000a00 */
[----:B------:R-:W-:Y:S01]  /*12d30*/  IMAD R2, R22, 0x20, R23 ;  /* 0x0000002016027824 */ /* 0x000fe200078e0217 */
        /* <DEDUP_REMOVED lines=58> */
.L_x_2054:
[----:B------:R-:W-:Y:S05]  /*130e0*/  BSYNC B1 ;  /* 0x0000000000017941 */ /* 0x000fea0003800000 */
.L_x_2053:
        /* <DEDUP_REMOVED lines=13> */
.L_x_2056:
[----:B------:R-:W-:Y:S05]  /*131c0*/  BSYNC B1 ;  /* 0x0000000000017941 */ /* 0x000fea0003800000 */
.L_x_2055:
        /* <DEDUP_REMOVED lines=13> */
.L_x_2058:
[----:B------:R-:W-:Y:S05]  /*132a0*/  BSYNC B1 ;  /* 0x0000000000017941 */ /* 0x000fea0003800000 */
.L_x_2057:
        /* <DEDUP_REMOVED lines=14> */
.L_x_2049:
[----:B------:R-:W-:Y:S05]  /*13390*/  BSYNC B0 ;  /* 0x0000000000007941 */ /* 0x000fea0003800000 */
.L_x_2040:
[----:B------:R-:W-:Y:S02]  /*133a0*/  ULDC UR4, c[0x0][0xc3c] ;  /* 0x00030f0000047ab9 */ /* 0x000fe40000000800 */
[----:B------:R-:W-:-:S13]  /*133b0*/  ISETP.GE.AND P0, PT, R47, UR4, PT ;  /* 0x000000042f007c0c */ /* 0x000fda000bf06270 */
[----:B------:R-:W-:Y:S05]  /*133c0*/  @!P0 BRA `(.L_x_2059) ;  /* 0xfffffed8008c8947 */ /* 0x000fea000383ffff */
[----:B------:R-:W-:Y:S05]  /*133d0*/  EXIT ;  /* 0x000000000000794d */ /* 0x000fea0003800000 */
.L_x_2001:
[----:B------:R-:W-:-:S08]  /*133e0*/  NOP ;  /* 0x0000000000007918 */ /* 0x000fd00000000000 */
[----:B------:R-:W0:-:S00]  /*133f0*/  USETMAXREG.DEALLOC.CTAPOOL 0x18 ;  /* 0x00000018000079c8 */ /* 0x000e0000080e0500 */
[----:B0-----:R-:W-:Y:S01]  /*13400*/  LOP3.LUT R0, R0, 0x3, RZ, 0xc0, !PT ;  /* 0x0000000300007812 */ /* 0x001fe200078ec0ff */
[----:B------:R-:W-:-:S05]  /*13410*/  IMAD.MOV.U32 R6, RZ, RZ, RZ ;  /* 0x000000ffff067224 */ /* 0x000fca00078e00ff */
[----:B------:R-:W0:Y:S02]  /*13420*/  SHFL.IDX PT, R0, R0, RZ, 0x1f ;  /* 0x00001fff00007589 */ /* 0x000e2400000e0000 */
[----:B0-----:R-:W-:-:S04]  /*13430*/  ISETP.NE.AND P0, PT, R0, RZ, PT ;  /* 0x000000ff0000720c */ /* 0x001fc80003f05270 */
[----:B------:R-:W-:-:S05]  /*13440*/  P2R R0, PR, RZ, 0x1 ;  /* 0x00000001ff007803 */ /* 0x000fca0000000000 */
[----:B------:R0:W-:Y:S04]  /*13450*/  STL [R1+0x30], R0 ;  /* 0x0000300001007387 */ /* 0x0001e80000100800 */
        /* <DEDUP_REMOVED lines=12> */
.L_x_2060:
[----:B0-----:R-:W0:Y:S01]  /*13520*/  S2R R0, SR_TID.X ;  /* 0x0000000000007919 */ /* 0x001e220000002100 */
        /* <DEDUP_REMOVED lines=40> */
.L_x_2066:
        /* <DEDUP_REMOVED lines=14> */
.L_x_2065:
[----:B------:R-:W-:Y:S05]  /*13890*/  BSYNC B0 ;  /* 0x0000000000007941 */ /* 0x000fea0003800000 */
.L_x_2064:
        /* <DEDUP_REMOVED lines=22> */
.L_x_2062:
        /* <DEDUP_REMOVED lines=25> */
.L_x_2067:
        /* <DEDUP_REMOVED lines=58> */
.L_x_2063:
[----:B------:R0:W-:Y:S01]  /*13f30*/  STL [R1+0x10], R0 ;  /* 0x0000100001007387 */ /* 0x0001e20000100800 */
[----:B------:R-:W-:-:S03]  /*13f40*/  UMOV UR36, URZ ;  /* 0x0000003f00247c82 */ /* 0x000fc60008000000 */
[----:B------:R0:W-:Y:S02]  /*13f50*/  STL [R1+0x14], RZ ;  /* 0x000014ff01007387 */ /* 0x0001e40000100800 */
.L_x_2068:
        /* <DEDUP_REMOVED lines=11> */
.L_x_2061:
[----:B0-2---:R-:W-:Y:S01]  /*14010*/  IMAD.MOV.U32 R0, RZ, RZ, 0x1 ;  /* 0x00000001ff007424 */ /* 0x005fe200078e00ff */
[----:B------:R-:W-:Y:S01]  /*14020*/  ULDC UR4, c[0x0][0xc3c] ;  /* 0x00030f0000047ab9 */ /* 0x000fe20000000800 */
[----:B------:R0:W-:Y:S01]  /*14030*/  STL [R1+0x2c], RZ ;  /* 0x00002cff01007387 */ /* 0x0001e20000100800 */
[----:B------:R-:W-:-:S03]  /*14040*/  UISETP.GE.AND UP0, UPT, UR42, UR4, UPT ;  /* 0x000000042a00728c */ /* 0x000fc6000bf06270 */
[----:B------:R0:W-:Y:S03]  /*14050*/  STL [R1+0x4], R0 ;  /* 0x0000040001007387 */ /* 0x0001e60000100800 */
[----:B------:R-:W-:Y:S01]  /*14060*/  PLOP3.LUT P0, PT, PT, PT, UP0, 0x80, 0x0 ;  /* 0x000000000000781c */ /* 0x000fe20003f0f008 */
[----:B------:R0:W-:-:S12]  /*14070*/  STL [R1], RZ ;  /* 0x000000ff01007387 */ /* 0x0001d80000100800 */
[----:B0-----:R-:W-:Y:S05]  /*14080*/  @P0 BRA `(.L_x_2069) ;  /* 0x0000004800100947 */ /* 0x001fea0003800000 */
[----:B------:R-:W1:Y:S01]  /*14090*/  S2R R6, SR_TID.X ;  /* 0x0000000000067919 */ /* 0x000e620000002100 */
[----:B------:R-:W0:Y:S01]  /*140a0*/  S2UR UR5, SR_CgaCtaId ;  /* 0x00000000000579c3 */ /* 0x000e220000008800 */
[----:B------:R-:W-:Y:S01]  /*140b0*/  UMOV UR4, 0x400 ;  /* 0x0000040000047882 */ /* 0x000fe20000000000 */
[----:B------:R-:W-:Y:S01]  /*140c0*/  ULDC UR40, c[0x0][0xc] ;  /* 0x0000030000287ab9 */ /* 0x000fe20000000800 */
[----:B------:R-:W-:Y:S02]  /*140d0*/  ULOP3.LUT UR39, UR38, 0x1, URZ, 0xfc, !UPT ;  /* 0x0000000126277892 */ /* 0x000fe4000f8efc3f */
[----:B------:R-:W-:Y:S01]  /*140e0*/  ULOP3.LUT UR41, UR38, 0x2, URZ, 0xfc, !UPT ;  /* 0x0000000226297892 */ /* 0x000fe2000f8efc3f */
[----:B------:R-:W-:Y:S01]  /*140f0*/  ULDC.64 UR44, c[0x0][0x198] ;  /* 0x00006600002c7ab9 */ /* 0x000fe20000000a00 */
[----:B0-----:R-:W-:-:S06]  /*14100*/  ULEA UR4, UR5, UR4, 0x18 ;  /* 0x0000000405047291 */ /* 0x001fcc000f8ec03f */
[----:B------:R-:W-:Y:S01]  /*14110*/  IMAD.U32 R18, RZ, RZ, UR4 ;  /* 0x00000004ff127e24 */ /* 0x000fe2000f8e00ff */
[C---:B-1----:R-:W-:Y:S01]  /*14120*/  LOP3.LUT R4, R6.reuse, 0x7f, RZ, 0xc0, !PT ;  /* 0x0000007f06047812 */ /* 0x042fe200078ec0ff */
[C---:B------:R-:W-:Y:S01]  /*14130*/  IMAD.SHL.U32 R0, R6.reuse, 0x20, RZ ;  /* 0x0000002006007824 */ /* 0x040fe200078e00ff */
        /* <DEDUP_REMOVED lines=33> */
.L_x_2136:
[----:B------:R-:W-:Y:S01]  /*14350*/  ULDC.64 UR4, c[0x0][0xc88] ;  /* 0x0003220000047ab9 */ /* 0x000fe20000000a00 */
[----:B0-----:R-:W-:Y:S01]  /*14360*/  IMAD.MOV.U32 R0, RZ, RZ, RZ ;  /* 0x000000ffff007224 */ /* 0x001fe200078e00ff */
[----:B------:R-:W-:Y:S01]  /*14370*/  UIMAD.WIDE UR4, UR42, 0x4, UR4 ;  /* 0x000000042a0478a5 */ /* 0x000fe2000f8e0204 */
[----:B------:R-:W-:Y:S01]  /*14380*/  ULDC.64 UR8, c[0x0][0xa18] ;  /* 0x0002860000087ab9 */ /* 0x000fe20000000a00 */
[----:B------:R-:W-:-:S04]  /*14390*/  ULDC.64 UR6, c[0x0][0xa08] ;  /* 0x0002820000067ab9 */ /* 0x000fc80000000a00 */
[----:B------:R-:W-:Y:S02]  /*143a0*/  IMAD.U32 R2, RZ, RZ, UR4 ;  /* 0x00000004ff027e24 */ /* 0x000fe4000f8e00ff */
[----:B------:R-:W-:Y:S01]  /*143b0*/  IMAD.U32 R3, RZ, RZ, UR5 ;  /* 0x00000005ff037e24 */ /* 0x000fe2000f8e00ff */
[----:B------:R-:W-:-:S04]  /*143c0*/  ULDC.64 UR4, c[0x0][0xa28] ;  /* 0x00028a0000047ab9 */ /* 0x000fc80000000a00 */
[----:B------:R-:W2:Y:S01]  /*143d0*/  LDG.E R2, desc[UR52][R2.64] ;  /* 0x0000003402027981 */ /* 0x000ea2000c1e1900 */
[----:B------:R-:W-:-:S04]  /*143e0*/  UISETP.NE.U32.AND UP0, UPT, UR4, URZ, UPT ;  /* 0x0000003f0400728c */ /* 0x000fc8000bf05070 */
[----:B------:R-:W-:-:S06]  /*143f0*/  UISETP.NE.AND.EX UP0, UPT, UR5, URZ, UPT, UP0 ;  /* 0x0000003f0500728c */ /* 0x000fcc000bf05300 */
[----:B------:R-:W-:Y:S02]  /*14400*/  PLOP3.LUT P0, PT, PT, PT, UP0, 0x80, 0x0 ;  /* 0x000000000000781c */ /* 0x000fe40003f0f008 */
[----:B------:R-:W-:-:S04]  /*14410*/  ISETP.NE.U32.AND P1, PT, RZ, UR6, PT ;  /* 0x00000006ff007c0c */ /* 0x000fc8000bf25070 */
[----:B------:R-:W-:Y:S01]  /*14420*/  ISETP.NE.AND.EX P1, PT, RZ, UR7, PT, P1 ;  /* 0x00000007ff007c0c */ /* 0x000fe2000bf25310 */
[----:B------:R-:W-:Y:S01]  /*14430*/  IMAD.MOV.U32 R8, RZ, RZ, RZ ;  /* 0x000000ffff087224 */ /* 0x000fe200078e00ff */
[----:B--2---:R-:W-:-:S13]  /*14440*/  R2UR UR46, R2 ;  /* 0x00000000022e72ca */ /* 0x004fda00000e0000 */
[----:B------:R-:W-:Y:S02]  /*14450*/  USHF.R.S32.HI UR43, URZ, 0x1f, UR46 ;  /* 0x0000001f3f2b7899 */ /* 0x000fe4000801142e */
[----:B------:R-:W-:-:S04]  /*14460*/  @UP0 ULEA UR4, UP1, UR46, UR4, 0x2 ;  /* 0x000000042e040291 */ /* 0x000fc8000f82103f */
[----:B------:R-:W-:Y:S02]  /*14470*/  @UP0 ULEA.HI.X UR5, UR46, UR5, UR43, 0x2, UP1 ;  /* 0x000000052e050291 */ /* 0x000fe400088f142b */
[----:B------:R-:W-:Y:S01]  /*14480*/  IMAD.U32 R2, RZ, RZ, UR4 ;  /* 0x00000004ff027e24 */ /* 0x000fe2000f8e00ff */
[----:B------:R-:W-:-:S03]  /*14490*/  USHF.L.U32 UR48, UR46, 0x2, URZ ;  /* 0x000000022e307899 */ /* 0x000fc6000800063f */
[----:B------:R-:W-:Y:S01]  /*144a0*/  IMAD.U32 R3, RZ, RZ, UR5 ;  /* 0x00000005ff037e24 */ /* 0x000fe2000f8e00ff */
[----:B------:R-:W-:Y:S01]  /*144b0*/  ULDC.64 UR4, c[0x0][0xa00] ;  /* 0x0002800000047ab9 */ /* 0x000fe20000000a00 */
[----:B------:R-:W-:-:S03]  /*144c0*/  USHF.L.U64.HI UR49, UR46, 0x2, UR43 ;  /* 0x000000022e317899 */ /* 0x000fc6000801022b */
[----:B------:R0:W5:Y:S01]  /*144d0*/  @P0 LDG.E R0, desc[UR52][R2.64] ;  /* 0x0000003402000981 */ /* 0x000162000c1e1900 */
[----:B------:R-:W-:Y:S01]  /*144e0*/  ISETP.NE.U32.AND P0, PT, RZ, UR4, PT ;  /* 0x00000004ff007c0c */ /* 0x000fe2000bf05070 */
[----:B------:R-:W-:Y:S02]  /*144f0*/  UIADD3 UR4, UP0, UR48, UR4, URZ ;  /* 0x0000000430047290 */ /* 0x000fe4000ff1e03f */
[----:B------:R-:W-:Y:S01]  /*14500*/  UIADD3 UR6, UP1, UR48, UR6, URZ ;  /* 0x0000000630067290 */ /* 0x000fe2000ff3e03f */
[----:B------:R-:W-:Y:S01]  /*14510*/  ISETP.NE.AND.EX P0, PT, RZ, UR5, PT, P0 ;  /* 0x00000005ff007c0c */ /* 0x000fe2000bf05300 */
[----:B------:R-:W-:Y:S02]  /*14520*/  UIADD3.X UR5, UR49, UR5, URZ, UP0, !UPT ;  /* 0x0000000531057290 */ /* 0x000fe400087fe43f */
[----:B------:R-:W-:Y:S02]  /*14530*/  UISETP.NE.U32.AND UP0, UPT, UR8, URZ, UPT ;  /* 0x0000003f0800728c */ /* 0x000fe4000bf05070 */
[----:B------:R-:W-:Y:S01]  /*14540*/  UIADD3.X UR7, UR49, UR7, URZ, UP1, !UPT ;  /* 0x0000000731077290 */ /* 0x000fe20008ffe43f */
[----:B0-----:R-:W-:Y:S01]  /*14550*/  IMAD.U32 R2, RZ, RZ, UR4 ;  /* 0x00000004ff027e24 */ /* 0x001fe2000f8e00ff */
[----:B------:R-:W-:Y:S01]  /*14560*/  UISETP.NE.AND.EX UP0, UPT, UR9, URZ, UPT, UP0 ;  /* 0x0000003f0900728c */ /* 0x000fe2000bf05300 */
[----:B------:R-:W-:-:S02]  /*14570*/  IMAD.U32 R3, RZ, RZ, UR5 ;  /* 0x00000005ff037e24 */ /* 0x000fc4000f8e00ff */
[----:B-1----:R-:W-:Y:S02]  /*14580*/  IMAD.U32 R4, RZ, RZ, UR6 ;  /* 0x00000006ff047e24 */ /* 0x002fe4000f8e00ff */
[----:B------:R-:W-:Y:S01]  /*14590*/  IMAD.U32 R5, RZ, RZ, UR7 ;  /* 0x00000007ff057e24 */ /* 0x000fe2000f8e00ff */
[----:B------:R-:W-:-:S05]  /*145a0*/  PLOP3.LUT P2, PT, PT, PT, UP0, 0x80, 0x0 ;  /* 0x000000000000781c */ /* 0x000fca0003f4f008 */
[----:B------:R-:W-:Y:S01]  /*145b0*/  @UP0 UIADD3 UR4, UP1, UR48, UR8, URZ ;  /* 0x0000000830040290 */ /* 0x000fe2000ff3e03f */
[----:B------:R0:W5:Y:S03]  /*145c0*/  @P1 LDG.E R8, desc[UR52][R4.64] ;  /* 0x0000003404081981 */ /* 0x000166000c1e1900 */
[----:B------:R-:W-:Y:S01]  /*145d0*/  @UP0 UIADD3.X UR5, UR49, UR9, URZ, UP1, !UPT ;  /* 0x0000000931050290 */ /* 0x000fe20008ffe43f */
[----:B------:R0:W5:Y:S01]  /*145e0*/  @P0 LDG.E R9, desc[UR52][R2.64] ;  /* 0x0000003402090981 */ /* 0x000162000c1e1900 */
[----:B------:R-:W-:Y:S01]  /*145f0*/  ULDC UR6, c[0x0][0x288] ;  /* 0x0000a20000067ab9 */ /* 0x000fe20000000800 */
[----:B------:R-:W-:Y:S02]  /*14600*/  IMAD.U32 R6, RZ, RZ, UR4 ;  /* 0x00000004ff067e24 */ /* 0x000fe4000f8e00ff */
[----:B------:R-:W-:Y:S02]  /*14610*/  IMAD.U32 R19, RZ, RZ, UR6 ;  /* 0x00000006ff137e24 */ /* 0x000fe4000f8e00ff */
[----:B------:R-:W-:-:S05]  /*14620*/  IMAD.U32 R7, RZ, RZ, UR5 ;  /* 0x00000005ff077e24 */ /* 0x000fca000f8e00ff */
[----:B------:R0:W5:Y:S01]  /*14630*/  @P2 LDG.E R19, desc[UR52][R6.64] ;  /* 0x0000003406132981 */ /* 0x000162000c1e1900 */
[----:B------:R-:W-:Y:S05]  /*14640*/  @P2 BRA `(.L_x_2070) ;  /* 0x0000000000102947 */ /* 0x000fea0003800000 */
[----:B------:R-:W-:Y:S05]  /*14650*/  @!P0 BRA `(.L_x_2070) ;  /* 0x00000000000c8947 */ /* 0x000fea0003800000 */
[----:B-----5:R-:W2:Y:S04]  /*14660*/  LDG.E R19, desc[UR52][R2.64] ;  /* 0x0000003402137981 */ /* 0x020ea8000c1e1900 */
[----:B0-----:R-:W2:Y:S02]  /*14670*/  LDG.E R2, desc[UR52][R2.64+0x4] ;  /* 0x0000043402027981 */ /* 0x001ea4000c1e1900 */
[----:B--2---:R-:W-:-:S07]  /*14680*/  IMAD.IADD R19, R2, 0x1, -R19 ;  /* 0x0000000102137824 */ /* 0x004fce00078e0a13 */
.L_x_2070:
[----:B0----5:R-:W-:Y:S01]  /*14690*/  IMAD.IADD R6, R8, 0x1, R0 ;  /* 0x0000000108067824 */ /* 0x021fe200078e0200 */
[----:B------:R-:W-:Y:S01]  /*146a0*/  ULDC.64 UR4, c[0x0][0x418] ;  /* 0x0001060000047ab9 */ /* 0x000fe20000000a00 */
[----:B------:R-:W-:Y:S01]  /*146b0*/  IMAD.U32 R3, RZ, RZ, UR46 ;  /* 0x0000002eff037e24 */ /* 0x000fe2000f8e00ff */
[----:B------:R-:W-:Y:S01]  /*146c0*/  UISETP.NE.U32.AND UP0, UPT, UR4, URZ, UPT ;  /* 0x0000003f0400728c */ /* 0x000fe2000bf05070 */
[----:B------:R-:W-:Y:S01]  /*146d0*/  UMOV UR47, URZ ;  /* 0x0000003f002f7c82 */ /* 0x000fe20008000000 */
[----:B------:R-:W-:Y:S01]  /*146e0*/  ULDC.64 UR6, c[0x0][0xa20] ;  /* 0x0002880000067ab9 */ /* 0x000fe20000000a00 */
[----:B------:R0:W-:Y:S01]  /*146f0*/  STL [R1+0x1c], R6 ;  /* 0x00001c0601007387 */ /* 0x0001e20000100800 */
[----:B------:R-:W-:Y:S01]  /*14700*/  @P0 R2UR UR47, R9 ;  /* 0x00000000092f02ca */ /* 0x000fe200000e0000 */
[----:B------:R-:W-:Y:S01]  /*14710*/  UISETP.NE.AND.EX UP0, UPT, UR5, URZ, UPT, UP0 ;  /* 0x0000003f0500728c */ /* 0x000fe2000bf05300 */
[----:B------:R-:W-:Y:S01]  /*14720*/  ISETP.NE.U32.AND P0, PT, RZ, UR6, PT ;  /* 0x00000006ff007c0c */ /* 0x000fe2000bf05070 */
[----:B------:R0:W-:Y:S01]  /*14730*/  STL [R1+0x8], R3 ;  /* 0x0000080301007387 */ /* 0x0001e20000100800 */
[----:B------:R-:W-:Y:S01]  /*14740*/  ULDC UR4, c[0x0][0x424] ;  /* 0x0001090000047ab9 */ /* 0x000fe20000000800 */
[----:B------:R-:W-:Y:S01]  /*14750*/  ULDC UR5, c[0x0][0x2f0] ;  /* 0x0000bc0000057ab9 */ /* 0x000fe20000000800 */
[----:B------:R-:W-:Y:S01]  /*14760*/  ISETP.NE.AND.EX P0, PT, RZ, UR7, PT, P0 ;  /* 0x00000007ff007c0c */ /* 0x000fe2000bf05300 */
[----:B------:R-:W-:-:S04]  /*14770*/  USEL UR4, UR4, 0x1, UP0 ;  /* 0x0000000104047887 */ /* 0x000fc80008000000 */
[----:B------:R-:W-:-:S06]  /*14780*/  UIMAD UR4, UR4, UR5, URZ ;  /* 0x00000005040472a4 */ /* 0x000fcc000f8e023f */
[----:B------:R-:W-:Y:S02]  /*14790*/  IMAD.U32 R2, RZ, RZ, UR4 ;  /* 0x00000004ff027e24 */ /* 0x000fe4000f8e00ff */
[----:B0-----:R-:W-:Y:S05]  /*147a0*/  @!P0 BRA `(.L_x_2071) ;  /* 0x0000000000188947 */ /* 0x001fea0003800000 */
[----:B------:R-:W-:-:S04]  /*147b0*/  UIADD3 UR4, UP0, UR48, UR6, URZ ;  /* 0x0000000630047290 */ /* 0x000fc8000ff1e03f */
[----:B------:R-:W-:Y:S02]  /*147c0*/  UIADD3.X UR5, UR49, UR7, URZ, UP0, !UPT ;  /* 0x0000000731057290 */ /* 0x000fe400087fe43f */
[----:B------:R-:W-:-:S04]  /*147d0*/  IMAD.U32 R2, RZ, RZ, UR4 ;  /* 0x00000004ff027e24 */ /* 0x000fc8000f8e00ff */
[----:B------:R-:W-:-:S05]  /*147e0*/  IMAD.U32 R3, RZ, RZ, UR5 ;  /* 0x00000005ff037e24 */ /* 0x000fca000f8e00ff */
[----:B------:R0:W5:Y:S01]  /*147f0*/  LDG.E R2, desc[UR52][R2.64] ;  /* 0x0000003402027981 */ /* 0x000162000c1e1900 */
[----:B------:R-:W-:Y:S05]  /*14800*/  BRA `(.L_x_2072) ;  /* 0x0000000000107947 */ /* 0x000fea0003800000 */
.L_x_2071:
[----:B------:R-:W-:Y:S05]  /*14810*/  @!P1 BRA `(.L_x_2072) ;  /* 0x00000000000c9947 */ /* 0x000fea0003800000 */
[----:B------:R-:W2:Y:S04]  /*14820*/  LDG.E R2, desc[UR52][R4.64] ;  /* 0x0000003404027981 */ /* 0x000ea8000c1e1900 */
[----:B------:R-:W2:Y:S02]  /*14830*/  LDG.E R4, desc[UR52][R4.64+0x4] ;  /* 0x0000043404047981 */ /* 0x000ea4000c1e1900 */
[----:B--2---:R-:W-:-:S07]  /*14840*/  IMAD.IADD R2, R4, 0x1, -R2 ;  /* 0x0000000104027824 */ /* 0x004fce00078e0a02 */
.L_x_2072:
[----:B------:R-:W2:Y:S01]  /*14850*/  LDL R5, [R1+0x14] ;  /* 0x0000140001057983 */ /* 0x000ea20000100800 */
[----:B-----5:R-:W-:Y:S01]  /*14860*/  IMAD.IADD R0, R2, 0x1, -R0 ;  /* 0x0000000102007824 */ /* 0x020fe200078e0a00 */
[----:B------:R-:W-:Y:S01]  /*14870*/  BSSY B7, `(.L_x_2073) ;  /* 0x000033d000077945 */ /* 0x000fe20003800000 */
[----:B------:R-:W1:Y:S02]  /*14880*/  LDC R2, c[0x0][0x448] ;  /* 0x00011200ff027b82 */ /* 0x000e640000000800 */
[----:B-1----:R-:W-:-:S13]  /*14890*/  ISETP.NE.AND P0, PT, R2, 0x1, PT ;  /* 0x000000010200780c */ /* 0x002fda0003f05270 */
[----:B------:R-:W1:Y:S08]  /*148a0*/  @P0 LDC R4, c[0x0][0x44c] ;  /* 0x00011300ff040b82 */ /* 0x000e700000000800 */
[----:B0-----:R-:W0:Y:S01]  /*148b0*/  @P0 LDC R3, c[0x0][0x450] ;  /* 0x00011400ff030b82 */ /* 0x001e220000000800 */
[----:B--2---:R-:W-:Y:S02]  /*148c0*/  IMAD.SHL.U32 R2, R5, 0x80, RZ ;  /* 0x0000008005027824 */ /* 0x004fe400078e00ff */
[C---:B------:R-:W-:Y:S01]  /*148d0*/  VIADD R5, R0.reuse, 0xdf ;  /* 0x000000df00057836 */ /* 0x040fe20000000000 */
[----:B------:R-:W-:Y:S01]  /*148e0*/  IADD3 R0, R0, 0xe0, -R19 ;  /* 0x000000e000007810 */ /* 0x000fe20007ffe813 */
[----:B------:R-:W-:-:S04]  /*148f0*/  VIADD R2, R2, 0x7f ;  /* 0x0000007f02027836 */ /* 0x000fc80000000000 */
[----:B-1----:R-:W-:-:S05]  /*14900*/  @P0 IMAD.HI.U32 R4, R2, R4, RZ ;  /* 0x0000000402040227 */ /* 0x002fca00078e00ff */
[----:B0-----:R-:W-:Y:S01]  /*14910*/  @P0 SHF.R.U32.HI R2, RZ, R3, R4 ;  /* 0x00000003ff020219 */ /* 0x001fe20000011604 */
[----:B------:R-:W-:-:S04]  /*14920*/  IMAD.MOV.U32 R4, RZ, RZ, RZ ;  /* 0x000000ffff047224 */ /* 0x000fc800078e00ff */
[----:B------:R-:W-:Y:S02]  /*14930*/  IMAD.IADD R3, R0, 0x1, R2 ;  /* 0x0000000100037824 */ /* 0x000fe400078e0202 */
[----:B------:R-:W-:Y:S02]  /*14940*/  IMAD.MOV.U32 R2, RZ, RZ, RZ ;  /* 0x000000ffff027224 */ /* 0x000fe400078e00ff */
[----:B------:R-:W-:-:S04]  /*14950*/  IMAD.HI R4, R5, -0x6db6db6d, R4 ;  /* 0x9249249305047827 */ /* 0x000fc800078e0204 */
[----:B------:R-:W-:Y:S01]  /*14960*/  IMAD.HI R2, R3, -0x6db6db6d, R2 ;  /* 0x9249249303027827 */ /* 0x000fe200078e0202 */
[----:B------:R-:W-:-:S04]  /*14970*/  SHF.R.U32.HI R0, RZ, 0x1f, R4 ;  /* 0x0000001fff007819 */ /* 0x000fc80000011604 */
[----:B------:R-:W-:Y:S02]  /*14980*/  SHF.R.U32.HI R3, RZ, 0x1f, R2 ;  /* 0x0000001fff037819 */ /* 0x000fe40000011602 */
[----:B------:R-:W-:Y:S02]  /*14990*/  LEA.HI.SX32 R0, R4, R0, 0x19 ;  /* 0x0000000004007211 */ /* 0x000fe400078fcaff */
[----:B------:R-:W-:-:S04]  /*149a0*/  LEA.HI.SX32 R3, R2, R3, 0x19 ;  /* 0x0000000302037211 */ /* 0x000fc800078fcaff */
[----:B------:R-:W-:-:S04]  /*149b0*/  VIMNMX R17, R0, R3, PT ;  /* 0x0000000300117248 */ /* 0x000fc80003fe0100 */
[----:B------:R-:W-:-:S13]  /*149c0*/  ISETP.GT.AND P0, PT, R17, RZ, PT ;  /* 0x000000ff1100720c */ /* 0x000fda0003f04270 */
        /* <DEDUP_REMOVED lines=19> */
.L_x_2074:
        /* <DEDUP_REMOVED lines=20> */
.L_x_2077:
[----:B------:R-:W-:Y:S05]  /*14c40*/  BSYNC B6 ;  /* 0x0000000000067941 */ /* 0x000fea0003800000 */
.L_x_2076:
[----:B------:R-:W-:Y:S01]  /*14c50*/  VIADD R0, R18, 0xe400 ;  /* 0x0000e40012007836 */ /* 0x000fe20000000000 */
[----:B------:R-:W-:Y:S04]  /*14c60*/  BSSY B6, `(.L_x_2078) ;  /* 0x0000014000067945 */ /* 0x000fe80003800000 */
[----:B------:R-:W-:-:S04]  /*14c70*/  LOP3.LUT P0, RZ, R0, 0x3ff, RZ, 0xc0, !PT ;  /* 0x000003ff00ff7812 */ /* 0x000fc8000780c0ff */
[----:B------:R-:W-:-:S09]  /*14c80*/  P2R R16, PR, RZ, 0x1 ;  /* 0x00000001ff107803 */ /* 0x000fd20000000000 */
        /* <DEDUP_REMOVED lines=17> */
.L_x_2079:
[----:B------:R-:W-:Y:S05]  /*14da0*/  BSYNC B6 ;  /* 0x0000000000067941 */ /* 0x000fea0003800000 */
.L_x_2078:
        /* <DEDUP_REMOVED lines=20> */
.L_x_2081:
[----:B------:R-:W-:Y:S05]  /*14ef0*/  BSYNC B6 ;  /* 0x0000000000067941 */ /* 0x000fea0003800000 */
.L_x_2080:
[----:B------:R-:W-:Y:S01]  /*14f00*/  ISETP.NE.AND P6, PT, R16, RZ, PT ;  /* 0x000000ff1000720c */ /* 0x000fe20003fc5270 */
        /* <DEDUP_REMOVED lines=18> */
.L_x_2083:
[----:B------:R-:W-:Y:S05]  /*15030*/  BSYNC B6 ;  /* 0x0000000000067941 */ /* 0x000fea0003800000 */
.L_x_2082:
        /* <DEDUP_REMOVED lines=9> */
[----:B------:R-:W0:Y:S01]  /*150d0*/  S2R R0, SR_TID.X ;  /* 0x0000000000007919 */ /* 0x000e220000002100 */
[----:B------:R-:W-:-:S03]  /*150e0*/  ULDC.64 UR4, c[0x0][0xa08] ;  /* 0x0002820000047ab9 */ /* 0x000fc60000000a00 */
[----:B--2---:R1:W2:Y:S01]  /*150f0*/  @P0 LDG.E R8, desc[UR52][R2.64] ;  /* 0x0000003402080981 */ /* 0x0042a2000c1e1900 */
[----:B0-----:R-:W-:-:S04]  /*15100*/  SHF.R.U32.HI R0, RZ, 0x5, R0 ;  /* 0x00000005ff007819 */ /* 0x001fc80000011600 */
[----:B------:R-:W-:Y:S01]  /*15110*/  LOP3.LUT R0, R0, 0x3, RZ, 0xc0, !PT ;  /* 0x0000000300007812 */ /* 0x000fe200078ec0ff */
[----:B-1----:R-:W0:Y:S01]  /*15120*/  LDC.64 R2, c[0x0][0x418] ;  /* 0x00010600ff027b82 */ /* 0x002e220000000a00 */
        /* <DEDUP_REMOVED lines=8> */
[----:B------:R0:W2:Y:S02]  /*151b0*/  SHFL.IDX PT, R14, R0, RZ, 0x1f ;  /* 0x00001fff000e7589 */ /* 0x0000a400000e0000 */
.L_x_2155:
[----:B------:R-:W-:Y:S02]  /*151c0*/  PLOP3.LUT P1, PT, PT, PT, PT, 0x8, 0x0 ;  /* 0x000000000000781c */ /* 0x000fe40003f2e170 */
[----:B--2---:R-:W-:Y:S02]  /*151d0*/  ISETP.NE.AND P0, PT, R14, RZ, PT ;  /* 0x000000ff0e00720c */ /* 0x004fe40003f05270 */
[----:B0-----:R-:W-:-:S05]  /*151e0*/  P2R R0, PR, RZ, 0x2 ;  /* 0x00000002ff007803 */ /* 0x001fca0000000000 */
[----:B------:R0:W-:Y:S06]  /*151f0*/  STL [R1+0x18], R0 ;  /* 0x0000180001007387 */ /* 0x0001ec0000100800 */
[----:B------:R-:W-:Y:S05]  /*15200*/  @P0 BRA `(.L_x_2085) ;  /* 0x0000000400540947 */ /* 0x000fea0003800000 */
[----:B------:R-:W-:Y:S01]  /*15210*/  UMOV UR4, 0xffffffff ;  /* 0xffffffff00047882 */ /* 0x000fe20000000000 */
[----:B0-----:R-:W-:Y:S02]  /*15220*/  VIADD R0, R17, 0xffffffff ;  /* 0xffffffff11007836 */ /* 0x001fe40000000000 */
[----:B------:R-:W-:Y:S05]  /*15230*/  BRA.DIV UR4, `(.L_x_2086) ;  /* 0x0000003e04787947 */ /* 0x000fea000b800000 */
[----:B------:R-:W-:-:S13]  /*15240*/  ELECT P6, URZ, PT ;  /* 0x00000000003f782f */ /* 0x000fda00038c0000 */
.L_x_2158:
        /* <DEDUP_REMOVED lines=21> */
.L_x_2087:
[----:B0-----:R-:W2:Y:S04]  /*153a0*/  LDL R3, [R1] ;  /* 0x0000000001037983 */ /* 0x001ea80000100800 */
[----:B------:R-:W3:Y:S01]  /*153b0*/  LDL R2, [R1+0x4] ;  /* 0x0000040001027983 */ /* 0x000ee20000100800 */
[----:B-1----:R-:W0:Y:S02]  /*153c0*/  S2R R8, SR_TID.X ;  /* 0x0000000000087919 */ /* 0x002e240000002100 */
[----:B0-----:R-:W-:-:S04]  /*153d0*/  LOP3.LUT R8, R8, 0x7f, RZ, 0xc0, !PT ;  /* 0x0000007f08087812 */ /* 0x001fc800078ec0ff */
[----:B------:R-:W-:Y:S01]  /*153e0*/  ISETP.NE.AND P1, PT, R8, RZ, PT ;  /* 0x000000ff0800720c */ /* 0x000fe20003f25270 */
[----:B--2---:R-:W-:Y:S01]  /*153f0*/  IMAD R4, R3, 0x8, R18 ;  /* 0x0000000803047824 */ /* 0x004fe200078e0212 */
[----:B---3--:R-:W-:-:S04]  /*15400*/  SHF.L.U32 R3, R2, 0x1f, RZ ;  /* 0x0000001f02037819 */ /* 0x008fc800000006ff */
[----:B------:R-:W0:Y:S02]  /*15410*/  SYNCS.PHASECHK.TRANS64.TRYWAIT P0, [R4+URZ+0x2e880], R3 ;  /* 0x02e88003040075a7 */ /* 0x000e24000800017f */
[----:B0-----:R-:W-:Y:S05]  /*15420*/  @!P0 BRA `(.L_x_2088) ;  /* 0x0000003c001c8947 */ /* 0x001fea0003800000 */
.L_x_2159:
        /* <DEDUP_REMOVED lines=8> */
.L_x_2089:
[----:B------:R-:W2:Y:S04]  /*154b0*/  LDL R2, [R1] ;  /* 0x0000000001027983 */ /* 0x000ea80000100800 */
        /* <DEDUP_REMOVED lines=17> */
.L_x_2160:
        /* <DEDUP_REMOVED lines=8> */
.L_x_2091:
        /* <DEDUP_REMOVED lines=8> */
[----:B------:R-:W-:Y:S01]  /*156d0*/  PLOP3.LUT P0, PT, PT, PT, PT, 0x80, 0x0 ;  /* 0x000000000000781c */ /* 0x000fe20003f0f070 */
[----:B------:R-:W-:Y:S01]  /*156e0*/  UMOV UR10, URZ ;  /* 0x0000003f000a7c82 */ /* 0x000fe20008000000 */
[----:B------:R-:W-:-:S02]  /*156f0*/  UMOV UR12, UR36 ;  /* 0x00000024000c7c82 */ /* 0x000fc40008000000 */
[----:B------:R-:W-:Y:S01]  /*15700*/  P2R R0, PR, RZ, 0x1 ;  /* 0x00000001ff007803 */ /* 0x000fe20000000000 */
[----:B------:R-:W-:Y:S02]  /*15710*/  UIADD3 UR8, UR8, 0x20400, URZ ;  /* 0x0002040008087890 */ /* 0x000fe4000fffe03f */
[----:B------:R-:W-:Y:S02]  /*15720*/  UIADD3 UR9, UR9, 0x2e830, URZ ;  /* 0x0002e83009097890 */ /* 0x000fe4000fffe03f */
[----:B------:R2:W-:Y:S07]  /*15730*/  STL [R1+0x18], R0 ;  /* 0x0000180001007387 */ /* 0x0005ee0000100800 */
[----:B------:R2:W-:Y:S01]  /*15740*/  UTMALDG.4D [UR8], [UR4], desc[UR6] ;  /* 0x00000608040075b4 */ /* 0x0005e20008019000 */
[----:B------:R-:W-:-:S02]  /*15750*/  NOP ;  /* 0x0000000000007918 */ /* 0x000fc40000000000 */
.L_x_2085:
[----:B------:R-:W-:Y:S05]  /*15760*/  WARPSYNC.ALL ;  /* 0x0000000000007948 */ /* 0x000fea0003800000 */
[----:B0-2---:R-:W-:Y:S01]  /*15770*/  VIADD R0, R18, 0x1c400 ;  /* 0x0001c40012007836 */ /* 0x005fe20000000000 */
[----:B------:R-:W-:Y:S01]  /*15780*/  USHF.R.S32.HI UR4, URZ, 0x1f, UR47 ;  /* 0x0000001f3f047899 */ /* 0x000fe2000801142f */
[----:B------:R-:W-:Y:S03]  /*15790*/  BAR.SYNC.DEFER_BLOCKING 0x8, 0x180 ;  /* 0x0206000000007b1d */ /* 0x000fe60000010000 */
        /* <DEDUP_REMOVED lines=9> */
[----:B------:R-:W-:Y:S02]  /*15830*/  USHF.R.S32.HI UR47, URZ, 0x1f, UR36 ;  /* 0x0000001f3f2f7899 */ /* 0x000fe40008011424 */
        /* <DEDUP_REMOVED lines=8> */
[----:B-1----:R-:W-:Y:S02]  /*158c0*/  IMAD.U32 R4, RZ, RZ, UR6 ;  /* 0x00000006ff047e24 */ /* 0x002fe4000f8e00ff */
        /* <DEDUP_REMOVED lines=11> */
.L_x_2093:
[----:B------:R-:W-:Y:S05]  /*15980*/  BSYNC B6 ;  /* 0x0000000000067941 */ /* 0x000fea0003800000 */
.L_x_2092:
[----:B------:R-:W2:Y:S01]  /*15990*/  LDL R7, [R1+0x14] ;  /* 0x0000140001077983 */ /* 0x000ea20000100800 */
[----:B------:R-:W0:Y:S01]  /*159a0*/  LDC R5, c[0x0][0x448] ;  /* 0x00011200ff057b82 */ /* 0x000e220000000800 */
[----:B------:R-:W-:Y:S02]  /*159b0*/  ULDC.64 UR8, c[0x0][0x2d8] ;  /* 0x0000b60000087ab9 */ /* 0x000fe40000000a00 */
[----:B-1----:R1:W5:Y:S01]  /*159c0*/  LDL R9, [R1+0x28] ;  /* 0x0000280001097983 */ /* 0x0023620000100800 */
[----:B------:R-:W3:Y:S01]  /*159d0*/  S2R R2, SR_TID.X ;  /* 0x0000000000027919 */ /* 0x000ee20000002100 */
[----:B0-----:R-:W-:-:S13]  /*159e0*/  ISETP.NE.AND P0, PT, R5, 0x1, PT ;  /* 0x000000010500780c */ /* 0x001fda0003f05270 */
[----:B------:R-:W0:Y:S01]  /*159f0*/  @P0 LDC R3, c[0x0][0x44c] ;  /* 0x00011300ff030b82 */ /* 0x000e220000000800 */
[C---:B---3--:R-:W-:Y:S01]  /*15a00*/  LOP3.LUT R0, R2.reuse, 0x7f, RZ, 0xc0, !PT ;  /* 0x0000007f02007812 */ /* 0x048fe200078ec0ff */
[----:B------:R-:W-:-:S03]  /*15a10*/  IMAD.SHL.U32 R2, R2, 0x10, RZ ;  /* 0x0000001002027824 */ /* 0x000fc600078e00ff */
[----:B------:R-:W-:-:S03]  /*15a20*/  SHF.R.U32.HI R0, RZ, 0x3, R0 ;  /* 0x00000003ff007819 */ /* 0x000fc60000011600 */
[----:B------:R-:W3:Y:S01]  /*15a30*/  @P0 LDC R4, c[0x0][0x450] ;  /* 0x00011400ff040b82 */ /* 0x000ee20000000800 */
[----:B------:R-:W-:Y:S01]  /*15a40*/  LOP3.LUT R2, R0, 0x70, R2, 0xf8, !PT ;  /* 0x0000007000027812 */ /* 0x000fe200078ef802 */
[----:B------:R-:W-:Y:S01]  /*15a50*/  UIMAD UR6, UR47, UR8, URZ ;  /* 0x000000082f0672a4 */ /* 0x000fe2000f8e023f */
[----:B------:R-:W-:Y:S01]  /*15a60*/  UMOV UR4, UR48 ;  /* 0x0000003000047c82 */ /* 0x000fe20008000000 */
[----:B------:R-:W-:Y:S02]  /*15a70*/  UMOV UR5, UR37 ;  /* 0x0000002500057c82 */ /* 0x000fe40008000000 */
[----:B------:R-:W-:Y:S01]  /*15a80*/  UIMAD UR6, UR36, UR9, UR6 ;  /* 0x00000009240672a4 */ /* 0x000fe2000f8e0206 */
[----:B------:R-:W4:Y:S01]  /*15a90*/  S2R R6, SR_TID.X ;  /* 0x0000000000067919 */ /* 0x000f220000002100 */
[----:B------:R-:W-:-:S03]  /*15aa0*/  UIMAD.WIDE.U32 UR4, UR36, UR8, UR4 ;  /* 0x00000008240472a5 */ /* 0x000fc6000f8e0004 */
[----:B------:R-:W-:Y:S01]  /*15ab0*/  ULDC.64 UR8, c[0x0][0x2e0] ;  /* 0x0000b80000087ab9 */ /* 0x000fe20000000a00 */
[----:B------:R-:W-:Y:S02]  /*15ac0*/  UIADD3 UR5, UR5, UR6, URZ ;  /* 0x0000000605057290 */ /* 0x000fe4000fffe03f */
[----:B------:R-:W-:Y:S02]  /*15ad0*/  UIMAD UR6, UR43, UR8, URZ ;  /* 0x000000082b0672a4 */ /* 0x000fe4000f8e023f */
[----:B------:R-:W-:Y:S02]  /*15ae0*/  UIMAD.WIDE.U32 UR4, UR46, UR8, UR4 ;  /* 0x000000082e0472a5 */ /* 0x000fe4000f8e0004 */
[----:B------:R-:W-:-:S03]  /*15af0*/  UIMAD UR6, UR46, UR9, UR6 ;  /* 0x000000092e0672a4 */ /* 0x000fc6000f8e0206 */
[----:B------:R-:W-:Y:S01]  /*15b00*/  ULDC.64 UR8, c[0x0][0x2d0] ;  /* 0x0000b40000087ab9 */ /* 0x000fe20000000a00 */
[----:B------:R-:W-:Y:S01]  /*15b10*/  UIADD3 UR5, UR5, UR6, URZ ;  /* 0x0000000605057290 */ /* 0x000fe2000fffe03f */
[----:B----4-:R-:W-:-:S05]  /*15b20*/  IMAD.SHL.U32 R10, R6, 0x10, RZ ;  /* 0x00000010060a7824 */ /* 0x010fca00078e00ff */
[----:B------:R-:W-:Y:S01]  /*15b30*/  LOP3.LUT R10, R10, 0x70, RZ, 0xc0, !PT ;  /* 0x000000700a0a7812 */ /* 0x000fe200078ec0ff */
[----:B--2---:R-:W-:-:S04]  /*15b40*/  IMAD R0, R7, 0x80, R2 ;  /* 0x0000008007007824 */ /* 0x004fc800078e0202 */
[----:B0-----:R-:W-:-:S04]  /*15b50*/  @P0 IMAD.HI.U32 R3, R0, R3, RZ ;  /* 0x0000000300030227 */ /* 0x001fc800078e00ff */
[----:B------:R-:W-:Y:S01]  /*15b60*/  IMAD.MOV.U32 R2, RZ, RZ, R0 ;  /* 0x000000ffff027224 */ /* 0x000fe200078e0000 */
[----:B---3--:R-:W-:-:S04]  /*15b70*/  @P0 SHF.R.U32.HI R2, RZ, R4, R3 ;  /* 0x00000004ff020219 */ /* 0x008fc80000011603 */
        /* <DEDUP_REMOVED lines=10> */
[----:B------:R-:W-:-:S04]  /*15c20*/  IMAD.WIDE.U32 R2, R0, UR4, R2 ;  /* 0x0000000400027c25 */ /* 0x000fc8000f8e0002 */
[----:B------:R-:W-:-:S04]  /*15c30*/  IMAD R4, R4, UR4, RZ ;  /* 0x0000000404047c24 */ /* 0x000fc8000f8e02ff */
[----:B------:R-:W-:Y:S01]  /*15c40*/  IMAD R0, R0, UR5, R4 ;  /* 0x0000000500007c24 */ /* 0x000fe2000f8e0204 */
[----:B------:R-:W-:Y:S02]  /*15c50*/  ULDC.64 UR4, c[0x0][0x280] ;  /* 0x0000a00000047ab9 */ /* 0x000fe40000000a00 */
[----:B------:R-:W-:Y:S01]  /*15c60*/  IADD3 R2, P0, R2, UR4, RZ ;  /* 0x0000000402027c10 */ /* 0x000fe2000ff1e0ff */
[----:B------:R-:W-:-:S03]  /*15c70*/  ULDC UR4, c[0x0][0x2b8] ;  /* 0x0000ae0000047ab9 */ /* 0x000fc60000000800 */
[----:B------:R-:W-:Y:S02]  /*15c80*/  IADD3.X R0, R3, UR5, R0, P0, !PT ;  /* 0x0000000503007c10 */ /* 0x000fe400087fe400 */
[----:B------:R-:W-:Y:S01]  /*15c90*/  ISETP.GE.AND P0, PT, R10, UR4, PT ;  /* 0x000000040a007c0c */ /* 0x000fe2000bf06270 */
[----:B------:R-:W-:-:S03]  /*15ca0*/  UMOV UR4, 0xffffffff ;  /* 0xffffffff00047882 */ /* 0x000fc60000000000 */
[----:B-1----:R-:W-:Y:S09]  /*15cb0*/  BRA.DIV UR4, `(.L_x_2094) ;  /* 0x0000003604207947 */ /* 0x002ff2000b800000 */
[----:B------:R-:W2:Y:S01]  /*15cc0*/  LDL.LU R7, [R1+0x14] ;  /* 0x0000140001077983 */ /* 0x000ea20000300800 */
[----:B------:R-:W0:Y:S01]  /*15cd0*/  S2R R6, SR_TID.X ;  /* 0x0000000000067919 */ /* 0x000e220000002100 */
[----:B------:R-:W-:Y:S02]  /*15ce0*/  IMAD R3, R19, R5, RZ ;  /* 0x0000000513037224 */ /* 0x000fe400078e02ff */
[----:B------:R-:W-:Y:S01]  /*15cf0*/  SHFL.IDX PT, R5, R0, RZ, 0x181f ;  /* 0x00181fff00057589 */ /* 0x000fe200000e0000 */
[----:B0-----:R-:W-:-:S04]  /*15d00*/  LOP3.LUT R6, R6, 0x7f, RZ, 0xc0, !PT ;  /* 0x0000007f06067812 */ /* 0x001fc800078ec0ff */
[----:B------:R-:W-:Y:S02]  /*15d10*/  SHF.R.U32.HI R8, RZ, 0x3, R6 ;  /* 0x00000003ff087819 */ /* 0x000fe40000011606 */
[----:B------:R-:W0:Y:S03]  /*15d20*/  SHFL.IDX PT, R6, R2, RZ, 0x181f ;  /* 0x00181fff02067589 */ /* 0x000e2600000e0000 */
[----:B--2---:R-:W-:-:S05]  /*15d30*/  IMAD R4, R7, 0x80, R8 ;  /* 0x0000008007047824 */ /* 0x004fca00078e0208 */
[----:B------:R-:W-:-:S13]  /*15d40*/  ISETP.GE.AND P1, PT, R4, R3, PT ;  /* 0x000000030400720c */ /* 0x000fda0003f26270 */
[----:B0-----:R-:W-:-:S05]  /*15d50*/  @!P1 IADD3 R6, P2, R10, R6, RZ ;  /* 0x000000060a069210 */ /* 0x001fca0007f5e0ff */
[----:B------:R-:W-:-:S04]  /*15d60*/  @!P1 IMAD.X R5, RZ, RZ, R5, P2 ;  /* 0x000000ffff059224 */ /* 0x000fc800010e0605 */
[----:B------:R-:W-:Y:S02]  /*15d70*/  @!P1 IMAD.MOV.U32 R7, RZ, RZ, R5 ;  /* 0x000000ffff079224 */ /* 0x000fe400078e0005 */
[----:B------:R-:W-:-:S03]  /*15d80*/  VIADD R5, R4, 0x10 ;  /* 0x0000001004057836 */ /* 0x000fc60000000000 */
[----:B------:R-:W-:Y:S01]  /*15d90*/  @!PT LDS RZ, [RZ] ;  /* 0x00000000fffff984 */ /* 0x000fe20000000800 */
[----:B-----5:R0:W-:Y:S02]  /*15da0*/  @!P1 LDGSTS.E.BYPASS.LTC128B.128 [R9+0x1c400], desc[UR52][R6.64], !P0 ;  /* 0x1c40000006099fae */ /* 0x0201e4000c101d74 */
        /* <DEDUP_REMOVED lines=43> */
[----:B------:R-:W1:Y:S04]  /*16060*/  SHFL.IDX PT, R0, R0, 0x7, 0x181f ;  /* 0x00f81f0000007f89 */ /* 0x000e6800000e0000 */
[----:B------:R-:W2:Y:S01]  /*16070*/  SHFL.IDX PT, R2, R2, 0x7, 0x181f ;  /* 0x00f81f0002027f89 */ /* 0x000ea200000e0000 */
[----:B0-----:R-:W-:-:S05]  /*16080*/  @!P1 IADD3 R6, P2, R10, R6, RZ ;  /* 0x000000060a069210 */ /* 0x001fca0007f5e0ff */
[----:B------:R-:W-:-:S04]  /*16090*/  @!P1 IMAD.X R5, RZ, RZ, R5, P2 ;  /* 0x000000ffff059224 */ /* 0x000fc800010e0605 */
[----:B------:R-:W-:-:S05]  /*160a0*/  @!P1 IMAD.MOV.U32 R7, RZ, RZ, R5 ;  /* 0x000000ffff079224 */ /* 0x000fca00078e0005 */
[----:B-12---:R0:W-:Y:S02]  /*160b0*/  @!P1 LDGSTS.E.BYPASS.LTC128B.128 [R9+0x1f400], desc[UR52][R6.64], !P0 ;  /* 0x1f40000006099fae */ /* 0x0061e4000c101d74 */
.L_x_2177:
        /* <DEDUP_REMOVED lines=10> */
.L_x_2095:
        /* <DEDUP_REMOVED lines=18> */
.L_x_2178:
[----:B------:R-:W-:Y:S05]  /*16280*/  BSYNC B0 ;  /* 0x0000000000007941 */ /* 0x000fea0003800000 */
.L_x_2096:
[----:B------:R-:W-:-:S13]  /*16290*/  ISETP.GE.AND P0, PT, R17, 0x2, PT ;  /* 0x000000021100780c */ /* 0x000fda0003f06270 */
[----:B------:R-:W-:Y:S05]  /*162a0*/  @!P0 BRA `(.L_x_2098) ;  /* 0x0000000c00ec8947 */ /* 0x000fea0003800000 */
[----:B-1----:R1:W5:Y:S01]  /*162b0*/  LDL.LU R0, [R1+0x4] ;  /* 0x0000040001007983 */ /* 0x0023620000300800 */
[----:B------:R-:W-:-:S03]  /*162c0*/  VIADD R17, R17, 0xfffffffe ;  /* 0xfffffffe11117836 */ /* 0x000fc60000000000 */
[----:B0-----:R1:W5:Y:S04]  /*162d0*/  LDL.LU R6, [R1] ;  /* 0x0000000001067983 */ /* 0x0013680000300800 */
.L_x_2118:
[----:B------:R-:W2:Y:S01]  /*162e0*/  LDL R2, [R1+0x18] ;  /* 0x0000180001027983 */ /* 0x000ea20000100800 */
[----:B-----5:R-:W-:Y:S01]  /*162f0*/  VIADD R3, R6, 0x1 ;  /* 0x0000000106037836 */ /* 0x020fe20000000000 */
[----:B------:R-:W-:Y:S05]  /*16300*/  YIELD ;  /* 0x0000000000007946 */ /* 0x000fea0003800000 */
[C---:B------:R-:W-:Y:S01]  /*16310*/  ISETP.NE.AND P0, PT, R3.reuse, 0x2, PT ;  /* 0x000000020300780c */ /* 0x040fe20003f05270 */
[----:B------:R-:W-:Y:S03]  /*16320*/  BSSY B0, `(.L_x_2099) ;  /* 0x000006c000007945 */ /* 0x000fe60003800000 */
[----:B------:R-:W-:-:S02]  /*16330*/  SEL R9, R3, RZ, P0 ;  /* 0x000000ff03097207 */ /* 0x000fc40000000000 */
[----:B--2---:R-:W-:Y:S02]  /*16340*/  ISETP.NE.AND P1, PT, R2, RZ, PT ;  /* 0x000000ff0200720c */ /* 0x004fe40003f25270 */
[----:B------:R-:W-:-:S04]  /*16350*/  SEL R2, RZ, 0x1, P0 ;  /* 0x00000001ff027807 */ /* 0x000fc80000000000 */
[----:B------:R-:W-:-:S05]  /*16360*/  LOP3.LUT R8, R0, R2, RZ, 0x3c, !PT ;  /* 0x0000000200087212 */ /* 0x000fca00078e3cff */
[----:B------:R0:W-:Y:S04]  /*16370*/  STL [R1+0x4], R8 ;  /* 0x0000040801007387 */ /* 0x0001e80000100800 */
[----:B------:R0:W-:Y:S01]  /*16380*/  STL [R1], R9 ;  /* 0x0000000901007387 */ /* 0x0001e20000100800 */
        /* <DEDUP_REMOVED lines=20> */
[----:B------:R-:W-:-:S04]  /*164d0*/  IMAD.WIDE.U32 R2, R5, UR6, R2 ;  /* 0x0000000605027c25 */ /* 0x000fc8000f8e0002 */
[----:B------:R-:W-:Y:S01]  /*164e0*/  IMAD.IADD R3, R4, 0x1, R3 ;  /* 0x0000000104037824 */ /* 0x000fe200078e0203 */
[----:B------:R-:W-:-:S04]  /*164f0*/  LEA R4, P0, R2, UR4, 0x2 ;  /* 0x0000000402047c11 */ /* 0x000fc8000f8010ff */
[----:B------:R-:W-:-:S05]  /*16500*/  LEA.HI.X R5, R2, UR5, R3, 0x2, P0 ;  /* 0x0000000502057c11 */ /* 0x000fca00080f1403 */
[----:B------:R2:W5:Y:S04]  /*16510*/  LDG.E R16, desc[UR52][R4.64] ;  /* 0x0000003404107981 */ /* 0x000568000c1e1900 */
.L_x_2101:
[----:B--2---:R-:W-:Y:S01]  /*16520*/  IMAD R4, R9, 0x8, R18 ;  /* 0x0000000809047824 */ /* 0x004fe200078e0212 */
[----:B------:R-:W-:Y:S01]  /*16530*/  SHF.L.U32 R3, R8, 0x1f, RZ ;  /* 0x0000001f08037819 */ /* 0x000fe200000006ff */
[----:B------:R-:W2:Y:S01]  /*16540*/  S2R R2, SR_TID.X ;  /* 0x0000000000027919 */ /* 0x000ea20000002100 */
[----:B------:R-:W-:Y:S02]  /*16550*/  BSSY B1, `(.L_x_2102) ;  /* 0x0000005000017945 */ /* 0x000fe40003800000 */
[----:B------:R-:W3:Y:S01]  /*16560*/  SYNCS.PHASECHK.TRANS64.TRYWAIT P0, [R4+URZ+0x2e880], R3 ;  /* 0x02e88003040075a7 */ /* 0x000ee2000800017f */
[----:B--2---:R-:W-:-:S04]  /*16570*/  LOP3.LUT R2, R2, 0x7f, RZ, 0xc0, !PT ;  /* 0x0000007f02027812 */ /* 0x004fc800078ec0ff */
[----:B------:R-:W-:Y:S01]  /*16580*/  ISETP.NE.AND P1, PT, R2, RZ, PT ;  /* 0x000000ff0200720c */ /* 0x000fe20003f25270 */
[----:B---3--:R-:W-:-:S12]  /*16590*/  @!P0 BRA `(.L_x_2103) ;  /* 0x0000003400708947 */ /* 0x008fd80003800000 */
.L_x_2179:
[----:B------:R-:W-:Y:S05]  /*165a0*/  BSYNC B1 ;  /* 0x0000000000017941 */ /* 0x000fea0003800000 */
.L_x_2102:
        /* <DEDUP_REMOVED lines=9> */
.L_x_2105:
[----:B------:R-:W-:Y:S05]  /*16640*/  BSYNC B1 ;  /* 0x0000000000017941 */ /* 0x000fea0003800000 */
.L_x_2104:
[----:B------:R-:W3:Y:S04]  /*16650*/  LDL R2, [R1] ;  /* 0x0000000001027983 */ /* 0x000ee80000100800 */
[----:B------:R-:W4:Y:S01]  /*16660*/  LDL R5, [R1+0x1c] ;  /* 0x00001c0001057983 */ /* 0x000f220000100800 */
[----:B0-----:R-:W-:Y:S01]  /*16670*/  IMAD.MOV.U32 R9, RZ, RZ, RZ ;  /* 0x000000ffff097224 */ /* 0x001fe200078e00ff */
        /* <DEDUP_REMOVED lines=10> */
.L_x_2106:
        /* <DEDUP_REMOVED lines=10> */
[----:B------:R-:W0:Y:S01]  /*167c0*/  SYNCS.PHASECHK.TRANS64.TRYWAIT P0, [R4+URZ+0x2e840], R3 ;  /* 0x02e84003040075a7 */ /* 0x000e22000800017f */
[----:B------:R-:W-:Y:S04]  /*167d0*/  BSSY B1, `(.L_x_2107) ;  /* 0x0000002000017945 */ /* 0x000fe80003800000 */
[----:B0-----:R-:W-:Y:S05]  /*167e0*/  @!P0 BRA `(.L_x_2108) ;  /* 0x0000003000f08947 */ /* 0x001fea0003800000 */
.L_x_2180:
[----:B------:R-:W-:Y:S05]  /*167f0*/  BSYNC B1 ;  /* 0x0000000000017941 */ /* 0x000fea0003800000 */
.L_x_2107:
[----:B------:R-:W-:Y:S01]  /*16800*/  BSSY B1, `(.L_x_2109) ;  /* 0x000000b000017945 */ /* 0x000fe20003800000 */
[----:B------:R-:W-:Y:S02]  /*16810*/  IMAD.MOV.U32 R10, RZ, RZ, 0x0 ;  /* 0x00000000ff0a7424 */ /* 0x000fe400078e00ff */
[----:B------:R-:W-:Y:S01]  /*16820*/  IMAD.MOV.U32 R11, RZ, RZ, 0x14f00000 ;  /* 0x14f00000ff0b7424 */ /* 0x000fe200078e00ff */
[----:B------:R-:W-:Y:S06]  /*16830*/  @P1 BRA `(.L_x_2110) ;  /* 0x00000000001c1947 */ /* 0x000fec0003800000 */
[----:B------:R-:W3:Y:S01]  /*16840*/  S2R R7, SR_TID.X ;  /* 0x0000000000077919 */ /* 0x000ee20000002100 */
[----:B0-2---:R-:W-:-:S04]  /*16850*/  IMAD.MOV.U32 R3, RZ, RZ, 0x7000 ;  /* 0x00007000ff037424 */ /* 0x005fc800078e00ff */
[----:B------:R4:W-:Y:S01]  /*16860*/  SYNCS.ARRIVE.TRANS64 RZ, [R4+URZ+0x2e830], R3 ;  /* 0x02e8300304ff79a7 */ /* 0x0009e2000800003f */
[----:B---3--:R-:W-:-:S04]  /*16870*/  LOP3.LUT R7, R7, 0x1f, RZ, 0xc0, !PT ;  /* 0x0000001f07077812 */ /* 0x008fc800078ec0ff */
[----:B------:R-:W-:-:S13]  /*16880*/  ISETP.NE.AND P0, PT, R7, RZ, PT ;  /* 0x000000ff0700720c */ /* 0x000fda0003f05270 */
[----:B----4-:R-:W-:Y:S05]  /*16890*/  @!P0 BRA `(.L_x_2110) ;  /* 0x0000000000048947 */ /* 0x010fea0003800000 */
[----:B------:R-:W-:Y:S01]  /*168a0*/  BPT.TRAP 0x1 ;  /* 0x000000040000795c */ /* 0x000fe20000300000 */
.L_x_2110:
[----:B------:R-:W-:Y:S05]  /*168b0*/  BSYNC B1 ;  /* 0x0000000000017941 */ /* 0x000fea0003800000 */
.L_x_2109:
[----:B------:R-:W-:Y:S01]  /*168c0*/  R2UR UR10, R9 ;  /* 0x00000000090a72ca */ /* 0x000fe200000e0000 */
[----:B------:R-:W-:Y:S01]  /*168d0*/  UIADD3 UR4, UP0, UR44, 0x370, URZ ;  /* 0x000003702c047890 */ /* 0x000fe2000ff1e03f */
[----:B------:R-:W-:Y:S01]  /*168e0*/  R2UR UR6, R10 ;  /* 0x000000000a0672ca */ /* 0x000fe200000e0000 */
[----:B------:R-:W-:Y:S01]  /*168f0*/  VIADD R2, R2, 0x20400 ;  /* 0x0002040002027836 */ /* 0x000fe20000000000 */
[----:B------:R-:W-:Y:S01]  /*16900*/  R2UR UR7, R11 ;  /* 0x000000000b0772ca */ /* 0x000fe200000e0000 */
[----:B0-2---:R-:W-:Y:S01]  /*16910*/  VIADD R4, R4, 0x2e830 ;  /* 0x0002e83004047836 */ /* 0x005fe20000000000 */
[----:B------:R-:W-:Y:S01]  /*16920*/  PLOP3.LUT P0, PT, PT, PT, PT, 0x80, 0x0 ;  /* 0x000000000000781c */ /* 0x000fe20003f0f070 */
[----:B------:R-:W-:-:S12]  /*16930*/  UIADD3.X UR5, URZ, UR45, URZ, UP0, !UPT ;  /* 0x0000002d3f057290 */ /* 0x000fd800087fe43f */
.L_x_2111:
        /* <DEDUP_REMOVED lines=10> */
.L_x_2100:
[----:B------:R-:W-:Y:S05]  /*169e0*/  BSYNC B0 ;  /* 0x0000000000007941 */ /* 0x000fea0003800000 */
.L_x_2099:
[----:B------:R-:W-:-:S06]  /*169f0*/  UISETP.NE.AND UP0, UPT, UR39, 0x3, UPT ;  /* 0x000000032700788c */ /* 0x000fcc000bf05270 */
[----:B------:R-:W-:-:S13]  /*16a00*/  PLOP3.LUT P0, PT, PT, PT, UP0, 0x80, 0x0 ;  /* 0x000000000000781c */ /* 0x000fda0003f0f008 */
[----:B------:R-:W-:Y:S05]  /*16a10*/  @!P0 BRA `(.L_x_2112) ;  /* 0x0000000000048947 */ /* 0x000fea0003800000 */
[----:B------:R-:W-:Y:S01]  /*16a20*/  BPT.TRAP 0x1 ;  /* 0x000000040000795c */ /* 0x000fe20000300000 */
.L_x_2112:
[----:B------:R-:W-:Y:S01]  /*16a30*/  IMAD.U32 R2, RZ, RZ, UR41 ;  /* 0x00000029ff027e24 */ /* 0x000fe2000f8e00ff */
[----:B------:R-:W-:Y:S01]  /*16a40*/  BSSY B0, `(.L_x_2113) ;  /* 0x0000007000007945 */ /* 0x000fe20003800000 */
[----:B------:R-:W-:-:S03]  /*16a50*/  IMAD R19, R6, 0x8, R18 ;  /* 0x0000000806137824 */ /* 0x000fc600078e0212 */
[----:B------:R-:W-:Y:S02]  /*16a60*/  ISETP.NE.AND P1, PT, R2, 0x3, PT ;  /* 0x000000030200780c */ /* 0x000fe40003f25270 */
[----:B------:R-:W-:-:S04]  /*16a70*/  LOP3.LUT R2, R0, 0x1, RZ, 0x3c, !PT ;  /* 0x0000000100027812 */ /* 0x000fc800078e3cff */
[----:B------:R-:W-:-:S04]  /*16a80*/  SHF.L.U32 R2, R2, 0x1f, RZ ;  /* 0x0000001f02027819 */ /* 0x000fc800000006ff */
[----:B------:R-:W2:Y:S02]  /*16a90*/  SYNCS.PHASECHK.TRANS64.TRYWAIT P0, [R19+URZ+0x2e870], R2 ;  /* 0x02e87002130075a7 */ /* 0x000ea4000800017f */
[----:B--2---:R-:W-:Y:S05]  /*16aa0*/  @!P0 BRA `(.L_x_2114) ;  /* 0x0000003000548947 */ /* 0x004fea0003800000 */
.L_x_2181:
[----:B------:R-:W-:Y:S05]  /*16ab0*/  BSYNC B0 ;  /* 0x0000000000007941 */ /* 0x000fea0003800000 */
.L_x_2113:
[----:B------:R-:W-:Y:S05]  /*16ac0*/  @!P1 BRA `(.L_x_2115) ;  /* 0x0000000000049947 */ /* 0x000fea0003800000 */
[----:B------:R-:W-:Y:S01]  /*16ad0*/  BPT.TRAP 0x1 ;  /* 0x000000040000795c */ /* 0x000fe20000300000 */
.L_x_2115:
[----:B--2---:R-:W-:Y:S01]  /*16ae0*/  SHF.L.U32 R2, R0, 0x1f, RZ ;  /* 0x0000001f00027819 */ /* 0x004fe200000006ff */
[----:B------:R-:W-:-:S03]  /*16af0*/  IMAD R0, R6, 0x7000, RZ ;  /* 0x0000700006007824 */ /* 0x000fc600078e02ff */
[----:B------:R-:W2:Y:S02]  /*16b00*/  SYNCS.PHASECHK.TRANS64.TRYWAIT P0, [R19+URZ+0x2e860], R2 ;  /* 0x02e86002130075a7 */ /* 0x000ea4000800017f */
[----:B--2---:R-:W-:Y:S05]  /*16b10*/  @!P0 BRA `(.L_x_2116) ;  /* 0x00000030004c8947 */ /* 0x004fea0003800000 */
.L_x_2182:
[----:B------:R-:W2:Y:S04]  /*16b20*/  LDL R3, [R1+0x24] ;  /* 0x0000240001037983 */ /* 0x000ea80000100800 */
[----:B------:R-:W3:Y:S01]  /*16b30*/  LDL R12, [R1+0x20] ;  /* 0x00002000010c7983 */ /* 0x000ee20000100800 */
[----:B------:R-:W-:Y:S05]  /*16b40*/  WARPSYNC.ALL ;  /* 0x0000000000007948 */ /* 0x000fea0003800000 */
[----:B--2---:R-:W-:-:S02]  /*16b50*/  LOP3.LUT R2, R0, R3, RZ, 0xfc, !PT ;  /* 0x0000000300027212 */ /* 0x004fc400078efcff */
[----:B------:R-:W2:Y:S01]  /*16b60*/  S2R R3, SR_TID.X ;  /* 0x0000000000037919 */ /* 0x000ea20000002100 */
[C---:B---3--:R-:W-:Y:S02]  /*16b70*/  IADD3 R0, R18.reuse, R0, R12 ;  /* 0x0000000012007210 */ /* 0x048fe40007ffe00c */
[----:B------:R-:W-:-:S05]  /*16b80*/  IMAD.IADD R2, R18, 0x1, R2 ;  /* 0x0000000112027824 */ /* 0x000fca00078e0202 */
[----:B------:R-:W0:Y:S01]  /*16b90*/  LDSM.16.MT88.4 R4, [R2+0xe400] ;  /* 0x00e400000204783b */ /* 0x000e220000004200 */
[----:B--2---:R-:W-:Y:S01]  /*16ba0*/  LOP3.LUT P0, RZ, R3, 0x4, RZ, 0xc0, !PT ;  /* 0x0000000403ff7812 */ /* 0x004fe2000780c0ff */
[----:B------:R-:W-:-:S05]  /*16bb0*/  IMAD.MOV.U32 R3, RZ, RZ, 0x40 ;  /* 0x00000040ff037424 */ /* 0x000fca00078e00ff */
[----:B------:R-:W-:-:S05]  /*16bc0*/  SEL R3, R3, 0xffffffc0, !P0 ;  /* 0xffffffc003037807 */ /* 0x000fca0004000000 */
[----:B------:R-:W-:Y:S01]  /*16bd0*/  IMAD.IADD R3, R3, 0x1, R2 ;  /* 0x0000000103037824 */ /* 0x000fe200078e0202 */
[C-C-:B0-----:R-:W-:Y:S02]  /*16be0*/  PRMT R8, R4.reuse, 0x6420, R5.reuse ;  /* 0x0000642004087816 */ /* 0x141fe40000000005 */
        /* <DEDUP_REMOVED lines=87> */
[----:B--2---:R-:W2:Y:S01]  /*17160*/  FENCE.VIEW.ASYNC.S ;  /* 0x00000000000073c6 */ /* 0x004ea20000000000 */
[----:B------:R-:W-:Y:S05]  /*17170*/  @!P1 BRA `(.L_x_2117) ;  /* 0x0000000000049947 */ /* 0x000fea0003800000 */
[----:B------:R-:W-:Y:S01]  /*17180*/  BPT.TRAP 0x1 ;  /* 0x000000040000795c */ /* 0x000fe20000300000 */
.L_x_2117:
[----:B0-----:R-:W0:Y:S01]  /*17190*/  S2R R0, SR_TID.X ;  /* 0x0000000000007919 */ /* 0x001e220000002100 */
[----:B--2---:R2:W-:Y:S01]  /*171a0*/  SYNCS.ARRIVE.TRANS64.A1T0 RZ, [R19+URZ+0x2e850], RZ ;  /* 0x02e850ff13ff79a7 */ /* 0x0045e2000810003f */
[----:B------:R3:W5:Y:S01]  /*171b0*/  LDL R6, [R1] ;  /* 0x0000000001067983 */ /* 0x0007620000100800 */
[----:B0-----:R-:W-:Y:S01]  /*171c0*/  LOP3.LUT R0, R0, 0x7f, RZ, 0xc0, !PT ;  /* 0x0000007f00007812 */ /* 0x001fe200078ec0ff */
[----:B------:R-:W-:Y:S03]  /*171d0*/  BAR.SYNC.DEFER_BLOCKING 0x2, 0x80 ;  /* 0x0082000000007b1d */ /* 0x000fe60000010000 */
[----:B------:R-:W-:-:S03]  /*171e0*/  ISETP.NE.AND P0, PT, R0, RZ, PT ;  /* 0x000000ff0000720c */ /* 0x000fc60003f05270 */
[----:B------:R3:W5:Y:S10]  /*171f0*/  LDL R0, [R1+0x4] ;  /* 0x0000040001007983 */ /* 0x0007740000100800 */
[----:B--2---:R-:W-:-:S05]  /*17200*/  @!P0 VIADD R19, R19, 0x2e880 ;  /* 0x0002e88013138836 */ /* 0x004fca0000000000 */
[----:B------:R-:W-:-:S04]  /*17210*/  @!P0 PRMT R19, RZ, 0x654, R19 ;  /* 0x00000654ff138816 */ /* 0x000fc80000000013 */
[----:B------:R3:W-:Y:S01]  /*17220*/  @!P0 SYNCS.ARRIVE.TRANS64.RED.A1T0 RZ, [R19+URZ], RZ ;  /* 0x000000ff13ff89a7 */ /* 0x0007e2000810043f */
[C---:B------:R-:W-:Y:S01]  /*17230*/  ISETP.GT.AND P0, PT, R17.reuse, RZ, PT ;  /* 0x000000ff1100720c */ /* 0x040fe20003f04270 */
[----:B------:R-:W-:-:S12]  /*17240*/  VIADD R17, R17, 0xffffffff ;  /* 0xffffffff11117836 */ /* 0x000fd80000000000 */
[----:B---3--:R-:W-:Y:S05]  /*17250*/  @P0 BRA `(.L_x_2118) ;  /* 0xfffffff000200947 */ /* 0x008fea000383ffff */
.L_x_2098:
[----:B------:R-:W2:Y:S01]  /*17260*/  S2R R2, SR_TID.X ;  /* 0x0000000000027919 */ /* 0x000ea20000002100 */
[----:B------:R-:W-:Y:S01]  /*17270*/  BSSY B0, `(.L_x_2119) ;  /* 0x0000011000007945 */ /* 0x000fe20003800000 */
[----:B--2---:R-:W-:-:S04]  /*17280*/  LOP3.LUT R2, R2, 0x7f, RZ, 0xc0, !PT ;  /* 0x0000007f02027812 */ /* 0x004fc800078ec0ff */
[----:B------:R-:W-:-:S13]  /*17290*/  ISETP.NE.AND P0, PT, R2, RZ, PT ;  /* 0x000000ff0200720c */ /* 0x000fda0003f05270 */
[----:B------:R-:W-:Y:S05]  /*172a0*/  @P0 BRA `(.L_x_2120) ;  /* 0x0000000000340947 */ /* 0x000fea0003800000 */
[----:B------:R-:W2:Y:S01]  /*172b0*/  S2R R5, SR_LANEID ;  /* 0x0000000000057919 */ /* 0x000ea20000000000 */
[----:B------:R-:W-:Y:S01]  /*172c0*/  VOTEU.ANY UR4, UPT, PT ;  /* 0x0000000000047886 */ /* 0x000fe200038e0100 */
[----:B------:R-:W3:Y:S01]  /*172d0*/  LDC.64 R2, c[0x0][0xc60] ;  /* 0x00031800ff027b82 */ /* 0x000ee20000000a00 */
[----:B-1---5:R-:W2:Y:S02]  /*172e0*/  FLO.U32 R0, UR4 ;  /* 0x0000000400007d00 */ /* 0x022ea400080e0000 */
[----:B--2---:R-:W-:-:S06]  /*172f0*/  ISETP.EQ.U32.AND P1, PT, R0, R5, PT ;  /* 0x000000050000720c */ /* 0x004fcc0003f22070 */
[----:B------:R-:W3:Y:S07]  /*17300*/  POPC R5, UR4 ;  /* 0x0000000400057d09 */ /* 0x000eee0008000000 */
[----:B---3--:R-:W2:Y:S01]  /*17310*/  @P1 ATOMG.E.ADD.STRONG.GPU PT, R3, desc[UR52][R2.64], R5 ;  /* 0x00000005020319a8 */ /* 0x008ea200081ee1f4 */
[----:B------:R-:W1:Y:S02]  /*17320*/  S2R R4, SR_LTMASK ;  /* 0x0000000000047919 */ /* 0x000e640000003900 */
[----:B-1----:R-:W-:-:S04]  /*17330*/  LOP3.LUT R4, R4, UR4, RZ, 0xc0, !PT ;  /* 0x0000000404047c12 */ /* 0x002fc8000f8ec0ff */
[----:B0-----:R-:W0:Y:S01]  /*17340*/  POPC R7, R4 ;  /* 0x0000000400077309 */ /* 0x001e220000000000 */
[----:B--2---:R-:W0:Y:S02]  /*17350*/  SHFL.IDX PT, R0, R3, R0, 0x1f ;  /* 0x00001f0003007589 */ /* 0x004e2400000e0000 */
[----:B0-----:R-:W-:-:S05]  /*17360*/  IADD3 R0, R0, UR40, R7 ;  /* 0x0000002800007c10 */ /* 0x001fca000fffe007 */
[----:B------:R2:W-:Y:S02]  /*17370*/  STL [R1+0x10], R0 ;  /* 0x0000100001007387 */ /* 0x0005e40000100800 */
.L_x_2120:
[----:B------:R-:W-:Y:S05]  /*17380*/  BSYNC B0 ;  /* 0x0000000000007941 */ /* 0x000fea0003800000 */
.L_x_2119:
[----:B------:R-:W-:-:S06]  /*17390*/  UISETP.NE.AND UP0, UPT, UR39, 0x3, UPT ;  /* 0x000000032700788c */ /* 0x000fcc000bf05270 */
[----:B------:R-:W-:-:S13]  /*173a0*/  PLOP3.LUT P1, PT, PT, PT, UP0, 0x80, 0x0 ;  /* 0x000000000000781c */ /* 0x000fda0003f2f008 */
[----:B------:R-:W-:Y:S05]  /*173b0*/  @!P1 BRA `(.L_x_2121) ;  /* 0x0000000000049947 */ /* 0x000fea0003800000 */
[----:B------:R-:W-:Y:S01]  /*173c0*/  BPT.TRAP 0x1 ;  /* 0x000000040000795c */ /* 0x000fe20000300000 */
.L_x_2121:
[----:B------:R-:W3:Y:S04]  /*173d0*/  LDL R2, [R1+0x4] ;  /* 0x0000040001027983 */ /* 0x000ee80000100800 */
[----:B-12--5:R-:W2:Y:S01]  /*173e0*/  LDL R0, [R1] ;  /* 0x0000000001007983 */ /* 0x026ea20000100800 */
[----:B------:R-:W-:Y:S01]  /*173f0*/  BSSY B0, `(.L_x_2122) ;  /* 0x0000008000007945 */ /* 0x000fe20003800000 */
[----:B---3--:R-:W-:-:S04]  /*17400*/  LOP3.LUT R3, R2, 0x1, RZ, 0x3c, !PT ;  /* 0x0000000102037812 */ /* 0x008fc800078e3cff */
[----:B------:R-:W-:Y:S01]  /*17410*/  SHF.L.U32 R3, R3, 0x1f, RZ ;  /* 0x0000001f03037819 */ /* 0x000fe200000006ff */
[----:B--2---:R-:W-:-:S04]  /*17420*/  IMAD R16, R0, 0x8, R18 ;  /* 0x0000000800107824 */ /* 0x004fc800078e0212 */
[----:B------:R-:W1:Y:S01]  /*17430*/  SYNCS.PHASECHK.TRANS64.TRYWAIT P1, [R16+URZ+0x2e870], R3 ;  /* 0x02e87003100075a7 */ /* 0x000e62000802017f */
[----:B------:R-:W-:-:S05]  /*17440*/  IMAD.U32 R0, RZ, RZ, UR41 ;  /* 0x00000029ff007e24 */ /* 0x000fca000f8e00ff */
[----:B------:R-:W-:Y:S01]  /*17450*/  ISETP.NE.AND P2, PT, R0, 0x3, PT ;  /* 0x000000030000780c */ /* 0x000fe20003f45270 */
[----:B-1----:R-:W-:-:S12]  /*17460*/  @!P1 BRA `(.L_x_2123) ;  /* 0x00000028000c9947 */ /* 0x002fd80003800000 */
.L_x_2183:
[----:B------:R-:W-:Y:S05]  /*17470*/  BSYNC B0 ;  /* 0x0000000000007941 */ /* 0x000fea0003800000 */
.L_x_2122:
[----:B------:R-:W-:Y:S05]  /*17480*/  @!P2 BRA `(.L_x_2124) ;  /* 0x000000000004a947 */ /* 0x000fea0003800000 */
[----:B------:R-:W-:Y:S01]  /*17490*/  BPT.TRAP 0x1 ;  /* 0x000000040000795c */ /* 0x000fe20000300000 */
.L_x_2124:
[----:B------:R-:W1:Y:S02]  /*174a0*/  LDL R0, [R1+0x4] ;  /* 0x0000040001007983 */ /* 0x000e640000100800 */
[----:B-1----:R-:W-:-:S04]  /*174b0*/  SHF.L.U32 R3, R0, 0x1f, RZ ;  /* 0x0000001f00037819 */ /* 0x002fc800000006ff */
[----:B------:R-:W1:Y:S02]  /*174c0*/  SYNCS.PHASECHK.TRANS64.TRYWAIT P1, [R16+URZ+0x2e860], R3 ;  /* 0x02e86003100075a7 */ /* 0x000e64000802017f */
[----:B-1----:R-:W-:Y:S05]  /*174d0*/  @!P1 BRA `(.L_x_2125) ;  /* 0x0000002800049947 */ /* 0x002fea0003800000 */
.L_x_2184:
[----:B------:R-:W2:Y:S04]  /*174e0*/  LDL R17, [R1] ;  /* 0x0000000001117983 */ /* 0x000ea80000100800 */
[----:B------:R-:W1:Y:S04]  /*174f0*/  LDL R2, [R1+0x24] ;  /* 0x0000240001027983 */ /* 0x000e680000100800 */
[----:B------:R-:W3:Y:S01]  /*17500*/  LDL R12, [R1+0x20] ;  /* 0x00002000010c7983 */ /* 0x000ee20000100800 */
[----:B0-----:R-:W0:Y:S01]  /*17510*/  S2R R9, SR_TID.X ;  /* 0x0000000000097919 */ /* 0x001e220000002100 */
[----:B------:R-:W-:Y:S05]  /*17520*/  WARPSYNC.ALL ;  /* 0x0000000000007948 */ /* 0x000fea0003800000 */
[----:B------:R-:W-:Y:S01]  /*17530*/  IMAD.MOV.U32 R13, RZ, RZ, 0x40 ;  /* 0x00000040ff0d7424 */ /* 0x000fe200078e00ff */
[----:B0-----:R-:W-:-:S04]  /*17540*/  LOP3.LUT P1, RZ, R9, 0x4, RZ, 0xc0, !PT ;  /* 0x0000000409ff7812 */ /* 0x001fc8000782c0ff */
[----:B------:R-:W-:Y:S01]  /*17550*/  SEL R13, R13, 0xffffffc0, !P1 ;  /* 0xffffffc00d0d7807 */ /* 0x000fe20004800000 */
[----:B--2---:R-:W-:-:S05]  /*17560*/  IMAD R0, R17, 0x7000, RZ ;  /* 0x0000700011007824 */ /* 0x004fca00078e02ff */
[----:B-1----:R-:W-:-:S05]  /*17570*/  LOP3.LUT R3, R0, R2, RZ, 0xfc, !PT ;  /* 0x0000000200037212 */ /* 0x002fca00078efcff */
[----:B------:R-:W-:-:S05]  /*17580*/  IMAD.IADD R2, R18, 0x1, R3 ;  /* 0x0000000112027824 */ /* 0x000fca00078e0203 */
[----:B------:R-:W0:Y:S01]  /*17590*/  LDSM.16.MT88.4 R4, [R2+0xe400] ;  /* 0x00e400000204783b */ /* 0x000e220000004200 */
[----:B------:R-:W-:Y:S01]  /*175a0*/  IMAD.IADD R3, R13, 0x1, R2 ;  /* 0x000000010d037824 */ /* 0x000fe200078e0202 */
[----:B---3--:R-:W-:Y:S02]  /*175b0*/  IADD3 R0, R18, R0, R12 ;  /* 0x0000000012007210 */ /* 0x008fe40007ffe00c */
        /* <DEDUP_REMOVED lines=91> */
.L_x_2126:
        /* <DEDUP_REMOVED lines=13> */
.L_x_2075:
[----:B------:R-:W-:Y:S05]  /*17c40*/  BSYNC B7 ;  /* 0x0000000000077941 */ /* 0x000fea0003800000 */
.L_x_2073:
[----:B01----:R-:W2:Y:S02]  /*17c50*/  LDL R0, [R1+0x30] ;  /* 0x0000300001007983 */ /* 0x003ea40000100800 */
[----:B--2---:R-:W-:-:S13]  /*17c60*/  ISETP.NE.AND P0, PT, R0, RZ, PT ;  /* 0x000000ff0000720c */ /* 0x004fda0003f05270 */
        /* <DEDUP_REMOVED lines=14> */
.L_x_2127:
[----:B------:R-:W0:Y:S01]  /*17d50*/  S2R R2, SR_TID.X ;  /* 0x0000000000027919 */ /* 0x000e220000002100 */
[----:B------:R-:W-:Y:S01]  /*17d60*/  ULDC UR4, c[0x0][0xc3c] ;  /* 0x00030f0000047ab9 */ /* 0x000fe20000000800 */
[----:B------:R-:W-:Y:S01]  /*17d70*/  IMAD.MOV.U32 R4, RZ, RZ, RZ ;  /* 0x000000ffff047224 */ /* 0x000fe200078e00ff */
[----:B------:R-:W1:Y:S01]  /*17d80*/  LDC R10, c[0x0][0xc38] ;  /* 0x00030e00ff0a7b82 */ /* 0x000e620000000800 */
[----:B------:R-:W2:Y:S01]  /*17d90*/  LDL.LU R0, [R1+0x10] ;  /* 0x0000100001007983 */ /* 0x000ea20000300800 */
[----:B0-----:R-:W-:-:S04]  /*17da0*/  LOP3.LUT R7, R2, 0x1f, RZ, 0xc0, !PT ;  /* 0x0000001f02077812 */ /* 0x001fc800078ec0ff */
[C---:B------:R-:W-:Y:S01]  /*17db0*/  ISETP.NE.AND P0, PT, R7.reuse, 0x1f, PT ;  /* 0x0000001f0700780c */ /* 0x040fe20003f05270 */
[----:B------:R-:W-:-:S05]  /*17dc0*/  VIADD R5, R7, UR42 ;  /* 0x0000002a07057c36 */ /* 0x000fca0008000000 */
[----:B------:R-:W-:Y:S01]  /*17dd0*/  ISETP.GE.OR P1, PT, R5, UR4, !P0 ;  /* 0x0000000405007c0c */ /* 0x000fe2000c726670 */
[----:B------:R-:W-:-:S12]  /*17de0*/  ULDC UR4, c[0x0][0xc3c] ;  /* 0x00030f0000047ab9 */ /* 0x000fd80000000800 */
[----:B------:R-:W0:Y:S02]  /*17df0*/  @!P1 LDC.64 R2, c[0x0][0xc80] ;  /* 0x00032000ff029b82 */ /* 0x000e240000000a00 */
[----:B0-----:R-:W-:-:S05]  /*17e00*/  @!P1 IMAD.WIDE R2, R5, 0x4, R2 ;  /* 0x0000000405029825 */ /* 0x001fca00078e0202 */
[----:B------:R-:W3:Y:S01]  /*17e10*/  @!P1 LDG.E R4, desc[UR52][R2.64] ;  /* 0x0000003402049981 */ /* 0x000ee2000c1e1900 */
[C---:B------:R-:W-:Y:S02]  /*17e20*/  ISETP.NE.AND P1, PT, R7.reuse, RZ, PT ;  /* 0x000000ff0700720c */ /* 0x040fe40003f25270 */
[C---:B------:R-:W-:Y:S02]  /*17e30*/  ISETP.GE.U32.AND P2, PT, R7.reuse, 0x2, PT ;  /* 0x000000020700780c */ /* 0x040fe40003f46070 */
[C---:B------:R-:W-:Y:S02]  /*17e40*/  ISETP.GE.U32.AND P3, PT, R7.reuse, 0x4, PT ;  /* 0x000000040700780c */ /* 0x040fe40003f66070 */
[C---:B------:R-:W-:Y:S02]  /*17e50*/  ISETP.GE.U32.AND P4, PT, R7.reuse, 0x8, PT ;  /* 0x000000080700780c */ /* 0x040fe40003f86070 */
[----:B------:R-:W-:Y:S01]  /*17e60*/  ISETP.GE.U32.AND P5, PT, R7, 0x10, PT ;  /* 0x000000100700780c */ /* 0x000fe20003fa6070 */
[----:B--2---:R-:W-:-:S02]  /*17e70*/  IMAD.MOV.U32 R8, RZ, RZ, R0 ;  /* 0x000000ffff087224 */ /* 0x004fc400078e0000 */
        /* <DEDUP_REMOVED lines=16> */
[----:B------:R-:W1:Y:S04]  /*17f80*/  SHFL.IDX PT, R2, R7, 0x1f, 0x1f ;  /* 0x03e01f0007027f89 */ /* 0x000e6800000e0000 */
[----:B------:R-:W0:Y:S01]  /*17f90*/  SHFL.IDX PT, R0, R8, RZ, 0x1f ;  /* 0x00001fff08007589 */ /* 0x000e2200000e0000 */
[----:B-1----:R-:W-:-:S04]  /*17fa0*/  IMAD R2, R2, R10, RZ ;  /* 0x0000000a02027224 */ /* 0x002fc800078e02ff */
[----:B------:R-:W-:-:S05]  /*17fb0*/  IMAD.IADD R6, R6, 0x1, R2 ;  /* 0x0000000106067824 */ /* 0x000fca00078e0202 */
[----:B0-----:R-:W-:-:S13]  /*17fc0*/  ISETP.GT.AND P6, PT, R6, R0, PT ;  /* 0x000000000600720c */ /* 0x001fda0003fc4270 */
[----:B------:R-:W-:Y:S05]  /*17fd0*/  @P6 BRA `(.L_x_2129) ;  /* 0x0000000000906947 */ /* 0x000fea0003800000 */
.L_x_2133:
        /* <DEDUP_REMOVED lines=14> */
.L_x_2132:
[----:B------:R-:W-:Y:S05]  /*180c0*/  BSYNC B0 ;  /* 0x0000000000007941 */ /* 0x000fea0003800000 */
.L_x_2131:
        /* <DEDUP_REMOVED lines=21> */
.L_x_2129:
        /* <DEDUP_REMOVED lines=21> */
.L_x_2134:
[----:B------:R-:W2:Y:S01]  /*18370*/  I2F.RP R3, R9 ;  /* 0x0000000900037306 */ /* 0x000ea20000209400 */
[----:B01----:R-:W-:-:S04]  /*18380*/  IMAD R7, R2, R10, R6 ;  /* 0x0000000a02077224 */ /* 0x003fc800078e0206 */
[----:B------:R-:W-:Y:S01]  /*18390*/  IMAD.IADD R0, R0, 0x1, -R7 ;  /* 0x0000000100007824 */ /* 0x000fe200078e0a07 */
[----:B------:R0:W-:Y:S02]  /*183a0*/  STL [R1+0x10], R7 ;  /* 0x0000100701007387 */ /* 0x0001e40000100800 */
[----:B--2---:R-:W1:Y:S02]  /*183b0*/  MUFU.RCP R3, R3 ;  /* 0x0000000300037308 */ /* 0x004e640000001000 */
        /* <DEDUP_REMOVED lines=26> */
[----:B0-----:R-:W-:-:S04]  /*18560*/  IABS R7, R8 ;  /* 0x0000000800077213 */ /* 0x001fc80000000000 */
        /* <DEDUP_REMOVED lines=31> */
.L_x_2130:
[----:B------:R1:W-:Y:S01]  /*18760*/  STL [R1+0x10], R0 ;  /* 0x0000100001007387 */ /* 0x0003e20000100800 */
[----:B------:R-:W-:Y:S01]  /*18770*/  ULDC UR42, c[0x0][0xc3c] ;  /* 0x00030f00002a7ab9 */ /* 0x000fe20000000800 */
[----:B------:R-:W-:Y:S02]  /*18780*/  UMOV UR36, URZ ;  /* 0x0000003f00247c82 */ /* 0x000fe40008000000 */
[----:B------:R1:W-:Y:S03]  /*18790*/  STL [R1+0x14], RZ ;  /* 0x000014ff01007387 */ /* 0x0003e60000100800 */
.L_x_2135:
[----:B------:R-:W2:Y:S04]  /*187a0*/  LDL R3, [R1+0x10] ;  /* 0x0000100001037983 */ /* 0x000ea80000100800 */
[----:B------:R-:W3:Y:S01]  /*187b0*/  LDL R2, [R1+0x14] ;  /* 0x0000140001027983 */ /* 0x000ee20000100800 */
        /* <DEDUP_REMOVED lines=9> */
[----:B---3--:R-:W-:Y:S01]  /*18850*/  IMAD.MOV.U32 R5, RZ, RZ, R2 ;  /* 0x000000ffff057224 */ /* 0x008fe200078e0002 */
[----:B0-----:R-:W-:-:S05]  /*18860*/  @!P0 LEA R18, R3, R0, 0x18 ;  /* 0x0000000003128211 */ /* 0x001fca00078ec0ff */
[----:B------:R1:W-:Y:S01]  /*18870*/  @!P0 STS.128 [R18+0x2e8d0], R4 ;  /* 0x02e8d00412008388 */ /* 0x0003e20000000c00 */
[----:B------:R-:W-:Y:S06]  /*18880*/  BAR.ARV 0x5, 0x180 ;  /* 0x0146000000007b1d */ /* 0x000fec0000002000 */
.L_x_2128:
[----:B------:R-:W-:Y:S02]  /*18890*/  ULDC UR4, c[0x0][0xc3c] ;  /* 0x00030f0000047ab9 */ /* 0x000fe40000000800 */
[----:B------:R-:W-:-:S06]  /*188a0*/  UISETP.GE.AND UP0, UPT, UR42, UR4, UPT ;  /* 0x000000042a00728c */ /* 0x000fcc000bf06270 */
[----:B------:R-:W-:-:S13]  /*188b0*/  PLOP3.LUT P0, PT, PT, PT, UP0, 0x80, 0x0 ;  /* 0x000000000000781c */ /* 0x000fda0003f0f008 */
[----:B------:R-:W-:Y:S05]  /*188c0*/  @!P0 BRA `(.L_x_2136) ;  /* 0xffffffb800a08947 */ /* 0x000fea000383ffff */
.L_x_2069:
        /* <DEDUP_REMOVED lines=12> */
.L_x_2185:
[----:B------:R-:W-:Y:S05]  /*18990*/  BSYNC B0 ;  /* 0x0000000000007941 */ /* 0x000fea0003800000 */
.L_x_2137:
[----:B------:R-:W-:-:S03]  /*189a0*/  UMOV UR4, 0xffffffff ;  /* 0xffffffff00047882 */ /* 0x000fc60000000000 */
[----:B------:R-:W-:Y:S05]  /*189b0*/  BRA.DIV UR4, `(.L_x_2139) ;  /* 0x0000001204f47947 */ /* 0x000fea000b800000 */
[----:B------:R-:W1:Y:S02]  /*189c0*/  S2R R2, SR_TID.X ;  /* 0x0000000000027919 */ /* 0x000e640000002100 */
[----:B-1----:R-:W-:-:S04]  /*189d0*/  SHF.R.U32.HI R2, RZ, 0x5, R2 ;  /* 0x00000005ff027819 */ /* 0x002fc80000011602 */
[----:B------:R-:W-:-:S05]  /*189e0*/  LOP3.LUT R2, R2, 0x3, RZ, 0xc0, !PT ;  /* 0x0000000302027812 */ /* 0x000fca00078ec0ff */
[----:B------:R1:W2:Y:S02]  /*189f0*/  SHFL.IDX PT, R14, R2, RZ, 0x1f ;  /* 0x00001fff020e7589 */ /* 0x0002a400000e0000 */
.L_x_2188:
[----:B--2---:R-:W-:Y:S01]  /*18a00*/  ISETP.NE.AND P0, PT, R14, RZ, PT ;  /* 0x000000ff0e00720c */ /* 0x004fe20003f05270 */
[----:B------:R-:W-:-:S12]  /*18a10*/  BSSY B0, `(.L_x_2140) ;  /* 0x000002e000007945 */ /* 0x000fd80003800000 */
[----:B------:R-:W-:Y:S05]  /*18a20*/  @P0 BRA `(.L_x_2141) ;  /* 0x0000000000b00947 */ /* 0x000fea0003800000 */
[----:B------:R-:W-:-:S03]  /*18a30*/  UMOV UR4, 0xffffffff ;  /* 0xffffffff00047882 */ /* 0x000fc60000000000 */
[----:B------:R-:W-:Y:S05]  /*18a40*/  BRA.DIV UR4, `(.L_x_2142) ;  /* 0x0000001604047947 */ /* 0x000fea000b800000 */
[----:B------:R-:W-:-:S13]  /*18a50*/  ELECT P6, URZ, PT ;  /* 0x00000000003f782f */ /* 0x000fda00038c0000 */
.L_x_2191:
[----:B------:R-:W-:Y:S05]  /*18a60*/  @!P6 BRA `(.L_x_2141) ;  /* 0x0000000000a0e947 */ /* 0x000fea0003800000 */
[----:B------:R-:W-:-:S06]  /*18a70*/  ULOP3.LUT UR4, UR38, 0x2, URZ, 0xfc, !UPT ;  /* 0x0000000226047892 */ /* 0x000fcc000f8efc3f */
[----:B-1----:R-:W-:-:S05]  /*18a80*/  IMAD.U32 R2, RZ, RZ, UR4 ;  /* 0x00000004ff027e24 */ /* 0x002fca000f8e00ff */
[----:B------:R-:W-:-:S13]  /*18a90*/  ISETP.NE.AND P0, PT, R2, 0x3, PT ;  /* 0x000000030200780c */ /* 0x000fda0003f05270 */
[----:B------:R-:W-:Y:S05]  /*18aa0*/  @!P0 BRA `(.L_x_2143) ;  /* 0x0000000000048947 */ /* 0x000fea0003800000 */
[----:B------:R-:W-:Y:S01]  /*18ab0*/  BPT.TRAP 0x1 ;  /* 0x000000040000795c */ /* 0x000fe20000300000 */
.L_x_2143:
[----:B0-----:R-:W2:Y:S04]  /*18ac0*/  LDL R3, [R1] ;  /* 0x0000000001037983 */ /* 0x001ea80000100800 */
        /* <DEDUP_REMOVED lines=13> */
.L_x_2192:
[----:B------:R-:W1:Y:S02]  /*18ba0*/  SYNCS.PHASECHK.TRANS64.TRYWAIT P1, [R7+URZ], R2 ;  /* 0x00000002070075a7 */ /* 0x000e64000802017f */
[----:B-1----:R-:W-:Y:S05]  /*18bb0*/  @!P1 BRA `(.L_x_2145) ;  /* 0x0000001000dc9947 */ /* 0x002fea0003800000 */
.L_x_2193:
[----:B------:R-:W-:Y:S05]  /*18bc0*/  @!P0 BRA `(.L_x_2146) ;  /* 0x0000000000048947 */ /* 0x000fea0003800000 */
[----:B------:R-:W-:Y:S01]  /*18bd0*/  BPT.TRAP 0x1 ;  /* 0x000000040000795c */ /* 0x000fe20000300000 */
.L_x_2146:
[----:B------:R-:W2:Y:S02]  /*18be0*/  LDL.LU R4, [R1] ;  /* 0x0000000001047983 */ /* 0x000ea40000300800 */
[----:B--2---:R-:W-:-:S04]  /*18bf0*/  IMAD R4, R4, 0x8, R0 ;  /* 0x0000000804047824 */ /* 0x004fc800078e0200 */
[----:B------:R-:W2:Y:S02]  /*18c00*/  SYNCS.PHASECHK.TRANS64.TRYWAIT P1, [R4+URZ+0x2e860], R5 ;  /* 0x02e86005040075a7 */ /* 0x000ea4000802017f */
[----:B--2---:R-:W-:Y:S05]  /*18c10*/  @!P1 BRA `(.L_x_2147) ;  /* 0x0000001000d89947 */ /* 0x004fea0003800000 */
.L_x_2194:
[----:B------:R-:W-:Y:S05]  /*18c20*/  @!P0 BRA `(.L_x_2148) ;  /* 0x0000000000048947 */ /* 0x000fea0003800000 */
[----:B------:R-:W-:Y:S01]  /*18c30*/  BPT.TRAP 0x1 ;  /* 0x000000040000795c */ /* 0x000fe20000300000 */
.L_x_2148:
[----:B------:R-:W-:-:S04]  /*18c40*/  IMAD R3, R3, 0x8, R0 ;  /* 0x0000000803037824 */ /* 0x000fc800078e0200 */
[----:B------:R-:W3:Y:S02]  /*18c50*/  SYNCS.PHASECHK.TRANS64.TRYWAIT P1, [R3+URZ+0x2e860], R2 ;  /* 0x02e86002030075a7 */ /* 0x000ee4000802017f */
[----:B---3--:R-:W-:Y:S05]  /*18c60*/  @!P1 BRA `(.L_x_2149) ;  /* 0x0000001000d89947 */ /* 0x008fea0003800000 */
.L_x_2195:
[----:B------:R-:W-:Y:S05]  /*18c70*/  @!P0 BRA `(.L_x_2150) ;  /* 0x0000000000048947 */ /* 0x000fea0003800000 */
[----:B------:R-:W-:Y:S01]  /*18c80*/  BPT.TRAP 0x1 ;  /* 0x000000040000795c */ /* 0x000fe20000300000 */
.L_x_2150:
[----:B------:R-:W4:Y:S02]  /*18c90*/  SYNCS.PHASECHK.TRANS64.TRYWAIT P0, [R4+URZ+0x2e880], R5 ;  /* 0x02e88005040075a7 */ /* 0x000f24000800017f */
[----:B----4-:R-:W-:Y:S05]  /*18ca0*/  @!P0 BRA `(.L_x_2151) ;  /* 0x0000001000dc8947 */ /* 0x010fea0003800000 */
.L_x_2152:
[----:B------:R0:W0:Y:S02]  /*18cb0*/  SYNCS.PHASECHK.TRANS64.TRYWAIT P0, [R3+URZ+0x2e880], R2 ;  /* 0x02e88002030075a7 */ /* 0x000024000800017f */
[----:B0-----:R-:W-:Y:S05]  /*18cc0*/  @!P0 NANOSLEEP.SYNCS 0x989680 ;  /* 0x009896800000895d */ /* 0x001fea0003900000 */
[----:B------:R-:W0:Y:S02]  /*18cd0*/  @!P0 SYNCS.PHASECHK.TRANS64 P0, [R3+URZ+0x2e880], R2 ;  /* 0x02e88002030085a7 */ /* 0x000e24000800007f */
[----:B0-----:R-:W-:Y:S05]  /*18ce0*/  @!P0 BRA `(.L_x_2152) ;  /* 0xfffffffc00f08947 */ /* 0x001fea000383ffff */
.L_x_2141:
[----:B------:R-:W-:Y:S05]  /*18cf0*/  BSYNC B0 ;  /* 0x0000000000007941 */ /* 0x000fea0003800000 */
.L_x_2140:
[----:B------:R-:W-:Y:S05]  /*18d00*/  EXIT ;  /* 0x000000000000794d */ /* 0x000fea0003800000 */
.L_x_2008:
[----:B0-----:R-:W-:-:S04]  /*18d10*/  IMAD.U32 R3, RZ, RZ, UR41 ;  /* 0x00000029ff037e24 */ /* 0x001fc8000f8e00ff */
[----:B------:R0:W1:Y:S03]  /*18d20*/  SYNCS.PHASECHK.TRANS64.TRYWAIT P1, [R3+URZ+0x2e800], R6 ;  /* 0x02e80006030075a7 */ /* 0x000066000802017f */
[----:B-1----:R-:W-:Y:S05]  /*18d30*/  @!P1 NANOSLEEP.SYNCS 0x989680 ;  /* 0x009896800000995d */ /* 0x002fea0003900000 */
[----:B------:R-:W1:Y:S02]  /*18d40*/  @!P1 SYNCS.PHASECHK.TRANS64 P1, [R3+URZ+0x2e800], R6 ;  /* 0x02e80006030095a7 */ /* 0x000e64000802007f */
[----:B-1----:R-:W-:Y:S05]  /*18d50*/  @!P1 BRA `(.L_x_2008) ;  /* 0xfffffffc00ec9947 */ /* 0x002fea000383ffff */
[----:B------:R-:W-:Y:S05]  /*18d60*/  BRA `(.L_x_2153) ;  /* 0xfffffe8c00907947 */ /* 0x000fea000383ffff */
.L_x_2012:
[----:B-1----:R1:W2:Y:S02]  /*18d70*/  SYNCS.PHASECHK.TRANS64.TRYWAIT P1, [R2+URZ+0x2e830], R3 ;  /* 0x02e83003020075a7 */ /* 0x0022a4000802017f */
[----:B--2---:R-:W-:Y:S05]  /*18d80*/  @!P1 NANOSLEEP.SYNCS 0x989680 ;  /* 0x009896800000995d */ /* 0x004fea0003900000 */
[----:B------:R-:W2:Y:S02]  /*18d90*/  @!P1 SYNCS.PHASECHK.TRANS64 P1, [R2+URZ+0x2e830], R3 ;  /* 0x02e83003020095a7 */ /* 0x000ea4000802007f */
[----:B--2---:R-:W-:Y:S05]  /*18da0*/  @!P1 BRA `(.L_x_2012) ;  /* 0xfffffffc00f09947 */ /* 0x004fea000383ffff */
[----:B------:R-:W-:Y:S05]  /*18db0*/  BRA `(.L_x_2011) ;  /* 0xfffffe8c00ac7947 */ /* 0x000fea000383ffff */
.L_x_2017:
[----:B-1----:R-:W-:-:S04]  /*18dc0*/  IMAD.U32 R8, RZ, RZ, UR6 ;  /* 0x00000006ff087e24 */ /* 0x002fc8000f8e00ff */
[----:B------:R1:W2:Y:S03]  /*18dd0*/  SYNCS.PHASECHK.TRANS64.TRYWAIT P3, [R8+URZ+0x2e830], R7 ;  /* 0x02e83007080075a7 */ /* 0x0002a6000806017f */
[----:B--2---:R-:W-:Y:S05]  /*18de0*/  @!P3 NANOSLEEP.SYNCS 0x989680 ;  /* 0x009896800000b95d */ /* 0x004fea0003900000 */
[----:B------:R-:W2:Y:S02]  /*18df0*/  @!P3 SYNCS.PHASECHK.TRANS64 P3, [R8+URZ+0x2e830], R7 ;  /* 0x02e830070800b5a7 */ /* 0x000ea4000806007f */
[----:B--2---:R-:W-:Y:S05]  /*18e00*/  @!P3 BRA `(.L_x_2017) ;  /* 0xfffffffc00ecb947 */ /* 0x004fea000383ffff */
[----:B------:R-:W-:Y:S05]  /*18e10*/  BRA `(.L_x_2014) ;  /* 0xfffffed800f87947 */ /* 0x000fea000383ffff */
.L_x_2021:
[----:B-1----:R-:W-:-:S04]  /*18e20*/  IMAD.U32 R8, RZ, RZ, UR6 ;  /* 0x00000006ff087e24 */ /* 0x002fc8000f8e00ff */
[----:B------:R1:W2:Y:S03]  /*18e30*/  SYNCS.PHASECHK.TRANS64.TRYWAIT P3, [R8+URZ+0x2e850], R7 ;  /* 0x02e85007080075a7 */ /* 0x0002a6000806017f */
[----:B--2---:R-:W-:Y:S05]  /*18e40*/  @!P3 NANOSLEEP.SYNCS 0x989680 ;  /* 0x009896800000b95d */ /* 0x004fea0003900000 */
[----:B------:R-:W2:Y:S02]  /*18e50*/  @!P3 SYNCS.PHASECHK.TRANS64 P3, [R8+URZ+0x2e850], R7 ;  /* 0x02e850070800b5a7 */ /* 0x000ea4000806007f */
[----:B--2---:R-:W-:Y:S05]  /*18e60*/  @!P3 BRA `(.L_x_2021) ;  /* 0xfffffffc00ecb947 */ /* 0x004fea000383ffff */
[----:B------:R-:W-:Y:S05]  /*18e70*/  BRA `(.L_x_2018) ;  /* 0xfffffee400f47947 */ /* 0x000fea000383ffff */
.L_x_2028:
[----:B-1----:R-:W-:-:S04]  /*18e80*/  IMAD.U32 R8, RZ, RZ, UR6 ;  /* 0x00000006ff087e24 */ /* 0x002fc8000f8e00ff */
[----:B------:R1:W2:Y:S03]  /*18e90*/  SYNCS.PHASECHK.TRANS64.TRYWAIT P2, [R8+URZ+0x2e830], R7 ;  /* 0x02e83007080075a7 */ /* 0x0002a6000804017f */
[----:B--2---:R-:W-:Y:S05]  /*18ea0*/  @!P2 NANOSLEEP.SYNCS 0x989680 ;  /* 0x009896800000a95d */ /* 0x004fea0003900000 */
[----:B------:R-:W2:Y:S02]  /*18eb0*/  @!P2 SYNCS.PHASECHK.TRANS64 P2, [R8+URZ+0x2e830], R7 ;  /* 0x02e830070800a5a7 */ /* 0x000ea4000804007f */
[----:B--2---:R-:W-:Y:S05]  /*18ec0*/  @!P2 BRA `(.L_x_2028) ;  /* 0xfffffffc00eca947 */ /* 0x004fea000383ffff */
[----:B------:R-:W-:Y:S05]  /*18ed0*/  BRA `(.L_x_2025) ;  /* 0xffffff2c00cc7947 */ /* 0x000fea000383ffff */
.L_x_2032:
[----:B-1----:R-:W-:-:S04]  /*18ee0*/  IMAD.U32 R8, RZ, RZ, UR6 ;  /* 0x00000006ff087e24 */ /* 0x002fc8000f8e00ff */
[----:B------:R1:W2:Y:S03]  /*18ef0*/  SYNCS.PHASECHK.TRANS64.TRYWAIT P2, [R8+URZ+0x2e850], R7 ;  /* 0x02e85007080075a7 */ /* 0x0002a6000804017f */
[----:B--2---:R-:W-:Y:S05]  /*18f00*/  @!P2 NANOSLEEP.SYNCS 0x989680 ;  /* 0x009896800000a95d */ /* 0x004fea0003900000 */
[----:B------:R-:W2:Y:S02]  /*18f10*/  @!P2 SYNCS.PHASECHK.TRANS64 P2, [R8+URZ+0x2e850], R7 ;  /* 0x02e850070800a5a7 */ /* 0x000ea4000804007f */
[----:B--2---:R-:W-:Y:S05]  /*18f20*/  @!P2 BRA `(.L_x_2032) ;  /* 0xfffffffc00eca947 */ /* 0x004fea000383ffff */
[----:B------:R-:W-:Y:S05]  /*18f30*/  BRA `(.L_x_2029) ;  /* 0xffffff3800bc7947 */ /* 0x000fea000383ffff */
.L_x_2038:
[----:B-1----:R-:W-:-:S04]  /*18f40*/  IMAD.U32 R5, RZ, RZ, UR4 ;  /* 0x00000004ff057e24 */ /* 0x002fc8000f8e00ff */
[----:B------:R1:W2:Y:S03]  /*18f50*/  SYNCS.PHASECHK.TRANS64.TRYWAIT P1, [R5+URZ+0x2e850], R0 ;  /* 0x02e85000050075a7 */ /* 0x0002a6000802017f */
[----:B--2---:R-:W-:Y:S05]  /*18f60*/  @!P1 NANOSLEEP.SYNCS 0x989680 ;  /* 0x009896800000995d */ /* 0x004fea0003900000 */
[----:B------:R-:W2:Y:S02]  /*18f70*/  @!P1 SYNCS.PHASECHK.TRANS64 P1, [R5+URZ+0x2e850], R0 ;  /* 0x02e85000050095a7 */ /* 0x000ea4000802007f */
[----:B--2---:R-:W-:Y:S05]  /*18f80*/  @!P1 BRA `(.L_x_2038) ;  /* 0xfffffffc00ec9947 */ /* 0x004fea000383ffff */
[----:B------:R-:W-:Y:S05]  /*18f90*/  BRA `(.L_x_2037) ;  /* 0xffffff70007c7947 */ /* 0x000fea000383ffff */
.L_x_2084:
[----:B------:R-:W-:Y:S02]  /*18fa0*/  IMAD.MOV.U32 R13, RZ, RZ, R0 ;  /* 0x000000ffff0d7224 */ /* 0x000fe400078e0000 */
[----:B------:R-:W-:Y:S02]  /*18fb0*/  IMAD.MOV.U32 R12, RZ, RZ, RZ ;  /* 0x000000ffff0c7224 */ /* 0x000fe400078e00ff */
[----:B------:R-:W-:Y:S02]  /*18fc0*/  IMAD.MOV.U32 R11, RZ, RZ, 0x1f ;  /* 0x0000001fff0b7424 */ /* 0x000fe400078e00ff */
[----:B------:R-:W-:-:S07]  /*18fd0*/  IMAD.MOV.U32 R15, RZ, RZ, -0x1 ;  /* 0xffffffffff0f7424 */ /* 0x000fce00078e00ff */
[----:B-1----:R-:W-:Y:S05]  /*18fe0*/  WARPSYNC.COLLECTIVE R15, `(.L_x_2154) ;  /* 0x000000000f087348 */ /* 0x002fea0003c00000 */
[----:B------:R0:W2:Y:S02]  /*18ff0*/  SHFL.IDX P6, R14, R13, R12, R11 ;  /* 0x0000000c0d0e7389 */ /* 0x0000a400000c000b */
[----:B012---:R-:W-:Y:S01]  /*19000*/  ENDCOLLECTIVE ;  /* 0x000000000000791b */ /* 0x007fe20003800000 */
.L_x_2154:
[----:B------:R-:W-:Y:S05]  /*19010*/  BRA `(.L_x_2155) ;  /* 0xffffffc000687947 */ /* 0x000fea000383ffff */
.L_x_2086:
[----:B------:R-:W-:Y:S01]  /*19020*/  BSSY B0, `(.L_x_2156) ;  /* 0x0000006000007945 */ /* 0x000fe20003800000 */
[----:B------:R-:W-:-:S07]  /*19030*/  IMAD.MOV.U32 R15, RZ, RZ, -0x1 ;  /* 0xffffffffff0f7424 */ /* 0x000fce00078e00ff */
[----:B-1----:R-:W-:Y:S05]  /*19040*/  WARPSYNC.COLLECTIVE R15, `(.L_x_2157) ;  /* 0x000000000f0c7348 */ /* 0x002fea0003c00000 */
[----:B------:R-:W-:Y:S02]  /*19050*/  ELECT P6, UR62, PT ;  /* 0x00000000003e782f */ /* 0x000fe400038c0000 */
[----:B------:R-:W-:Y:S01]  /*19060*/  MOV R14, UR62 ;  /* 0x0000003e000e7c02 */ /* 0x000fe20008000f00 */
[----:B-1----:R-:W-:Y:S10]  /*19070*/  ENDCOLLECTIVE ;  /* 0x000000000000791b */ /* 0x002ff40003800000 */
.L_x_2157:
[----:B------:R-:W-:Y:S05]  /*19080*/  BSYNC B0 ;  /* 0x0000000000007941 */ /* 0x000fea0003800000 */
.L_x_2156:
[----:B------:R-:W-:Y:S05]  /*19090*/  BRA `(.L_x_2158) ;  /* 0xffffffc0006c7947 */ /* 0x000fea000383ffff */
.L_x_2088:
[----:B0-----:R0:W1:Y:S02]  /*190a0*/  SYNCS.PHASECHK.TRANS64.TRYWAIT P0, [R4+URZ+0x2e880], R3 ;  /* 0x02e88003040075a7 */ /* 0x001064000800017f */
[----:B-1----:R-:W-:Y:S05]  /*190b0*/  @!P0 NANOSLEEP.SYNCS 0x989680 ;  /* 0x009896800000895d */ /* 0x002fea0003900000 */
[----:B------:R-:W1:Y:S02]  /*190c0*/  @!P0 SYNCS.PHASECHK.TRANS64 P0, [R4+URZ+0x2e880], R3 ;  /* 0x02e88003040085a7 */ /* 0x000e64000800007f */
[----:B-1----:R-:W-:Y:S05]  /*190d0*/  @!P0 BRA `(.L_x_2088) ;  /* 0xfffffffc00f08947 */ /* 0x002fea000383ffff */
[----:B------:R-:W-:Y:S05]  /*190e0*/  BRA `(.L_x_2159) ;  /* 0xffffffc000d07947 */ /* 0x000fea000383ffff */
.L_x_2090:
[----:B-1----:R1:W2:Y:S02]  /*190f0*/  SYNCS.PHASECHK.TRANS64.TRYWAIT P0, [R4+URZ+0x2e840], R3 ;  /* 0x02e84003040075a7 */ /* 0x0022a4000800017f */
[----:B--2---:R-:W-:Y:S05]  /*19100*/  @!P0 NANOSLEEP.SYNCS 0x989680 ;  /* 0x009896800000895d */ /* 0x004fea0003900000 */
[----:B------:R-:W2:Y:S02]  /*19110*/  @!P0 SYNCS.PHASECHK.TRANS64 P0, [R4+URZ+0x2e840], R3 ;  /* 0x02e84003040085a7 */ /* 0x000ea4000800007f */
[----:B--2---:R-:W-:Y:S05]  /*19120*/  @!P0 BRA `(.L_x_2090) ;  /* 0xfffffffc00f08947 */ /* 0x004fea000383ffff */
[----:B------:R-:W-:Y:S05]  /*19130*/  BRA `(.L_x_2160) ;  /* 0xffffffc400247947 */ /* 0x000fea000383ffff */
.L_x_2094:
[----:B------:R-:W-:Y:S01]  /*19140*/  IMAD.MOV.U32 R13, RZ, RZ, R0 ;  /* 0x000000ffff0d7224 */ /* 0x000fe200078e0000 */
[----:B------:R-:W-:Y:S01]  /*19150*/  LOP3.LUT R6, R6, 0x7f, RZ, 0xc0, !PT ;  /* 0x0000007f06067812 */ /* 0x000fe200078ec0ff */
[----:B------:R-:W-:Y:S02]  /*19160*/  IMAD.MOV.U32 R12, RZ, RZ, RZ ;  /* 0x000000ffff0c7224 */ /* 0x000fe400078e00ff */
[----:B------:R-:W-:Y:S01]  /*19170*/  IMAD.MOV.U32 R11, RZ, RZ, 0x181f ;  /* 0x0000181fff0b7424 */ /* 0x000fe200078e00ff */
[----:B------:R-:W-:Y:S01]  /*19180*/  SHF.R.U32.HI R8, RZ, 0x3, R6 ;  /* 0x00000003ff087819 */ /* 0x000fe20000011606 */
[----:B------:R-:W-:Y:S02]  /*19190*/  IMAD.MOV.U32 R15, RZ, RZ, -0x1 ;  /* 0xffffffffff0f7424 */ /* 0x000fe400078e00ff */
[----:B------:R-:W-:Y:S02]  /*191a0*/  IMAD R3, R19, R5, RZ ;  /* 0x0000000513037224 */ /* 0x000fe400078e02ff */
[----:B------:R-:W-:-:S07]  /*191b0*/  IMAD R4, R7, 0x80, R8 ;  /* 0x0000008007047824 */ /* 0x000fce00078e0208 */
[----:B-----5:R-:W-:Y:S05]  /*191c0*/  WARPSYNC.COLLECTIVE R15, `(.L_x_2161) ;  /* 0x000000000f087348 */ /* 0x020fea0003c00000 */
[----:B------:R0:W1:Y:S02]  /*191d0*/  SHFL.IDX P6, R14, R13, R12, R11 ;  /* 0x0000000c0d0e7389 */ /* 0x00006400000c000b */
[----:B01---5:R-:W-:Y:S01]  /*191e0*/  ENDCOLLECTIVE ;  /* 0x000000000000791b */ /* 0x023fe20003800000 */
.L_x_2161:
[C---:B------:R-:W-:Y:S01]  /*191f0*/  VIADD R8, R4.reuse, 0x60 ;  /* 0x0000006004087836 */ /* 0x040fe20000000000 */
[----:B------:R-:W-:Y:S01]  /*19200*/  ISETP.GE.AND P1, PT, R4, R3, PT ;  /* 0x000000030400720c */ /* 0x000fe20003f26270 */
[----:B------:R-:W-:Y:S02]  /*19210*/  IMAD.MOV.U32 R13, RZ, RZ, R2 ;  /* 0x000000ffff0d7224 */ /* 0x000fe400078e0002 */
[----:B------:R-:W-:-:S10]  /*19220*/  IMAD.MOV.U32 R5, RZ, RZ, R14 ;  /* 0x000000ffff057224 */ /* 0x000fd400078e000e */
[----:B------:R-:W-:Y:S05]  /*19230*/  WARPSYNC.COLLECTIVE R15, `(.L_x_2162) ;  /* 0x000000000f087348 */ /* 0x000fea0003c00000 */
[----:B------:R0:W1:Y:S02]  /*19240*/  SHFL.IDX P6, R14, R13, R12, R11 ;  /* 0x0000000c0d0e7389 */ /* 0x00006400000c000b */
[----:B01----:R-:W-:Y:S01]  /*19250*/  ENDCOLLECTIVE ;  /* 0x000000000000791b */ /* 0x003fe20003800000 */
.L_x_2162:
[----:B------:R-:W-:Y:S02]  /*19260*/  IMAD.MOV.U32 R13, RZ, RZ, R0 ;  /* 0x000000ffff0d7224 */ /* 0x000fe400078e0000 */
[----:B------:R-:W-:Y:S02]  /*19270*/  IMAD.MOV.U32 R12, RZ, RZ, 0x1 ;  /* 0x00000001ff0c7424 */ /* 0x000fe400078e00ff */
[----:B------:R-:W-:-:S07]  /*19280*/  IMAD.MOV.U32 R6, RZ, RZ, R14 ;  /* 0x000000ffff067224 */ /* 0x000fce00078e000e */
[----:B------:R-:W-:Y:S05]  /*19290*/  WARPSYNC.COLLECTIVE R15, `(.L_x_2163) ;  /* 0x000000000f087348 */ /* 0x000fea0003c00000 */
[----:B------:R0:W1:Y:S02]  /*192a0*/  SHFL.IDX P6, R14, R13, R12, R11 ;  /* 0x0000000c0d0e7389 */ /* 0x00006400000c000b */
[----:B01----:R-:W-:Y:S01]  /*192b0*/  ENDCOLLECTIVE ;  /* 0x000000000000791b */ /* 0x003fe20003800000 */
.L_x_2163:
        /* <DEDUP_REMOVED lines=14> */
.L_x_2164:
[----:B------:R-:W-:Y:S02]  /*193a0*/  IMAD.MOV.U32 R13, RZ, RZ, R0 ;  /* 0x000000ffff0d7224 */ /* 0x000fe400078e0000 */
[----:B------:R-:W-:Y:S02]  /*193b0*/  IMAD.MOV.U32 R12, RZ, RZ, 0x2 ;  /* 0x00000002ff0c7424 */ /* 0x000fe400078e00ff */
[----:B------:R-:W-:-:S07]  /*193c0*/  IMAD.MOV.U32 R6, RZ, RZ, R14 ;  /* 0x000000ffff067224 */ /* 0x000fce00078e000e */
[----:B------:R-:W-:Y:S05]  /*193d0*/  WARPSYNC.COLLECTIVE R15, `(.L_x_2165) ;  /* 0x000000000f087348 */ /* 0x000fea0003c00000 */
[----:B------:R0:W1:Y:S02]  /*193e0*/  SHFL.IDX P6, R14, R13, R12, R11 ;  /* 0x0000000c0d0e7389 */ /* 0x00006400000c000b */
[----:B01----:R-:W-:Y:S01]  /*193f0*/  ENDCOLLECTIVE ;  /* 0x000000000000791b */ /* 0x003fe20003800000 */
.L_x_2165:
        /* <DEDUP_REMOVED lines=14> */
.L_x_2166:
[----:B------:R-:W-:Y:S02]  /*194e0*/  IMAD.MOV.U32 R13, RZ, RZ, R0 ;  /* 0x000000ffff0d7224 */ /* 0x000fe400078e0000 */
[----:B------:R-:W-:Y:S02]  /*194f0*/  IMAD.MOV.U32 R12, RZ, RZ, 0x3 ;  /* 0x00000003ff0c7424 */ /* 0x000fe400078e00ff */
[----:B------:R-:W-:-:S07]  /*19500*/  IMAD.MOV.U32 R6, RZ, RZ, R14 ;  /* 0x000000ffff067224 */ /* 0x000fce00078e000e */
[----:B------:R-:W-:Y:S05]  /*19510*/  WARPSYNC.COLLECTIVE R15, `(.L_x_2167) ;  /* 0x000000000f087348 */ /* 0x000fea0003c00000 */
[----:B------:R0:W1:Y:S02]  /*19520*/  SHFL.IDX P6, R14, R13, R12, R11 ;  /* 0x0000000c0d0e7389 */ /* 0x00006400000c000b */
[----:B01----:R-:W-:Y:S01]  /*19530*/  ENDCOLLECTIVE ;  /* 0x000000000000791b */ /* 0x003fe20003800000 */
.L_x_2167:
        /* <DEDUP_REMOVED lines=14> */
.L_x_2168:
[----:B------:R-:W-:Y:S02]  /*19620*/  IMAD.MOV.U32 R13, RZ, RZ, R0 ;  /* 0x000000ffff0d7224 */ /* 0x000fe400078e0000 */
[----:B------:R-:W-:Y:S02]  /*19630*/  IMAD.MOV.U32 R12, RZ, RZ, 0x4 ;  /* 0x00000004ff0c7424 */ /* 0x000fe400078e00ff */
[----:B------:R-:W-:-:S07]  /*19640*/  IMAD.MOV.U32 R6, RZ, RZ, R14 ;  /* 0x000000ffff067224 */ /* 0x000fce00078e000e */
[----:B------:R-:W-:Y:S05]  /*19650*/  WARPSYNC.COLLECTIVE R15, `(.L_x_2169) ;  /* 0x000000000f087348 */ /* 0x000fea0003c00000 */
[----:B------:R0:W1:Y:S02]  /*19660*/  SHFL.IDX P6, R14, R13, R12, R11 ;  /* 0x0000000c0d0e7389 */ /* 0x00006400000c000b */
[----:B01----:R-:W-:Y:S01]  /*19670*/  ENDCOLLECTIVE ;  /* 0x000000000000791b */ /* 0x003fe20003800000 */
.L_x_2169:
        /* <DEDUP_REMOVED lines=14> */
.L_x_2170:
[----:B------:R-:W-:Y:S02]  /*19760*/  IMAD.MOV.U32 R13, RZ, RZ, R0 ;  /* 0x000000ffff0d7224 */ /* 0x000fe400078e0000 */
[----:B------:R-:W-:Y:S02]  /*19770*/  IMAD.MOV.U32 R12, RZ, RZ, 0x5 ;  /* 0x00000005ff0c7424 */ /* 0x000fe400078e00ff */
[----:B------:R-:W-:-:S07]  /*19780*/  IMAD.MOV.U32 R6, RZ, RZ, R14 ;  /* 0x000000ffff067224 */ /* 0x000fce00078e000e */
[----:B------:R-:W-:Y:S05]  /*19790*/  WARPSYNC.COLLECTIVE R15, `(.L_x_2171) ;  /* 0x000000000f087348 */ /* 0x000fea0003c00000 */
[----:B------:R0:W1:Y:S02]  /*197a0*/  SHFL.IDX P6, R14, R13, R12, R11 ;  /* 0x0000000c0d0e7389 */ /* 0x00006400000c000b */
[----:B01----:R-:W-:Y:S01]  /*197b0*/  ENDCOLLECTIVE ;  /* 0x000000000000791b */ /* 0x003fe20003800000 */
.L_x_2171:
        /* <DEDUP_REMOVED lines=14> */
.L_x_2172:
[----:B------:R-:W-:Y:S02]  /*198a0*/  IMAD.MOV.U32 R13, RZ, RZ, R0 ;  /* 0x000000ffff0d7224 */ /* 0x000fe400078e0000 */
[----:B------:R-:W-:Y:S02]  /*198b0*/  IMAD.MOV.U32 R12, RZ, RZ, 0x6 ;  /* 0x00000006ff0c7424 */ /* 0x000fe400078e00ff */
[----:B------:R-:W-:-:S07]  /*198c0*/  IMAD.MOV.U32 R6, RZ, RZ, R14 ;  /* 0x000000ffff067224 */ /* 0x000fce00078e000e */
[----:B------:R-:W-:Y:S05]  /*198d0*/  WARPSYNC.COLLECTIVE R15, `(.L_x_2173) ;  /* 0x000000000f087348 */ /* 0x000fea0003c00000 */
[----:B------:R0:W1:Y:S02]  /*198e0*/  SHFL.IDX P6, R14, R13, R12, R11 ;  /* 0x0000000c0d0e7389 */ /* 0x00006400000c000b */
[----:B01----:R-:W-:Y:S01]  /*198f0*/  ENDCOLLECTIVE ;  /* 0x000000000000791b */ /* 0x003fe20003800000 */
.L_x_2173:
        /* <DEDUP_REMOVED lines=13> */
.L_x_2174:
[----:B------:R-:W-:Y:S02]  /*199d0*/  IMAD.MOV.U32 R13, RZ, RZ, R0 ;  /* 0x000000ffff0d7224 */ /* 0x000fe400078e0000 */
[----:B------:R-:W-:Y:S02]  /*199e0*/  IMAD.MOV.U32 R12, RZ, RZ, 0x7 ;  /* 0x00000007ff0c7424 */ /* 0x000fe400078e00ff */
[----:B------:R-:W-:-:S07]  /*199f0*/  IMAD.MOV.U32 R6, RZ, RZ, R14 ;  /* 0x000000ffff067224 */ /* 0x000fce00078e000e */
[----:B------:R-:W-:Y:S05]  /*19a00*/  WARPSYNC.COLLECTIVE R15, `(.L_x_2175) ;  /* 0x000000000f087348 */ /* 0x000fea0003c00000 */
[----:B------:R0:W1:Y:S02]  /*19a10*/  SHFL.IDX P6, R14, R13, R12, R11 ;  /* 0x0000000c0d0e7389 */ /* 0x00006400000c000b */
[----:B01----:R-:W-:Y:S01]  /*19a20*/  ENDCOLLECTIVE ;  /* 0x000000000000791b */ /* 0x003fe20003800000 */
.L_x_2175:
        /* <DEDUP_REMOVED lines=12> */
.L_x_2176:
[----:B------:R-:W-:Y:S01]  /*19af0*/  IMAD.MOV.U32 R2, RZ, RZ, R14 ;  /* 0x000000ffff027224 */ /* 0x000fe200078e000e */
[----:B------:R-:W-:Y:S06]  /*19b00*/  BRA `(.L_x_2177) ;  /* 0xffffffc4006c7947 */ /* 0x000fec000383ffff */
.L_x_2097:
[----:B-1----:R1:W2:Y:S02]  /*19b10*/  SYNCS.PHASECHK.TRANS64.TRYWAIT P0, [R18+URZ+0x2e820], R0 ;  /* 0x02e82000120075a7 */ /* 0x0022a4000800017f */
[----:B--2---:R-:W-:Y:S05]  /*19b20*/  @!P0 NANOSLEEP.SYNCS 0x989680 ;  /* 0x009896800000895d */ /* 0x004fea0003900000 */
[----:B------:R-:W2:Y:S02]  /*19b30*/  @!P0 SYNCS.PHASECHK.TRANS64 P0, [R18+URZ+0x2e820], R0 ;  /* 0x02e82000120085a7 */ /* 0x000ea4000800007f */
[----:B--2---:R-:W-:Y:S05]  /*19b40*/  @!P0 BRA `(.L_x_2097) ;  /* 0xfffffffc00f08947 */ /* 0x004fea000383ffff */
[----:B------:R-:W-:Y:S05]  /*19b50*/  BRA `(.L_x_2178) ;  /* 0xffffffc400c87947 */ /* 0x000fea000383ffff */
.L_x_2103:
[----:B--2---:R2:W3:Y:S02]  /*19b60*/  SYNCS.PHASECHK.TRANS64.TRYWAIT P0, [R4+URZ+0x2e880], R3 ;  /* 0x02e88003040075a7 */ /* 0x0044e4000800017f */
[----:B---3--:R-:W-:Y:S05]  /*19b70*/  @!P0 NANOSLEEP.SYNCS 0x989680 ;  /* 0x009896800000895d */ /* 0x008fea0003900000 */
[----:B------:R-:W3:Y:S02]  /*19b80*/  @!P0 SYNCS.PHASECHK.TRANS64 P0, [R4+URZ+0x2e880], R3 ;  /* 0x02e88003040085a7 */ /* 0x000ee4000800007f */
[----:B---3--:R-:W-:Y:S05]  /*19b90*/  @!P0 BRA `(.L_x_2103) ;  /* 0xfffffffc00f08947 */ /* 0x008fea000383ffff */
[----:B------:R-:W-:Y:S05]  /*19ba0*/  BRA `(.L_x_2179) ;  /* 0xffffffc8007c7947 */ /* 0x000fea000383ffff */
.L_x_2108:
[----:B0-----:R0:W3:Y:S02]  /*19bb0*/  SYNCS.PHASECHK.TRANS64.TRYWAIT P0, [R4+URZ+0x2e840], R3 ;  /* 0x02e84003040075a7 */ /* 0x0010e4000800017f */
[----:B---3--:R-:W-:Y:S05]  /*19bc0*/  @!P0 NANOSLEEP.SYNCS 0x989680 ;  /* 0x009896800000895d */ /* 0x008fea0003900000 */
[----:B------:R-:W3:Y:S02]  /*19bd0*/  @!P0 SYNCS.PHASECHK.TRANS64 P0, [R4+URZ+0x2e840], R3 ;  /* 0x02e84003040085a7 */ /* 0x000ee4000800007f */
[----:B---3--:R-:W-:Y:S05]  /*19be0*/  @!P0 BRA `(.L_x_2108) ;  /* 0xfffffffc00f08947 */ /* 0x008fea000383ffff */
[----:B------:R-:W-:Y:S05]  /*19bf0*/  BRA `(.L_x_2180) ;  /* 0xffffffc800fc7947 */ /* 0x000fea000383ffff */
.L_x_2114:
[----:B--2---:R2:W3:Y:S02]  /*19c00*/  SYNCS.PHASECHK.TRANS64.TRYWAIT P0, [R19+URZ+0x2e870], R2 ;  /* 0x02e87002130075a7 */ /* 0x0044e4000800017f */
[----:B---3--:R-:W-:Y:S05]  /*19c10*/  @!P0 NANOSLEEP.SYNCS 0x989680 ;  /* 0x009896800000895d */ /* 0x008fea0003900000 */
[----:B------:R-:W3:Y:S02]  /*19c20*/  @!P0 SYNCS.PHASECHK.TRANS64 P0, [R19+URZ+0x2e870], R2 ;  /* 0x02e87002130085a7 */ /* 0x000ee4000800007f */
[----:B---3--:R-:W-:Y:S05]  /*19c30*/  @!P0 BRA `(.L_x_2114) ;  /* 0xfffffffc00f08947 */ /* 0x008fea000383ffff */
[----:B------:R-:W-:Y:S05]  /*19c40*/  BRA `(.L_x_2181) ;  /* 0xffffffcc00987947 */ /* 0x000fea000383ffff */
.L_x_2116:
[----:B--2---:R2:W3:Y:S02]  /*19c50*/  SYNCS.PHASECHK.TRANS64.TRYWAIT P0, [R19+URZ+0x2e860], R2 ;  /* 0x02e86002130075a7 */ /* 0x0044e4000800017f */
[----:B---3--:R-:W-:Y:S05]  /*19c60*/  @!P0 NANOSLEEP.SYNCS 0x989680 ;  /* 0x009896800000895d */ /* 0x008fea0003900000 */
[----:B------:R-:W3:Y:S02]  /*19c70*/  @!P0 SYNCS.PHASECHK.TRANS64 P0, [R19+URZ+0x2e860], R2 ;  /* 0x02e86002130085a7 */ /* 0x000ee4000800007f */
[----:B---3--:R-:W-:Y:S05]  /*19c80*/  @!P0 BRA `(.L_x_2116) ;  /* 0xfffffffc00f08947 */ /* 0x008fea000383ffff */
[----:B------:R-:W-:Y:S05]  /*19c90*/  BRA `(.L_x_2182) ;  /* 0xffffffcc00a07947 */ /* 0x000fea000383ffff */
.L_x_2123:
[----:B-1----:R1:W2:Y:S02]  /*19ca0*/  SYNCS.PHASECHK.TRANS64.TRYWAIT P1, [R16+URZ+0x2e870], R3 ;  /* 0x02e87003100075a7 */ /* 0x0022a4000802017f */
[----:B--2---:R-:W-:Y:S05]  /*19cb0*/  @!P1 NANOSLEEP.SYNCS 0x989680 ;  /* 0x009896800000995d */ /* 0x004fea0003900000 */
[----:B------:R-:W2:Y:S02]  /*19cc0*/  @!P1 SYNCS.PHASECHK.TRANS64 P1, [R16+URZ+0x2e870], R3 ;  /* 0x02e87003100095a7 */ /* 0x000ea4000802007f */
[----:B--2---:R-:W-:Y:S05]  /*19cd0*/  @!P1 BRA `(.L_x_2123) ;  /* 0xfffffffc00f09947 */ /* 0x004fea000383ffff */
[----:B------:R-:W-:Y:S05]  /*19ce0*/  BRA `(.L_x_2183) ;  /* 0xffffffd400e07947 */ /* 0x000fea000383ffff */
.L_x_2125:
[----:B-1----:R1:W2:Y:S02]  /*19cf0*/  SYNCS.PHASECHK.TRANS64.TRYWAIT P1, [R16+URZ+0x2e860], R3 ;  /* 0x02e86003100075a7 */ /* 0x0022a4000802017f */
[----:B--2---:R-:W-:Y:S05]  /*19d00*/  @!P1 NANOSLEEP.SYNCS 0x989680 ;  /* 0x009896800000995d */ /* 0x004fea0003900000 */
[----:B------:R-:W2:Y:S02]  /*19d10*/  @!P1 SYNCS.PHASECHK.TRANS64 P1, [R16+URZ+0x2e860], R3 ;  /* 0x02e86003100095a7 */ /* 0x000ea4000802007f */
[----:B--2---:R-:W-:Y:S05]  /*19d20*/  @!P1 BRA `(.L_x_2125) ;  /* 0xfffffffc00f09947 */ /* 0x004fea000383ffff */
[----:B------:R-:W-:Y:S05]  /*19d30*/  BRA `(.L_x_2184) ;  /* 0xffffffd400e87947 */ /* 0x000fea000383ffff */
.L_x_2138:
[----:B0-----:R0:W1:Y:S02]  /*19d40*/  SYNCS.PHASECHK.TRANS64.TRYWAIT P0, [R0+URZ+0x2e820], R3 ;  /* 0x02e82003000075a7 */ /* 0x001064000800017f */
[----:B-1----:R-:W-:Y:S05]  /*19d50*/  @!P0 NANOSLEEP.SYNCS 0x989680 ;  /* 0x009896800000895d */ /* 0x002fea0003900000 */
[----:B------:R-:W1:Y:S02]  /*19d60*/  @!P0 SYNCS.PHASECHK.TRANS64 P0, [R0+URZ+0x2e820], R3 ;  /* 0x02e82003000085a7 */ /* 0x000e64000800007f */
[----:B-1----:R-:W-:Y:S05]  /*19d70*/  @!P0 BRA `(.L_x_2138) ;  /* 0xfffffffc00f08947 */ /* 0x002fea000383ffff */
[----:B------:R-:W-:Y:S05]  /*19d80*/  BRA `(.L_x_2185) ;  /* 0xffffffec00007947 */ /* 0x000fea000383ffff */
.L_x_2139:
        /* <DEDUP_REMOVED lines=11> */
.L_x_2187:
[----:B------:R-:W-:Y:S05]  /*19e40*/  BSYNC B0 ;  /* 0x0000000000007941 */ /* 0x000fea0003800000 */
.L_x_2186:
[----:B------:R-:W-:Y:S05]  /*19e50*/  BRA `(.L_x_2188) ;  /* 0xffffffe800e87947 */ /* 0x000fea000383ffff */
.L_x_2142:
[----:B------:R-:W-:Y:S01]  /*19e60*/  BSSY B1, `(.L_x_2189) ;  /* 0x0000006000017945 */ /* 0x000fe20003800000 */
[----:B------:R-:W-:-:S07]  /*19e70*/  IMAD.MOV.U32 R15, RZ, RZ, -0x1 ;  /* 0xffffffffff0f7424 */ /* 0x000fce00078e00ff */
[----:B01----:R-:W-:Y:S05]  /*19e80*/  WARPSYNC.COLLECTIVE R15, `(.L_x_2190) ;  /* 0x000000000f0c7348 */ /* 0x003fea0003c00000 */
[----:B------:R-:W-:Y:S02]  /*19e90*/  ELECT P6, UR62, PT ;  /* 0x00000000003e782f */ /* 0x000fe400038c0000 */
[----:B------:R-:W-:Y:S01]  /*19ea0*/  MOV R14, UR62 ;  /* 0x0000003e000e7c02 */ /* 0x000fe20008000f00 */
[----:B01----:R-:W-:Y:S10]  /*19eb0*/  ENDCOLLECTIVE ;  /* 0x000000000000791b */ /* 0x003ff40003800000 */
.L_x_2190:
[----:B------:R-:W-:Y:S05]  /*19ec0*/  BSYNC B1 ;  /* 0x0000000000017941 */ /* 0x000fea0003800000 */
.L_x_2189:
[----:B------:R-:W-:Y:S05]  /*19ed0*/  BRA `(.L_x_2191) ;  /* 0xffffffe800e07947 */ /* 0x000fea000383ffff */
.L_x_2144:
[----:B0-----:R0:W1:Y:S02]  /*19ee0*/  SYNCS.PHASECHK.TRANS64.TRYWAIT P1, [R6+URZ], R5 ;  /* 0x00000005060075a7 */ /* 0x001064000802017f */
[----:B-1----:R-:W-:Y:S05]  /*19ef0*/  @!P1 NANOSLEEP.SYNCS 0x989680 ;  /* 0x009896800000995d */ /* 0x002fea0003900000 */
[----:B------:R-:W1:Y:S02]  /*19f00*/  @!P1 SYNCS.PHASECHK.TRANS64 P1, [R6+URZ], R5 ;  /* 0x00000005060095a7 */ /* 0x000e64000802007f */
[----:B-1----:R-:W-:Y:S05]  /*19f10*/  @!P1 BRA `(.L_x_2144) ;  /* 0xfffffffc00f09947 */ /* 0x002fea000383ffff */
[----:B------:R-:W-:Y:S05]  /*19f20*/  BRA `(.L_x_2192) ;  /* 0xffffffec001c7947 */ /* 0x000fea000383ffff */
.L_x_2145:
[----:B-1----:R1:W2:Y:S02]  /*19f30*/  SYNCS.PHASECHK.TRANS64.TRYWAIT P1, [R7+URZ], R2 ;  /* 0x00000002070075a7 */ /* 0x0022a4000802017f */
[----:B--2---:R-:W-:Y:S05]  /*19f40*/  @!P1 NANOSLEEP.SYNCS 0x989680 ;  /* 0x009896800000995d */ /* 0x004fea0003900000 */
[----:B------:R-:W2:Y:S02]  /*19f50*/  @!P1 SYNCS.PHASECHK.TRANS64 P1, [R7+URZ], R2 ;  /* 0x00000002070095a7 */ /* 0x000ea4000802007f */
[----:B--2---:R-:W-:Y:S05]  /*19f60*/  @!P1 BRA `(.L_x_2145) ;  /* 0xfffffffc00f09947 */ /* 0x004fea000383ffff */
[----:B------:R-:W-:Y:S05]  /*19f70*/  BRA `(.L_x_2193) ;  /* 0xffffffec00107947 */ /* 0x000fea000383ffff */
.L_x_2147:
[----:B--2---:R2:W3:Y:S02]  /*19f80*/  SYNCS.PHASECHK.TRANS64.TRYWAIT P1, [R4+URZ+0x2e860], R5 ;  /* 0x02e86005040075a7 */ /* 0x0044e4000802017f */
[----:B---3--:R-:W-:Y:S05]  /*19f90*/  @!P1 NANOSLEEP.SYNCS 0x989680 ;  /* 0x009896800000995d */ /* 0x008fea0003900000 */
[----:B------:R-:W3:Y:S02]  /*19fa0*/  @!P1 SYNCS.PHASECHK.TRANS64 P1, [R4+URZ+0x2e860], R5 ;  /* 0x02e86005040095a7 */ /* 0x000ee4000802007f */
[----:B---3--:R-:W-:Y:S05]  /*19fb0*/  @!P1 BRA `(.L_x_2147) ;  /* 0xfffffffc00f09947 */ /* 0x008fea000383ffff */
[----:B------:R-:W-:Y:S05]  /*19fc0*/  BRA `(.L_x_2194) ;  /* 0xffffffec00147947 */ /* 0x000fea000383ffff */
.L_x_2149:
[----:B---3--:R3:W4:Y:S02]  /*19fd0*/  SYNCS.PHASECHK.TRANS64.TRYWAIT P1, [R3+URZ+0x2e860], R2 ;  /* 0x02e86002030075a7 */ /* 0x008724000802017f */
[----:B----4-:R-:W-:Y:S05]  /*19fe0*/  @!P1 NANOSLEEP.SYNCS 0x989680 ;  /* 0x009896800000995d */ /* 0x010fea0003900000 */
[----:B------:R-:W4:Y:S02]  /*19ff0*/  @!P1 SYNCS.PHASECHK.TRANS64 P1, [R3+URZ+0x2e860], R2 ;  /* 0x02e86002030095a7 */ /* 0x000f24000802007f */
[----:B----4-:R-:W-:Y:S05]  /*1a000*/  @!P1 BRA `(.L_x_2149) ;  /* 0xfffffffc00f09947 */ /* 0x010fea000383ffff */
[----:B------:R-:W-:Y:S05]  /*1a010*/  BRA `(.L_x_2195) ;  /* 0xffffffec00147947 */ /* 0x000fea000383ffff */
.L_x_2151:
[----:B----4-:R4:W0:Y:S02]  /*1a020*/  SYNCS.PHASECHK.TRANS64.TRYWAIT P0, [R4+URZ+0x2e880], R5 ;  /* 0x02e88005040075a7 */ /* 0x010824000800017f */
[----:B0-----:R-:W-:Y:S05]  /*1a030*/  @!P0 NANOSLEEP.SYNCS 0x989680 ;  /* 0x009896800000895d */ /* 0x001fea0003900000 */
[----:B------:R-:W0:Y:S02]  /*1a040*/  @!P0 SYNCS.PHASECHK.TRANS64 P0, [R4+URZ+0x2e880], R5 ;  /* 0x02e88005040085a7 */ /* 0x000e24000800007f */
[----:B0-----:R-:W-:Y:S05]  /*1a050*/  @!P0 BRA `(.L_x_2151) ;  /* 0xfffffffc00f08947 */ /* 0x001fea000383ffff */
[----:B------:R-:W-:Y:S05]  /*1a060*/  BRA `(.L_x_2152) ;  /* 0xffffffec00107947 */ /* 0x000fea000383ffff */
.L_x_2196:
        /* <DEDUP_REMOVED lines=9> */
.L_x_2684:


//--------------------- .text._ZN7cutlass13device_kernelIN5flash11enable_sm90INS1_16FlashAttnFwdSm90INS1_25CollectiveMainloopFwdSm90ILi2EN4cute5tupleIJNS5_1CILi1EEES8_S8_EEENS6_IJNS7_ILi128EEENS7_ILi224EEESA_EEELi128ENS_12float_e4m3_tEfNS_4arch4Sm90ELb1ELb0ELb1ELb1ELb0ELb1ELb0ELb1ELb1ELb1ELb0ELb0EEENS1_21CollectiveEpilogueFwdINS6_IJSA_SA_SB_EEES9_NS_10bfloat16_tESF_Li256ELb1ELb1ELb0ELb1EEENS1_36VarlenDynamicPersistentTileSchedulerILi128ELi224ELi256ELi128ELb0ELb1ELb1ELb1ELb1ELb1EEEEEEEEEvNT_6ParamsE --------------------------
	.section	.text._ZN7cutlass13device_kernelIN5flash11enable_sm90INS1_16FlashAttnFwdSm90INS1_25CollectiveMainloopFwdSm90ILi2EN4cute5tupleIJNS5_1CILi1EEES8_S8_EEENS6_IJNS7_ILi128EEENS7_ILi224EEESA_EEELi128ENS_12float_e4m3_tEfNS_4arch4Sm90ELb1ELb0ELb1ELb1ELb0ELb1ELb0ELb1ELb1ELb1ELb0ELb0EEENS1_21CollectiveEpilogueFwdINS6_IJSA_SA_SB_EEES9_NS_10bfloat16_tESF_Li256ELb1ELb1ELb0ELb1EEENS1_36VarlenDynamicPersistentTileSchedulerILi128ELi224ELi256ELi128ELb0ELb1ELb1ELb1ELb1ELb1EEEEEEEEEvNT_6ParamsE,"ax",@progbits
	.align	128
.text._ZN7cutlass13device_kernelIN5flash11enable_sm90INS1_16FlashAttnFwdSm90INS1_25CollectiveMainloopFwdSm90ILi2EN4cute5tupleIJNS5_1CILi1EEES8_S8_EEENS6_IJNS7_ILi128EEENS7_ILi224EEESA_EEELi128ENS_12float_e4m3_tEfNS_4arch4Sm90ELb1ELb0ELb1ELb1ELb0ELb1ELb0ELb1ELb1ELb1ELb0ELb0EEENS1_21CollectiveEpilogueFwdINS6_IJSA_SA_SB_EEES9_NS_10bfloat16_tESF_Li256ELb1ELb1ELb0ELb1EEENS1_36VarlenDynamicPersistentTileSchedulerILi128ELi224ELi256ELi128ELb0ELb1ELb1ELb1ELb1ELb1EEEEEEEEEvNT_6ParamsE:
        .type           _ZN7cutlass13device_kernelIN5flash11enable_sm90INS1_16FlashAttnFwdSm90INS1_25CollectiveMainloopFwdSm90ILi2EN4cute5tupleIJNS5_1CILi1EEES8_S8_EEENS6_IJNS7_ILi128EEENS7_ILi224EEESA_EEELi128ENS_12float_e4m3_tEfNS_4arch4Sm90ELb1ELb0ELb1ELb1ELb0ELb1ELb0ELb1ELb1ELb1ELb0ELb0EEENS1_21CollectiveEpilogueFwdINS6_IJSA_SA_SB_EEES9_NS_10bfloat16_tESF_Li256ELb1ELb1ELb0ELb1EEENS1_36VarlenDynamicPersistentTileSchedulerILi128ELi224ELi256ELi128ELb0ELb1ELb1ELb1ELb1ELb1EEEEEEEEEvNT_6ParamsE,@function
        .size           _ZN7cutlass13device_kernelIN5flash11enable_sm90INS1_16FlashAttnFwdSm90INS1_25CollectiveMainloopFwdSm90ILi2EN4cute5tupleIJNS5_1CILi1EEES8_S8_EEENS6_IJNS7_ILi128EEENS7_ILi224EEESA_EEELi128ENS_12float_e4m3_tEfNS_4arch4Sm90ELb1ELb0ELb1ELb1ELb0ELb1ELb0ELb1ELb1ELb1ELb0ELb0EEENS1_21CollectiveEpilogueFwdINS6_IJSA_SA_SB_EEES9_NS_10bfloat16_tESF_Li256ELb1ELb1ELb0ELb1EEENS1_36VarlenDynamicPersistentTileSchedulerILi128ELi224ELi256ELi128ELb0ELb1ELb1ELb1ELb1ELb1EEEEEEEEEvNT_6ParamsE,(.L_x_2685 - _ZN7cutlass13device_kernelIN5flash11enable_sm90INS1_16FlashAttnFwdSm90INS1_25CollectiveMainloopFwdSm90ILi2EN4cute5tupleIJNS5_1CILi1EEES8_S8_EEENS6_IJNS7_ILi128EEENS7_ILi224EEESA_EEELi128ENS_12float_e4m3_tEfNS_4arch4Sm90ELb1ELb0ELb1ELb1ELb0ELb1ELb0ELb1ELb1ELb1ELb0ELb0EEENS1_21CollectiveEpilogueFwdINS6_IJSA_SA_SB_EEES9_NS_10bfloat16_tESF_Li256ELb1ELb1ELb0ELb1EEENS1_36VarlenDynamicPersistentTileSchedulerILi128ELi224ELi256ELi128ELb0ELb1ELb1ELb1ELb1ELb1EEEEEEEEEvNT_6ParamsE)
        .other          _ZN7cutlass13device_kernelIN5flash11enable_sm90INS1_16FlashAttnFwdSm90INS1_25CollectiveMainloopFwdSm90ILi2EN4cute5tupleIJNS5_1CILi1EEES8_S8_EEENS6_IJNS7_ILi128EEENS7_ILi224EEESA_EEELi128ENS_12float_e4m3_tEfNS_4arch4Sm90ELb1ELb0ELb1ELb1ELb0ELb1ELb0ELb1ELb1ELb1ELb0ELb0EEENS1_21CollectiveEpilogueFwdINS6_IJSA_SA_SB_EEES9_NS_10bfloat16_tESF_Li256ELb1ELb1ELb0ELb1EEENS1_36VarlenDynamicPersistentTileSchedulerILi128ELi224ELi256ELi128ELb0ELb1ELb1ELb1ELb1ELb1EEEEEEEEEvNT_6ParamsE,@"STO_CUDA_ENTRY STV_DEFAULT"
_ZN7cutlass13device_kernelIN5flash11enable_sm90INS1_16FlashAttnFwdSm90INS1_25CollectiveMainloopFwdSm90ILi2EN4cute5tupleIJNS5_1CILi1EEES8_S8_EEENS6_IJNS7_ILi128EEENS7_ILi224EEESA_EEELi128ENS_12float_e4m3_tEfNS_4arch4Sm90ELb1ELb0ELb1ELb1ELb0ELb1ELb0ELb1ELb1ELb1ELb0ELb0EEENS1_21CollectiveEpilogueFwdINS6_IJSA_SA_SB_EEES9_NS_10bfloat16_tESF_Li256ELb1ELb1ELb0ELb1EEENS1_36VarlenDynamicPersistentTileSchedulerILi128ELi224ELi256ELi128ELb0ELb1ELb1ELb1ELb1ELb1EEEEEEEEEvNT_6ParamsE:
        /* <DEDUP_REMOVED lines=24> */
.L_x_2198:
[----:B------:R-:W-:Y:S05]  /*0180*/  BSYNC B0 ;  /* 0x0000000000007941 */ /* 0x000fea0003800000 */
.L_x_2197:
        /* <DEDUP_REMOVED lines=41> */
.L_x_2199:
        /* <DEDUP_REMOVED lines=22> */
.L_x_2200:
        /* <DEDUP_REMOVED lines=18> */
.L_x_2201:
        /* <DEDUP_REMOVED lines=22> */
.L_x_2202:
        /* <DEDUP_REMOVED lines=22> */
.L_x_2203:
[----:B0-----:R-:W-:Y:S01]  /*0960*/  UMOV UR4, 0x1 ;  /* 0x0000000100047882 */ /* 0x001fe20000000000 */
[----:B------:R-:W-:Y:S01]  /*0970*/  PLOP3.LUT P0, PT, PT, PT, UP0, 0x80, 0x0 ;  /* 0x000000000000781c */ /* 0x000fe20003f0f008 */
[----:B------:R-:W-:Y:S01]  /*0980*/  USEL UR4, UR4, 0x2, !UP0 ;  /* 0x0000000204047887 */ /* 0x000fe2000c000000 */
[----:B------:R-:W-:Y:S01]  /*0990*/  NOP ;  /* 0x0000000000007918 */ /* 0x000fe20000000000 */
[----:B------:R-:W-:Y:S04]  /*09a0*/  BSSY B8, `(.L_x_2204) ;  /* 0x0002bcc000087945 */ /* 0x000fe80003800000 */
[----:B------:R-:W-:-:S05]  /*09b0*/  IMAD.U32 R2, RZ, RZ, UR4 ;  /* 0x00000004ff027e24 */ /* 0x000fca000f8e00ff */
[----:B------:R0:W-:Y:S01]  /*09c0*/  STL [R1+0xb4], R2 ;  /* 0x0000b40201007387 */ /* 0x0001e20000100800 */
[----:B-12-4-:R-:W-:Y:S06]  /*09d0*/  BAR.SYNC.DEFER_BLOCKING 0x0 ;  /* 0x0000000000007b1d */ /* 0x016fec0000010000 */
[----:B------:R-:W-:Y:S05]  /*09e0*/  @!P0 BRA `(.L_x_2205) ;  /* 0x0000024c00f08947 */ /* 0x000fea0003800000 */
.L_x_2206:
        /* <DEDUP_REMOVED lines=9> */
[----:B------:R-:W-:Y:S01]  /*0a80*/  IMAD.U32 R16, RZ, RZ, UR4 ;  /* 0x00000004ff107e24 */ /* 0x000fe2000f8e00ff */
[----:B-1----:R-:W-:Y:S01]  /*0a90*/  SHF.R.U32.HI R0, RZ, 0x7, R0 ;  /* 0x00000007ff007819 */ /* 0x002fe20000011600 */
[----:B------:R-:W-:-:S03]  /*0aa0*/  ULDC UR4, c[0x0][0xc3c] ;  /* 0x00030f0000047ab9 */ /* 0x000fc60000000800 */
        /* <DEDUP_REMOVED lines=10> */
[----:B------:R-:W-:Y:S01]  /*0b50*/  MOV R234, RZ ;  /* 0x000000ff00ea7202 */ /* 0x000fe20000000f00 */
[----:B------:R-:W-:Y:S01]  /*0b60*/  IMAD.MOV.U32 R231, RZ, RZ, RZ ;  /* 0x000000ffffe77224 */ /* 0x000fe200078e00ff */
[----:B------:R-:W0:Y:S01]  /*0b70*/  S2R R0, SR_TID.X ;  /* 0x0000000000007919 */ /* 0x000e220000002100 */
[----:B------:R-:W-:Y:S01]  /*0b80*/  STL [R1+0x64], R13 ;  /* 0x0000640d01007387 */ /* 0x000fe20000100800 */
        /* <DEDUP_REMOVED lines=8> */
[----:B------:R-:W-:-:S03]  /*0c10*/  ULOP3.LUT UR4, UR4, 0x1, URZ, 0xfc, !UPT ;  /* 0x0000000104047892 */ /* 0x000fc6000f8efc3f */
[----:B------:R-:W-:Y:S02]  /*0c20*/  SHF.R.S32.HI R6, RZ, 0x1f, R11 ;  /* 0x0000001fff067819 */ /* 0x000fe4000001140b */
[----:B------:R-:W-:Y:S02]  /*0c30*/  LOP3.LUT R2, R2, 0x3fffffe, RZ, 0xc0, !PT ;  /* 0x03fffffe02027812 */ /* 0x000fe400078ec0ff */
[CC--:B------:R-:W-:Y:S02]  /*0c40*/  LEA.HI R8, R6.reuse, R11.reuse, RZ, 0x2 ;  /* 0x0000000b06087211 */ /* 0x0c0fe400078f10ff */
[----:B------:R-:W-:Y:S01]  /*0c50*/  LEA.HI R6, R6, R11, RZ, 0x5 ;  /* 0x0000000b06067211 */ /* 0x000fe200078f28ff */
[----:B------:R-:W-:Y:S01]  /*0c60*/  IMAD.IADD R2, R17, 0x1, -R2 ;  /* 0x0000000111027824 */ /* 0x000fe200078e0a02 */
[--C-:B------:R-:W-:Y:S01]  /*0c70*/  SHF.R.S32.HI R5, RZ, 0x2, R8.reuse ;  /* 0x00000002ff057819 */ /* 0x100fe20000011408 */
[----:B------:R-:W-:Y:S01]  /*0c80*/  IMAD.MOV.U32 R17, RZ, RZ, RZ ;  /* 0x000000ffff117224 */ /* 0x000fe200078e00ff */
[----:B------:R-:W-:-:S02]  /*0c90*/  SHF.R.S32.HI R4, RZ, 0x1f, R8 ;  /* 0x0000001fff047819 */ /* 0x000fc40000011408 */
[----:B------:R-:W-:Y:S02]  /*0ca0*/  SHF.R.S32.HI R6, RZ, 0x5, R6 ;  /* 0x00000005ff067819 */ /* 0x000fe40000011406 */
[----:B------:R-:W-:Y:S02]  /*0cb0*/  LEA.HI R3, R4, R5, RZ, 0x3 ;  /* 0x0000000504037211 */ /* 0x000fe400078f18ff */
        /* <DEDUP_REMOVED lines=9> */
[----:B------:R-:W-:-:S02]  /*0d50*/  IADD3 R5, R12, -R5, RZ ;  /* 0x800000050c057210 */ /* 0x000fc40007ffe0ff */
[----:B------:R-:W-:Y:S01]  /*0d60*/  LOP3.LUT R18, R3, 0xfffffc00, RZ, 0xc0, !PT ;  /* 0xfffffc0003127812 */ /* 0x000fe200078ec0ff */
[----:B------:R-:W-:Y:S01]  /*0d70*/  IMAD R10, R2, 0x40, R9 ;  /* 0x00000040020a7824 */ /* 0x000fe200078e0209 */
[----:B------:R-:W-:Y:S02]  /*0d80*/  LOP3.LUT R4, R4, 0x1ffffffe, RZ, 0xc0, !PT ;  /* 0x1ffffffe04047812 */ /* 0x000fe400078ec0ff */
[----:B------:R-:W-:Y:S01]  /*0d90*/  LEA.HI R2, R0, R12, RZ, 0x3 ;  /* 0x0000000c00027211 */ /* 0x000fe200078f18ff */
[----:B------:R-:W-:Y:S01]  /*0da0*/  IMAD R5, R5, 0x40, R18 ;  /* 0x0000004005057824 */ /* 0x000fe200078e0212 */
[----:B------:R-:W-:Y:S01]  /*0db0*/  LOP3.LUT R8, R8, 0x7ffffffc, RZ, 0xc0, !PT ;  /* 0x7ffffffc08087812 */ /* 0x000fe200078ec0ff */
[----:B------:R-:W-:-:S04]  /*0dc0*/  IMAD.IADD R4, R7, 0x1, -R4 ;  /* 0x0000000107047824 */ /* 0x000fc800078e0a04 */
[----:B------:R-:W-:Y:S02]  /*0dd0*/  IMAD R3, R4, 0x8, R5 ;  /* 0x0000000804037824 */ /* 0x000fe400078e0205 */
[----:B------:R-:W-:Y:S01]  /*0de0*/  IMAD.U32 R4, RZ, RZ, UR4 ;  /* 0x00000004ff047e24 */ /* 0x000fe2000f8e00ff */
[----:B------:R-:W-:Y:S02]  /*0df0*/  UMOV UR4, URZ ;  /* 0x0000003f00047c82 */ /* 0x000fe40008000000 */
[----:B------:R0:W-:Y:S04]  /*0e00*/  STL [R1+0xb0], R3 ;  /* 0x0000b00301007387 */ /* 0x0001e80000100800 */
[----:B------:R1:W-:Y:S04]  /*0e10*/  STL [R1+0x68], R14 ;  /* 0x0000680e01007387 */ /* 0x0003e80000100800 */
[----:B------:R2:W-:Y:S01]  /*0e20*/  STL [R1+0x6c], R15 ;  /* 0x00006c0f01007387 */ /* 0x0005e20000100800 */
[----:B0-----:R-:W-:-:S03]  /*0e30*/  LEA.HI R3, R0, R12, RZ, 0x2 ;  /* 0x0000000c00037211 */ /* 0x001fc600078f10ff */
[----:B------:R-:W-:Y:S01]  /*0e40*/  STL [R1+0xac], R10 ;  /* 0x0000ac0a01007387 */ /* 0x000fe20000100800 */
[----:B------:R-:W-:Y:S02]  /*0e50*/  LOP3.LUT R0, R2, 0xfffffff8, RZ, 0xc0, !PT ;  /* 0xfffffff802007812 */ /* 0x000fe400078ec0ff */
[----:B------:R-:W-:Y:S01]  /*0e60*/  SHF.R.S32.HI R228, RZ, 0x2, R3 ;  /* 0x00000002ffe47819 */ /* 0x000fe20000011403 */
[----:B------:R-:W-:Y:S01]  /*0e70*/  STL [R1], RZ ;  /* 0x000000ff01007387 */ /* 0x000fe20000100800 */
[----:B------:R-:W-:Y:S01]  /*0e80*/  SHF.R.S32.HI R2, RZ, 0x3, R2 ;  /* 0x00000003ff027819 */ /* 0x000fe20000011402 */
[----:B------:R-:W-:Y:S01]  /*0e90*/  IMAD.IADD R13, R12, 0x1, -R0 ;  /* 0x000000010c0d7824 */ /* 0x000fe200078e0a00 */
[----:B------:R-:W-:Y:S01]  /*0ea0*/  SHF.R.S32.HI R0, RZ, 0x1f, R228 ;  /* 0x0000001fff007819 */ /* 0x000fe200000114e4 */
[----:B------:R0:W-:Y:S01]  /*0eb0*/  STL [R1+0x4c], R4 ;  /* 0x00004c0401007387 */ /* 0x0001e20000100800 */
[C---:B------:R-:W-:Y:S02]  /*0ec0*/  VIADD R20, R228.reuse, 0x40 ;  /* 0x00000040e4147836 */ /* 0x040fe40000000000 */
[----:B-1----:R-:W-:-:S02]  /*0ed0*/  VIADD R14, R228, 0xc0 ;  /* 0x000000c0e40e7836 */ /* 0x002fc40000000000 */
[----:B------:R-:W-:Y:S02]  /*0ee0*/  IMAD.SHL.U32 R13, R13, 0x8, RZ ;  /* 0x000000080d0d7824 */ /* 0x000fe400078e00ff */
[----:B------:R-:W-:Y:S01]  /*0ef0*/  IMAD.SHL.U32 R7, R14, 0x80, RZ ;  /* 0x000000800e077824 */ /* 0x000fe200078e00ff */
[----:B------:R-:W-:Y:S01]  /*0f00*/  SHF.R.S32.HI R9, RZ, 0x1f, R14 ;  /* 0x0000001fff097819 */ /* 0x000fe2000001140e */
[----:B--2---:R-:W-:Y:S01]  /*0f10*/  VIADD R15, R228, 0x80 ;  /* 0x00000080e40f7836 */ /* 0x004fe20000000000 */
[----:B0-----:R-:W-:Y:S01]  /*0f20*/  LOP3.LUT R4, R3, 0xfffffffc, RZ, 0xc0, !PT ;  /* 0xfffffffc03047812 */ /* 0x001fe200078ec0ff */
[----:B------:R-:W-:Y:S01]  /*0f30*/  IMAD.SHL.U32 R2, R20, 0x80, RZ ;  /* 0x0000008014027824 */ /* 0x000fe200078e00ff */
[----:B------:R-:W-:Y:S01]  /*0f40*/  SHF.R.S32.HI R3, RZ, 0x1f, R3 ;  /* 0x0000001fff037819 */ /* 0x000fe20000011403 */
[----:B------:R-:W-:Y:S01]  /*0f50*/  STL [R1+0x70], R13 ;  /* 0x0000700d01007387 */ /* 0x000fe20000100800 */
[----:B------:R-:W-:Y:S01]  /*0f60*/  SHF.R.S32.HI R6, RZ, 0x1f, R15 ;  /* 0x0000001fff067819 */ /* 0x000fe2000001140f */
[----:B------:R-:W-:Y:S01]  /*0f70*/  IMAD.IADD R12, R12, 0x1, -R4 ;  /* 0x000000010c0c7824 */ /* 0x000fe200078e0a04 */
[----:B------:R-:W-:-:S02]  /*0f80*/  LEA.HI R3, R3, R228, RZ, 0x3 ;  /* 0x000000e403037211 */ /* 0x000fc400078f18ff */
[----:B------:R-:W-:Y:S01]  /*0f90*/  SHF.R.S32.HI R4, RZ, 0x1f, R20 ;  /* 0x0000001fff047819 */ /* 0x000fe20000011414 */
[C---:B------:R-:W-:Y:S01]  /*0fa0*/  IMAD.SHL.U32 R18, R12.reuse, 0x10, RZ ;  /* 0x000000100c127824 */ /* 0x040fe200078e00ff */
[----:B------:R-:W-:Y:S01]  /*0fb0*/  LOP3.LUT R3, R3, 0xfffffff8, RZ, 0xc0, !PT ;  /* 0xfffffff803037812 */ /* 0x000fe200078ec0ff */
[----:B------:R-:W-:Y:S01]  /*0fc0*/  IMAD.SHL.U32 R22, R12, 0x8, RZ ;  /* 0x000000080c167824 */ /* 0x000fe200078e00ff */
[----:B------:R-:W-:Y:S02]  /*0fd0*/  LEA.HI R4, R4, R20, RZ, 0x3 ;  /* 0x0000001404047211 */ /* 0x000fe400078f18ff */
[----:B------:R-:W-:Y:S01]  /*0fe0*/  SHF.L.U32 R5, R15, 0x7, RZ ;  /* 0x000000070f057819 */ /* 0x000fe200000006ff */
[----:B------:R-:W-:Y:S01]  /*0ff0*/  IMAD.IADD R229, R228, 0x1, -R3 ;  /* 0x00000001e4e57824 */ /* 0x000fe200078e0a03 */
[----:B------:R-:W-:Y:S01]  /*1000*/  LOP3.LUT R3, R7, 0x380, RZ, 0xc0, !PT ;  /* 0x0000038007037812 */ /* 0x000fe200078ec0ff */
[----:B------:R-:W-:Y:S01]  /*1010*/  VIADD R3, R13, 0x40 ;  /* 0x000000400d037836 */ /* 0x000fe20000000000 */
[----:B------:R-:W-:Y:S01]  /*1020*/  LOP3.LUT R2, R2, 0x380, RZ, 0xc0, !PT ;  /* 0x0000038002027812 */ /* 0x000fe200078ec0ff */
[----:B------:R-:W-:Y:S01]  /*1030*/  IMAD.SHL.U32 R4, R4, 0x80, RZ ;  /* 0x0000008004047824 */ /* 0x000fe200078e00ff */
[----:B------:R-:W-:Y:S01]  /*1040*/  LEA.HI R6, R6, R15, RZ, 0x3 ;  /* 0x0000000f06067211 */ /* 0x000fe200078f18ff */
[----:B------:R-:W-:Y:S01]  /*1050*/  VIADD R230, R22, 0x20 ;  /* 0x0000002016e67836 */ /* 0x000fe20000000000 */
[----:B------:R0:W-:Y:S01]  /*1060*/  STL [R1+0x8c], R3 ;  /* 0x00008c0301007387 */ /* 0x0001e20000100800 */
[----:B------:R-:W-:-:S02]  /*1070*/  LOP3.LUT R5, R5, 0x380, RZ, 0xc0, !PT ;  /* 0x0000038005057812 */ /* 0x000fc400078ec0ff */
[----:B------:R-:W-:Y:S02]  /*1080*/  LEA.HI R0, R12, R12, RZ, 0x1 ;  /* 0x0000000c0c007211 */ /* 0x000fe400078f08ff */
[----:B------:R-:W-:Y:S02]  /*1090*/  SHF.R.U32.HI R5, RZ, 0x3, R2 ;  /* 0x00000003ff057819 */ /* 0x000fe40000011602 */
[----:B------:R-:W-:Y:S02]  /*10a0*/  LEA.HI R9, R9, R14, RZ, 0x3 ;  /* 0x0000000e09097211 */ /* 0x000fe400078f18ff */
[----:B------:R-:W-:Y:S02]  /*10b0*/  LOP3.LUT R2, R2, 0x70, R18, 0xf8, !PT ;  /* 0x0000007002027812 */ /* 0x000fe400078ef812 */
[----:B0-----:R-:W-:Y:S01]  /*10c0*/  LOP3.LUT R3, R4, 0xfffffc00, RZ, 0xc0, !PT ;  /* 0xfffffc0004037812 */ /* 0x001fe200078ec0ff */
[----:B------:R-:W-:Y:S01]  /*10d0*/  IMAD.SHL.U32 R9, R9, 0x80, RZ ;  /* 0x0000008009097824 */ /* 0x000fe200078e00ff */
[----:B------:R-:W-:-:S02]  /*10e0*/  SHF.L.U32 R6, R6, 0x7, RZ ;  /* 0x0000000706067819 */ /* 0x000fc400000006ff */
[----:B------:R-:W-:Y:S01]  /*10f0*/  LOP3.LUT R0, R0, 0x1ffffffe, RZ, 0xc0, !PT ;  /* 0x1ffffffe00007812 */ /* 0x000fe200078ec0ff */
[----:B------:R0:W-:Y:S01]  /*1100*/  STL [R1+0x74], R3 ;  /* 0x0000740301007387 */ /* 0x0001e20000100800 */
[----:B------:R-:W-:Y:S02]  /*1110*/  SHF.R.S32.HI R4, RZ, 0x1f, R230 ;  /* 0x0000001fff047819 */ /* 0x000fe400000114e6 */
[----:B------:R-:W-:Y:S01]  /*1120*/  SHF.R.S32.HI R19, RZ, 0x1f, R18 ;  /* 0x0000001fff137819 */ /* 0x000fe20000011412 */
[----:B------:R-:W-:Y:S01]  /*1130*/  IMAD.IADD R0, R12, 0x1, -R0 ;  /* 0x000000010c007824 */ /* 0x000fe200078e0a00 */
[----:B------:R-:W-:Y:S01]  /*1140*/  SHF.R.S32.HI R23, RZ, 0x1f, R22 ;  /* 0x0000001fff177819 */ /* 0x000fe20000011416 */
[----:B------:R1:W-:Y:S01]  /*1150*/  STL [R1+0xa4], R4 ;  /* 0x0000a40401007387 */ /* 0x0003e20000100800 */
[----:B0-----:R-:W-:Y:S01]  /*1160*/  LOP3.LUT R3, R3, R2, R5, 0xf6, !PT ;  /* 0x0000000203037212 */ /* 0x001fe200078ef605 */
[----:B------:R-:W-:Y:S01]  /*1170*/  IMAD.IADD R5, R11, 0x1, -R8 ;  /* 0x000000010b057824 */ /* 0x000fe200078e0a08 */
[----:B------:R-:W-:-:S03]  /*1180*/  LOP3.LUT R2, R6, 0xfffffc00, RZ, 0xc0, !PT ;  /* 0xfffffc0006027812 */ /* 0x000fc600078ec0ff */
[----:B------:R-:W-:Y:S01]  /*1190*/  IMAD.IADD R3, R16, 0x1, R3 ;  /* 0x0000000110037824 */ /* 0x000fe200078e0203 */
[----:B-1----:R-:W-:Y:S01]  /*11a0*/  LOP3.LUT R4, R9, 0xfffffc00, RZ, 0xc0, !PT ;  /* 0xfffffc0009047812 */ /* 0x002fe200078ec0ff */
[----:B------:R-:W-:Y:S04]  /*11b0*/  STL [R1+0x78], R5 ;  /* 0x0000780501007387 */ /* 0x000fe80000100800 */
[----:B------:R0:W-:Y:S04]  /*11c0*/  STL [R1+0x84], R2 ;  /* 0x0000840201007387 */ /* 0x0001e80000100800 */
[----:B------:R1:W-:Y:S04]  /*11d0*/  STL [R1+0x80], R4 ;  /* 0x0000800401007387 */ /* 0x0003e80000100800 */
[----:B------:R1:W-:Y:S01]  /*11e0*/  STL [R1+0xa8], R3 ;  /* 0x0000a80301007387 */ /* 0x0003e20000100800 */
[----:B0-----:R-:W-:-:S02]  /*11f0*/  IMAD R2, R0, 0x8, R10 ;  /* 0x0000000800027824 */ /* 0x001fc400078e020a */
[----:B------:R-:W-:-:S03]  /*1200*/  IMAD.U32 R0, RZ, RZ, UR4 ;  /* 0x00000004ff007e24 */ /* 0x000fc6000f8e00ff */
[----:B------:R1:W-:Y:S04]  /*1210*/  STL [R1+0x7c], R2 ;  /* 0x00007c0201007387 */ /* 0x0003e80000100800 */
[----:B------:R1:W-:Y:S02]  /*1220*/  STL [R1+0xa0], R0 ;  /* 0x0000a00001007387 */ /* 0x0003e40000100800 */
.L_x_2393:
[----:B-12---:R-:W2:Y:S01]  /*1230*/  LDL.LU R0, [R1+0x6c] ;  /* 0x00006c0001007983 */ /* 0x006ea20000300800 */
[----:B----4-:R-:W2:Y:S01]  /*1240*/  LDC.64 R2, c[0x0][0xc88] ;  /* 0x00032200ff027b82 */ /* 0x010ea20000000a00 */
[----:B------:R-:W-:Y:S01]  /*1250*/  ULDC.64 UR4, c[0x0][0x208] ;  /* 0x0000820000047ab9 */ /* 0x000fe20000000a00 */
[----:B--2---:R-:W-:-:S05]  /*1260*/  IMAD.WIDE R2, R0, 0x4, R2 ;  /* 0x0000000400027825 */ /* 0x004fca00078e0202 */
[----:B------:R0:W2:Y:S01]  /*1270*/  LDG.E R0, desc[UR4][R2.64] ;  /* 0x0000000402007981 */ /* 0x0000a2000c1e1900 */
[----:B------:R-:W-:Y:S05]  /*1280*/  YIELD ;  /* 0x0000000000007946 */ /* 0x000fea0003800000 */
[----:B------:R-:W-:Y:S01]  /*1290*/  ULDC.64 UR4, c[0x0][0xa28] ;  /* 0x00028a0000047ab9 */ /* 0x000fe20000000a00 */
[----:B------:R-:W-:Y:S01]  /*12a0*/  ULDC.64 UR8, c[0x0][0xa18] ;  /* 0x0002860000087ab9 */ /* 0x000fe20000000a00 */
[----:B------:R-:W-:Y:S01]  /*12b0*/  ISETP.NE.U32.AND P1, PT, RZ, UR4, PT ;  /* 0x00000004ff007c0c */ /* 0x000fe2000bf25070 */
[----:B------:R-:W-:Y:S01]  /*12c0*/  ULDC.64 UR10, c[0x0][0x208] ;  /* 0x00008200000a7ab9 */ /* 0x000fe20000000a00 */
[----:B0-----:R-:W-:Y:S01]  /*12d0*/  IMAD.MOV.U32 R3, RZ, RZ, RZ ;  /* 0x000000ffff037224 */ /* 0x001fe200078e00ff */
[----:B------:R-:W-:Y:S01]  /*12e0*/  ULDC.64 UR6, c[0x0][0xa08] ;  /* 0x0002820000067ab9 */ /* 0x000fe20000000a00 */
[----:B------:R-:W-:Y:S01]  /*12f0*/  ISETP.NE.AND.EX P1, PT, RZ, UR5, PT, P1 ;  /* 0x00000005ff007c0c */ /* 0x000fe2000bf25310 */
[----:B------:R-:W-:Y:S01]  /*1300*/  IMAD.MOV.U32 R29, RZ, RZ, RZ ;  /* 0x000000ffff1d7224 */ /* 0x000fe200078e00ff */
[----:B------:R-:W-:-:S04]  /*1310*/  ISETP.NE.U32.AND P0, PT, RZ, UR6, PT ;  /* 0x00000006ff007c0c */ /* 0x000fc8000bf05070 */
[----:B------:R-:W-:Y:S02]  /*1320*/  ISETP.NE.AND.EX P0, PT, RZ, UR7, PT, P0 ;  /* 0x00000007ff007c0c */ /* 0x000fe4000bf05300 */
[----:B--2---:R-:W-:Y:S01]  /*1330*/  SHF.R.S32.HI R6, RZ, 0x1f, R0 ;  /* 0x0000001fff067819 */ /* 0x004fe20000011400 */
[----:B------:R-:W-:-:S04]  /*1340*/  IMAD.SHL.U32 R30, R0, 0x4, RZ ;  /* 0x00000004001e7824 */ /* 0x000fc800078e00ff */
[C---:B------:R-:W-:Y:S01]  /*1350*/  @P1 LEA R4, P2, R0.reuse, UR4, 0x2 ;  /* 0x0000000400041c11 */ /* 0x040fe2000f8410ff */
[----:B------:R-:W-:Y:S01]  /*1360*/  STL [R1+0x88], R0 ;  /* 0x0000880001007387 */ /* 0x000fe20000100800 */
[C-C-:B------:R-:W-:Y:S02]  /*1370*/  SHF.L.U64.HI R28, R0.reuse, 0x2, R6.reuse ;  /* 0x00000002001c7819 */ /* 0x140fe40000010206 */
[----:B------:R-:W-:Y:S01]  /*1380*/  @P1 LEA.HI.X R5, R0, UR5, R6, 0x2, P2 ;  /* 0x0000000500051c11 */ /* 0x000fe200090f1406 */
[----:B------:R0:W-:Y:S01]  /*1390*/  STL [R1+0x9c], R6 ;  /* 0x00009c0601007387 */ /* 0x0001e20000100800 */
[----:B------:R-:W-:Y:S01]  /*13a0*/  ISETP.NE.U32.AND P2, PT, RZ, UR8, PT ;  /* 0x00000008ff007c0c */ /* 0x000fe2000bf45070 */
[----:B------:R-:W-:Y:S01]  /*13b0*/  ULDC UR4, c[0x0][0x288] ;  /* 0x0000a20000047ab9 */ /* 0x000fe20000000800 */
[----:B------:R-:W-:Y:S01]  /*13c0*/  IADD3 R8, P3, R30, UR6, RZ ;  /* 0x000000061e087c10 */ /* 0x000fe2000ff7e0ff */
[----:B------:R1:W5:Y:S01]  /*13d0*/  @P1 LDG.E R3, desc[UR10][R4.64] ;  /* 0x0000000a04031981 */ /* 0x000362000c1e1900 */
[----:B------:R-:W-:-:S02]  /*13e0*/  ISETP.NE.AND.EX P2, PT, RZ, UR9, PT, P2 ;  /* 0x00000009ff007c0c */ /* 0x000fc4000bf45320 */
[----:B------:R-:W-:Y:S01]  /*13f0*/  MOV R2, UR4 ;  /* 0x0000000400027c02 */ /* 0x000fe20008000f00 */
[----:B------:R-:W-:Y:S01]  /*1400*/  ULDC.64 UR4, c[0x0][0x418] ;  /* 0x0001060000047ab9 */ /* 0x000fe20000000a00 */
[----:B------:R-:W-:Y:S01]  /*1410*/  IADD3.X R9, R28, UR7, RZ, P3, !PT ;  /* 0x000000071c097c10 */ /* 0x000fe20009ffe4ff */
[----:B------:R-:W-:Y:S08]  /*1420*/  STL [R1+0x94], R30 ;  /* 0x0000941e01007387 */ /* 0x000ff00000100800 */
[----:B0-----:R-:W-:Y:S01]  /*1430*/  @P2 IADD3 R6, P1, R30, UR8, RZ ;  /* 0x000000081e062c10 */ /* 0x001fe2000ff3e0ff */
[----:B------:R-:W-:Y:S01]  /*1440*/  UISETP.NE.U32.AND UP0, UPT, UR4, URZ, UPT ;  /* 0x0000003f0400728c */ /* 0x000fe2000bf05070 */
[----:B------:R-:W-:Y:S02]  /*1450*/  STL [R1+0x98], R28 ;  /* 0x0000981c01007387 */ /* 0x000fe40000100800 */
[----:B------:R-:W-:Y:S01]  /*1460*/  @P2 IADD3.X R7, R28, UR9, RZ, P1, !PT ;  /* 0x000000091c072c10 */ /* 0x000fe20008ffe4ff */
[----:B------:R-:W-:Y:S01]  /*1470*/  ULDC UR4, c[0x0][0x424] ;  /* 0x0001090000047ab9 */ /* 0x000fe20000000800 */
[----:B------:R1:W5:Y:S04]  /*1480*/  @P0 LDG.E R29, desc[UR10][R8.64] ;  /* 0x0000000a081d0981 */ /* 0x000368000c1e1900 */
[----:B------:R-:W2:Y:S01]  /*1490*/  @P2 LDG.E R2, desc[UR10][R6.64] ;  /* 0x0000000a06022981 */ /* 0x000ea2000c1e1900 */
[----:B------:R-:W-:-:S03]  /*14a0*/  UISETP.NE.AND.EX UP0, UPT, UR5, URZ, UPT, UP0 ;  /* 0x0000003f0500728c */ /* 0x000fc6000bf05300 */
[----:B------:R-:W-:Y:S01]  /*14b0*/  ULDC UR5, c[0x0][0x2f0] ;  /* 0x0000bc0000057ab9 */ /* 0x000fe20000000800 */
[----:B------:R-:W-:-:S04]  /*14c0*/  USEL UR4, UR4, 0x1, UP0 ;  /* 0x0000000104047887 */ /* 0x000fc80008000000 */
[----:B------:R-:W-:-:S03]  /*14d0*/  UIMAD UR4, UR4, UR5, URZ ;  /* 0x00000005040472a4 */ /* 0x000fc6000f8e023f */
[----:B------:R-:W-:-:S03]  /*14e0*/  ULDC UR5, c[0x0][0x348] ;  /* 0x0000d20000057ab9 */ /* 0x000fc60000000800 */
[----:B------:R-:W-:Y:S02]  /*14f0*/  IMAD.U32 R26, RZ, RZ, UR4 ;  /* 0x00000004ff1a7e24 */ /* 0x000fe4000f8e00ff */
[----:B------:R-:W-:Y:S01]  /*1500*/  IMAD.MOV.U32 R27, RZ, RZ, R0 ;  /* 0x000000ffff1b7224 */ /* 0x000fe200078e0000 */
[----:B--2---:R0:W-:Y:S01]  /*1510*/  STL [R1+0x40], R2 ;  /* 0x0000400201007387 */ /* 0x0041e20000100800 */
[----:B------:R-:W-:Y:S02]  /*1520*/  IMAD.MOV.U32 R10, RZ, RZ, R2 ;  /* 0x000000ffff0a7224 */ /* 0x000fe400078e0002 */
[----:B0-----:R-:W-:Y:S01]  /*1530*/  IMAD.U32 R2, RZ, RZ, UR5 ;  /* 0x00000005ff027e24 */ /* 0x001fe2000f8e00ff */
[----:B-1-3--:R-:W-:Y:S06]  /*1540*/  @P2 BRA `(.L_x_2208) ;  /* 0x00000000002c2947 */ /* 0x00afec0003800000 */
[----:B------:R-:W-:Y:S02]  /*1550*/  ULDC.64 UR4, c[0x0][0xa00] ;  /* 0x0002800000047ab9 */ /* 0x000fe40000000a00 */
[----:B------:R-:W-:-:S04]  /*1560*/  ISETP.NE.U32.AND P1, PT, RZ, UR4, PT ;  /* 0x00000004ff007c0c */ /* 0x000fc8000bf25070 */
[----:B------:R-:W-:-:S13]  /*1570*/  ISETP.NE.AND.EX P1, PT, RZ, UR5, PT, P1 ;  /* 0x00000005ff007c0c */ /* 0x000fda000bf25310 */
[----:B------:R-:W-:Y:S05]  /*1580*/  @!P1 BRA `(.L_x_2208) ;  /* 0x00000000001c9947 */ /* 0x000fea0003800000 */
[----:B------:R-:W0:Y:S01]  /*1590*/  LDC.64 R4, c[0x0][0xa00] ;  /* 0x00028000ff047b82 */ /* 0x000e220000000a00 */
[----:B------:R-:W-:Y:S01]  /*15a0*/  ULDC.64 UR4, c[0x0][0x208] ;  /* 0x0000820000047ab9 */ /* 0x000fe20000000a00 */
[----:B0-----:R-:W-:-:S05]  /*15b0*/  IMAD.WIDE R4, R27, 0x4, R4 ;  /* 0x000000041b047825 */ /* 0x001fca00078e0204 */
[----:B------:R-:W2:Y:S04]  /*15c0*/  LDG.E R0, desc[UR4][R4.64] ;  /* 0x0000000404007981 */ /* 0x000ea8000c1e1900 */
[----:B------:R-:W2:Y:S02]  /*15d0*/  LDG.E R7, desc[UR4][R4.64+0x4] ;  /* 0x0000040404077981 */ /* 0x000ea4000c1e1900 */
[----:B--2---:R-:W-:-:S05]  /*15e0*/  IMAD.IADD R10, R7, 0x1, -R0 ;  /* 0x00000001070a7824 */ /* 0x004fca00078e0a00 */
[----:B------:R0:W-:Y:S02]  /*15f0*/  STL [R1+0x40], R10 ;  /* 0x0000400a01007387 */ /* 0x0001e40000100800 */
.L_x_2208:
[----:B------:R-:W2:Y:S01]  /*1600*/  LDL R31, [R1+0x68] ;  /* 0x00006800011f7983 */ /* 0x000ea20000100800 */
[----:B------:R-:W-:Y:S02]  /*1610*/  ULDC.64 UR4, c[0x0][0xa20] ;  /* 0x0002880000047ab9 */ /* 0x000fe40000000a00 */
[----:B------:R-:W-:-:S04]  /*1620*/  ISETP.NE.U32.AND P1, PT, RZ, UR4, PT ;  /* 0x00000004ff007c0c */ /* 0x000fc8000bf25070 */
[----:B------:R-:W-:Y:S01]  /*1630*/  ISETP.NE.AND.EX P1, PT, RZ, UR5, PT, P1 ;  /* 0x00000005ff007c0c */ /* 0x000fe2000bf25310 */
[----:B--2---:R1:W-:-:S12]  /*1640*/  STL [R1+0x90], R31 ;  /* 0x0000901f01007387 */ /* 0x0043d80000100800 */
[----:B------:R-:W-:Y:S05]  /*1650*/  @!P1 BRA `(.L_x_2209) ;  /* 0x0000000000149947 */ /* 0x000fea0003800000 */
[----:B------:R-:W-:Y:S01]  /*1660*/  IADD3 R4, P0, R30, UR4, RZ ;  /* 0x000000041e047c10 */ /* 0x000fe2000ff1e0ff */
[----:B------:R-:W-:-:S03]  /*1670*/  ULDC.64 UR6, c[0x0][0x208] ;  /* 0x0000820000067ab9 */ /* 0x000fc60000000a00 */
[----:B------:R-:W-:-:S05]  /*1680*/  IADD3.X R5, R28, UR5, RZ, P0, !PT ;  /* 0x000000051c057c10 */ /* 0x000fca00087fe4ff */
[----:B------:R2:W5:Y:S01]  /*1690*/  LDG.E R26, desc[UR6][R4.64] ;  /* 0x00000006041a7981 */ /* 0x000562000c1e1900 */
[----:B------:R-:W-:Y:S05]  /*16a0*/  BRA `(.L_x_2210) ;  /* 0x0000000000147947 */ /* 0x000fea0003800000 */
.L_x_2209:
[----:B------:R-:W-:Y:S05]  /*16b0*/  @!P0 BRA `(.L_x_2210) ;  /* 0x0000000000108947 */ /* 0x000fea0003800000 */
[----:B------:R-:W-:Y:S02]  /*16c0*/  ULDC.64 UR4, c[0x0][0x208] ;  /* 0x0000820000047ab9 */ /* 0x000fe40000000a00 */
[----:B------:R-:W2:Y:S04]  /*16d0*/  LDG.E R5, desc[UR4][R8.64] ;  /* 0x0000000408057981 */ /* 0x000ea8000c1e1900 */
[----:B------:R-:W2:Y:S02]  /*16e0*/  LDG.E R26, desc[UR4][R8.64+0x4] ;  /* 0x00000404081a7981 */ /* 0x000ea4000c1e1900 */
[----:B--2---:R-:W-:-:S07]  /*16f0*/  IMAD.IADD R26, R26, 0x1, -R5 ;  /* 0x000000011a1a7824 */ /* 0x004fce00078e0a05 */
.L_x_2210:
[----:B------:R-:W-:Y:S01]  /*1700*/  ULDC.64 UR4, c[0x0][0xa10] ;  /* 0x0002840000047ab9 */ /* 0x000fe20000000a00 */
[----:B------:R-:W3:Y:S01]  /*1710*/  LDL.LU R12, [R1+0x64] ;  /* 0x00006400010c7983 */ /* 0x000ee20000300800 */
[----:B------:R-:W-:Y:S01]  /*1720*/  ISETP.NE.U32.AND P0, PT, RZ, UR4, PT ;  /* 0x00000004ff007c0c */ /* 0x000fe2000bf05070 */
[----:B------:R-:W-:Y:S01]  /*1730*/  ULDC.64 UR6, c[0x0][0x208] ;  /* 0x0000820000067ab9 */ /* 0x000fe20000000a00 */
[----:B------:R-:W4:Y:S02]  /*1740*/  LDC R8, c[0x0][0x448] ;  /* 0x00011200ff087b82 */ /* 0x000f240000000800 */
[----:B------:R-:W-:Y:S01]  /*1750*/  ISETP.NE.AND.EX P0, PT, RZ, UR5, PT, P0 ;  /* 0x00000005ff007c0c */ /* 0x000fe2000bf05300 */
[----:B------:R-:W-:-:S12]  /*1760*/  ULDC.64 UR4, c[0x0][0xa30] ;  /* 0x00028c0000047ab9 */ /* 0x000fd80000000a00 */
[----:B--2---:R-:W2:Y:S02]  /*1770*/  @P0 LDC.64 R4, c[0x0][0xa10] ;  /* 0x00028400ff040b82 */ /* 0x004ea40000000a00 */
[----:B--2---:R-:W-:-:S05]  /*1780*/  @P0 IMAD.WIDE R4, R27, 0x4, R4 ;  /* 0x000000041b040825 */ /* 0x004fca00078e0204 */
[----:B------:R-:W2:Y:S04]  /*1790*/  @P0 LDG.E R0, desc[UR6][R4.64] ;  /* 0x0000000604000981 */ /* 0x000ea8000c1e1900 */
[----:B------:R-:W2:Y:S01]  /*17a0*/  @P0 LDG.E R9, desc[UR6][R4.64+0x4] ;  /* 0x0000040604090981 */ /* 0x000ea2000c1e1900 */
[----:B------:R-:W-:Y:S01]  /*17b0*/  ISETP.NE.U32.AND P1, PT, RZ, UR4, PT ;  /* 0x00000004ff007c0c */ /* 0x000fe2000bf25070 */
[----:B-----5:R-:W-:-:S03]  /*17c0*/  IMAD.MOV.U32 R121, RZ, RZ, R26 ;  /* 0x000000ffff797224 */ /* 0x020fc600078e001a */
[----:B------:R-:W-:-:S13]  /*17d0*/  ISETP.NE.AND.EX P1, PT, RZ, UR5, PT, P1 ;  /* 0x00000005ff007c0c */ /* 0x000fda000bf25310 */
[----:B------:R-:W-:-:S04]  /*17e0*/  @P1 IADD3 R6, P2, R30, UR4, RZ ;  /* 0x000000041e061c10 */ /* 0x000fc8000ff5e0ff */
[----:B------:R-:W-:-:S05]  /*17f0*/  @P1 IADD3.X R7, R28, UR5, RZ, P2, !PT ;  /* 0x000000051c071c10 */ /* 0x000fca00097fe4ff */
[----:B------:R0:W5:Y:S01]  /*1800*/  @P1 LDG.E R121, desc[UR6][R6.64] ;  /* 0x0000000606791981 */ /* 0x000162000c1e1900 */
[----:B----4-:R-:W-:Y:S01]  /*1810*/  ISETP.NE.AND P1, PT, R8, 0x1, PT ;  /* 0x000000010800780c */ /* 0x010fe20003f25270 */
[----:B------:R-:W-:Y:S02]  /*1820*/  IMAD.IADD R8, R26, 0x1, -R3 ;  /* 0x000000011a087824 */ /* 0x000fe400078e0a03 */
[----:B0-----:R-:W-:-:S10]  /*1830*/  IMAD.MOV.U32 R6, RZ, RZ, RZ ;  /* 0x000000ffff067224 */ /* 0x001fd400078e00ff */
[----:B------:R-:W0:Y:S08]  /*1840*/  @P1 LDC R11, c[0x0][0x44c] ;  /* 0x00011300ff0b1b82 */ /* 0x000e300000000800 */
[----:B------:R-:W4:Y:S01]  /*1850*/  @P1 LDC R5, c[0x0][0x450] ;  /* 0x00011400ff051b82 */ /* 0x000f220000000800 */
[----:B---3--:R-:W-:-:S05]  /*1860*/  IMAD.SHL.U32 R12, R12, 0x80, RZ ;  /* 0x000000800c0c7824 */ /* 0x008fca00078e00ff */
[----:B------:R-:W-:Y:S01]  /*1870*/  IADD3 R4, R12, 0x7f, RZ ;  /* 0x0000007f0c047810 */ /* 0x000fe20007ffe0ff */
[----:B------:R-:W-:Y:S01]  /*1880*/  STL [R1+0x50], R12 ;  /* 0x0000500c01007387 */ /* 0x000fe20000100800 */
[----:B--2---:R-:W-:-:S03]  /*1890*/  @P0 IMAD.IADD R2, R9, 0x1, -R0 ;  /* 0x0000000109020824 */ /* 0x004fc600078e0a00 */
[----:B0-----:R-:W-:-:S04]  /*18a0*/  @P1 IMAD.HI.U32 R0, R4, R11, RZ ;  /* 0x0000000b04001227 */ /* 0x001fc800078e00ff */
[----:B------:R-:W-:Y:S01]  /*18b0*/  IMAD.IADD R7, R8, 0x1, R2 ;  /* 0x0000000108077824 */ /* 0x000fe200078e0202 */
[----:B----4-:R-:W-:Y:S01]  /*18c0*/  @P1 SHF.R.U32.HI R4, RZ, R5, R0 ;  /* 0x00000005ff041219 */ /* 0x010fe20000011600 */
[----:B------:R-:W-:Y:S02]  /*18d0*/  IMAD.MOV R0, RZ, RZ, -R8 ;  /* 0x000000ffff007224 */ /* 0x000fe400078e0a08 */
[C---:B------:R-:W-:Y:S01]  /*18e0*/  VIADD R5, R7.reuse, 0xdf ;  /* 0x000000df07057836 */ /* 0x040fe20000000000 */
[----:B------:R-:W-:Y:S01]  /*18f0*/  IADD3 R137, R7, 0xe0, -R10 ;  /* 0x000000e007897810 */ /* 0x000fe20007ffe80a */
[----:B------:R0:W-:Y:S01]  /*1900*/  STL [R1+0x58], R7 ;  /* 0x0000580701007387 */ /* 0x0001e20000100800 */
[----:B------:R-:W-:-:S04]  /*1910*/  VIMNMX R0, RZ, R0, !PT ;  /* 0x00000000ff007248 */ /* 0x000fc80007fe0100 */
[----:B------:R-:W-:Y:S01]  /*1920*/  SHF.R.U32.HI R24, RZ, 0x5, R0 ;  /* 0x00000005ff187819 */ /* 0x000fe20000011600 */
[----:B0-----:R-:W-:Y:S02]  /*1930*/  IMAD.IADD R7, R137, 0x1, R4 ;  /* 0x0000000189077824 */ /* 0x001fe400078e0204 */
[----:B------:R-:W-:Y:S02]  /*1940*/  IMAD.MOV.U32 R4, RZ, RZ, RZ ;  /* 0x000000ffff047224 */ /* 0x000fe400078e00ff */
[----:B------:R-:W-:-:S04]  /*1950*/  IMAD.HI R6, R7, -0x6db6db6d, R6 ;  /* 0x9249249307067827 */ /* 0x000fc800078e0206 */
[----:B------:R-:W-:Y:S01]  /*1960*/  IMAD.HI R4, R5, -0x6db6db6d, R4 ;  /* 0x9249249305047827 */ /* 0x000fe200078e0204 */
[----:B------:R-:W-:-:S03]  /*1970*/  SHF.R.U32.HI R5, RZ, 0x1f, R6 ;  /* 0x0000001fff057819 */ /* 0x000fc60000011606 */
[----:B------:R-:W-:Y:S01]  /*1980*/  IMAD.WIDE.U32 R24, R24, 0x24924925, RZ ;  /* 0x2492492518187825 */ /* 0x000fe200078e00ff */
[----:B------:R-:W-:Y:S02]  /*1990*/  SHF.R.U32.HI R3, RZ, 0x1f, R4 ;  /* 0x0000001fff037819 */ /* 0x000fe40000011604 */
[----:B------:R-:W-:Y:S01]  /*19a0*/  LEA.HI.SX32 R5, R6, R5, 0x19 ;  /* 0x0000000506057211 */ /* 0x000fe200078fcaff */
[----:B------:R-:W-:Y:S01]  /*19b0*/  IMAD.MOV.U32 R24, RZ, RZ, R25 ;  /* 0x000000ffff187224 */ /* 0x000fe200078e0019 */
[----:B------:R-:W-:-:S03]  /*19c0*/  LEA.HI.SX32 R138, R4, R3, 0x19 ;  /* 0x00000003048a7211 */ /* 0x000fc600078fcaff */
[----:B------:R-:W-:Y:S01]  /*19d0*/  IMAD.MOV.U32 R25, RZ, RZ, R24 ;  /* 0x000000ffff197224 */ /* 0x000fe200078e0018 */
[----:B------:R-:W-:-:S05]  /*19e0*/  VIMNMX R5, R138, R5, PT ;  /* 0x000000058a057248 */ /* 0x000fca0003fe0100 */
        /* <DEDUP_REMOVED lines=19> */
[----:B------:R0:W2:Y:S01]  /*1b20*/  LDC.64 R14, c[0x4][R0] ;  /* 0x01000000000e7b82 */ /* 0x0000a20000000a00 */
[----:B------:R-:W-:Y:S01]  /*1b30*/  IMAD.U32 R5, RZ, RZ, UR5 ;  /* 0x00000005ff057e24 */ /* 0x000fe2000f8e00ff */
[----:B------:R-:W-:Y:S01]  /*1b40*/  ULDC.64 UR4, c[0x4][0xc8] ;  /* 0x0100320000047ab9 */ /* 0x000fe20000000a00 */
[----:B------:R-:W-:Y:S01]  /*1b50*/  MOV R10, UR6 ;  /* 0x00000006000a7c02 */ /* 0x000fe20008000f00 */
[----:B------:R-:W-:Y:S02]  /*1b60*/  IMAD.U32 R6, RZ, RZ, UR4 ;  /* 0x00000004ff067e24 */ /* 0x000fe4000f8e00ff */
[----:B------:R-:W-:-:S02]  /*1b70*/  IMAD.U32 R7, RZ, RZ, UR5 ;  /* 0x00000005ff077e24 */ /* 0x000fc4000f8e00ff */
[----:B------:R-:W-:Y:S02]  /*1b80*/  IMAD.U32 R11, RZ, RZ, UR7 ;  /* 0x00000007ff0b7e24 */ /* 0x000fe4000f8e00ff */
[----:B------:R-:W-:Y:S02]  /*1b90*/  IMAD.MOV.U32 R8, RZ, RZ, 0x70 ;  /* 0x00000070ff087424 */ /* 0x000fe400078e00ff */
[----:B------:R-:W-:Y:S02]  /*1ba0*/  IMAD.MOV.U32 R12, RZ, RZ, 0x1 ;  /* 0x00000001ff0c7424 */ /* 0x000fe400078e00ff */
[----:B0-----:R-:W-:-:S07]  /*1bb0*/  IMAD.MOV.U32 R13, RZ, RZ, RZ ;  /* 0x000000ffff0d7224 */ /* 0x001fce00078e00ff */
[----:B------:R-:W-:-:S07]  /*1bc0*/  LEPC R20, `(.L_x_2213) ;  /* 0x000000001014794e */ /* 0x000fce0000000000 */
[----:B-12--5:R-:W-:Y:S05]  /*1bd0*/  CALL.ABS.NOINC R14 ;  /* 0x000000000e007343 */ /* 0x026fea0003c00000 */
.L_x_2213:
[----:B------:R-:W-:Y:S05]  /*1be0*/  BSYNC B6 ;  /* 0x0000000000067941 */ /* 0x000fea0003800000 */
.L_x_2212:
        /* <DEDUP_REMOVED lines=19> */
[----:B-12--5:R-:W-:Y:S05]  /*1d20*/  CALL.ABS.NOINC R14 ;  /* 0x000000000e007343 */ /* 0x026fea0003c00000 */
.L_x_2215:
[----:B------:R-:W-:Y:S05]  /*1d30*/  BSYNC B6 ;  /* 0x0000000000067941 */ /* 0x000fea0003800000 */
.L_x_2214:
[----:B------:R-:W-:Y:S01]  /*1d40*/  ULDC.64 UR4, c[0x0][0x9f8] ;  /* 0x00027e0000047ab9 */ /* 0x000fe20000000a00 */
[----:B------:R-:W-:Y:S01]  /*1d50*/  ULDC.64 UR6, c[0x0][0x208] ;  /* 0x0000820000067ab9 */ /* 0x000fe20000000a00 */
[----:B------:R-:W-:Y:S01]  /*1d60*/  ISETP.NE.U32.AND P0, PT, RZ, UR4, PT ;  /* 0x00000004ff007c0c */ /* 0x000fe2000bf05070 */
[----:B------:R-:W2:Y:S01]  /*1d70*/  LDL R51, [R1+0x74] ;  /* 0x0000740001337983 */ /* 0x000ea20000100800 */
[----:B------:R-:W0:Y:S02]  /*1d80*/  LDC.64 R40, c[0x0][0x300] ;  /* 0x0000c000ff287b82 */ /* 0x000e240000000a00 */
[----:B------:R-:W-:Y:S01]  /*1d90*/  ISETP.NE.AND.EX P0, PT, RZ, UR5, PT, P0 ;  /* 0x00000005ff007c0c */ /* 0x000fe2000bf05300 */
[----:B------:R-:W3:Y:S04]  /*1da0*/  LDL R50, [R1+0x84] ;  /* 0x0000840001327983 */ /* 0x000ee80000100800 */
[----:B------:R-:W4:Y:S01]  /*1db0*/  LDL R48, [R1+0x80] ;  /* 0x0000800001307983 */ /* 0x000f220000100800 */
[----:B------:R-:W-:Y:S01]  /*1dc0*/  IMAD.IADD R99, R29, 0x1, R26 ;  /* 0x000000011d637824 */ /* 0x000fe200078e021a */
[----:B------:R-:W-:Y:S01]  /*1dd0*/  SHF.R.S32.HI R8, RZ, 0x1f, R31 ;  /* 0x0000001fff087819 */ /* 0x000fe2000001141f */
[----:B------:R-:W1:Y:S05]  /*1de0*/  LDC R15, c[0x0][0x3f4] ;  /* 0x0000fd00ff0f7b82 */ /* 0x000e6a0000000800 */
[----:B------:R-:W-:Y:S01]  /*1df0*/  @P0 IADD3 R4, P1, R30, UR4, RZ ;  /* 0x000000041e040c10 */ /* 0x000fe2000ff3e0ff */
[----:B------:R-:W1:Y:S02]  /*1e00*/  S2R R20, SR_TID.X ;  /* 0x0000000000147919 */ /* 0x000e640000002100 */
[----:B------:R-:W1:Y:S01]  /*1e10*/  LDC.64 R96, c[0x0][0x408] ;  /* 0x00010200ff607b82 */ /* 0x000e620000000a00 */
[----:B------:R-:W-:Y:S01]  /*1e20*/  @P0 IADD3.X R5, R28, UR5, RZ, P1, !PT ;  /* 0x000000051c050c10 */ /* 0x000fe20008ffe4ff */
[----:B------:R-:W-:-:S04]  /*1e30*/  ULDC.64 UR4, c[0x0][0x308] ;  /* 0x0000c20000047ab9 */ /* 0x000fc80000000a00 */
[----:B------:R1:W2:Y:S01]  /*1e40*/  @P0 LDG.E R27, desc[UR6][R4.64] ;  /* 0x00000006041b0981 */ /* 0x0002a2000c1e1900 */
[----:B------:R-:W-:Y:S01]  /*1e50*/  SHF.R.S32.HI R21, RZ, 0x1f, R99 ;  /* 0x0000001fff157819 */ /* 0x000fe20000011463 */
[-C--:B0-----:R-:W-:Y:S01]  /*1e60*/  IMAD.WIDE.U32 R6, R99, R40.reuse, RZ ;  /* 0x0000002863067225 */ /* 0x081fe200078e00ff */
[----:B------:R-:W-:Y:S01]  /*1e70*/  ULDC.64 UR6, c[0x0][0xa08] ;  /* 0x0002820000067ab9 */ /* 0x000fe20000000a00 */
[----:B------:R-:W0:Y:S01]  /*1e80*/  LDC.64 R28, c[0x0][0x3f8] ;  /* 0x0000fe00ff1c7b82 */ /* 0x000e220000000a00 */
[----:B------:R-:W-:Y:S01]  /*1e90*/  ISETP.NE.U32.AND P0, PT, RZ, UR6, PT ;  /* 0x00000006ff007c0c */ /* 0x000fe2000bf05070 */
[----:B------:R-:W-:Y:S01]  /*1ea0*/  IMAD R0, R21, R40, RZ ;  /* 0x0000002815007224 */ /* 0x000fe200078e02ff */
[----:B------:R-:W-:Y:S01]  /*1eb0*/  SHF.L.U64.HI R103, R40, 0x6, R41 ;  /* 0x0000000628677819 */ /* 0x000fe20000010229 */
[----:B------:R-:W-:Y:S01]  /*1ec0*/  VIADD R14, R228, 0x80 ;  /* 0x00000080e40e7836 */ /* 0x000fe20000000000 */
[----:B------:R-:W-:Y:S01]  /*1ed0*/  ISETP.NE.AND.EX P0, PT, RZ, UR7, PT, P0 ;  /* 0x00000007ff007c0c */ /* 0x000fe2000bf05300 */
[----:B------:R-:W-:Y:S01]  /*1ee0*/  IMAD R3, R99, R41, R0 ;  /* 0x0000002963037224 */ /* 0x000fe200078e0200 */
[----:B-1----:R-:W-:Y:S01]  /*1ef0*/  ISETP.GE.AND P2, PT, R18, R15, PT ;  /* 0x0000000f1200720c */ /* 0x002fe20003f46270 */
[----:B------:R-:W-:Y:S01]  /*1f00*/  IMAD R0, R8, UR4, RZ ;  /* 0x0000000408007c24 */ /* 0x000fe2000f8e02ff */
[----:B------:R-:W-:Y:S01]  /*1f10*/  SHF.R.S32.HI R123, RZ, 0x1f, R14 ;  /* 0x0000001fff7b7819 */ /* 0x000fe2000001140e */
[----:B------:R-:W-:-:S02]  /*1f20*/  IMAD.IADD R7, R7, 0x1, R3 ;  /* 0x0000000107077824 */ /* 0x000fc400078e0203 */
[C---:B------:R-:W-:Y:S02]  /*1f30*/  IMAD R3, R31.reuse, UR5, R0 ;  /* 0x000000051f037c24 */ /* 0x040fe4000f8e0200 */
[----:B------:R-:W-:Y:S01]  /*1f40*/  IMAD.WIDE.U32 R4, R31, UR4, R6 ;  /* 0x000000041f047c25 */ /* 0x000fe2000f8e0006 */
[----:B------:R-:W-:-:S03]  /*1f50*/  ULDC.64 UR4, c[0x0][0x310] ;  /* 0x0000c40000047ab9 */ /* 0x000fc60000000a00 */
[----:B------:R-:W-:Y:S01]  /*1f60*/  IMAD.IADD R5, R5, 0x1, R3 ;  /* 0x0000000105057824 */ /* 0x000fe200078e0203 */
[----:B------:R-:W-:Y:S01]  /*1f70*/  SHF.R.U32.HI R30, RZ, 0x7, R20 ;  /* 0x00000007ff1e7819 */ /* 0x000fe20000011614 */
[C---:B------:R-:W-:Y:S01]  /*1f80*/  VIADD R26, R228.reuse, 0x40 ;  /* 0x00000040e41a7836 */ /* 0x040fe20000000000 */
[----:B------:R-:W-:Y:S01]  /*1f90*/  SHF.R.S32.HI R20, RZ, 0x1f, R228 ;  /* 0x0000001fff147819 */ /* 0x000fe200000114e4 */
[----:B------:R-:W-:Y:S01]  /*1fa0*/  VIADD R13, R228, 0xc0 ;  /* 0x000000c0e40d7836 */ /* 0x000fe20000000000 */
[C---:B------:R-:W-:Y:S01]  /*1fb0*/  ISETP.NE.AND P6, PT, R30.reuse, 0x1, PT ;  /* 0x000000011e00780c */ /* 0x040fe20003fc5270 */
[----:B------:R-:W-:Y:S01]  /*1fc0*/  VIADD R136, R30, 0x8 ;  /* 0x000000081e887836 */ /* 0x000fe20000000000 */
[----:B------:R-:W-:Y:S01]  /*1fd0*/  SHF.R.S32.HI R128, RZ, 0x1f, R26 ;  /* 0x0000001fff807819 */ /* 0x000fe2000001141a */
[----:B------:R-:W1:Y:S01]  /*1fe0*/  S2R R30, SR_TID.X ;  /* 0x00000000001e7919 */ /* 0x000e620000002100 */
[----:B------:R-:W-:Y:S01]  /*1ff0*/  IMAD R14, R20, R40, RZ ;  /* 0x00000028140e7224 */ /* 0x000fe200078e02ff */
[----:B------:R-:W-:Y:S01]  /*2000*/  SHF.R.S32.HI R122, RZ, 0x1f, R13 ;  /* 0x0000001fff7a7819 */ /* 0x000fe2000001140d */
[C---:B------:R-:W-:Y:S01]  /*2010*/  IMAD.SHL.U32 R102, R40.reuse, 0x40, RZ ;  /* 0x0000004028667824 */ /* 0x040fe200078e00ff */
[----:B------:R-:W-:Y:S01]  /*2020*/  SHF.L.U64.HI R26, R40, 0x7, R41 ;  /* 0x00000007281a7819 */ /* 0x000fe20000010229 */
[----:B------:R-:W-:Y:S01]  /*2030*/  IMAD R13, R41, 0xe0, RZ ;  /* 0x000000e0290d7824 */ /* 0x000fe200078e02ff */
[----:B0-----:R-:W-:Y:S01]  /*2040*/  SHF.L.U64.HI R12, R28, 0x6, R29 ;  /* 0x000000061c0c7819 */ /* 0x001fe2000001021d */
[----:B------:R-:W-:-:S02]  /*2050*/  VIADD R35, R228, 0x40 ;  /* 0x00000040e4237836 */ /* 0x000fc40000000000 */
[----:B------:R-:W-:-:S04]  /*2060*/  IMAD.WIDE.U32 R134, R228, R40, R102 ;  /* 0x00000028e4867225 */ /* 0x000fc800078e0066 */
[C---:B------:R-:W-:Y:S02]  /*2070*/  VIADD R34, R228.reuse, 0x80 ;  /* 0x00000080e4227836 */ /* 0x040fe40000000000 */
[----:B------:R-:W-:Y:S02]  /*2080*/  IMAD.SHL.U32 R35, R35, 0x80, RZ ;  /* 0x0000008023237824 */ /* 0x000fe400078e00ff */
[C---:B------:R-:W-:Y:S02]  /*2090*/  VIADD R53, R228.reuse, 0xc0 ;  /* 0x000000c0e4357836 */ /* 0x040fe40000000000 */
[----:B------:R-:W-:-:S04]  /*20a0*/  IMAD.WIDE.U32 R10, R228, R96, R18 ;  /* 0x00000060e40a7225 */ /* 0x000fc800078e0012 */
[----:B------:R-:W-:Y:S02]  /*20b0*/  IMAD.SHL.U32 R120, R15, 0x2, RZ ;  /* 0x000000020f787824 */ /* 0x000fe400078e00ff */
[----:B------:R-:W-:Y:S02]  /*20c0*/  IMAD.SHL.U32 R34, R34, 0x80, RZ ;  /* 0x0000008022227824 */ /* 0x000fe400078e00ff */
[----:B------:R-:W-:-:S04]  /*20d0*/  IMAD.WIDE.U32 R130, R40, 0xe0, RZ ;  /* 0x000000e028827825 */ /* 0x000fc800078e00ff */
[----:B------:R-:W-:-:S04]  /*20e0*/  IMAD.WIDE.U32 R90, R28, 0xe0, RZ ;  /* 0x000000e01c5a7825 */ /* 0x000fc800078e00ff */
[----:B-1----:R-:W-:Y:S01]  /*20f0*/  VIADD R30, R30, 0xffffff80 ;  /* 0xffffff801e1e7836 */ /* 0x002fe20000000000 */
[----:B------:R-:W-:Y:S01]  /*2100*/  LOP3.LUT R35, R35, 0x380, RZ, 0xc0, !PT ;  /* 0x0000038023237812 */ /* 0x000fe200078ec0ff */
[----:B------:R-:W-:Y:S01]  /*2110*/  IMAD.SHL.U32 R53, R53, 0x80, RZ ;  /* 0x0000008035357824 */ /* 0x000fe200078e00ff */
[----:B------:R-:W-:Y:S01]  /*2120*/  LOP3.LUT R34, R34, 0x380, RZ, 0xc0, !PT ;  /* 0x0000038022227812 */ /* 0x000fe200078ec0ff */
[----:B------:R-:W-:Y:S01]  /*2130*/  IMAD.WIDE.U32 R100, R228, R40, R18 ;  /* 0x00000028e4647225 */ /* 0x000fe200078e0012 */
[----:B------:R-:W-:Y:S02]  /*2140*/  SHF.R.S32.HI R52, RZ, 0x1f, R30 ;  /* 0x0000001fff347819 */ /* 0x000fe4000001141e */
[----:B------:R-:W-:Y:S01]  /*2150*/  LOP3.LUT R53, R53, 0x380, RZ, 0xc0, !PT ;  /* 0x0000038035357812 */ /* 0x000fe200078ec0ff */
[----:B------:R-:W-:Y:S01]  /*2160*/  IMAD R111, R97, 0xe0, RZ ;  /* 0x000000e0616f7824 */ /* 0x000fe200078e02ff */
[----:B------:R-:W-:Y:S02]  /*2170*/  LEA.HI R52, R52, R30, RZ, 0x5 ;  /* 0x0000001e34347211 */ /* 0x000fe400078f28ff */
[----:B------:R-:W-:Y:S01]  /*2180*/  MOV R94, R10 ;  /* 0x0000000a005e7202 */ /* 0x000fe20000000f00 */
[----:B------:R-:W-:Y:S01]  /*2190*/  IMAD.SHL.U32 R10, R28, 0x40, RZ ;  /* 0x000000401c0a7824 */ /* 0x000fe200078e00ff */
[----:B------:R-:W-:Y:S01]  /*21a0*/  SHF.R.U32.HI R140, RZ, 0x3, R34 ;  /* 0x00000003ff8c7819 */ /* 0x000fe20000011622 */
[----:B------:R-:W-:Y:S01]  /*21b0*/  IMAD.SHL.U32 R52, R52, 0x20, RZ ;  /* 0x0000002034347824 */ /* 0x000fe200078e00ff */
[----:B------:R-:W-:-:S04]  /*21c0*/  SHF.R.U32.HI R139, RZ, 0x3, R53 ;  /* 0x00000003ff8b7819 */ /* 0x000fc80000011635 */
[----:B------:R-:W-:Y:S02]  /*21d0*/  LOP3.LUT R52, R52, 0xfffffc00, RZ, 0xc0, !PT ;  /* 0xfffffc0034347812 */ /* 0x000fe400078ec0ff */
[----:B--2---:R-:W-:Y:S02]  /*21e0*/  SHF.R.S32.HI R0, RZ, 0x1f, R27 ;  /* 0x0000001fff007819 */ /* 0x004fe4000001141b */
[----:B------:R-:W-:Y:S01]  /*21f0*/  SEL R7, R27, RZ, !P0 ;  /* 0x000000ff1b077207 */ /* 0x000fe20004000000 */
[----:B------:R-:W-:Y:S01]  /*2200*/  IMAD R27, R228, R41, R14 ;  /* 0x00000029e41b7224 */ /* 0x000fe200078e020e */
[----:B------:R-:W-:-:S03]  /*2210*/  SEL R6, R0, RZ, !P0 ;  /* 0x000000ff00067207 */ /* 0x000fc60004000000 */
[----:B------:R-:W-:Y:S01]  /*2220*/  IMAD.WIDE.U32 R42, R7, UR4, R4 ;  /* 0x00000004072a7c25 */ /* 0x000fe2000f8e0004 */
[----:B------:R-:W-:-:S03]  /*2230*/  IADD3 R98, P0, R228, R99, RZ ;  /* 0x00000063e4627210 */ /* 0x000fc60007f1e0ff */
[----:B------:R-:W-:Y:S02]  /*2240*/  IMAD R0, R6, UR4, RZ ;  /* 0x0000000406007c24 */ /* 0x000fe4000f8e02ff */
[----:B------:R-:W-:Y:S02]  /*2250*/  VIADD R41, R228, 0x40 ;  /* 0x00000040e4297836 */ /* 0x000fe40000000000 */
[----:B------:R-:W-:Y:S01]  /*2260*/  IMAD R49, R7, UR5, R0 ;  /* 0x0000000507317c24 */ /* 0x000fe2000f8e0200 */
[----:B------:R-:W-:Y:S05]  /*2270*/  @!P6 WARPSYNC.ALL ;  /* 0x000000000000e948 */ /* 0x000fea0003800000 */
[----:B------:R-:W-:Y:S01]  /*2280*/  ULDC.64 UR4, c[0x0][0x330] ;  /* 0x0000cc0000047ab9 */ /* 0x000fe20000000a00 */
[----:B------:R-:W-:-:S02]  /*2290*/  IMAD.X R99, R20, 0x1, R21, P0 ;  /* 0x0000000114637824 */ /* 0x000fc400000e0615 */
[----:B------:R-:W-:Y:S02]  /*22a0*/  IMAD R0, R8, UR4, RZ ;  /* 0x0000000408007c24 */ /* 0x000fe4000f8e02ff */
[----:B------:R-:W-:-:S04]  /*22b0*/  IMAD.WIDE.U32 R4, R31, UR4, R18 ;  /* 0x000000041f047c25 */ /* 0x000fc8000f8e0012 */
[----:B------:R-:W-:Y:S01]  /*22c0*/  IMAD R45, R31, UR5, R0 ;  /* 0x000000051f2d7c24 */ /* 0x000fe2000f8e0200 */
[----:B------:R-:W-:Y:S01]  /*22d0*/  ULDC.64 UR4, c[0x0][0x338] ;  /* 0x0000ce0000047ab9 */ /* 0x000fe20000000a00 */
[----:B------:R-:W-:Y:S02]  /*22e0*/  IMAD R0, R20, R28, RZ ;  /* 0x0000001c14007224 */ /* 0x000fe400078e02ff */
[----:B------:R-:W-:Y:S01]  /*22f0*/  IMAD R3, R6, UR4, RZ ;  /* 0x0000000406037c24 */ /* 0x000fe2000f8e02ff */
[----:B------:R-:W-:Y:S01]  /*2300*/  IADD3 R45, R5, R45, RZ ;  /* 0x0000002d052d7210 */ /* 0x000fe20007ffe0ff */
[----:B------:R-:W-:Y:S02]  /*2310*/  IMAD.MOV.U32 R44, RZ, RZ, R4 ;  /* 0x000000ffff2c7224 */ /* 0x000fe400078e0004 */
[----:B------:R-:W-:Y:S01]  /*2320*/  IMAD R107, R7, UR5, R3 ;  /* 0x00000005076b7c24 */ /* 0x000fe2000f8e0203 */
[----:B------:R-:W-:Y:S01]  /*2330*/  SEL R3, R15, RZ, P2 ;  /* 0x000000ff0f037207 */ /* 0x000fe20001000000 */
[----:B------:R-:W-:-:S02]  /*2340*/  IMAD R89, R228, R29, R0 ;  /* 0x0000001de4597224 */ /* 0x000fc400078e0200 */
[----:B------:R-:W-:-:S04]  /*2350*/  IMAD.WIDE.U32 R8, R228, R28, R18 ;  /* 0x0000001ce4087225 */ /* 0x000fc800078e0012 */
[----:B------:R-:W-:Y:S02]  /*2360*/  IMAD.IADD R3, R18, 0x1, R3 ;  /* 0x0000000112037824 */ /* 0x000fe400078e0203 */
[----:B------:R-:W-:Y:S02]  /*2370*/  IMAD R0, R20, R96, RZ ;  /* 0x0000006014007224 */ /* 0x000fe400078e02ff */
[----:B------:R-:W-:-:S04]  /*2380*/  IMAD.WIDE.U32 R44, R7, UR4, R44 ;  /* 0x00000004072c7c25 */ /* 0x000fc8000f8e002c */
[----:B------:R-:W-:Y:S01]  /*2390*/  IMAD.MOV.U32 R88, RZ, RZ, R8 ;  /* 0x000000ffff587224 */ /* 0x000fe200078e0008 */
[----:B------:R-:W-:Y:S01]  /*23a0*/  SHF.R.S32.HI R8, RZ, 0x1f, R3 ;  /* 0x0000001fff087819 */ /* 0x000fe20000011403 */
[----:B------:R-:W-:Y:S01]  /*23b0*/  IMAD.WIDE.U32 R6, R228, R96, R22 ;  /* 0x00000060e4067225 */ /* 0x000fe200078e0016 */
[----:B------:R-:W-:Y:S01]  /*23c0*/  IADD3 R20, R27, R135, RZ ;  /* 0x000000871b147210 */ /* 0x000fe20007ffe0ff */
[----:B------:R-:W-:Y:S01]  /*23d0*/  ULDC UR4, c[0x0][0x2f4] ;  /* 0x0000bd0000047ab9 */ /* 0x000fe20000000800 */
[----:B------:R-:W-:Y:S01]  /*23e0*/  LEA.HI R36, R8, R3, RZ, 0x4 ;  /* 0x0000000308247211 */ /* 0x000fe200078f20ff */
[----:B------:R-:W-:Y:S01]  /*23f0*/  IMAD R95, R228, R97, R0 ;  /* 0x00000061e45f7224 */ /* 0x000fe200078e0200 */
[----:B------:R-:W-:Y:S01]  /*2400*/  SHF.L.U32 R3, R229, 0x7, RZ ;  /* 0x00000007e5037819 */ /* 0x000fe200000006ff */
[----:B------:R-:W-:Y:S01]  /*2410*/  IMAD.SHL.U32 R41, R41, 0x80, RZ ;  /* 0x0000008029297824 */ /* 0x000fe200078e00ff */
[----:B------:R-:W-:Y:S01]  /*2420*/  IADD3 R15, P0, R102, R134, RZ ;  /* 0x00000086660f7210 */ /* 0x000fe20007f1e0ff */
[----:B------:R-:W-:Y:S01]  /*2430*/  IMAD.IADD R93, R7, 0x1, R95 ;  /* 0x00000001075d7824 */ /* 0x000fe200078e025f */
[----:B-----5:R-:W-:Y:S01]  /*2440*/  SHF.R.S32.HI R7, RZ, 0x1f, R121 ;  /* 0x0000001fff077819 */ /* 0x020fe20000011479 */
[----:B------:R-:W-:Y:S01]  /*2450*/  IMAD.MOV.U32 R92, RZ, RZ, R6 ;  /* 0x000000ffff5c7224 */ /* 0x000fe200078e0006 */
[----:B------:R-:W-:Y:S01]  /*2460*/  LOP3.LUT R3, R3, 0x380, RZ, 0xc0, !PT ;  /* 0x0000038003037812 */ /* 0x000fe200078ec0ff */
[----:B------:R-:W-:Y:S01]  /*2470*/  IMAD.WIDE.U32 R4, R228, R28, R22 ;  /* 0x0000001ce4047225 */ /* 0x000fe200078e0016 */
[----:B------:R-:W-:-:S03]  /*2480*/  LOP3.LUT R41, R41, 0x380, RZ, 0xc0, !PT ;  /* 0x0000038029297812 */ /* 0x000fc600078ec0ff */
[----:B------:R-:W-:Y:S01]  /*2490*/  IMAD.IADD R14, R131, 0x1, R13 ;  /* 0x00000001830e7824 */ /* 0x000fe200078e020d */
[--C-:B------:R-:W-:Y:S01]  /*24a0*/  LOP3.LUT R37, R35, 0x70, R36.reuse, 0xf8, !PT ;  /* 0x0000007023257812 */ /* 0x100fe200078ef824 */
[----:B------:R-:W-:Y:S01]  /*24b0*/  IMAD R6, R7, R28, RZ ;  /* 0x0000001c07067224 */ /* 0x000fe200078e02ff */
[----:B------:R-:W-:Y:S01]  /*24c0*/  SHF.R.U32.HI R21, RZ, 0x3, R3 ;  /* 0x00000003ff157819 */ /* 0x000fe20000011603 */
[----:B------:R-:W-:Y:S01]  /*24d0*/  IMAD.IADD R95, R95, 0x1, R11 ;  /* 0x000000015f5f7824 */ /* 0x000fe200078e020b */
[----:B------:R-:W-:Y:S01]  /*24e0*/  LOP3.LUT R38, R3, 0x70, R36, 0xf8, !PT ;  /* 0x0000007003267812 */ /* 0x000fe200078ef824 */
[----:B------:R-:W-:Y:S01]  /*24f0*/  IMAD R31, R121, R29, R6 ;  /* 0x0000001d791f7224 */ /* 0x000fe200078e0206 */
[----:B------:R-:W-:Y:S01]  /*2500*/  SHF.L.U64.HI R11, R28, 0x7, R29 ;  /* 0x000000071c0b7819 */ /* 0x000fe2000001021d */
[----:B------:R-:W-:Y:S01]  /*2510*/  IMAD.IADD R5, R5, 0x1, R89 ;  /* 0x0000000105057824 */ /* 0x000fe200078e0259 */
[----:B------:R-:W-:Y:S01]  /*2520*/  SHF.R.U32.HI R41, RZ, 0x3, R41 ;  /* 0x00000003ff297819 */ /* 0x000fe20000011629 */
[----:B------:R-:W-:Y:S01]  /*2530*/  IMAD R29, R29, 0xe0, RZ ;  /* 0x000000e01d1d7824 */ /* 0x000fe200078e02ff */
[--C-:B------:R-:W-:Y:S01]  /*2540*/  LOP3.LUT R39, R34, 0x70, R36.reuse, 0xf8, !PT ;  /* 0x0000007022277812 */ /* 0x100fe200078ef824 */
[----:B------:R-:W-:Y:S01]  /*2550*/  IMAD.X R13, R20, 0x1, R103, P0 ;  /* 0x00000001140d7824 */ /* 0x000fe200000e0667 */
[----:B------:R-:W-:Y:S01]  /*2560*/  IADD3 R110, P0, R15, R102, RZ ;  /* 0x000000660f6e7210 */ /* 0x000fe20007f1e0ff */
[----:B------:R-:W-:Y:S01]  /*2570*/  IMAD.IADD R89, R89, 0x1, R9 ;  /* 0x0000000159597824 */ /* 0x000fe200078e0209 */
[----:B------:R-:W-:Y:S01]  /*2580*/  LOP3.LUT R38, R38, R21, RZ, 0x3c, !PT ;  /* 0x0000001526267212 */ /* 0x000fe200078e3cff */
[----:B------:R-:W-:Y:S01]  /*2590*/  IMAD.IADD R112, R91, 0x1, R29 ;  /* 0x000000015b707824 */ /* 0x000fe200078e021d */
[----:B------:R-:W-:Y:S01]  /*25a0*/  IADD3.X R29, R13, R103, RZ, P0, !PT ;  /* 0x000000670d1d7210 */ /* 0x000fe200007fe4ff */
[----:B------:R-:W-:Y:S01]  /*25b0*/  IMAD.SHL.U32 R9, R28, 0x80, RZ ;  /* 0x000000801c097824 */ /* 0x000fe200078e00ff */
[----:B------:R-:W-:Y:S01]  /*25c0*/  SHF.R.S32.HI R34, RZ, 0x4, R36 ;  /* 0x00000004ff227819 */ /* 0x000fe20000011424 */
[----:B------:R-:W-:Y:S01]  /*25d0*/  IMAD R6, R7, R96, RZ ;  /* 0x0000006007067224 */ /* 0x000fe200078e02ff */
[----:B------:R-:W-:Y:S01]  /*25e0*/  LOP3.LUT R35, R36, 0xfffffff0, RZ, 0xc0, !PT ;  /* 0xfffffff024237812 */ /* 0x000fe200078ec0ff */
[----:B------:R-:W-:Y:S01]  /*25f0*/  IMAD.WIDE.U32 R46, R121, R28, R4 ;  /* 0x0000001c792e7225 */ /* 0x000fe200078e0004 */
[----:B------:R-:W-:-:S02]  /*2600*/  LOP3.LUT R118, R37, R41, RZ, 0x3c, !PT ;  /* 0x0000002925767212 */ /* 0x000fc400078e3cff */
[----:B------:R-:W-:Y:S01]  /*2610*/  LOP3.LUT R36, R53, 0x70, R36, 0xf8, !PT ;  /* 0x0000007035247812 */ /* 0x000fe200078ef824 */
[----:B------:R-:W-:Y:S01]  /*2620*/  IMAD.WIDE.U32 R88, R121, R28, R88 ;  /* 0x0000001c79587225 */ /* 0x000fe200078e0058 */
[----:B------:R-:W-:Y:S02]  /*2630*/  LOP3.LUT R28, R3, 0x30, R18, 0xf8, !PT ;  /* 0x00000030031c7812 */ /* 0x000fe400078ef812 */
[----:B------:R-:W-:Y:S01]  /*2640*/  IADD3 R37, P0, R42, R100, RZ ;  /* 0x000000642a257210 */ /* 0x000fe20007f1e0ff */
[----:B------:R-:W-:Y:S01]  /*2650*/  IMAD.IADD R27, R101, 0x1, R27 ;  /* 0x00000001651b7824 */ /* 0x000fe200078e021b */
[----:B------:R-:W-:Y:S01]  /*2660*/  IADD3 R119, R52, R38, RZ ;  /* 0x0000002634777210 */ /* 0x000fe20007ffe0ff */
[----:B------:R-:W-:Y:S01]  /*2670*/  IMAD.IADD R38, R43, 0x1, R49 ;  /* 0x000000012b267824 */ /* 0x000fe200078e0231 */
[----:B------:R-:W-:Y:S01]  /*2680*/  P2R R0, PR, RZ, 0x4 ;  /* 0x00000004ff007803 */ /* 0x000fe20000000000 */
[----:B------:R-:W-:Y:S01]  /*2690*/  IMAD R33, R121, R97, R6 ;  /* 0x0000006179217224 */ /* 0x000fe200078e0206 */
[----:B------:R-:W-:Y:S01]  /*26a0*/  LOP3.LUT R114, R39, R140, RZ, 0x3c, !PT ;  /* 0x0000008c27727212 */ /* 0x000fe200078e3cff */
[C---:B------:R-:W-:Y:S01]  /*26b0*/  IMAD.SHL.U32 R6, R96.reuse, 0x40, RZ ;  /* 0x0000004060067824 */ /* 0x040fe200078e00ff */
[C-C-:B------:R-:W-:Y:S01]  /*26c0*/  SHF.L.U64.HI R8, R96.reuse, 0x6, R97.reuse ;  /* 0x0000000660087819 */ /* 0x140fe20000010261 */
[C---:B------:R-:W-:Y:S01]  /*26d0*/  IMAD.SHL.U32 R5, R96.reuse, 0x80, RZ ;  /* 0x0000008060057824 */ /* 0x040fe200078e00ff */
[----:B------:R-:W-:Y:S01]  /*26e0*/  SHF.L.U64.HI R7, R96, 0x7, R97 ;  /* 0x0000000760077819 */ /* 0x000fe20000010261 */
[----:B------:R-:W-:Y:S01]  /*26f0*/  IMAD.WIDE.U32 R92, R121, R96, R92 ;  /* 0x00000060795c7225 */ /* 0x000fe200078e005c */
[----:B------:R-:W-:-:S02]  /*2700*/  LOP3.LUT R28, R28, R21, RZ, 0x3c, !PT ;  /* 0x000000151c1c7212 */ /* 0x000fc400078e3cff */
[----:B------:R-:W-:Y:S01]  /*2710*/  LOP3.LUT R113, R36, R139, RZ, 0x3c, !PT ;  /* 0x0000008b24717212 */ /* 0x000fe200078e3cff */
[----:B------:R-:W-:Y:S01]  /*2720*/  IMAD.WIDE.U32 R94, R121, R96, R94 ;  /* 0x00000060795e7225 */ /* 0x000fe200078e005e */
[----:B------:R-:W-:Y:S02]  /*2730*/  IADD3 R39, P3, R42, 0x40, RZ ;  /* 0x000000402a277810 */ /* 0x000fe40007f7e0ff */
[----:B------:R-:W-:Y:S01]  /*2740*/  IADD3 R41, P2, R37, 0x40, RZ ;  /* 0x0000004025297810 */ /* 0x000fe20007f5e0ff */
[----:B------:R-:W-:Y:S02]  /*2750*/  VIADD R4, R18, 0x40 ;  /* 0x0000004012047836 */ /* 0x000fe40000000000 */
[----:B------:R-:W-:-:S04]  /*2760*/  IMAD.WIDE.U32 R96, R96, 0xe0, RZ ;  /* 0x000000e060607825 */ /* 0x000fc800078e00ff */
[----:B------:R-:W-:Y:S01]  /*2770*/  IMAD.X R104, R27, 0x1, R38, P0 ;  /* 0x000000011b687824 */ /* 0x000fe200000e0626 */
[----:B------:R-:W-:Y:S01]  /*2780*/  SHF.R.S32.HI R36, RZ, 0x1f, R35 ;  /* 0x0000001fff247819 */ /* 0x000fe20000011423 */
[----:B------:R-:W-:Y:S01]  /*2790*/  IMAD.IADD R30, R47, 0x1, R31 ;  /* 0x000000012f1e7824 */ /* 0x000fe200078e021f */
[----:B------:R-:W-:Y:S01]  /*27a0*/  ISETP.GE.AND P0, PT, R18, UR4, PT ;  /* 0x0000000412007c0c */ /* 0x000fe2000bf06270 */
[----:B------:R-:W-:Y:S01]  /*27b0*/  IMAD.IADD R32, R93, 0x1, R33 ;  /* 0x000000015d207824 */ /* 0x000fe200078e0221 */
[----:B------:R-:W-:Y:S01]  /*27c0*/  ISETP.GE.AND P1, PT, R4, UR4, PT ;  /* 0x0000000404007c0c */ /* 0x000fe2000bf26270 */
[----:B------:R-:W-:Y:S02]  /*27d0*/  IMAD.IADD R111, R97, 0x1, R111 ;  /* 0x00000001616f7824 */ /* 0x000fe400078e026f */
[----:B------:R-:W-:Y:S02]  /*27e0*/  IMAD.IADD R28, R52, 0x1, R28 ;  /* 0x00000001341c7824 */ /* 0x000fe400078e021c */
[----:B------:R-:W-:-:S02]  /*27f0*/  IMAD.IADD R31, R31, 0x1, R89 ;  /* 0x000000011f1f7824 */ /* 0x000fc400078e0259 */
[----:B------:R-:W-:Y:S02]  /*2800*/  IMAD.IADD R33, R33, 0x1, R95 ;  /* 0x0000000121217824 */ /* 0x000fe400078e025f */
[----:B------:R-:W-:Y:S02]  /*2810*/  IMAD.IADD R118, R51, 0x1, R118 ;  /* 0x0000000133767824 */ /* 0x000fe400078e0276 */
[----:B---3--:R-:W-:Y:S02]  /*2820*/  IMAD.IADD R114, R50, 0x1, R114 ;  /* 0x0000000132727824 */ /* 0x008fe400078e0272 */
[----:B----4-:R-:W-:Y:S02]  /*2830*/  IMAD.IADD R113, R48, 0x1, R113 ;  /* 0x0000000130717824 */ /* 0x010fe400078e0271 */
[----:B------:R-:W-:Y:S02]  /*2840*/  IMAD.X R105, RZ, RZ, R38, P3 ;  /* 0x000000ffff697224 */ /* 0x000fe400018e0626 */
[----:B------:R-:W-:-:S02]  /*2850*/  IMAD.X R106, RZ, RZ, R104, P2 ;  /* 0x000000ffff6a7224 */ /* 0x000fc400010e0668 */
[----:B------:R-:W-:Y:S01]  /*2860*/  IMAD.IADD R107, R45, 0x1, R107 ;  /* 0x000000012d6b7824 */ /* 0x000fe200078e026b */
[----:B------:R-:W-:Y:S06]  /*2870*/  @!P6 BAR.SYNC.DEFER_BLOCKING 0x9, 0x100 ;  /* 0x024400000000eb1d */ /* 0x000fec0000010000 */
.L_x_2299:
[----:B0-----:R-:W0:Y:S01]  /*2880*/  LDC R126, c[0x0][0x3f4] ;  /* 0x0000fd00ff7e7b82 */ /* 0x001e220000000800 */
[----:B------:R-:W-:Y:S01]  /*2890*/  IADD3 R25, R25, -0x1, RZ ;  /* 0xffffffff19197810 */ /* 0x000fe20007ffe0ff */
[----:B------:R-:W-:Y:S01]  /*28a0*/  IMAD R115, R17, 0x7000, R28 ;  /* 0x0000700011737824 */ /* 0x000fe200078e021c */
[----:B------:R-:W-:Y:S05]  /*28b0*/  YIELD ;  /* 0x0000000000007946 */ /* 0x000fea0003800000 */
[----:B------:R-:W-:Y:S01]  /*28c0*/  ISETP.GT.AND P3, PT, R25, R24, PT ;  /* 0x000000181900720c */ /* 0x000fe20003f64270 */
[----:B------:R-:W-:Y:S01]  /*28d0*/  BSSY B0, `(.L_x_2216) ;  /* 0x0000959000007945 */ /* 0x000fe20003800000 */
[----:B------:R-:W-:-:S02]  /*28e0*/  IMAD.IADD R116, R16, 0x1, R115 ;  /* 0x0000000110747824 */ /* 0x000fc400078e0273 */
[----:B------:R-:W-:Y:S02]  /*28f0*/  P2R R109, PR, RZ, 0x8 ;  /* 0x00000008ff6d7803 */ /* 0x000fe40000000000 */
        /* <DEDUP_REMOVED lines=31> */
[----:B------:R-:W-:Y:S01]  /*2af0*/  CS2R R82, SRZ ;  /* 0x0000000000527805 */ /* 0x000fe2000001ff00 */
[----:B------:R-:W-:Y:S01]  /*2b00*/  ULDC.64 UR6, c[0x0][0x208] ;  /* 0x0000820000067ab9 */ /* 0x000fe20000000a00 */
        /* <DEDUP_REMOVED lines=12> */
.L_x_2220:
[----:B------:R-:W-:Y:S05]  /*2bd0*/  BSYNC B1 ;  /* 0x0000000000017941 */ /* 0x000fea0003800000 */
.L_x_2219:
        /* <DEDUP_REMOVED lines=14> */
[----:B------:R-:W-:Y:S01]  /*2cc0*/  CS2R R74, SRZ ;  /* 0x00000000004a7805 */ /* 0x000fe2000001ff00 */
[----:B------:R-:W-:Y:S01]  /*2cd0*/  IMAD.MOV.U32 R150, RZ, RZ, R80 ;  /* 0x000000ffff967224 */ /* 0x000fe200078e0050 */
[----:B------:R-:W-:Y:S06]  /*2ce0*/  @P3 BRA `(.L_x_2222) ;  /* 0x0000000000543947 */ /* 0x000fec0003800000 */
[----:B------:R-:W-:Y:S01]  /*2cf0*/  IADD3 R84, P4, P5, R46, R48, R10 ;  /* 0x000000302e547210 */ /* 0x000fe20007d9e00a */
[----:B------:R-:W-:Y:S01]  /*2d00*/  ULDC.64 UR4, c[0x0][0x3e8] ;  /* 0x0000fa0000047ab9 */ /* 0x000fe20000000a00 */
[----:B------:R-:W-:Y:S02]  /*2d10*/  CS2R R72, SRZ ;  /* 0x0000000000487805 */ /* 0x000fe4000001ff00 */
[----:B------:R-:W-:Y:S02]  /*2d20*/  CS2R R74, SRZ ;  /* 0x00000000004a7805 */ /* 0x000fe4000001ff00 */
[----:B------:R-:W-:Y:S01]  /*2d30*/  IADD3.X R69, R30, R133, R12, P4, P5 ;  /* 0x000000851e457210 */ /* 0x000fe200027ea40c */
[----:B------:R-:W-:Y:S01]  /*2d40*/  ULDC.64 UR6, c[0x0][0x208] ;  /* 0x0000820000067ab9 */ /* 0x000fe20000000a00 */
        /* <DEDUP_REMOVED lines=15> */
.L_x_2222:
[----:B------:R-:W-:Y:S05]  /*2e40*/  BSYNC B1 ;  /* 0x0000000000017941 */ /* 0x000fea0003800000 */
.L_x_2221:
        /* <DEDUP_REMOVED lines=26> */
.L_x_2224:
[----:B------:R-:W-:Y:S05]  /*2ff0*/  BSYNC B1 ;  /* 0x0000000000017941 */ /* 0x000fea0003800000 */
.L_x_2223:
[----:B0-----:R-:W-:Y:S01]  /*3000*/  IADD3 R84, R228, 0xc0, RZ ;  /* 0x000000c0e4547810 */ /* 0x001fe20007ffe0ff */
[----:B------:R-:W-:Y:S03]  /*3010*/  BSSY B1, `(.L_x_2225) ;  /* 0x000001e000017945 */ /* 0x000fe60003800000 */
        /* <DEDUP_REMOVED lines=8> */
[----:B------:R-:W-:Y:S01]  /*30a0*/  ULDC.64 UR6, c[0x0][0x208] ;  /* 0x0000820000067ab9 */ /* 0x000fe20000000a00 */
[----:B0-----:R-:W-:Y:S02]  /*30b0*/  IMAD R53, R53, 0xc0, RZ ;  /* 0x000000c035357824 */ /* 0x001fe400078e02ff */
[----:B------:R-:W-:-:S04]  /*30c0*/  IMAD.WIDE.U32 R48, R52, 0xc0, R48 ;  /* 0x000000c034307825 */ /* 0x000fc800078e0030 */
[----:B------:R-:W-:Y:S01]  /*30d0*/  IMAD.IADD R49, R49, 0x1, R53 ;  /* 0x0000000131317824 */ /* 0x000fe200078e0235 */
[----:B------:R-:W-:Y:S01]  /*30e0*/  IADD3 R48, P5, P6, R46, UR4, R48 ;  /* 0x000000042e307c10 */ /* 0x000fe2000febe030 */
[----:B------:R-:W0:Y:S03]  /*30f0*/  LDC.64 R52, c[0x0][0x408] ;  /* 0x00010200ff347b82 */ /* 0x000e260000000a00 */
        /* <DEDUP_REMOVED lines=15> */
.L_x_2226:
[----:B------:R-:W-:Y:S05]  /*31f0*/  BSYNC B1 ;  /* 0x0000000000017941 */ /* 0x000fea0003800000 */
.L_x_2225:
[----:B0-----:R-:W2:Y:S01]  /*3200*/  LDL R48, [R1+0x4c] ;  /* 0x00004c0001307983 */ /* 0x001ea20000100800 */
[----:B------:R-:W-:Y:S01]  /*3210*/  IMAD.MOV.U32 R153, RZ, RZ, R78 ;  /* 0x000000ffff997224 */ /* 0x000fe200078e004e */
[----:B-----5:R-:W-:Y:S01]  /*3220*/  MOV R146, R70 ;  /* 0x0000004600927202 */ /* 0x020fe20000000f00 */
[----:B------:R-:W-:Y:S01]  /*3230*/  IMAD.MOV.U32 R154, RZ, RZ, R82 ;  /* 0x000000ffff9a7224 */ /* 0x000fe200078e0052 */
[----:B------:R-:W-:Y:S01]  /*3240*/  MOV R86, R58 ;  /* 0x0000003a00567202 */ /* 0x000fe20000000f00 */
[----:B------:R-:W-:Y:S02]  /*3250*/  IMAD.MOV.U32 R145, RZ, RZ, R68 ;  /* 0x000000ffff917224 */ /* 0x000fe400078e0044 */
[----:B------:R-:W-:Y:S02]  /*3260*/  IMAD.MOV.U32 R148, RZ, RZ, R72 ;  /* 0x000000ffff947224 */ /* 0x000fe400078e0048 */
[----:B------:R-:W-:Y:S02]  /*3270*/  IMAD.MOV.U32 R147, RZ, RZ, R74 ;  /* 0x000000ffff937224 */ /* 0x000fe400078e004a */
[----:B------:R-:W-:-:S02]  /*3280*/  IMAD.MOV.U32 R133, RZ, RZ, R60 ;  /* 0x000000ffff857224 */ /* 0x000fc400078e003c */
[----:B------:R-:W-:Y:S02]  /*3290*/  IMAD.MOV.U32 R142, RZ, RZ, R64 ;  /* 0x000000ffff8e7224 */ /* 0x000fe400078e0040 */
[----:B------:R-:W-:Y:S02]  /*32a0*/  IMAD.MOV.U32 R141, RZ, RZ, R62 ;  /* 0x000000ffff8d7224 */ /* 0x000fe400078e003e */
        /* <DEDUP_REMOVED lines=9> */
.L_x_2227:
[----:B------:R-:W2:Y:S01]  /*3340*/  LDL R48, [R1] ;  /* 0x0000000001307983 */ /* 0x000ea20000100800 */
[----:B------:R-:W-:Y:S01]  /*3350*/  IMAD R108, R17, 0x8, R16 ;  /* 0x00000008116c7824 */ /* 0x000fe200078e0210 */
[----:B------:R-:W-:Y:S01]  /*3360*/  BSSY B1, `(.L_x_2228) ;  /* 0x0000004000017945 */ /* 0x000fe20003800000 */
[----:B--2---:R-:W-:-:S04]  /*3370*/  SHF.L.U32 R129, R48, 0x1f, RZ ;  /* 0x0000001f30817819 */ /* 0x004fc800000006ff */
[----:B------:R-:W0:Y:S02]  /*3380*/  SYNCS.PHASECHK.TRANS64.TRYWAIT P6, [R108+URZ+0x2e890], R129 ;  /* 0x02e890816c0075a7 */ /* 0x000e2400080c017f */
[----:B0-----:R-:W-:Y:S05]  /*3390*/  @!P6 BRA `(.L_x_2229) ;  /* 0x0000029000b8e947 */ /* 0x001fea0003800000 */
.L_x_2520:
[----:B------:R-:W-:Y:S05]  /*33a0*/  BSYNC B1 ;  /* 0x0000000000017941 */ /* 0x000fea0003800000 */
.L_x_2228:
        /* <DEDUP_REMOVED lines=15> */
[----:B------:R-:W-:Y:S02]  /*34a0*/  SHF.R.U32.HI R155, RZ, 0x10, R83 ;  /* 0x00000010ff9b7819 */ /* 0x000fe40000011653 */
[----:B------:R-:W-:Y:S01]  /*34b0*/  LOP3.LUT R156, R83, 0xff0000ff, RZ, 0xc0, !PT ;  /* 0xff0000ff539c7812 */ /* 0x000fe200078ec0ff */
[----:B------:R-:W-:Y:S01]  /*34c0*/  IMAD.SHL.U32 R83, R82, 0x100, RZ ;  /* 0x0000010052537824 */ /* 0x000fe200078e00ff */
[----:B------:R-:W-:Y:S01]  /*34d0*/  LOP3.LUT R81, R81, 0xff0000ff, RZ, 0xc0, !PT ;  /* 0xff0000ff51517812 */ /* 0x000fe200078ec0ff */
[----:B--2---:R-:W-:Y:S01]  /*34e0*/  IMAD.MOV.U32 R82, RZ, RZ, R48 ;  /* 0x000000ffff527224 */ /* 0x004fe200078e0030 */
[----:B------:R-:W-:-:S02]  /*34f0*/  F2FP.F16.E4M3.UNPACK_B R48, R49 ;  /* 0x00000031ff30723e */ /* 0x000fc400020006ff */
[----:B------:R-:W-:Y:S01]  /*3500*/  LOP3.LUT R81, R81, 0xff00, R80, 0xf8, !PT ;  /* 0x0000ff0051517812 */ /* 0x000fe200078ef850 */
[----:B------:R-:W-:Y:S01]  /*3510*/  IMAD.U32 R80, R157, 0x10000, RZ ;  /* 0x000100009d507824 */ /* 0x000fe200078e00ff */
[----:B------:R-:W-:Y:S01]  /*3520*/  LOP3.LUT R156, R156, 0xff00, R83, 0xf8, !PT ;  /* 0x0000ff009c9c7812 */ /* 0x000fe200078ef853 */
[----:B------:R-:W-:Y:S01]  /*3530*/  IMAD.U32 R83, R155, 0x10000, RZ ;  /* 0x000100009b537824 */ /* 0x000fe200078e00ff */
[----:B------:R-:W-:Y:S02]  /*3540*/  F2FP.F16.E4M3.UNPACK_B R155, R154.H1 ;  /* 0x0000009aff9b723e */ /* 0x000fe400030006ff */
[----:B------:R-:W-:Y:S02]  /*3550*/  LOP3.LUT R80, R81, 0xff0000, R80, 0xf8, !PT ;  /* 0x00ff000051507812 */ /* 0x000fe400078ef850 */
[----:B------:R-:W-:Y:S01]  /*3560*/  LOP3.LUT R81, R156, 0xff0000, R83, 0xf8, !PT ;  /* 0x00ff00009c517812 */ /* 0x000fe200078ef853 */
[--C-:B------:R-:W-:Y:S01]  /*3570*/  HADD2.F32 R83, -RZ, R48.reuse.H1_H1 ;  /* 0x30000030ff537230 */ /* 0x100fe20000004100 */
[----:B------:R-:W-:Y:S01]  /*3580*/  F2FP.F16.E4M3.UNPACK_B R157, R150.H1 ;  /* 0x00000096ff9d723e */ /* 0x000fe200030006ff */
[--C-:B------:R-:W-:Y:S01]  /*3590*/  HADD2.F32 R159, -RZ, R155.reuse.H0_H0 ;  /* 0x2000009bff9f7230 */ /* 0x100fe20000004100 */
[----:B------:R-:W-:Y:S01]  /*35a0*/  F2FP.F16.E4M3.UNPACK_B R49, R49.H1 ;  /* 0x00000031ff31723e */ /* 0x000fe200030006ff */
[----:B------:R-:W-:Y:S01]  /*35b0*/  HADD2.F32 R48, -RZ, R48.H0_H0 ;  /* 0x20000030ff307230 */ /* 0x000fe20000004100 */
[----:B------:R-:W-:Y:S01]  /*35c0*/  F2FP.F16.E4M3.UNPACK_B R154, R154 ;  /* 0x0000009aff9a723e */ /* 0x000fe200020006ff */
[----:B------:R-:W-:-:S02]  /*35d0*/  HADD2.F32 R160, -RZ, R155.H1_H1 ;  /* 0x3000009bffa07230 */ /* 0x000fc40000004100 */
[CC--:B------:R-:W-:Y:S01]  /*35e0*/  FMUL.FTZ R161, R83.reuse, R159.reuse ;  /* 0x0000009f53a17220 */ /* 0x0c0fe20000410000 */
[----:B------:R-:W-:Y:S02]  /*35f0*/  HADD2.F32 R158, -RZ, R157.H0_H0 ;  /* 0x2000009dff9e7230 */ /* 0x000fe40000004100 */
[----:B------:R-:W-:Y:S01]  /*3600*/  FMUL.FTZ R162, R48, R159 ;  /* 0x0000009f30a27220 */ /* 0x000fe20000410000 */
[--C-:B------:R-:W-:Y:S01]  /*3610*/  HADD2.F32 R156, -RZ, R49.reuse.H1_H1 ;  /* 0x30000031ff9c7230 */ /* 0x100fe20000004100 */
[----:B------:R-:W-:Y:S01]  /*3620*/  F2FP.F16.E4M3.UNPACK_B R163, R81.H1 ;  /* 0x00000051ffa3723e */ /* 0x000fe200030006ff */
[----:B------:R-:W-:Y:S02]  /*3630*/  HADD2.F32 R155, -RZ, R49.H0_H0 ;  /* 0x20000031ff9b7230 */ /* 0x000fe40000004100 */
[----:B------:R-:W-:Y:S01]  /*3640*/  FFMA.FTZ R49, R83, R158, R162 ;  /* 0x0000009e53317223 */ /* 0x000fe200000100a2 */
[----:B------:R-:W-:Y:S02]  /*3650*/  HADD2.F32 R157, -RZ, R157.H1_H1 ;  /* 0x3000009dff9d7230 */ /* 0x000fe40000004100 */
[----:B------:R-:W-:Y:S01]  /*3660*/  FMUL.FTZ R164, R156, R160 ;  /* 0x000000a09ca47220 */ /* 0x000fe20000410000 */
[----:B------:R-:W-:Y:S01]  /*3670*/  F2FP.F16.E4M3.UNPACK_B R83, R82.H1 ;  /* 0x00000052ff53723e */ /* 0x000fe200030006ff */
[C---:B------:R-:W-:Y:S01]  /*3680*/  FMUL.FTZ R159, R155.reuse, R160 ;  /* 0x000000a09b9f7220 */ /* 0x040fe20000410000 */
[----:B------:R-:W-:Y:S01]  /*3690*/  FFMA.FTZ R48, R48, R158, -R161 ;  /* 0x0000009e30307223 */ /* 0x000fe200000108a1 */
[----:B------:R-:W-:Y:S01]  /*36a0*/  F2FP.F16.E4M3.UNPACK_B R82, R82 ;  /* 0x00000052ff52723e */ /* 0x000fe200020006ff */
[-C--:B------:R-:W-:Y:S01]  /*36b0*/  FFMA.FTZ R164, R155, R157.reuse, -R164 ;  /* 0x0000009d9ba47223 */ /* 0x080fe200000108a4 */
[----:B------:R-:W-:Y:S01]  /*36c0*/  FFMA.FTZ R161, R156, R157, R159 ;  /* 0x0000009d9ca17223 */ /* 0x000fe2000001009f */
[--C-:B------:R-:W-:Y:S01]  /*36d0*/  HADD2.F32 R158, -RZ, R154.reuse.H1_H1 ;  /* 0x3000009aff9e7230 */ /* 0x100fe20000004100 */
[----:B------:R-:W-:Y:S01]  /*36e0*/  F2FP.F16.E4M3.UNPACK_B R156, R150 ;  /* 0x00000096ff9c723e */ /* 0x000fe200020006ff */
[----:B------:R-:W-:Y:S01]  /*36f0*/  HADD2.F32 R157, -RZ, R154.H0_H0 ;  /* 0x2000009aff9d7230 */ /* 0x000fe20000004100 */
[----:B------:R-:W-:Y:S01]  /*3700*/  F2FP.F16.E4M3.UNPACK_B R162, R81 ;  /* 0x00000051ffa2723e */ /* 0x000fe200020006ff */
[----:B------:R-:W-:-:S02]  /*3710*/  HADD2.F32 R154, -RZ, R83.H0_H0 ;  /* 0x20000053ff9a7230 */ /* 0x000fc40000004100 */
[----:B------:R-:W-:Y:S02]  /*3720*/  HADD2.F32 R155, -RZ, R83.H1_H1 ;  /* 0x30000053ff9b7230 */ /* 0x000fe40000004100 */
[--C-:B------:R-:W-:Y:S02]  /*3730*/  HADD2.F32 R150, -RZ, R82.reuse.H1_H1 ;  /* 0x30000052ff967230 */ /* 0x100fe40000004100 */
[-C--:B------:R-:W-:Y:S01]  /*3740*/  FMUL.FTZ R160, R154, R158.reuse ;  /* 0x0000009e9aa07220 */ /* 0x080fe20000410000 */
[----:B------:R-:W-:Y:S02]  /*3750*/  HADD2.F32 R83, -RZ, R82.H0_H0 ;  /* 0x20000052ff537230 */ /* 0x000fe40000004100 */
[----:B------:R-:W-:Y:S01]  /*3760*/  FMUL.FTZ R159, R155, R158 ;  /* 0x0000009e9b9f7220 */ /* 0x000fe20000410000 */
[--C-:B------:R-:W-:Y:S02]  /*3770*/  HADD2.F32 R82, -RZ, R156.reuse.H1_H1 ;  /* 0x3000009cff527230 */ /* 0x100fe40000004100 */
[----:B------:R-:W-:Y:S01]  /*3780*/  FMUL.FTZ R158, R150, R157 ;  /* 0x0000009d969e7220 */ /* 0x000fe20000410000 */
[----:B------:R-:W-:-:S02]  /*3790*/  HADD2.F32 R156, -RZ, R156.H0_H0 ;  /* 0x2000009cff9c7230 */ /* 0x000fc40000004100 */
[----:B------:R-:W-:Y:S01]  /*37a0*/  FMUL.FTZ R157, R83, R157 ;  /* 0x0000009d539d7220 */ /* 0x000fe20000410000 */
[-C--:B------:R-:W-:Y:S01]  /*37b0*/  FFMA.FTZ R154, R154, R82.reuse, -R159 ;  /* 0x000000529a9a7223 */ /* 0x080fe2000001089f */
[----:B------:R-:W-:Y:S01]  /*37c0*/  FFMA.FTZ R155, R155, R82, R160 ;  /* 0x000000529b9b7223 */ /* 0x000fe200000100a0 */
[-C--:B------:R-:W-:Y:S01]  /*37d0*/  FFMA.FTZ R82, R83, R156.reuse, -R158 ;  /* 0x0000009c53527223 */ /* 0x080fe2000001089e */
[----:B------:R-:W-:Y:S01]  /*37e0*/  FFMA.FTZ R83, R150, R156, R157 ;  /* 0x0000009c96537223 */ /* 0x000fe2000001009d */
[----:B------:R-:W-:Y:S01]  /*37f0*/  F2FP.F16.E4M3.UNPACK_B R156, R51.H1 ;  /* 0x00000033ff9c723e */ /* 0x000fe200030006ff */
[----:B------:R-:W-:Y:S01]  /*3800*/  HADD2.F32 R160, -RZ, R163.H1_H1 ;  /* 0x300000a3ffa07230 */ /* 0x000fe20000004100 */
[----:B------:R-:W-:Y:S02]  /*3810*/  F2FP.SATFINITE.E4M3.F32.PACK_AB_MERGE_C R154, R155, R154, RZ ;  /* 0x0000009a9b9a723e */ /* 0x000fe400048070ff */
[----:B------:R-:W-:Y:S01]  /*3820*/  F2FP.F16.E4M3.UNPACK_B R155, R50.H1 ;  /* 0x00000032ff9b723e */ /* 0x000fe200030006ff */
[--C-:B------:R-:W-:Y:S01]  /*3830*/  HADD2.F32 R157, -RZ, R156.reuse.H0_H0 ;  /* 0x2000009cff9d7230 */ /* 0x100fe20000004100 */
[----:B------:R-:W-:Y:S01]  /*3840*/  F2FP.SATFINITE.E4M3.F32.PACK_AB_MERGE_C R150, R161, R164, RZ ;  /* 0x000000a4a196723e */ /* 0x000fe200048070ff */
[----:B------:R-:W-:Y:S01]  /*3850*/  HADD2.F32 R156, -RZ, R156.H1_H1 ;  /* 0x3000009cff9c7230 */ /* 0x000fe20000004100 */
[-C--:B------:R-:W-:Y:S01]  /*3860*/  F2FP.F16.E4M3.UNPACK_B R159, R80.reuse.H1 ;  /* 0x00000050ff9f723e */ /* 0x080fe200030006ff */
[----:B------:R-:W-:Y:S01]  /*3870*/  HADD2.F32 R81, -RZ, R155.H1_H1 ;  /* 0x3000009bff517230 */ /* 0x000fe20000004100 */
[----:B------:R-:W-:Y:S01]  /*3880*/  F2FP.F16.E4M3.UNPACK_B R158, R80 ;  /* 0x00000050ff9e723e */ /* 0x000fe200020006ff */
[----:B------:R-:W-:-:S02]  /*3890*/  HADD2.F32 R164, -RZ, R162.H1_H1 ;  /* 0x300000a2ffa47230 */ /* 0x000fc40000004100 */
[CC--:B------:R-:W-:Y:S01]  /*38a0*/  FMUL.FTZ R80, R156.reuse, R160.reuse ;  /* 0x000000a09c507220 */ /* 0x0c0fe20000410000 */
[----:B------:R-:W-:Y:S02]  /*38b0*/  HADD2.F32 R155, -RZ, R155.H0_H0 ;  /* 0x2000009bff9b7230 */ /* 0x000fe40000004100 */
[----:B------:R-:W-:Y:S01]  /*38c0*/  FMUL.FTZ R165, R157, R160 ;  /* 0x000000a09da57220 */ /* 0x000fe20000410000 */
[----:B------:R-:W-:Y:S02]  /*38d0*/  HADD2.F32 R161, -RZ, R159.H1_H1 ;  /* 0x3000009fffa17230 */ /* 0x000fe40000004100 */
[-C--:B------:R-:W-:Y:S01]  /*38e0*/  FMUL.FTZ R166, R81, R164.reuse ;  /* 0x000000a451a67220 */ /* 0x080fe20000410000 */
[----:B------:R-:W-:Y:S01]  /*38f0*/  HADD2.F32 R160, -RZ, R158.H1_H1 ;  /* 0x3000009effa07230 */ /* 0x000fe20000004100 */
[----:B------:R-:W-:Y:S01]  /*3900*/  F2FP.F16.E4M3.UNPACK_B R51, R51 ;  /* 0x00000033ff33723e */ /* 0x000fe200020006ff */
[----:B------:R-:W-:Y:S01]  /*3910*/  FMUL.FTZ R164, R155, R164 ;  /* 0x000000a49ba47220 */ /* 0x000fe20000410000 */
[----:B------:R-:W-:Y:S01]  /*3920*/  F2FP.F16.E4M3.UNPACK_B R50, R50 ;  /* 0x00000032ff32723e */ /* 0x000fe200020006ff */
[-C--:B------:R-:W-:Y:S01]  /*3930*/  FFMA.FTZ R80, R157, R161.reuse, -R80 ;  /* 0x000000a19d507223 */ /* 0x080fe20000010850 */
[----:B------:R-:W-:Y:S01]  /*3940*/  FFMA.FTZ R165, R156, R161, R165 ;  /* 0x000000a19ca57223 */ /* 0x000fe200000100a5 */
[-C--:B------:R-:W-:Y:S01]  /*3950*/  FFMA.FTZ R166, R155, R160.reuse, -R166 ;  /* 0x000000a09ba67223 */ /* 0x080fe200000108a6 */
[----:B------:R-:W-:Y:S01]  /*3960*/  FFMA.FTZ R161, R81, R160, R164 ;  /* 0x000000a051a17223 */ /* 0x000fe200000100a4 */
[--C-:B------:R-:W-:Y:S01]  /*3970*/  HADD2.F32 R81, -RZ, R51.reuse.H0_H0 ;  /* 0x20000033ff517230 */ /* 0x100fe20000004100 */
[----:B------:R-:W-:Y:S01]  /*3980*/  F2FP.SATFINITE.E4M3.F32.PACK_AB_MERGE_C R49, R49, R48, R150 ;  /* 0x000000303131723e */ /* 0x000fe20004807096 */
[----:B------:R-:W-:Y:S01]  /*3990*/  HADD2.F32 R155, -RZ, R51.H1_H1 ;  /* 0x30000033ff9b7230 */ /* 0x000fe20000004100 */
[----:B------:R-:W-:Y:S01]  /*39a0*/  F2FP.SATFINITE.E4M3.F32.PACK_AB_MERGE_C R80, R165, R80, RZ ;  /* 0x00000050a550723e */ /* 0x000fe200048070ff */
[----:B------:R-:W-:Y:S01]  /*39b0*/  HADD2.F32 R160, -RZ, R163.H0_H0 ;  /* 0x200000a3ffa07230 */ /* 0x000fe20000004100 */
[----:B------:R-:W-:Y:S01]  /*39c0*/  F2FP.SATFINITE.E4M3.F32.PACK_AB_MERGE_C R161, R161, R166, RZ ;  /* 0x000000a6a1a1723e */ /* 0x000fe200048070ff */
[--C-:B------:R-:W-:Y:S01]  /*39d0*/  HADD2.F32 R51, -RZ, R50.reuse.H0_H0 ;  /* 0x20000032ff337230 */ /* 0x100fe20000004100 */
[----:B------:R-:W-:Y:S01]  /*39e0*/  F2FP.SATFINITE.E4M3.F32.PACK_AB_MERGE_C R48, R83, R82, R154 ;  /* 0x000000525330723e */ /* 0x000fe2000480709a */
[----:B------:R-:W-:-:S02]  /*39f0*/  HADD2.F32 R50, -RZ, R50.H1_H1 ;  /* 0x30000032ff327230 */ /* 0x000fc40000004100 */
[-C--:B------:R-:W-:Y:S01]  /*3a00*/  FMUL.FTZ R164, R155, R160.reuse ;  /* 0x000000a09ba47220 */ /* 0x080fe20000410000 */
[----:B------:R-:W-:Y:S02]  /*3a10*/  HADD2.F32 R162, -RZ, R162.H0_H0 ;  /* 0x200000a2ffa27230 */ /* 0x000fe40000004100 */
[----:B------:R-:W-:Y:S01]  /*3a20*/  FMUL.FTZ R168, R81, R160 ;  /* 0x000000a051a87220 */ /* 0x000fe20000410000 */
[----:B------:R-:W-:Y:S02]  /*3a30*/  HADD2.F32 R156, -RZ, R159.H0_H0 ;  /* 0x2000009fff9c7230 */ /* 0x000fe40000004100 */
[----:B------:R-:W-:Y:S02]  /*3a40*/  HADD2.F32 R158, -RZ, R158.H0_H0 ;  /* 0x2000009eff9e7230 */ /* 0x000fe40000004100 */
[CC--:B------:R-:W-:Y:S01]  /*3a50*/  FMUL.FTZ R160, R50.reuse, R162.reuse ;  /* 0x000000a232a07220 */ /* 0x0c0fe20000410000 */
[----:B------:R-:W-:Y:S01]  /*3a60*/  FMUL.FTZ R157, R51, R162 ;  /* 0x000000a2339d7220 */ /* 0x000fe20000410000 */
[-C--:B------:R-:W-:Y:S01]  /*3a70*/  FFMA.FTZ R164, R81, R156.reuse, -R164 ;  /* 0x0000009c51a47223 */ /* 0x080fe200000108a4 */
[----:B------:R-:W-:Y:S01]  /*3a80*/  FFMA.FTZ R155, R155, R156, R168 ;  /* 0x0000009c9b9b7223 */ /* 0x000fe200000100a8 */
[-C--:B------:R-:W-:Y:S01]  /*3a90*/  FFMA.FTZ R160, R51, R158.reuse, -R160 ;  /* 0x0000009e33a07223 */ /* 0x080fe200000108a0 */
[----:B------:R-:W-:-:S03]  /*3aa0*/  FFMA.FTZ R157, R50, R158, R157 ;  /* 0x0000009e329d7223 */ /* 0x000fc6000001009d */
[----:B------:R-:W-:Y:S02]  /*3ab0*/  F2FP.SATFINITE.E4M3.F32.PACK_AB_MERGE_C R51, R155, R164, R80 ;  /* 0x000000a49b33723e */ /* 0x000fe40004807050 */
[----:B------:R-:W-:-:S07]  /*3ac0*/  F2FP.SATFINITE.E4M3.F32.PACK_AB_MERGE_C R50, R157, R160, R161 ;  /* 0x000000a09d32723e */ /* 0x000fce00048070a1 */
.L_x_2235:
[----:B------:R-:W-:Y:S05]  /*3ad0*/  BSYNC B3 ;  /* 0x0000000000037941 */ /* 0x000fea0003800000 */
.L_x_2234:
[----:B------:R-:W-:Y:S01]  /*3ae0*/  ULDC.64 UR4, c[0x0][0x2e8] ;  /* 0x0000ba0000047ab9 */ /* 0x000fe20000000a00 */
[----:B------:R-:W-:Y:S01]  /*3af0*/  ULDC.64 UR6, c[0x0][0x208] ;  /* 0x0000820000067ab9 */ /* 0x000fe20000000a00 */
[----:B------:R-:W-:-:S04]  /*3b00*/  IADD3 R80, P2, P6, R152, UR4, R42 ;  /* 0x0000000498507c10 */ /* 0x000fc8000fe5e02a */
[----:B------:R-:W-:-:S05]  /*3b10*/  IADD3.X R81, R151, UR5, R38, P2, P6 ;  /* 0x0000000597517c10 */ /* 0x000fca00097ec426 */
[----:B--2---:R1:W-:Y:S04]  /*3b20*/  STG.E.128 desc[UR6][R80.64], R48 ;  /* 0x0000003050007986 */ /* 0x0043e8000c101d06 */
.L_x_2233:
[----:B------:R-:W-:Y:S05]  /*3b30*/  BSYNC B2 ;  /* 0x0000000000027941 */ /* 0x000fea0003800000 */
.L_x_2232:
[----:B------:R-:W-:Y:S05]  /*3b40*/  @P1 BRA `(.L_x_2231) ;  /* 0x0000000400d41947 */ /* 0x000fea0003800000 */
[----:B------:R-:W-:Y:S01]  /*3b50*/  LOP3.LUT P2, RZ, R229, 0x4, RZ, 0xc0, !PT ;  /* 0x00000004e5ff7812 */ /* 0x000fe2000784c0ff */
[C---:B-1----:R-:W-:Y:S01]  /*3b60*/  VIADD R49, R149.reuse, 0x40 ;  /* 0x0000004095317836 */ /* 0x042fe20000000000 */
        /* <DEDUP_REMOVED lines=15> */
[----:B------:R-:W-:-:S02]  /*3c60*/  IMAD.U32 R77, R81, 0x10000, RZ ;  /* 0x00010000514d7824 */ /* 0x000fc400078e00ff */
[----:B------:R-:W-:Y:S01]  /*3c70*/  IMAD.U32 R82, R82, 0x10000, RZ ;  /* 0x0001000052527824 */ /* 0x000fe200078e00ff */
[----:B------:R-:W-:Y:S01]  /*3c80*/  LOP3.LUT R79, R80, 0xff00, R79, 0xf8, !PT ;  /* 0x0000ff00504f7812 */ /* 0x000fe200078ef84f */
[----:B-1----:R-:W-:Y:S01]  /*3c90*/  IMAD.MOV.U32 R78, RZ, RZ, R48 ;  /* 0x000000ffff4e7224 */ /* 0x002fe200078e0030 */
        /* <DEDUP_REMOVED lines=16> */
[-C--:B------:R-:W-:Y:S01]  /*3da0*/  FFMA.FTZ R48, R48, R83.reuse, -R155 ;  /* 0x0000005330307223 */ /* 0x080fe2000001089b */
[----:B------:R-:W-:Y:S02]  /*3db0*/  HADD2.F32 R82, -RZ, R82.H1_H1 ;  /* 0x30000052ff527230 */ /* 0x000fe40000004100 */
[-C--:B------:R-:W-:Y:S01]  /*3dc0*/  FMUL.FTZ R155, R81, R154.reuse ;  /* 0x0000009a519b7220 */ /* 0x080fe20000410000 */
[----:B------:R-:W-:Y:S01]  /*3dd0*/  FFMA.FTZ R49, R79, R83, R150 ;  /* 0x000000534f317223 */ /* 0x000fe20000010096 */
[C---:B------:R-:W-:Y:S01]  /*3de0*/  FMUL.FTZ R154, R80.reuse, R154 ;  /* 0x0000009a509a7220 */ /* 0x040fe20000410000 */
[----:B------:R-:W-:Y:S01]  /*3df0*/  F2FP.F16.E4M3.UNPACK_B R79, R78.H1 ;  /* 0x0000004eff4f723e */ /* 0x000fe200030006ff */
[----:B------:R-:W-:Y:S01]  /*3e00*/  FFMA.FTZ R155, R80, R82, -R155 ;  /* 0x00000052509b7223 */ /* 0x000fe2000001089b */
[----:B------:R-:W-:Y:S01]  /*3e10*/  F2FP.F16.E4M3.UNPACK_B R78, R78 ;  /* 0x0000004eff4e723e */ /* 0x000fe200020006ff */
[----:B------:R-:W-:Y:S01]  /*3e20*/  FFMA.FTZ R156, R81, R82, R154 ;  /* 0x00000052519c7223 */ /* 0x000fe2000001009a */
[----:B------:R-:W-:Y:S01]  /*3e30*/  HADD2.F32 R83, -RZ, R153.H1_H1 ;  /* 0x30000099ff537230 */ /* 0x000fe20000004100 */
[----:B------:R-:W-:Y:S01]  /*3e40*/  F2FP.F16.E4M3.UNPACK_B R132, R132 ;  /* 0x00000084ff84723e */ /* 0x000fe200020006ff */
[----:B------:R-:W-:-:S02]  /*3e50*/  HADD2.F32 R82, -RZ, R79.H1_H1 ;  /* 0x3000004fff527230 */ /* 0x000fc40000004100 */
[----:B------:R-:W-:Y:S02]  /*3e60*/  HADD2.F32 R81, -RZ, R79.H0_H0 ;  /* 0x2000004fff517230 */ /* 0x000fe40000004100 */
        /* <DEDUP_REMOVED lines=15> */
[----:B------:R-:W-:Y:S01]  /*3f60*/  F2FP.F16.E4M3.UNPACK_B R156, R77.H1 ;  /* 0x0000004dff9c723e */ /* 0x000fe200030006ff */
[--C-:B------:R-:W-:Y:S01]  /*3f70*/  HADD2.F32 R132, -RZ, R83.reuse.H0_H0 ;  /* 0x20000053ff847230 */ /* 0x100fe20000004100 */
[----:B------:R-:W-:Y:S01]  /*3f80*/  F2FP.SATFINITE.E4M3.F32.PACK_AB_MERGE_C R81, R82, R81, RZ ;  /* 0x000000515251723e */ /* 0x000fe200048070ff */
[----:B------:R-:W-:Y:S01]  /*3f90*/  HADD2.F32 R83, -RZ, R83.H1_H1 ;  /* 0x30000053ff537230 */ /* 0x000fe20000004100 */
[----:B------:R-:W-:Y:S01]  /*3fa0*/  F2FP.F16.E4M3.UNPACK_B R82, R50.H1 ;  /* 0x00000032ff52723e */ /* 0x000fe200030006ff */
[--C-:B------:R-:W-:Y:S01]  /*3fb0*/  HADD2.F32 R158, -RZ, R156.reuse.H1_H1 ;  /* 0x3000009cff9e7230 */ /* 0x100fe20000004100 */
[-C--:B------:R-:W-:Y:S01]  /*3fc0*/  F2FP.F16.E4M3.UNPACK_B R153, R76.reuse.H1 ;  /* 0x0000004cff99723e */ /* 0x080fe200030006ff */
[----:B------:R-:W-:Y:S01]  /*3fd0*/  HADD2.F32 R156, -RZ, R156.H0_H0 ;  /* 0x2000009cff9c7230 */ /* 0x000fe20000004100 */
[----:B------:R-:W-:Y:S01]  /*3fe0*/  F2FP.F16.E4M3.UNPACK_B R155, R77 ;  /* 0x0000004dff9b723e */ /* 0x000fe200020006ff */
[----:B------:R-:W-:Y:S01]  /*3ff0*/  HADD2.F32 R77, -RZ, R82.H1_H1 ;  /* 0x30000052ff4d7230 */ /* 0x000fe20000004100 */
        /* <DEDUP_REMOVED lines=32> */
[----:B------:R-:W-:Y:S02]  /*4200*/  F2FP.SATFINITE.E4M3.F32.PACK_AB_MERGE_C R157, R157, R158, RZ ;  /* 0x0000009e9d9d723e */ /* 0x000fe400048070ff */
[----:B------:R-:W-:-:S02]  /*4210*/  F2FP.SATFINITE.E4M3.F32.PACK_AB_MERGE_C R48, R79, R78, R81 ;  /* 0x0000004e4f30723e */ /* 0x000fc40004807051 */
[----:B------:R-:W-:Y:S02]  /*4220*/  F2FP.SATFINITE.E4M3.F32.PACK_AB_MERGE_C R50, R155, R82, R132 ;  /* 0x000000529b32723e */ /* 0x000fe40004807084 */
[----:B------:R-:W-:-:S07]  /*4230*/  F2FP.SATFINITE.E4M3.F32.PACK_AB_MERGE_C R51, R156, R83, R157 ;  /* 0x000000539c33723e */ /* 0x000fce000480709d */
.L_x_2237:
[----:B------:R-:W-:Y:S05]  /*4240*/  BSYNC B2 ;  /* 0x0000000000027941 */ /* 0x000fea0003800000 */
.L_x_2236:
[----:B------:R-:W-:Y:S01]  /*4250*/  ULDC.64 UR4, c[0x0][0x2e8] ;  /* 0x0000ba0000047ab9 */ /* 0x000fe20000000a00 */
[----:B------:R-:W-:Y:S01]  /*4260*/  ULDC.64 UR6, c[0x0][0x208] ;  /* 0x0000820000067ab9 */ /* 0x000fe20000000a00 */
[----:B------:R-:W-:-:S04]  /*4270*/  IADD3 R76, P2, P6, R39, UR4, R152 ;  /* 0x00000004274c7c10 */ /* 0x000fc8000fe5e098 */
[----:B------:R-:W-:-:S05]  /*4280*/  IADD3.X R77, R105, UR5, R151, P2, P6 ;  /* 0x00000005694d7c10 */ /* 0x000fca00097ec497 */
[----:B-1----:R2:W-:Y:S04]  /*4290*/  STG.E.128 desc[UR6][R76.64], R48 ;  /* 0x000000304c007986 */ /* 0x0025e8000c101d06 */
.L_x_2231:
[----:B------:R-:W-:Y:S05]  /*42a0*/  BSYNC B1 ;  /* 0x0000000000017941 */ /* 0x000fea0003800000 */
.L_x_2230:
        /* <DEDUP_REMOVED lines=11> */
[--C-:B------:R-:W-:Y:S02]  /*4360*/  SHF.R.U32.HI R79, RZ, 0x8, R75.reuse ;  /* 0x00000008ff4f7819 */ /* 0x100fe4000001164b */
[----:B------:R-:W-:Y:S02]  /*4370*/  LOP3.LUT R78, R75, 0xff0000ff, RZ, 0xc0, !PT ;  /* 0xff0000ff4b4e7812 */ /* 0x000fe400078ec0ff */
[----:B------:R-:W-:Y:S01]  /*4380*/  SHF.R.U32.HI R80, RZ, 0x10, R75 ;  /* 0x00000010ff507819 */ /* 0x000fe2000001164b */
[----:B------:R-:W-:Y:S01]  /*4390*/  IMAD.SHL.U32 R75, R74, 0x100, RZ ;  /* 0x000001004a4b7824 */ /* 0x000fe200078e00ff */
[----:B------:R-:W-:Y:S01]  /*43a0*/  LOP3.LUT R72, R73, 0xff0000ff, RZ, 0xc0, !PT ;  /* 0xff0000ff49487812 */ /* 0x000fe200078ec0ff */
[----:B------:R-:W-:Y:S01]  /*43b0*/  IMAD.SHL.U32 R79, R79, 0x100, RZ ;  /* 0x000001004f4f7824 */ /* 0x000fe200078e00ff */
[----:B------:R-:W-:Y:S01]  /*43c0*/  SHF.R.U32.HI R81, RZ, 0x10, R73 ;  /* 0x00000010ff517819 */ /* 0x000fe20000011649 */
[----:B--2---:R-:W-:Y:S01]  /*43d0*/  IMAD.MOV.U32 R74, RZ, RZ, R48 ;  /* 0x000000ffff4a7224 */ /* 0x004fe200078e0030 */
[----:B------:R-:W-:Y:S01]  /*43e0*/  MOV R73, R49 ;  /* 0x0000003100497202 */ /* 0x000fe20000000f00 */
[----:B------:R-:W-:Y:S01]  /*43f0*/  IMAD.U32 R80, R80, 0x10000, RZ ;  /* 0x0001000050507824 */ /* 0x000fe200078e00ff */
[----:B------:R-:W-:Y:S01]  /*4400*/  LOP3.LUT R49, R72, 0xff00, R75, 0xf8, !PT ;  /* 0x0000ff0048317812 */ /* 0x000fe200078ef84b */
[----:B------:R-:W-:Y:S01]  /*4410*/  IMAD.U32 R72, R81, 0x10000, RZ ;  /* 0x0001000051487824 */ /* 0x000fe200078e00ff */
[----:B------:R-:W-:-:S02]  /*4420*/  LOP3.LUT R79, R78, 0xff00, R79, 0xf8, !PT ;  /* 0x0000ff004e4f7812 */ /* 0x000fc400078ef84f */
        /* <DEDUP_REMOVED lines=44> */
[----:B------:R-:W-:-:S02]  /*46f0*/  F2FP.F16.E4M3.UNPACK_B R147, R72.H1 ;  /* 0x00000048ff93723e */ /* 0x000fc400030006ff */
        /* <DEDUP_REMOVED lines=9> */
[----:B------:R-:W-:Y:S02]  /*4790*/  HADD2.F32 R72, -RZ, R78.H1_H1 ;  /* 0x3000004eff487230 */ /* 0x000fe40000004100 */
[----:B------:R-:W-:Y:S01]  /*47a0*/  FMUL.FTZ R49, R79, R148 ;  /* 0x000000944f317220 */ /* 0x000fe20000410000 */
[----:B------:R-:W-:Y:S01]  /*47b0*/  HADD2.F32 R151, -RZ, R132.H1_H1 ;  /* 0x30000084ff977230 */ /* 0x000fe20000004100 */
[----:B------:R-:W-:Y:S01]  /*47c0*/  F2FP.F16.E4M3.UNPACK_B R51, R51 ;  /* 0x00000033ff33723e */ /* 0x000fe200020006ff */
[----:B------:R-:W-:-:S02]  /*47d0*/  HADD2.F32 R78, -RZ, R78.H0_H0 ;  /* 0x2000004eff4e7230 */ /* 0x000fc40000004100 */
[----:B------:R-:W-:Y:S01]  /*47e0*/  FFMA.FTZ R150, R80, R83, -R49 ;  /* 0x0000005350967223 */ /* 0x000fe20000010831 */
[----:B------:R-:W-:Y:S02]  /*47f0*/  HADD2.F32 R49, -RZ, R81.H1_H1 ;  /* 0x30000051ff317230 */ /* 0x000fe40000004100 */
[-C--:B------:R-:W-:Y:S01]  /*4800*/  FMUL.FTZ R153, R72, R151.reuse ;  /* 0x0000009748997220 */ /* 0x080fe20000410000 */
[----:B------:R-:W-:Y:S01]  /*4810*/  F2FP.F16.E4M3.UNPACK_B R50, R50 ;  /* 0x00000032ff32723e */ /* 0x000fe200020006ff */
[----:B------:R-:W-:Y:S01]  /*4820*/  FMUL.FTZ R151, R78, R151 ;  /* 0x000000974e977220 */ /* 0x000fe20000410000 */
[----:B------:R-:W-:Y:S01]  /*4830*/  FMUL.FTZ R148, R80, R148 ;  /* 0x0000009450947220 */ /* 0x000fe20000410000 */
[-C--:B------:R-:W-:Y:S01]  /*4840*/  FFMA.FTZ R153, R78, R49.reuse, -R153 ;  /* 0x000000314e997223 */ /* 0x080fe20000010899 */
[----:B------:R-:W-:Y:S02]  /*4850*/  HADD2.F32 R147, -RZ, R147.H0_H0 ;  /* 0x20000093ff937230 */ /* 0x000fe40000004100 */
[----:B------:R-:W-:Y:S01]  /*4860*/  FFMA.FTZ R80, R72, R49, R151 ;  /* 0x0000003148507223 */ /* 0x000fe20000010097 */
[----:B------:R-:W-:-:S02]  /*4870*/  HADD2.F32 R72, -RZ, R51.H0_H0 ;  /* 0x20000033ff487230 */ /* 0x000fc40000004100 */
[----:B------:R-:W-:Y:S01]  /*4880*/  FFMA.FTZ R155, R79, R83, R148 ;  /* 0x000000534f9b7223 */ /* 0x000fe20000010094 */
[--C-:B------:R-:W-:Y:S02]  /*4890*/  HADD2.F32 R49, -RZ, R50.reuse.H0_H0 ;  /* 0x20000032ff317230 */ /* 0x100fe40000004100 */
[----:B------:R-:W-:Y:S02]  /*48a0*/  HADD2.F32 R51, -RZ, R51.H1_H1 ;  /* 0x30000033ff337230 */ /* 0x000fe40000004100 */
[----:B------:R-:W-:Y:S01]  /*48b0*/  FMUL.FTZ R148, R72, R147 ;  /* 0x0000009348947220 */ /* 0x000fe20000410000 */
[----:B------:R-:W-:Y:S01]  /*48c0*/  HADD2.F32 R50, -RZ, R50.H1_H1 ;  /* 0x30000032ff327230 */ /* 0x000fe20000004100 */
[----:B------:R-:W-:Y:S01]  /*48d0*/  F2FP.SATFINITE.E4M3.F32.PACK_AB_MERGE_C R80, R80, R153, RZ ;  /* 0x000000995050723e */ /* 0x000fe200048070ff */
[----:B------:R-:W-:Y:S02]  /*48e0*/  HADD2.F32 R132, -RZ, R132.H0_H0 ;  /* 0x20000084ff847230 */ /* 0x000fe40000004100 */
[----:B------:R-:W-:Y:S01]  /*48f0*/  FMUL.FTZ R83, R51, R147 ;  /* 0x0000009333537220 */ /* 0x000fe20000410000 */
[----:B------:R-:W-:Y:S01]  /*4900*/  HADD2.F32 R82, -RZ, R82.H0_H0 ;  /* 0x20000052ff527230 */ /* 0x000fe20000004100 */
[----:B------:R-:W-:Y:S01]  /*4910*/  F2FP.SATFINITE.E4M3.F32.PACK_AB_MERGE_C R150, R155, R150, RZ ;  /* 0x000000969b96723e */ /* 0x000fe200048070ff */
[----:B------:R-:W-:-:S02]  /*4920*/  HADD2.F32 R81, -RZ, R81.H0_H0 ;  /* 0x20000051ff517230 */ /* 0x000fc40000004100 */
[-C--:B------:R-:W-:Y:S01]  /*4930*/  FMUL.FTZ R78, R50, R132.reuse ;  /* 0x00000084324e7220 */ /* 0x080fe20000410000 */
[----:B------:R-:W-:Y:S01]  /*4940*/  FMUL.FTZ R79, R49, R132 ;  /* 0x00000084314f7220 */ /* 0x000fe20000410000 */
[-C--:B------:R-:W-:Y:S01]  /*4950*/  FFMA.FTZ R83, R72, R82.reuse, -R83 ;  /* 0x0000005248537223 */ /* 0x080fe20000010853 */
[----:B------:R-:W-:Y:S01]  /*4960*/  FFMA.FTZ R148, R51, R82, R148 ;  /* 0x0000005233947223 */ /* 0x000fe20000010094 */
[-C--:B------:R-:W-:Y:S01]  /*4970*/  FFMA.FTZ R78, R49, R81.reuse, -R78 ;  /* 0x00000051314e7223 */ /* 0x080fe2000001084e */
[----:B------:R-:W-:Y:S01]  /*4980*/  FFMA.FTZ R79, R50, R81, R79 ;  /* 0x00000051324f7223 */ /* 0x000fe2000001004f */
[----:B------:R-:W-:Y:S02]  /*4990*/  F2FP.SATFINITE.E4M3.F32.PACK_AB_MERGE_C R49, R73, R48, R154 ;  /* 0x000000304931723e */ /* 0x000fe4000480709a */
[----:B------:R-:W-:Y:S02]  /*49a0*/  F2FP.SATFINITE.E4M3.F32.PACK_AB_MERGE_C R48, R75, R74, R152 ;  /* 0x0000004a4b30723e */ /* 0x000fe40004807098 */
[----:B------:R-:W-:-:S02]  /*49b0*/  F2FP.SATFINITE.E4M3.F32.PACK_AB_MERGE_C R50, R79, R78, R80 ;  /* 0x0000004e4f32723e */ /* 0x000fc40004807050 */
[----:B------:R-:W-:-:S07]  /*49c0*/  F2FP.SATFINITE.E4M3.F32.PACK_AB_MERGE_C R51, R148, R83, R150 ;  /* 0x000000539433723e */ /* 0x000fce0004807096 */
.L_x_2243:
[----:B------:R-:W-:Y:S05]  /*49d0*/  BSYNC B3 ;  /* 0x0000000000037941 */ /* 0x000fea0003800000 */
.L_x_2242:
[----:B------:R-:W-:Y:S01]  /*49e0*/  ULDC.64 UR4, c[0x0][0x2e8] ;  /* 0x0000ba0000047ab9 */ /* 0x000fe20000000a00 */
[----:B------:R-:W-:Y:S01]  /*49f0*/  ULDC.64 UR6, c[0x0][0x208] ;  /* 0x0000820000067ab9 */ /* 0x000fe20000000a00 */
[----:B------:R-:W-:-:S04]  /*4a00*/  IADD3 R72, P2, P3, R77, UR4, R42 ;  /* 0x000000044d487c10 */ /* 0x000fc8000fb5e02a */
[----:B------:R-:W-:-:S05]  /*4a10*/  IADD3.X R73, R76, UR5, R38, P2, P3 ;  /* 0x000000054c497c10 */ /* 0x000fca00097e6426 */
[----:B--2---:R2:W-:Y:S04]  /*4a20*/  STG.E.128 desc[UR6][R72.64], R48 ;  /* 0x0000003048007986 */ /* 0x0045e8000c101d06 */
.L_x_2241:
[----:B------:R-:W-:Y:S05]  /*4a30*/  BSYNC B2 ;  /* 0x0000000000027941 */ /* 0x000fea0003800000 */
.L_x_2240:
[----:B------:R-:W-:Y:S05]  /*4a40*/  @P1 BRA `(.L_x_2239) ;  /* 0x0000000400d41947 */ /* 0x000fea0003800000 */
[----:B------:R-:W-:Y:S01]  /*4a50*/  LOP3.LUT P2, RZ, R229, 0x4, RZ, 0xc0, !PT ;  /* 0x00000004e5ff7812 */ /* 0x000fe2000784c0ff */
[C---:B-12---:R-:W-:Y:S01]  /*4a60*/  VIADD R49, R149.reuse, 0x40 ;  /* 0x0000004095317836 */ /* 0x046fe20000000000 */
        /* <DEDUP_REMOVED lines=16> */
[----:B-1----:R-:W-:-:S02]  /*4b70*/  MOV R68, R48 ;  /* 0x0000003000447202 */ /* 0x002fc40000000f00 */
        /* <DEDUP_REMOVED lines=23> */
[----:B------:R-:W-:Y:S01]  /*4cf0*/  F2FP.F16.E4M3.UNPACK_B R68, R68 ;  /* 0x00000044ff44723e */ /* 0x000fe200020006ff */
[----:B------:R-:W-:Y:S01]  /*4d00*/  FFMA.FTZ R48, R48, R73, -R81 ;  /* 0x0000004930307223 */ /* 0x000fe20000010851 */
[-C--:B------:R-:W-:Y:S01]  /*4d10*/  FFMA.FTZ R83, R70, R72.reuse, -R75 ;  /* 0x0000004846537223 */ /* 0x080fe2000001084b */
[----:B------:R-:W-:Y:S01]  /*4d20*/  FFMA.FTZ R132, R71, R72, R78 ;  /* 0x0000004847847223 */ /* 0x000fe2000001004e */
[----:B------:R-:W-:Y:S01]  /*4d30*/  F2FP.F16.E4M3.UNPACK_B R145, R145 ;  /* 0x00000091ff91723e */ /* 0x000fe200020006ff */
[----:B------:R-:W-:-:S02]  /*4d40*/  HADD2.F32 R73, -RZ, R146.H1_H1 ;  /* 0x30000092ff497230 */ /* 0x000fc40000004100 */
[--C-:B------:R-:W-:Y:S02]  /*4d50*/  HADD2.F32 R70, -RZ, R69.reuse.H0_H0 ;  /* 0x20000045ff467230 */ /* 0x100fe40000004100 */
        /* <DEDUP_REMOVED lines=10> */
[----:B------:R-:W-:Y:S01]  /*4e00*/  F2FP.SATFINITE.E4M3.F32.PACK_AB_MERGE_C R146, R132, R83, RZ ;  /* 0x000000538492723e */ /* 0x000fe200048070ff */
[-C--:B------:R-:W-:Y:S01]  /*4e10*/  FFMA.FTZ R75, R70, R72.reuse, -R75 ;  /* 0x00000048464b7223 */ /* 0x080fe2000001084b */
[----:B------:R-:W-:Y:S01]  /*4e20*/  FFMA.FTZ R80, R71, R72, R80 ;  /* 0x0000004847507223 */ /* 0x000fe20000010050 */
[-C--:B------:R-:W-:Y:S01]  /*4e30*/  FFMA.FTZ R81, R69, R145.reuse, -R78 ;  /* 0x0000009145517223 */ /* 0x080fe2000001084e */
[----:B------:R-:W-:Y:S01]  /*4e40*/  FFMA.FTZ R82, R68, R145, R73 ;  /* 0x0000009144527223 */ /* 0x000fe20000010049 */
[----:B------:R-:W-:-:S02]  /*4e50*/  F2FP.F16.E4M3.UNPACK_B R69, R51.H1 ;  /* 0x00000033ff45723e */ /* 0x000fc400030006ff */
[----:B------:R-:W-:Y:S02]  /*4e60*/  F2FP.SATFINITE.E4M3.F32.PACK_AB_MERGE_C R145, R80, R75, RZ ;  /* 0x0000004b5091723e */ /* 0x000fe400048070ff */
[-C--:B------:R-:W-:Y:S01]  /*4e70*/  F2FP.F16.E4M3.UNPACK_B R75, R79.reuse.H1 ;  /* 0x0000004fff4b723e */ /* 0x080fe200030006ff */
[--C-:B------:R-:W-:Y:S01]  /*4e80*/  HADD2.F32 R71, -RZ, R69.reuse.H1_H1 ;  /* 0x30000045ff477230 */ /* 0x100fe20000004100 */
[----:B------:R-:W-:Y:S01]  /*4e90*/  F2FP.F16.E4M3.UNPACK_B R72, R74.H1 ;  /* 0x0000004aff48723e */ /* 0x000fe200030006ff */
[----:B------:R-:W-:Y:S01]  /*4ea0*/  HADD2.F32 R70, -RZ, R69.H0_H0 ;  /* 0x20000045ff467230 */ /* 0x000fe20000004100 */
[----:B------:R-:W-:Y:S01]  /*4eb0*/  F2FP.F16.E4M3.UNPACK_B R68, R50.H1 ;  /* 0x00000032ff44723e */ /* 0x000fe200030006ff */
[----:B------:R-:W-:Y:S01]  /*4ec0*/  HADD2.F32 R80, -RZ, R75.H1_H1 ;  /* 0x3000004bff507230 */ /* 0x000fe20000004100 */
        /* <DEDUP_REMOVED lines=23> */
[----:B------:R-:W-:Y:S01]  /*5040*/  HADD2.F32 R50, -RZ, R50.H1_H1 ;  /* 0x30000032ff327230 */ /* 0x000fe20000004100 */
[----:B------:R-:W-:Y:S01]  /*5050*/  F2FP.SATFINITE.E4M3.F32.PACK_AB_MERGE_C R73, R73, R132, RZ ;  /* 0x000000844949723e */ /* 0x000fe200048070ff */
[----:B------:R-:W-:Y:S01]  /*5060*/  HADD2.F32 R75, -RZ, R75.H0_H0 ;  /* 0x2000004bff4b7230 */ /* 0x000fe20000004100 */
[----:B------:R-:W-:Y:S01]  /*5070*/  F2FP.SATFINITE.E4M3.F32.PACK_AB_MERGE_C R48, R82, R81, R145 ;  /* 0x000000515230723e */ /* 0x000fe20004807091 */
        /* <DEDUP_REMOVED lines=12> */
.L_x_2245:
[----:B------:R-:W-:Y:S05]  /*5140*/  BSYNC B2 ;  /* 0x0000000000027941 */ /* 0x000fea0003800000 */
.L_x_2244:
[----:B------:R-:W-:Y:S01]  /*5150*/  ULDC.64 UR4, c[0x0][0x2e8] ;  /* 0x0000ba0000047ab9 */ /* 0x000fe20000000a00 */
[----:B------:R-:W-:Y:S01]  /*5160*/  ULDC.64 UR6, c[0x0][0x208] ;  /* 0x0000820000067ab9 */ /* 0x000fe20000000a00 */
[----:B------:R-:W-:-:S04]  /*5170*/  IADD3 R68, P2, P3, R39, UR4, R77 ;  /* 0x0000000427447c10 */ /* 0x000fc8000fb5e04d */
[----:B------:R-:W-:-:S05]  /*5180*/  IADD3.X R69, R105, UR5, R76, P2, P3 ;  /* 0x0000000569457c10 */ /* 0x000fca00097e644c */
[----:B-1----:R3:W-:Y:S04]  /*5190*/  STG.E.128 desc[UR6][R68.64], R48 ;  /* 0x0000003044007986 */ /* 0x0027e8000c101d06 */
.L_x_2239:
[----:B------:R-:W-:Y:S05]  /*51a0*/  BSYNC B1 ;  /* 0x0000000000017941 */ /* 0x000fea0003800000 */
.L_x_2238:
        /* <DEDUP_REMOVED lines=68> */
[-C--:B------:R-:W-:Y:S01]  /*55f0*/  FFMA.FTZ R77, R65, R142.reuse, -R74 ;  /* 0x0000008e414d7223 */ /* 0x080fe2000001084a */
        /* <DEDUP_REMOVED lines=45> */
.L_x_2251:
[----:B------:R-:W-:Y:S05]  /*58d0*/  BSYNC B3 ;  /* 0x0000000000037941 */ /* 0x000fea0003800000 */
.L_x_2250:
[----:B------:R-:W-:Y:S01]  /*58e0*/  ULDC.64 UR4, c[0x0][0x2e8] ;  /* 0x0000ba0000047ab9 */ /* 0x000fe20000000a00 */
[----:B------:R-:W-:Y:S01]  /*58f0*/  ULDC.64 UR6, c[0x0][0x208] ;  /* 0x0000820000067ab9 */ /* 0x000fe20000000a00 */
[----:B------:R-:W-:-:S04]  /*5900*/  IADD3 R64, P2, P3, R69, UR4, R42 ;  /* 0x0000000445407c10 */ /* 0x000fc8000fb5e02a */
[----:B------:R-:W-:-:S05]  /*5910*/  IADD3.X R65, R68, UR5, R38, P2, P3 ;  /* 0x0000000544417c10 */ /* 0x000fca00097e6426 */
[----:B--2---:R3:W-:Y:S04]  /*5920*/  STG.E.128 desc[UR6][R64.64], R48 ;  /* 0x0000003040007986 */ /* 0x0047e8000c101d06 */
.L_x_2249:
[----:B------:R-:W-:Y:S05]  /*5930*/  BSYNC B2 ;  /* 0x0000000000027941 */ /* 0x000fea0003800000 */
.L_x_2248:
        /* <DEDUP_REMOVED lines=18> */
[----:B-1----:R-:W-:Y:S01]  /*5a60*/  IMAD.MOV.U32 R60, RZ, RZ, R48 ;  /* 0x000000ffff3c7224 */ /* 0x002fe200078e0030 */
        /* <DEDUP_REMOVED lines=43> */
[-C--:B------:R-:W-:Y:S01]  /*5d20*/  F2FP.F16.E4M3.UNPACK_B R64, R66.reuse.H1 ;  /* 0x00000042ff40723e */ /* 0x080fe200030006ff */
[-C--:B------:R-:W-:Y:S01]  /*5d30*/  FMUL.FTZ R70, R60, R141.reuse ;  /* 0x0000008d3c467220 */ /* 0x080fe20000410000 */
[C---:B------:R-:W-:Y:S01]  /*5d40*/  FMUL.FTZ R141, R61.reuse, R141 ;  /* 0x0000008d3d8d7220 */ /* 0x040fe20000410000 */
[----:B------:R-:W-:Y:S02]  /*5d50*/  F2FP.F16.E4M3.UNPACK_B R66, R66 ;  /* 0x00000042ff42723e */ /* 0x000fe400020006ff */
[----:B------:R-:W-:Y:S01]  /*5d60*/  FFMA.FTZ R73, R61, R133, -R70 ;  /* 0x000000853d497223 */ /* 0x000fe20000010846 */
[----:B------:R-:W-:Y:S01]  /*5d70*/  F2FP.SATFINITE.E4M3.F32.PACK_AB_MERGE_C R77, R72, R67, RZ ;  /* 0x00000043484d723e */ /* 0x000fe200048070ff */
[----:B------:R-:W-:Y:S01]  /*5d80*/  FFMA.FTZ R74, R60, R133, R141 ;  /* 0x000000853c4a7223 */ /* 0x000fe2000001008d */
[----:B------:R-:W-:Y:S01]  /*5d90*/  F2FP.F16.E4M3.UNPACK_B R61, R51.H1 ;  /* 0x00000033ff3d723e */ /* 0x000fe200030006ff */
[--C-:B------:R-:W-:Y:S01]  /*5da0*/  HADD2.F32 R65, -RZ, R64.reuse.H1_H1 ;  /* 0x30000040ff417230 */ /* 0x100fe20000004100 */
[-C--:B------:R-:W-:Y:S01]  /*5db0*/  F2FP.F16.E4M3.UNPACK_B R67, R71.reuse.H1 ;  /* 0x00000047ff43723e */ /* 0x080fe200030006ff */
[----:B------:R-:W-:Y:S01]  /*5dc0*/  HADD2.F32 R64, -RZ, R64.H0_H0 ;  /* 0x20000040ff407230 */ /* 0x000fe20000004100 */
[-C--:B------:R-:W-:Y:S01]  /*5dd0*/  F2FP.F16.E4M3.UNPACK_B R60, R50.reuse.H1 ;  /* 0x00000032ff3c723e */ /* 0x080fe200030006ff */
        /* <DEDUP_REMOVED lines=14> */
[----:B------:R-:W-:-:S02]  /*5ec0*/  HADD2.F32 R71, -RZ, R71.H0_H0 ;  /* 0x20000047ff477230 */ /* 0x000fc40000004100 */
[C---:B------:R-:W-:Y:S01]  /*5ed0*/  FMUL.FTZ R70, R60.reuse, R70 ;  /* 0x000000463c467220 */ /* 0x040fe20000410000 */
[----:B------:R-:W-:Y:S02]  /*5ee0*/  HADD2.F32 R67, -RZ, R67.H0_H0 ;  /* 0x20000043ff437230 */ /* 0x000fe40000004100 */
[-C--:B------:R-:W-:Y:S01]  /*5ef0*/  FFMA.FTZ R75, R60, R62.reuse, -R75 ;  /* 0x0000003e3c4b7223 */ /* 0x080fe2000001084b */
[--C-:B------:R-:W-:Y:S02]  /*5f00*/  HADD2.F32 R60, -RZ, R51.reuse.H0_H0 ;  /* 0x20000033ff3c7230 */ /* 0x100fe40000004100 */
[----:B------:R-:W-:Y:S01]  /*5f10*/  FFMA.FTZ R70, R61, R62, R70 ;  /* 0x0000003e3d467223 */ /* 0x000fe20000010046 */
[----:B------:R-:W-:Y:S02]  /*5f20*/  HADD2.F32 R61, -RZ, R51.H1_H1 ;  /* 0x30000033ff3d7230 */ /* 0x000fe40000004100 */
[----:B------:R-:W-:Y:S01]  /*5f30*/  FFMA.FTZ R65, R63, R65, R72 ;  /* 0x000000413f417223 */ /* 0x000fe20000010048 */
[----:B------:R-:W-:-:S02]  /*5f40*/  HADD2.F32 R51, -RZ, R50.H0_H0 ;  /* 0x20000032ff337230 */ /* 0x000fc40000004100 */
[-C--:B------:R-:W-:Y:S01]  /*5f50*/  FMUL.FTZ R72, R60, R67.reuse ;  /* 0x000000433c487220 */ /* 0x080fe20000410000 */
[----:B------:R-:W-:Y:S02]  /*5f60*/  HADD2.F32 R50, -RZ, R50.H1_H1 ;  /* 0x30000032ff327230 */ /* 0x000fe40000004100 */
[C---:B------:R-:W-:Y:S01]  /*5f70*/  FMUL.FTZ R63, R61.reuse, R67 ;  /* 0x000000433d3f7220 */ /* 0x040fe20000410000 */
[----:B------:R-:W-:Y:S02]  /*5f80*/  HADD2.F32 R66, -RZ, R66.H0_H0 ;  /* 0x20000042ff427230 */ /* 0x000fe40000004100 */
[-C--:B------:R-:W-:Y:S01]  /*5f90*/  FFMA.FTZ R72, R61, R64.reuse, R72 ;  /* 0x000000403d487223 */ /* 0x080fe20000010048 */
[----:B------:R-:W-:Y:S01]  /*5fa0*/  F2FP.SATFINITE.E4M3.F32.PACK_AB_MERGE_C R70, R70, R75, RZ ;  /* 0x0000004b4646723e */ /* 0x000fe200048070ff */
[-C--:B------:R-:W-:Y:S01]  /*5fb0*/  FMUL.FTZ R62, R50, R71.reuse ;  /* 0x00000047323e7220 */ /* 0x080fe20000410000 */
[----:B------:R-:W-:Y:S01]  /*5fc0*/  FMUL.FTZ R71, R51, R71 ;  /* 0x0000004733477220 */ /* 0x000fe20000410000 */
[----:B------:R-:W-:Y:S01]  /*5fd0*/  FFMA.FTZ R63, R60, R64, -R63 ;  /* 0x000000403c3f7223 */ /* 0x000fe2000001083f */
[----:B------:R-:W-:Y:S01]  /*5fe0*/  F2FP.SATFINITE.E4M3.F32.PACK_AB_MERGE_C R65, R65, R76, RZ ;  /* 0x0000004c4141723e */ /* 0x000fe200048070ff */
[-C--:B------:R-:W-:Y:S01]  /*5ff0*/  FFMA.FTZ R62, R51, R66.reuse, -R62 ;  /* 0x00000042333e7223 */ /* 0x080fe2000001083e */
[----:B------:R-:W-:Y:S01]  /*6000*/  FFMA.FTZ R71, R50, R66, R71 ;  /* 0x0000004232477223 */ /* 0x000fe20000010047 */
[----:B------:R-:W-:-:S02]  /*6010*/  F2FP.SATFINITE.E4M3.F32.PACK_AB_MERGE_C R48, R74, R73, R77 ;  /* 0x000000494a30723e */ /* 0x000fc4000480704d */
[----:B------:R-:W-:Y:S02]  /*6020*/  F2FP.SATFINITE.E4M3.F32.PACK_AB_MERGE_C R51, R72, R63, R65 ;  /* 0x0000003f4833723e */ /* 0x000fe40004807041 */
[----:B------:R-:W-:-:S07]  /*6030*/  F2FP.SATFINITE.E4M3.F32.PACK_AB_MERGE_C R50, R71, R62, R70 ;  /* 0x0000003e4732723e */ /* 0x000fce0004807046 */
.L_x_2253:
[----:B------:R-:W-:Y:S05]  /*6040*/  BSYNC B2 ;  /* 0x0000000000027941 */ /* 0x000fea0003800000 */
.L_x_2252:
[----:B------:R-:W-:Y:S01]  /*6050*/  ULDC.64 UR4, c[0x0][0x2e8] ;  /* 0x0000ba0000047ab9 */ /* 0x000fe20000000a00 */
[----:B------:R-:W-:Y:S01]  /*6060*/  ULDC.64 UR6, c[0x0][0x208] ;  /* 0x0000820000067ab9 */ /* 0x000fe20000000a00 */
[----:B------:R-:W-:-:S04]  /*6070*/  IADD3 R60, P2, P3, R39, UR4, R69 ;  /* 0x00000004273c7c10 */ /* 0x000fc8000fb5e045 */
[----:B------:R-:W-:-:S05]  /*6080*/  IADD3.X R61, R105, UR5, R68, P2, P3 ;  /* 0x00000005693d7c10 */ /* 0x000fca00097e6444 */
[----:B-1----:R4:W-:Y:S04]  /*6090*/  STG.E.128 desc[UR6][R60.64], R48 ;  /* 0x000000303c007986 */ /* 0x0029e8000c101d06 */
.L_x_2247:
[----:B------:R-:W-:Y:S05]  /*60a0*/  BSYNC B1 ;  /* 0x0000000000017941 */ /* 0x000fea0003800000 */
.L_x_2246:
        /* <DEDUP_REMOVED lines=17> */
[----:B--2---:R-:W-:-:S02]  /*61c0*/  MOV R56, R48 ;  /* 0x0000003000387202 */ /* 0x004fc40000000f00 */
[----:B------:R-:W-:Y:S01]  /*61d0*/  LOP3.LUT R57, R58, 0xff00, R57, 0xf8, !PT ;  /* 0x0000ff003a397812 */ /* 0x000fe200078ef839 */
[----:B------:R-:W-:Y:S01]  /*61e0*/  IMAD.U32 R62, R62, 0x10000, RZ ;  /* 0x000100003e3e7824 */ /* 0x000fe200078e00ff */
[----:B------:R-:W-:Y:S01]  /*61f0*/  LOP3.LUT R59, R60, 0xff00, R59, 0xf8, !PT ;  /* 0x0000ff003c3b7812 */ /* 0x000fe200078ef83b */
[----:B------:R-:W-:Y:S01]  /*6200*/  IMAD.U32 R58, R61, 0x10000, RZ ;  /* 0x000100003d3a7824 */ /* 0x000fe200078e00ff */
[-C--:B------:R-:W-:Y:S02]  /*6210*/  F2FP.F16.E4M3.UNPACK_B R48, R49.reuse ;  /* 0x00000031ff30723e */ /* 0x080fe400020006ff */
[-C--:B------:R-:W-:Y:S02]  /*6220*/  F2FP.F16.E4M3.UNPACK_B R60, R86.reuse.H1 ;  /* 0x00000056ff3c723e */ /* 0x080fe400030006ff */
[----:B------:R-:W-:Y:S02]  /*6230*/  F2FP.F16.E4M3.UNPACK_B R49, R49.H1 ;  /* 0x00000031ff31723e */ /* 0x000fe400030006ff */
[----:B------:R-:W-:Y:S01]  /*6240*/  LOP3.LUT R64, R59, 0xff0000, R62, 0xf8, !PT ;  /* 0x00ff00003b407812 */ /* 0x000fe200078ef83e */
[--C-:B------:R-:W-:Y:S01]  /*6250*/  HADD2.F32 R63, -RZ, R60.reuse.H1_H1 ;  /* 0x3000003cff3f7230 */ /* 0x100fe20000004100 */
[-C--:B------:R-:W-:Y:S01]  /*6260*/  F2FP.F16.E4M3.UNPACK_B R59, R87.reuse.H1 ;  /* 0x00000057ff3b723e */ /* 0x080fe200030006ff */
        /* <DEDUP_REMOVED lines=16> */
[----:B------:R-:W-:Y:S01]  /*6370*/  F2FP.F16.E4M3.UNPACK_B R56, R56 ;  /* 0x00000038ff38723e */ /* 0x000fe200020006ff */
[-C--:B------:R-:W-:Y:S01]  /*6380*/  FFMA.FTZ R48, R48, R60.reuse, -R65 ;  /* 0x0000003c30307223 */ /* 0x080fe20000010841 */
[----:B------:R-:W-:Y:S01]  /*6390*/  FFMA.FTZ R69, R58, R59, R63 ;  /* 0x0000003b3a457223 */ /* 0x000fe2000001003f */
[----:B------:R-:W-:Y:S01]  /*63a0*/  FFMA.FTZ R67, R57, R60, R62 ;  /* 0x0000003c39437223 */ /* 0x000fe2000001003e */
        /* <DEDUP_REMOVED lines=15> */
[-C--:B------:R-:W-:Y:S01]  /*64a0*/  FFMA.FTZ R66, R49, R87.reuse, -R60 ;  /* 0x0000005731427223 */ /* 0x080fe2000001083c */
[----:B------:R-:W-:Y:S01]  /*64b0*/  FFMA.FTZ R87, R56, R87, R63 ;  /* 0x0000005738577223 */ /* 0x000fe2000001003f */
[----:B------:R-:W-:-:S02]  /*64c0*/  F2FP.F16.E4M3.UNPACK_B R56, R51.H1 ;  /* 0x00000033ff38723e */ /* 0x000fc400030006ff */
[----:B------:R-:W-:Y:S02]  /*64d0*/  F2FP.SATFINITE.E4M3.F32.PACK_AB_MERGE_C R70, R65, R62, RZ ;  /* 0x0000003e4146723e */ /* 0x000fe400048070ff */
        /* <DEDUP_REMOVED lines=45> */
.L_x_2258:
[----:B------:R-:W-:Y:S05]  /*67b0*/  BSYNC B2 ;  /* 0x0000000000027941 */ /* 0x000fea0003800000 */
.L_x_2257:
[----:B------:R-:W-:Y:S01]  /*67c0*/  ULDC.64 UR4, c[0x0][0x2e8] ;  /* 0x0000ba0000047ab9 */ /* 0x000fe20000000a00 */
[----:B------:R-:W-:Y:S01]  /*67d0*/  ULDC.64 UR6, c[0x0][0x208] ;  /* 0x0000820000067ab9 */ /* 0x000fe20000000a00 */
[----:B------:R-:W-:-:S04]  /*67e0*/  IADD3 R56, P2, P3, R124, UR4, R42 ;  /* 0x000000047c387c10 */ /* 0x000fc8000fb5e02a */
[----:B------:R-:W-:-:S05]  /*67f0*/  IADD3.X R57, R127, UR5, R38, P2, P3 ;  /* 0x000000057f397c10 */ /* 0x000fca00097e6426 */
[----:B--2---:R1:W-:Y:S04]  /*6800*/  STG.E.128 desc[UR6][R56.64], R48 ;  /* 0x0000003038007986 */ /* 0x0043e8000c101d06 */
.L_x_2256:
[----:B------:R-:W-:Y:S05]  /*6810*/  BSYNC B1 ;  /* 0x0000000000017941 */ /* 0x000fea0003800000 */
.L_x_2255:
        /* <DEDUP_REMOVED lines=9> */
[----:B------:R-:W-:Y:S01]  /*68b0*/  SHF.R.U32.HI R58, RZ, 0x8, R53 ;  /* 0x00000008ff3a7819 */ /* 0x000fe20000011635 */
[----:B-1----:R-:W-:Y:S01]  /*68c0*/  IMAD.MOV.U32 R54, RZ, RZ, R51 ;  /* 0x000000ffff367224 */ /* 0x002fe200078e0033 */
[----:B------:R-:W-:Y:S02]  /*68d0*/  SHF.R.U32.HI R52, RZ, 0x8, R55 ;  /* 0x00000008ff347819 */ /* 0x000fe40000011637 */
[----:B------:R-:W-:Y:S02]  /*68e0*/  SHF.R.U32.HI R60, RZ, 0x10, R53 ;  /* 0x00000010ff3c7819 */ /* 0x000fe40000011635 */
[----:B------:R-:W-:Y:S01]  /*68f0*/  LOP3.LUT R57, R53, 0xff0000ff, RZ, 0xc0, !PT ;  /* 0xff0000ff35397812 */ /* 0x000fe200078ec0ff */
[----:B------:R-:W-:Y:S01]  /*6900*/  IMAD.MOV.U32 R53, RZ, RZ, R50 ;  /* 0x000000ffff357224 */ /* 0x000fe200078e0032 */
[----:B------:R-:W-:Y:S01]  /*6910*/  SHF.R.U32.HI R59, RZ, 0x10, R55 ;  /* 0x00000010ff3b7819 */ /* 0x000fe20000011637 */
[----:B------:R-:W-:Y:S01]  /*6920*/  IMAD.SHL.U32 R50, R58, 0x100, RZ ;  /* 0x000001003a327824 */ /* 0x000fe200078e00ff */
[----:B------:R-:W-:-:S02]  /*6930*/  LOP3.LUT R56, R55, 0xff0000ff, RZ, 0xc0, !PT ;  /* 0xff0000ff37387812 */ /* 0x000fc400078ec0ff */
[----:B------:R-:W-:Y:S01]  /*6940*/  SHF.L.U32 R51, R52, 0x8, RZ ;  /* 0x0000000834337819 */ /* 0x000fe200000006ff */
[----:B------:R-:W-:Y:S01]  /*6950*/  IMAD.U32 R55, R59, 0x10000, RZ ;  /* 0x000100003b377824 */ /* 0x000fe200078e00ff */
[----:B------:R-:W-:Y:S02]  /*6960*/  LOP3.LUT R52, R57, 0xff00, R50, 0xf8, !PT ;  /* 0x0000ff0039347812 */ /* 0x000fe400078ef832 */
[----:B------:R-:W-:Y:S01]  /*6970*/  LOP3.LUT R58, R56, 0xff00, R51, 0xf8, !PT ;  /* 0x0000ff00383a7812 */ /* 0x000fe200078ef833 */
[----:B------:R-:W-:Y:S01]  /*6980*/  IMAD.U32 R51, R60, 0x10000, RZ ;  /* 0x000100003c337824 */ /* 0x000fe200078e00ff */
        /* <DEDUP_REMOVED lines=91> */
.L_x_2260:
[----:B------:R-:W-:Y:S05]  /*6f40*/  BSYNC B1 ;  /* 0x0000000000017941 */ /* 0x000fea0003800000 */
.L_x_2259:
[----:B------:R-:W-:Y:S01]  /*6f50*/  ULDC.64 UR4, c[0x0][0x2e8] ;  /* 0x0000ba0000047ab9 */ /* 0x000fe20000000a00 */
[----:B------:R-:W-:Y:S01]  /*6f60*/  ULDC.64 UR6, c[0x0][0x208] ;  /* 0x0000820000067ab9 */ /* 0x000fe20000000a00 */
[----:B------:R-:W-:-:S04]  /*6f70*/  IADD3 R52, P2, P3, R39, UR4, R124 ;  /* 0x0000000427347c10 */ /* 0x000fc8000fb5e07c */
[----:B------:R-:W-:-:S05]  /*6f80*/  IADD3.X R53, R105, UR5, R127, P2, P3 ;  /* 0x0000000569357c10 */ /* 0x000fca00097e647f */
[----:B-1----:R1:W-:Y:S01]  /*6f90*/  STG.E.128 desc[UR6][R52.64], R48 ;  /* 0x0000003034007986 */ /* 0x0023e2000c101d06 */
[----:B------:R-:W-:Y:S05]  /*6fa0*/  BRA `(.L_x_2254) ;  /* 0x0000004c00ac7947 */ /* 0x000fea0003800000 */
.L_x_2218:
[----:B------:R-:W2:Y:S01]  /*6fb0*/  LDL R52, [R1+0x4c] ;  /* 0x00004c0001347983 */ /* 0x000ea20000100800 */
[C---:B------:R-:W-:Y:S01]  /*6fc0*/  ISETP.GE.AND P5, PT, R228.reuse, R117, PT ;  /* 0x00000075e400720c */ /* 0x040fe20003fa6270 */
[C---:B------:R-:W-:Y:S01]  /*6fd0*/  VIADD R62, R228.reuse, 0x80 ;  /* 0x00000080e43e7836 */ /* 0x040fe20000000000 */
[----:B------:R-:W-:Y:S01]  /*6fe0*/  IADD3 R60, R228, 0x40, RZ ;  /* 0x00000040e43c7810 */ /* 0x000fe20007ffe0ff */
[----:B------:R-:W-:Y:S01]  /*6ff0*/  ULDC.64 UR6, c[0x0][0x208] ;  /* 0x0000820000067ab9 */ /* 0x000fe20000000a00 */
        /* <DEDUP_REMOVED lines=16> */
[----:B------:R-:W-:Y:S02]  /*7100*/  @!P2 IMAD.MOV.U32 R49, RZ, RZ, R133 ;  /* 0x000000ffff31a224 */ /* 0x000fe400078e0085 */
[----:B------:R-:W-:-:S05]  /*7110*/  @!P2 IMAD.MOV.U32 R51, RZ, RZ, R129 ;  /* 0x000000ffff33a224 */ /* 0x000fca00078e0081 */
        /* <DEDUP_REMOVED lines=40> */
[----:B------:R-:W-:-:S03]  /*73a0*/  CS2R R54, SRZ ;  /* 0x0000000000367805 */ /* 0x000fc6000001ff00 */
[----:B------:R-:W-:Y:S01]  /*73b0*/  @!P3 IMAD.X R69, R52, 0x1, R69, P6 ;  /* 0x000000013445b824 */ /* 0x000fe200030e0645 */
[----:B-----5:R-:W-:Y:S02]  /*73c0*/  @!P3 IADD3 R84, P6, R51, R84, RZ ;  /* 0x000000543354b210 */ /* 0x020fe40007fde0ff */
[----:B------:R-:W-:Y:S02]  /*73d0*/  CS2R R50, SRZ ;  /* 0x0000000000327805 */ /* 0x000fe4000001ff00 */
[----:B------:R-:W-:Y:S01]  /*73e0*/  CS2R R52, SRZ ;  /* 0x0000000000347805 */ /* 0x000fe2000001ff00 */
[----:B------:R-:W-:Y:S01]  /*73f0*/  @!P3 IMAD.X R85, R48, 0x1, R85, P6 ;  /* 0x000000013055b824 */ /* 0x000fe200030e0655 */
[----:B------:R-:W-:Y:S02]  /*7400*/  CS2R R48, SRZ ;  /* 0x0000000000307805 */ /* 0x000fe4000001ff00 */
[----:B------:R-:W-:Y:S02]  /*7410*/  CS2R R60, SRZ ;  /* 0x00000000003c7805 */ /* 0x000fe4000001ff00 */
[----:B------:R0:W4:Y:S04]  /*7420*/  @!P5 LDG.E.128 R52, desc[UR6][R58.64] ;  /* 0x000000063a34d981 */ /* 0x000128000c1e1d00 */
[----:B------:R1:W5:Y:S04]  /*7430*/  @!P5 LDG.E.128 R48, desc[UR6][R56.64] ;  /* 0x000000063830d981 */ /* 0x000368000c1e1d00 */
[----:B------:R1:W5:Y:S01]  /*7440*/  @!P4 LDG.E.128 R60, desc[UR6][R66.64] ;  /* 0x00000006423cc981 */ /* 0x000362000c1e1d00 */
[----:B0-----:R-:W-:-:S02]  /*7450*/  CS2R R58, SRZ ;  /* 0x00000000003a7805 */ /* 0x001fc4000001ff00 */
        /* <DEDUP_REMOVED lines=9> */
[----:B------:R-:W-:Y:S02]  /*74f0*/  ISETP.GE.AND P2, PT, R18, R126, PT ;  /* 0x0000007e1200720c */ /* 0x000fe40003f46270 */
[----:B--2---:R-:W-:Y:S01]  /*7500*/  MOV R141, R72 ;  /* 0x00000048008d7202 */ /* 0x004fe20000000f00 */
[----:B------:R-:W-:Y:S02]  /*7510*/  IMAD.MOV.U32 R142, RZ, RZ, R74 ;  /* 0x000000ffff8e7224 */ /* 0x000fe400078e004a */
[----:B---3--:R-:W-:Y:S02]  /*7520*/  IMAD.MOV.U32 R143, RZ, RZ, R76 ;  /* 0x000000ffff8f7224 */ /* 0x008fe400078e004c */
[----:B------:R-:W-:Y:S02]  /*7530*/  IMAD.MOV.U32 R144, RZ, RZ, R78 ;  /* 0x000000ffff907224 */ /* 0x000fe400078e004e */
[----:B----4-:R-:W-:Y:S01]  /*7540*/  IMAD.MOV.U32 R161, RZ, RZ, R52 ;  /* 0x000000ffffa17224 */ /* 0x010fe200078e0034 */
[----:B------:R-:W-:Y:S01]  /*7550*/  MOV R158, R54 ;  /* 0x00000036009e7202 */ /* 0x000fe20000000f00 */
[----:B-----5:R-:W-:-:S02]  /*7560*/  IMAD.MOV.U32 R160, RZ, RZ, R48 ;  /* 0x000000ffffa07224 */ /* 0x020fc400078e0030 */
[----:B------:R-:W-:Y:S02]  /*7570*/  IMAD.MOV.U32 R159, RZ, RZ, R50 ;  /* 0x000000ffff9f7224 */ /* 0x000fe400078e0032 */
[----:B------:R-:W-:Y:S02]  /*7580*/  IMAD.MOV.U32 R153, RZ, RZ, R60 ;  /* 0x000000ffff997224 */ /* 0x000fe400078e003c */
[----:B------:R-:W-:Y:S02]  /*7590*/  IMAD.MOV.U32 R154, RZ, RZ, R62 ;  /* 0x000000ffff9a7224 */ /* 0x000fe400078e003e */
[----:B------:R-:W-:Y:S02]  /*75a0*/  IMAD.MOV.U32 R151, RZ, RZ, R56 ;  /* 0x000000ffff977224 */ /* 0x000fe400078e0038 */
[----:B------:R-:W-:Y:S02]  /*75b0*/  IMAD.MOV.U32 R152, RZ, RZ, R58 ;  /* 0x000000ffff987224 */ /* 0x000fe400078e003a */
[----:B------:R-:W-:-:S02]  /*75c0*/  IMAD.MOV.U32 R150, RZ, RZ, R64 ;  /* 0x000000ffff967224 */ /* 0x000fc400078e0040 */
[----:B------:R-:W-:Y:S02]  /*75d0*/  IMAD.MOV.U32 R149, RZ, RZ, R66 ;  /* 0x000000ffff957224 */ /* 0x000fe400078e0042 */
[----:B------:R-:W-:Y:S02]  /*75e0*/  IMAD.MOV.U32 R148, RZ, RZ, R68 ;  /* 0x000000ffff947224 */ /* 0x000fe400078e0044 */
[----:B------:R-:W-:Y:S01]  /*75f0*/  IMAD.MOV.U32 R146, RZ, RZ, R70 ;  /* 0x000000ffff927224 */ /* 0x000fe200078e0046 */
[----:B------:R-:W-:Y:S06]  /*7600*/  @!P5 BRA `(.L_x_2261) ;  /* 0x000000000004d947 */ /* 0x000fec0003800000 */
[----:B------:R-:W-:Y:S01]  /*7610*/  BPT.TRAP 0x1 ;  /* 0x000000040000795c */ /* 0x000fe20000300000 */
.L_x_2261:
[----:B------:R-:W2:Y:S01]  /*7620*/  LDL R80, [R1] ;  /* 0x0000000001507983 */ /* 0x000ea20000100800 */
[----:B------:R-:W-:Y:S01]  /*7630*/  IMAD R108, R17, 0x8, R16 ;  /* 0x00000008116c7824 */ /* 0x000fe200078e0210 */
[----:B------:R-:W0:Y:S01]  /*7640*/  LDC R145, c[0x0][0x2f4] ;  /* 0x0000bd00ff917b82 */ /* 0x000e220000000800 */
[----:B------:R-:W-:Y:S01]  /*7650*/  IMAD.MOV.U32 R125, RZ, RZ, R127 ;  /* 0x000000ffff7d7224 */ /* 0x000fe200078e007f */
[----:B------:R-:W-:Y:S06]  /*7660*/  BSSY B1, `(.L_x_2262) ;  /* 0x0000006000017945 */ /* 0x000fec0003800000 */
[----:B------:R-:W1:Y:S01]  /*7670*/  LDC.64 R126, c[0x0][0x300] ;  /* 0x0000c000ff7e7b82 */ /* 0x000e620000000a00 */
[----:B0-----:R-:W-:Y:S01]  /*7680*/  IMAD.IADD R147, R145, 0x1, -R120 ;  /* 0x0000000191937824 */ /* 0x001fe200078e0a78 */
[----:B--2---:R-:W-:-:S04]  /*7690*/  SHF.L.U32 R129, R80, 0x1f, RZ ;  /* 0x0000001f50817819 */ /* 0x004fc800000006ff */
[----:B------:R-:W0:Y:S02]  /*76a0*/  SYNCS.PHASECHK.TRANS64.TRYWAIT P3, [R108+URZ+0x2e890], R129 ;  /* 0x02e890816c0075a7 */ /* 0x000e24000806017f */
[----:B01----:R-:W-:Y:S05]  /*76b0*/  @!P3 BRA `(.L_x_2263) ;  /* 0x000002500004b947 */ /* 0x003fea0003800000 */
.L_x_2521:
[----:B------:R-:W-:Y:S05]  /*76c0*/  BSYNC B1 ;  /* 0x0000000000017941 */ /* 0x000fea0003800000 */
.L_x_2262:
[----:B------:R-:W-:Y:S01]  /*76d0*/  ISETP.GE.OR P3, PT, R228, R117, P0 ;  /* 0x00000075e400720c */ /* 0x000fe20000766670 */
[----:B------:R-:W-:-:S12]  /*76e0*/  BSSY B1, `(.L_x_2264) ;  /* 0x00000f9000017945 */ /* 0x000fd80003800000 */
[----:B------:R-:W-:Y:S05]  /*76f0*/  @P3 BRA `(.L_x_2265) ;  /* 0x0000000c00dc3947 */ /* 0x000fea0003800000 */
[----:B------:R-:W1:Y:S01]  /*7700*/  S2R R81, SR_TID.X ;  /* 0x0000000000517919 */ /* 0x000e620000002100 */
[----:B------:R-:W-:Y:S01]  /*7710*/  SHF.R.S32.HI R80, RZ, 0x1f, R228 ;  /* 0x0000001fff507819 */ /* 0x000fe200000114e4 */
[-C--:B------:R-:W-:Y:S01]  /*7720*/  IMAD.WIDE.U32 R132, R228, R126.reuse, R124 ;  /* 0x0000007ee4847225 */ /* 0x080fe200078e007c */
        /* <DEDUP_REMOVED lines=13> */
[----:B------:R-:W-:-:S03]  /*7800*/  LEA.HI R82, R82, R83, RZ, 0x5 ;  /* 0x0000005352527211 */ /* 0x000fc600078f28ff */
[----:B------:R-:W-:Y:S01]  /*7810*/  IMAD.SHL.U32 R157, R81, 0x10, RZ ;  /* 0x00000010519d7824 */ /* 0x000fe200078e00ff */
[----:B------:R-:W-:Y:S01]  /*7820*/  SHF.L.U32 R82, R82, 0x5, RZ ;  /* 0x0000000552527819 */ /* 0x000fe200000006ff */
[----:B------:R-:W-:-:S03]  /*7830*/  IMAD R81, R17, 0x7000, R119 ;  /* 0x0000700011517824 */ /* 0x000fc600078e0277 */
[----:B------:R-:W-:Y:S01]  /*7840*/  LOP3.LUT R80, R3, 0x70, R157, 0xf8, !PT ;  /* 0x0000007003507812 */ /* 0x000fe200078ef89d */
[----:B------:R-:W-:Y:S01]  /*7850*/  IMAD.IADD R81, R16, 0x1, R81 ;  /* 0x0000000110517824 */ /* 0x000fe200078e0251 */
        /* <DEDUP_REMOVED lines=11> */
[--C-:B------:R-:W-:Y:S02]  /*7910*/  SHF.R.U32.HI R163, RZ, 0x8, R53.reuse ;  /* 0x00000008ffa37819 */ /* 0x100fe40000011635 */
[----:B------:R-:W-:Y:S02]  /*7920*/  LOP3.LUT R54, R53, 0xff0000ff, RZ, 0xc0, !PT ;  /* 0xff0000ff35367812 */ /* 0x000fe400078ec0ff */
[----:B------:R-:W-:Y:S01]  /*7930*/  SHF.R.U32.HI R49, RZ, 0x10, R53 ;  /* 0x00000010ff317819 */ /* 0x000fe20000011635 */
[----:B------:R-:W-:Y:S01]  /*7940*/  IMAD.SHL.U32 R53, R168, 0x100, RZ ;  /* 0x00000100a8357824 */ /* 0x000fe200078e00ff */
[----:B------:R-:W-:Y:S01]  /*7950*/  SHF.R.U32.HI R166, RZ, 0x8, R51 ;  /* 0x00000008ffa67819 */ /* 0x000fe20000011633 */
[----:B------:R-:W-:Y:S01]  /*7960*/  IMAD.SHL.U32 R163, R163, 0x100, RZ ;  /* 0x00000100a3a37824 */ /* 0x000fe200078e00ff */
[----:B------:R-:W-:Y:S01]  /*7970*/  SHF.R.U32.HI R165, RZ, 0x8, R55 ;  /* 0x00000008ffa57819 */ /* 0x000fe20000011637 */
[----:B------:R-:W-:Y:S01]  /*7980*/  IMAD.U32 R168, R49, 0x10000, RZ ;  /* 0x0001000031a87824 */ /* 0x000fe200078e00ff */
[----:B------:R-:W-:-:S02]  /*7990*/  LOP3.LUT R52, R51, 0xff0000ff, RZ, 0xc0, !PT ;  /* 0xff0000ff33347812 */ /* 0x000fc400078ec0ff */
[----:B------:R-:W-:Y:S01]  /*79a0*/  SHF.R.U32.HI R48, RZ, 0x10, R51 ;  /* 0x00000010ff307819 */ /* 0x000fe20000011633 */
[----:B------:R-:W-:Y:S01]  /*79b0*/  IMAD.SHL.U32 R165, R165, 0x100, RZ ;  /* 0x00000100a5a57824 */ /* 0x000fe200078e00ff */
[----:B------:R-:W-:Y:S02]  /*79c0*/  LOP3.LUT R164, R55, 0xff0000ff, RZ, 0xc0, !PT ;  /* 0xff0000ff37a47812 */ /* 0x000fe400078ec0ff */
[----:B------:R-:W-:Y:S01]  /*79d0*/  SHF.R.U32.HI R51, RZ, 0x10, R55 ;  /* 0x00000010ff337819 */ /* 0x000fe20000011637 */
[----:B------:R-:W-:Y:S01]  /*79e0*/  IMAD.SHL.U32 R55, R166, 0x100, RZ ;  /* 0x00000100a6377824 */ /* 0x000fe200078e00ff */
[----:B------:R-:W-:Y:S02]  /*79f0*/  LOP3.LUT R50, R50, 0xff00, R53, 0xf8, !PT ;  /* 0x0000ff0032327812 */ /* 0x000fe400078ef835 */
[----:B------:R-:W-:Y:S01]  /*7a00*/  SHF.L.U32 R53, R167, 0x10, RZ ;  /* 0x00000010a7357819 */ /* 0x000fe200000006ff */
[----:B------:R-:W-:Y:S01]  /*7a10*/  IMAD.U32 R170, R51, 0x10000, RZ ;  /* 0x0001000033aa7824 */ /* 0x000fe200078e00ff */
[----:B------:R-:W-:-:S02]  /*7a20*/  LOP3.LUT R52, R52, 0xff00, R55, 0xf8, !PT ;  /* 0x0000ff0034347812 */ /* 0x000fc400078ef837 */
[----:B------:R-:W-:Y:S01]  /*7a30*/  LOP3.LUT R50, R50, 0xff0000, R53, 0xf8, !PT ;  /* 0x00ff000032327812 */ /* 0x000fe200078ef835 */
[----:B------:R-:W-:Y:S01]  /*7a40*/  IMAD.U32 R53, R48, 0x10000, RZ ;  /* 0x0001000030357824 */ /* 0x000fe200078e00ff */
[----:B------:R-:W-:Y:S02]  /*7a50*/  LOP3.LUT R169, R164, 0xff00, R165, 0xf8, !PT ;  /* 0x0000ff00a4a97812 */ /* 0x000fe400078ef8a5 */
[----:B------:R-:W-:Y:S02]  /*7a60*/  LOP3.LUT R167, R54, 0xff00, R163, 0xf8, !PT ;  /* 0x0000ff0036a77812 */ /* 0x000fe400078ef8a3 */
[----:B------:R-:W-:Y:S02]  /*7a70*/  F2FP.F16.E4M3.UNPACK_B R165, R161.H1 ;  /* 0x000000a1ffa5723e */ /* 0x000fe400030006ff */
[----:B--2---:R-:W-:Y:S02]  /*7a80*/  F2FP.F16.E4M3.UNPACK_B R55, R84.H1 ;  /* 0x00000054ff37723e */ /* 0x004fe400030006ff */
[----:B-1----:R-:W-:Y:S01]  /*7a90*/  F2FP.F16.E4M3.UNPACK_B R54, R80.H1 ;  /* 0x00000050ff36723e */ /* 0x002fe200030006ff */
[----:B------:R-:W-:Y:S01]  /*7aa0*/  HADD2.F32 R166, -RZ, R165.H0_H0 ;  /* 0x200000a5ffa67230 */ /* 0x000fe20000004100 */
[----:B------:R-:W-:Y:S01]  /*7ab0*/  LOP3.LUT R48, R52, 0xff0000, R53, 0xf8, !PT ;  /* 0x00ff000034307812 */ /* 0x000fe200078ef835 */
[----:B------:R-:W-:Y:S01]  /*7ac0*/  HADD2.F32 R53, -RZ, R55.H0_H0 ;  /* 0x20000037ff357230 */ /* 0x000fe20000004100 */
[----:B------:R-:W-:Y:S01]  /*7ad0*/  F2FP.F16.E4M3.UNPACK_B R163, R160.H1 ;  /* 0x000000a0ffa3723e */ /* 0x000fe200030006ff */
[----:B------:R-:W-:Y:S01]  /*7ae0*/  HADD2.F32 R52, -RZ, R54.H0_H0 ;  /* 0x20000036ff347230 */ /* 0x000fe20000004100 */
[----:B------:R-:W-:Y:S01]  /*7af0*/  LOP3.LUT R51, R167, 0xff0000, R168, 0xf8, !PT ;  /* 0x00ff0000a7337812 */ /* 0x000fe200078ef8a8 */
[----:B------:R-:W-:-:S02]  /*7b00*/  HADD2.F32 R168, -RZ, R165.H1_H1 ;  /* 0x300000a5ffa87230 */ /* 0x000fc40000004100 */
[CC--:B------:R-:W-:Y:S01]  /*7b10*/  FMUL.FTZ R171, R53.reuse, R166.reuse ;  /* 0x000000a635ab7220 */ /* 0x0c0fe20000410000 */
[--C-:B------:R-:W-:Y:S02]  /*7b20*/  HADD2.F32 R164, -RZ, R163.reuse.H0_H0 ;  /* 0x200000a3ffa47230 */ /* 0x100fe40000004100 */
[C---:B------:R-:W-:Y:S01]  /*7b30*/  FMUL.FTZ R166, R52.reuse, R166 ;  /* 0x000000a634a67220 */ /* 0x040fe20000410000 */
        /* <DEDUP_REMOVED lines=8> */
[----:B------:R-:W-:Y:S01]  /*7bc0*/  F2FP.F16.E4M3.UNPACK_B R160, R80 ;  /* 0x00000050ffa0723e */ /* 0x000fe200020006ff */
[----:B------:R-:W-:Y:S02]  /*7bd0*/  HADD2.F32 R167, -RZ, R166.H0_H0 ;  /* 0x200000a6ffa77230 */ /* 0x000fe40000004100 */
[-C--:B------:R-:W-:Y:S01]  /*7be0*/  FMUL.FTZ R55, R163, R168.reuse ;  /* 0x000000a8a3377220 */ /* 0x080fe20000410000 */
[C---:B------:R-:W-:Y:S01]  /*7bf0*/  FMUL.FTZ R168, R54.reuse, R168 ;  /* 0x000000a836a87220 */ /* 0x040fe20000410000 */
[----:B------:R-:W-:Y:S01]  /*7c00*/  HADD2.F32 R161, -RZ, R84.H0_H0 ;  /* 0x20000054ffa17230 */ /* 0x000fe20000004100 */
[----:B------:R-:W-:Y:S01]  /*7c10*/  LOP3.LUT R49, R169, 0xff0000, R170, 0xf8, !PT ;  /* 0x00ff0000a9317812 */ /* 0x000fe200078ef8aa */
[----:B------:R-:W-:Y:S02]  /*7c20*/  HADD2.F32 R80, -RZ, R160.H0_H0 ;  /* 0x200000a0ff507230 */ /* 0x000fe40000004100 */
[-C--:B------:R-:W-:Y:S01]  /*7c30*/  FFMA.FTZ R55, R54, R164.reuse, -R55 ;  /* 0x000000a436377223 */ /* 0x080fe20000010837 */
[----:B------:R-:W-:Y:S01]  /*7c40*/  FFMA.FTZ R54, R163, R164, R168 ;  /* 0x000000a4a3367223 */ /* 0x000fe200000100a8 */
[----:B------:R-:W-:-:S02]  /*7c50*/  HADD2.F32 R163, -RZ, R165.H0_H0 ;  /* 0x200000a5ffa37230 */ /* 0x000fc40000004100 */
[CC--:B------:R-:W-:Y:S01]  /*7c60*/  FMUL.FTZ R169, R161.reuse, R167.reuse ;  /* 0x000000a7a1a97220 */ /* 0x0c0fe20000410000 */
[----:B------:R-:W-:Y:S01]  /*7c70*/  FMUL.FTZ R168, R80, R167 ;  /* 0x000000a750a87220 */ /* 0x000fe20000410000 */
[----:B------:R-:W-:Y:S01]  /*7c80*/  HADD2.F32 R167, -RZ, R166.H1_H1 ;  /* 0x300000a6ffa77230 */ /* 0x000fe20000004100 */
[----:B------:R-:W-:Y:S01]  /*7c90*/  F2FP.SATFINITE.E4M3.F32.PACK_AB_MERGE_C R53, R54, R53, RZ ;  /* 0x000000353635723e */ /* 0x000fe200048070ff */
[----:B------:R-:W-:Y:S02]  /*7ca0*/  HADD2.F32 R164, -RZ, R84.H1_H1 ;  /* 0x30000054ffa47230 */ /* 0x000fe40000004100 */
[-C--:B------:R-:W-:Y:S01]  /*7cb0*/  FFMA.FTZ R84, R161, R163.reuse, R168 ;  /* 0x000000a3a1547223 */ /* 0x080fe200000100a8 */
[----:B------:R-:W-:Y:S01]  /*7cc0*/  FFMA.FTZ R80, R80, R163, -R169 ;  /* 0x000000a350507223 */ /* 0x000fe200000108a9 */
[----:B------:R-:W-:Y:S01]  /*7cd0*/  HADD2.F32 R160, -RZ, R160.H1_H1 ;  /* 0x300000a0ffa07230 */ /* 0x000fe20000004100 */
[----:B------:R-:W-:Y:S01]  /*7ce0*/  F2FP.F16.E4M3.UNPACK_B R169, R158.H1 ;  /* 0x0000009effa9723e */ /* 0x000fe200030006ff */
[----:B------:R-:W-:-:S02]  /*7cf0*/  HADD2.F32 R161, -RZ, R165.H1_H1 ;  /* 0x300000a5ffa17230 */ /* 0x000fc40000004100 */
[-C--:B------:R-:W-:Y:S01]  /*7d00*/  FMUL.FTZ R163, R164, R167.reuse ;  /* 0x000000a7a4a37220 */ /* 0x080fe20000410000 */
[----:B------:R-:W-:Y:S01]  /*7d10*/  F2FP.F16.E4M3.UNPACK_B R165, R86.H1 ;  /* 0x00000056ffa5723e */ /* 0x000fe200030006ff */
        /* <DEDUP_REMOVED lines=8> */
[----:B------:R-:W-:Y:S01]  /*7da0*/  HADD2.F32 R164, -RZ, R160.H0_H0 ;  /* 0x200000a0ffa47230 */ /* 0x000fe20000004100 */
[----:B------:R-:W-:Y:S01]  /*7db0*/  F2FP.SATFINITE.E4M3.F32.PACK_AB_MERGE_C R52, R55, R52, RZ ;  /* 0x000000343734723e */ /* 0x000fe200048070ff */
[----:B------:R-:W-:-:S02]  /*7dc0*/  HADD2.F32 R170, -RZ, R169.H1_H1 ;  /* 0x300000a9ffaa7230 */ /* 0x000fc40000004100 */
[-C--:B------:R-:W-:Y:S01]  /*7dd0*/  FMUL.FTZ R173, R166, R171.reuse ;  /* 0x000000aba6ad7220 */ /* 0x080fe20000410000 */
[----:B------:R-:W-:Y:S02]  /*7de0*/  HADD2.F32 R169, -RZ, R168.H0_H0 ;  /* 0x200000a8ffa97230 */ /* 0x000fe40000004100 */
[C---:B------:R-:W-:Y:S01]  /*7df0*/  FMUL.FTZ R171, R164.reuse, R171 ;  /* 0x000000aba4ab7220 */ /* 0x040fe20000410000 */
[----:B------:R-:W-:Y:S01]  /*7e00*/  HADD2.F32 R167, -RZ, R165.H1_H1 ;  /* 0x300000a5ffa77230 */ /* 0x000fe20000004100 */
[----:B------:R-:W-:Y:S01]  /*7e10*/  F2FP.F16.E4M3.UNPACK_B R54, R85 ;  /* 0x00000055ff36723e */ /* 0x000fe200020006ff */
        /* <DEDUP_REMOVED lines=9> */
[----:B------:R-:W-:Y:S01]  /*7eb0*/  FFMA.FTZ R167, R167, R168, R170 ;  /* 0x000000a8a7a77223 */ /* 0x000fe200000100aa */
[----:B------:R-:W-:Y:S01]  /*7ec0*/  HADD2.F32 R86, -RZ, R82.H0_H0 ;  /* 0x20000052ff567230 */ /* 0x000fe20000004100 */
[----:B------:R-:W-:Y:S01]  /*7ed0*/  F2FP.F16.E4M3.UNPACK_B R55, R51 ;  /* 0x00000033ff37723e */ /* 0x000fe200020006ff */
[--C-:B------:R-:W-:Y:S01]  /*7ee0*/  HADD2.F32 R170, -RZ, R166.reuse.H0_H0 ;  /* 0x200000a6ffaa7230 */ /* 0x100fe20000004100 */
[----:B------:R-:W-:Y:S01]  /*7ef0*/  F2FP.SATFINITE.E4M3.F32.PACK_AB_MERGE_C R84, R161, R84, R53 ;  /* 0x00000054a154723e */ /* 0x000fe20004807035 */
[----:B------:R-:W-:Y:S01]  /*7f00*/  HADD2.F32 R171, -RZ, R166.H1_H1 ;  /* 0x300000a6ffab7230 */ /* 0x000fe20000004100 */
[----:B------:R-:W-:Y:S01]  /*7f10*/  F2FP.F16.E4M3.UNPACK_B R166, R159 ;  /* 0x0000009fffa6723e */ /* 0x000fe200020006ff */
[--C-:B------:R-:W-:Y:S01]  /*7f20*/  HADD2.F32 R159, -RZ, R158.reuse.H0_H0 ;  /* 0x2000009eff9f7230 */ /* 0x100fe20000004100 */
[----:B------:R-:W-:Y:S01]  /*7f30*/  F2FP.F16.E4M3.UNPACK_B R53, R81 ;  /* 0x00000051ff35723e */ /* 0x000fe200020006ff */
[----:B------:R-:W-:Y:S01]  /*7f40*/  HADD2.F32 R158, -RZ, R158.H1_H1 ;  /* 0x3000009eff9e7230 */ /* 0x000fe20000004100 */
[----:B------:R-:W-:Y:S01]  /*7f50*/  F2FP.SATFINITE.E4M3.F32.PACK_AB_MERGE_C R80, R163, R80, R52 ;  /* 0x00000050a350723e */ /* 0x000fe20004807034 */
[----:B------:R-:W-:-:S02]  /*7f60*/  HADD2.F32 R82, -RZ, R82.H1_H1 ;  /* 0x30000052ff527230 */ /* 0x000fc40000004100 */
[-C--:B------:R-:W-:Y:S01]  /*7f70*/  FMUL.FTZ R173, R159, R170.reuse ;  /* 0x000000aa9fad7220 */ /* 0x080fe20000410000 */
[--C-:B------:R-:W-:Y:S02]  /*7f80*/  HADD2.F32 R168, -RZ, R166.reuse.H0_H0 ;  /* 0x200000a6ffa87230 */ /* 0x100fe40000004100 */
[-C--:B------:R-:W-:Y:S01]  /*7f90*/  FMUL.FTZ R175, R158, R171.reuse ;  /* 0x000000ab9eaf7220 */ /* 0x080fe20000410000 */
[----:B------:R-:W-:Y:S02]  /*7fa0*/  HADD2.F32 R169, -RZ, R166.H1_H1 ;  /* 0x300000a6ffa97230 */ /* 0x000fe40000004100 */
[----:B------:R-:W-:Y:S01]  /*7fb0*/  FMUL.FTZ R170, R86, R170 ;  /* 0x000000aa56aa7220 */ /* 0x000fe20000410000 */
[----:B------:R-:W-:Y:S01]  /*7fc0*/  FMUL.FTZ R171, R82, R171 ;  /* 0x000000ab52ab7220 */ /* 0x000fe20000410000 */
[----:B------:R-:W-:Y:S01]  /*7fd0*/  FFMA.FTZ R173, R86, R168, -R173 ;  /* 0x000000a856ad7223 */ /* 0x000fe200000108ad */
[----:B------:R-:W-:Y:S01]  /*7fe0*/  F2FP.SATFINITE.E4M3.F32.PACK_AB_MERGE_C R160, R165, R160, RZ ;  /* 0x000000a0a5a0723e */ /* 0x000fe200048070ff */
[----:B------:R-:W-:Y:S01]  /*7ff0*/  FFMA.FTZ R86, R159, R168, R170 ;  /* 0x000000a89f567223 */ /* 0x000fe200000100aa */
[-C--:B------:R-:W-:Y:S01]  /*8000*/  FFMA.FTZ R82, R82, R169.reuse, -R175 ;  /* 0x000000a952527223 */ /* 0x080fe200000108af */
[----:B------:R-:W-:Y:S01]  /*8010*/  FFMA.FTZ R171, R158, R169, R171 ;  /* 0x000000a99eab7223 */ /* 0x000fe200000100ab */
[----:B------:R-:W-:Y:S01]  /*8020*/  HADD2.F32 R158, -RZ, R54.H0_H0 ;  /* 0x20000036ff9e7230 */ /* 0x000fe20000004100 */
[----:B------:R-:W-:Y:S01]  /*8030*/  F2FP.F16.E4M3.UNPACK_B R159, R50 ;  /* 0x00000032ff9f723e */ /* 0x000fe200020006ff */
[----:B------:R-:W-:Y:S01]  /*8040*/  HADD2.F32 R163, -RZ, R55.H0_H0 ;  /* 0x20000037ffa37230 */ /* 0x000fe20000004100 */
[----:B------:R-:W-:Y:S01]  /*8050*/  F2FP.SATFINITE.E4M3.F32.PACK_AB_MERGE_C R82, R82, R173, R160 ;  /* 0x000000ad5252723e */ /* 0x000fe200048070a0 */
[----:B------:R-:W-:Y:S01]  /*8060*/  HADD2.F32 R52, -RZ, R53.H0_H0 ;  /* 0x20000035ff347230 */ /* 0x000fe20000004100 */
[----:B------:R-:W-:Y:S01]  /*8070*/  F2FP.F16.E4M3.UNPACK_B R85, R85.H1 ;  /* 0x00000055ff55723e */ /* 0x000fe200030006ff */
        /* <DEDUP_REMOVED lines=10> */
[----:B------:R-:W-:Y:S01]  /*8120*/  F2FP.F16.E4M3.UNPACK_B R81, R81.H1 ;  /* 0x00000051ff51723e */ /* 0x000fe200030006ff */
[C---:B------:R-:W-:Y:S01]  /*8130*/  FMUL.FTZ R161, R55.reuse, R160 ;  /* 0x000000a037a17220 */ /* 0x040fe20000410000 */
[----:B------:R-:W-:Y:S01]  /*8140*/  F2FP.F16.E4M3.UNPACK_B R160, R51.H1 ;  /* 0x00000033ffa0723e */ /* 0x000fe200030006ff */
[-C--:B------:R-:W-:Y:S01]  /*8150*/  FFMA.FTZ R55, R55, R159.reuse, -R158 ;  /* 0x0000009f37377223 */ /* 0x080fe2000001089e */
[----:B------:R-:W-:Y:S01]  /*8160*/  F2FP.F16.E4M3.UNPACK_B R50, R50.H1 ;  /* 0x00000032ff32723e */ /* 0x000fe200030006ff */
[----:B------:R-:W-:Y:S01]  /*8170*/  FFMA.FTZ R54, R54, R159, R161 ;  /* 0x0000009f36367223 */ /* 0x000fe200000100a1 */
[----:B------:R-:W-:Y:S01]  /*8180*/  HADD2.F32 R158, -RZ, R85.H0_H0 ;  /* 0x20000055ff9e7230 */ /* 0x000fe20000004100 */
[----:B------:R-:W-:Y:S01]  /*8190*/  F2FP.SATFINITE.E4M3.F32.PACK_AB_MERGE_C R164, R167, R164, RZ ;  /* 0x000000a4a7a4723e */ /* 0x000fe200048070ff */
[----:B------:R-:W-:Y:S01]  /*81a0*/  HADD2.F32 R161, -RZ, R160.H0_H0 ;  /* 0x200000a0ffa17230 */ /* 0x000fe20000004100 */
[----:B------:R-:W-:Y:S01]  /*81b0*/  F2FP.F16.E4M3.UNPACK_B R169, R49 ;  /* 0x00000031ffa9723e */ /* 0x000fe200020006ff */
[----:B------:R-:W-:Y:S01]  /*81c0*/  HADD2.F32 R51, -RZ, R81.H0_H0 ;  /* 0x20000051ff337230 */ /* 0x000fe20000004100 */
[----:B------:R-:W-:Y:S01]  /*81d0*/  F2FP.SATFINITE.E4M3.F32.PACK_AB_MERGE_C R86, R171, R86, R164 ;  /* 0x00000056ab56723e */ /* 0x000fe200048070a4 */
[----:B------:R-:W-:-:S02]  /*81e0*/  HADD2.F32 R159, -RZ, R85.H1_H1 ;  /* 0x30000055ff9f7230 */ /* 0x000fc40000004100 */
[CC--:B------:R-:W-:Y:S01]  /*81f0*/  FMUL.FTZ R166, R158.reuse, R161.reuse ;  /* 0x000000a19ea67220 */ /* 0x0c0fe20000410000 */
[----:B------:R-:W-:Y:S02]  /*8200*/  HADD2.F32 R85, -RZ, R50.H0_H0 ;  /* 0x20000032ff557230 */ /* 0x000fe40000004100 */
[C---:B------:R-:W-:Y:S01]  /*8210*/  FMUL.FTZ R161, R51.reuse, R161 ;  /* 0x000000a133a17220 */ /* 0x040fe20000410000 */
[----:B------:R-:W-:Y:S01]  /*8220*/  HADD2.F32 R81, -RZ, R81.H1_H1 ;  /* 0x30000051ff517230 */ /* 0x000fe20000004100 */
[----:B------:R-:W-:Y:S01]  /*8230*/  F2FP.F16.E4M3.UNPACK_B R170, R49.H1 ;  /* 0x00000031ffaa723e */ /* 0x000fe200030006ff */
[----:B------:R-:W-:Y:S01]  /*8240*/  HADD2.F32 R160, -RZ, R160.H1_H1 ;  /* 0x300000a0ffa07230 */ /* 0x000fe20000004100 */
[----:B------:R-:W-:Y:S01]  /*8250*/  F2FP.F16.E4M3.UNPACK_B R165, R48 ;  /* 0x00000030ffa5723e */ /* 0x000fe200020006ff */
[----:B------:R-:W-:Y:S02]  /*8260*/  HADD2.F32 R164, -RZ, R50.H1_H1 ;  /* 0x30000032ffa47230 */ /* 0x000fe40000004100 */
[-C--:B------:R-:W-:Y:S01]  /*8270*/  FFMA.FTZ R50, R51, R85.reuse, -R166 ;  /* 0x0000005533327223 */ /* 0x080fe200000108a6 */
[----:B------:R-:W-:Y:S01]  /*8280*/  FFMA.FTZ R51, R158, R85, R161 ;  /* 0x000000559e337223 */ /* 0x000fe200000100a1 */
[-C--:B------:R-:W-:Y:S01]  /*8290*/  FMUL.FTZ R168, R159, R160.reuse ;  /* 0x000000a09fa87220 */ /* 0x080fe20000410000 */
[C---:B------:R-:W-:Y:S01]  /*82a0*/  FMUL.FTZ R158, R81.reuse, R160 ;  /* 0x000000a0519e7220 */ /* 0x040fe20000410000 */
[----:B------:R-:W-:Y:S01]  /*82b0*/  F2FP.F16.E4M3.UNPACK_B R85, R83 ;  /* 0x00000053ff55723e */ /* 0x000fe200020006ff */
[----:B------:R-:W-:Y:S01]  /*82c0*/  HADD2.F32 R49, -RZ, R170.H0_H0 ;  /* 0x200000aaff317230 */ /* 0x000fe20000004100 */
[----:B------:R-:W-:Y:S01]  /*82d0*/  F2FP.F16.E4M3.UNPACK_B R160, R87 ;  /* 0x00000057ffa0723e */ /* 0x000fe200020006ff */
[-C--:B------:R-:W-:Y:S01]  /*82e0*/  FFMA.FTZ R81, R81, R164.reuse, -R168 ;  /* 0x000000a451517223 */ /* 0x080fe200000108a8 */
[----:B------:R-:W-:Y:S01]  /*82f0*/  F2FP.F16.E4M3.UNPACK_B R83, R83.H1 ;  /* 0x00000053ff53723e */ /* 0x000fe200030006ff */
[----:B------:R-:W-:Y:S01]  /*8300*/  FFMA.FTZ R158, R159, R164, R158 ;  /* 0x000000a49f9e7223 */ /* 0x000fe2000001009e */
[----:B------:R-:W-:Y:S01]  /*8310*/  F2FP.F16.E4M3.UNPACK_B R161, R87.H1 ;  /* 0x00000057ffa1723e */ /* 0x000fe200030006ff */
[----:B------:R-:W-:Y:S01]  /*8320*/  HADD2.F32 R87, -RZ, R85.H0_H0 ;  /* 0x20000055ff577230 */ /* 0x000fe20000004100 */
[----:B------:R-:W-:Y:S01]  /*8330*/  F2FP.F16.E4M3.UNPACK_B R166, R48.H1 ;  /* 0x00000030ffa6723e */ /* 0x000fe200030006ff */
[----:B------:R-:W-:Y:S01]  /*8340*/  HADD2.F32 R163, -RZ, R160.H0_H0 ;  /* 0x200000a0ffa37230 */ /* 0x000fe20000004100 */
[----:B------:R-:W-:Y:S01]  /*8350*/  F2FP.SATFINITE.E4M3.F32.PACK_AB_MERGE_C R50, R81, R50, RZ ;  /* 0x000000325132723e */ /* 0x000fe200048070ff */
[----:B------:R-:W-:Y:S01]  /*8360*/  HADD2.F32 R48, -RZ, R169.H0_H0 ;  /* 0x200000a9ff307230 */ /* 0x000fe20000004100 */
[----:B------:R-:W-:Y:S01]  /*8370*/  F2FP.SATFINITE.E4M3.F32.PACK_AB_MERGE_C R51, R158, R51, RZ ;  /* 0x000000339e33723e */ /* 0x000fe200048070ff */
[----:B------:R-:W-:Y:S01]  /*8380*/  HADD2.F32 R159, -RZ, R83.H0_H0 ;  /* 0x20000053ff9f7230 */ /* 0x000fe20000004100 */
[----:B------:R-:W-:Y:S01]  /*8390*/  F2FP.SATFINITE.E4M3.F32.PACK_AB_MERGE_C R81, R55, R52, R50 ;  /* 0x000000343751723e */ /* 0x000fe20004807032 */
[----:B------:R-:W-:-:S02]  /*83a0*/  HADD2.F32 R164, -RZ, R161.H0_H0 ;  /* 0x200000a1ffa47230 */ /* 0x000fc40000004100 */
[-C--:B------:R-:W-:Y:S01]  /*83b0*/  FMUL.FTZ R172, R163, R48.reuse ;  /* 0x00000030a3ac7220 */ /* 0x080fe20000410000 */
[----:B------:R-:W-:Y:S02]  /*83c0*/  HADD2.F32 R168, -RZ, R165.H0_H0 ;  /* 0x200000a5ffa87230 */ /* 0x000fe40000004100 */
[----:B------:R-:W-:Y:S01]  /*83d0*/  FMUL.FTZ R174, R87, R48 ;  /* 0x0000003057ae7220 */ /* 0x000fe20000410000 */
[----:B------:R-:W-:Y:S02]  /*83e0*/  HADD2.F32 R161, -RZ, R161.H1_H1 ;  /* 0x300000a1ffa17230 */ /* 0x000fe40000004100 */
[-C--:B------:R-:W-:Y:S01]  /*83f0*/  FMUL.FTZ R176, R164, R49.reuse ;  /* 0x00000031a4b07220 */ /* 0x080fe20000410000 */
[----:B------:R-:W-:Y:S02]  /*8400*/  HADD2.F32 R170, -RZ, R170.H1_H1 ;  /* 0x300000aaffaa7230 */ /* 0x000fe40000004100 */
[----:B------:R-:W-:Y:S01]  /*8410*/  FMUL.FTZ R171, R159, R49 ;  /* 0x000000319fab7220 */ /* 0x000fe20000410000 */
[----:B------:R-:W-:-:S02]  /*8420*/  HADD2.F32 R83, -RZ, R83.H1_H1 ;  /* 0x30000053ff537230 */ /* 0x000fc40000004100 */
[-C--:B------:R-:W-:Y:S01]  /*8430*/  FFMA.FTZ R48, R87, R168.reuse, -R172 ;  /* 0x000000a857307223 */ /* 0x080fe200000108ac */
[----:B------:R-:W-:Y:S02]  /*8440*/  HADD2.F32 R167, -RZ, R166.H0_H0 ;  /* 0x200000a6ffa77230 */ /* 0x000fe40000004100 */
[----:B------:R-:W-:Y:S01]  /*8450*/  FFMA.FTZ R49, R163, R168, R174 ;  /* 0x000000a8a3317223 */ /* 0x000fe200000100ae */
[----:B------:R-:W-:Y:S02]  /*8460*/  HADD2.F32 R160, -RZ, R160.H1_H1 ;  /* 0x300000a0ffa07230 */ /* 0x000fe40000004100 */
        /* <DEDUP_REMOVED lines=9> */
[-C--:B------:R-:W-:Y:S01]  /*8500*/  FFMA.FTZ R83, R83, R166.reuse, -R168 ;  /* 0x000000a653537223 */ /* 0x080fe200000108a8 */
[----:B------:R-:W-:Y:S01]  /*8510*/  FMUL.FTZ R169, R85, R169 ;  /* 0x000000a955a97220 */ /* 0x000fe20000410000 */
[----:B------:R-:W-:Y:S01]  /*8520*/  FFMA.FTZ R170, R161, R166, R170 ;  /* 0x000000a6a1aa7223 */ /* 0x000fe200000100aa */
[----:B------:R-:W-:-:S02]  /*8530*/  FFMA.FTZ R85, R85, R165, -R164 ;  /* 0x000000a555557223 */ /* 0x000fc400000108a4 */
[----:B------:R-:W-:Y:S01]  /*8540*/  FFMA.FTZ R160, R160, R165, R169 ;  /* 0x000000a5a0a07223 */ /* 0x000fe200000100a9 */
[----:B------:R-:W-:Y:S02]  /*8550*/  F2FP.SATFINITE.E4M3.F32.PACK_AB_MERGE_C R83, R83, R176, RZ ;  /* 0x000000b05353723e */ /* 0x000fe400048070ff */
[----:B------:R-:W-:Y:S02]  /*8560*/  F2FP.SATFINITE.E4M3.F32.PACK_AB_MERGE_C R170, R170, R171, RZ ;  /* 0x000000abaaaa723e */ /* 0x000fe400048070ff */
[----:B------:R-:W-:Y:S02]  /*8570*/  F2FP.SATFINITE.E4M3.F32.PACK_AB_MERGE_C R83, R85, R48, R83 ;  /* 0x000000305553723e */ /* 0x000fe40004807053 */
[----:B------:R-:W-:Y:S02]  /*8580*/  F2FP.SATFINITE.E4M3.F32.PACK_AB_MERGE_C R85, R54, R53, R51 ;  /* 0x000000353655723e */ /* 0x000fe40004807033 */
[----:B------:R-:W-:-:S07]  /*8590*/  F2FP.SATFINITE.E4M3.F32.PACK_AB_MERGE_C R87, R160, R49, R170 ;  /* 0x00000031a057723e */ /* 0x000fce00048070aa */
.L_x_2267:
[----:B------:R-:W-:Y:S05]  /*85a0*/  BSYNC B2 ;  /* 0x0000000000027941 */ /* 0x000fea0003800000 */
.L_x_2266:
[----:B------:R-:W-:Y:S01]  /*85b0*/  ISETP.GE.AND P3, PT, R157, R145, PT ;  /* 0x000000919d00720c */ /* 0x000fe20003f66270 */
[----:B------:R-:W-:Y:S01]  /*85c0*/  ULDC.64 UR4, c[0x0][0x2e8] ;  /* 0x0000ba0000047ab9 */ /* 0x000fe20000000a00 */
[----:B------:R-:W-:-:S11]  /*85d0*/  ULDC.64 UR6, c[0x0][0x208] ;  /* 0x0000820000067ab9 */ /* 0x000fd60000000a00 */
        /* <DEDUP_REMOVED lines=9> */
.L_x_2265:
[----:B------:R-:W-:Y:S05]  /*8670*/  BSYNC B1 ;  /* 0x0000000000017941 */ /* 0x000fea0003800000 */
.L_x_2264:
[----:B-1----:R-:W-:Y:S01]  /*8680*/  VIADD R49, R228, 0x40 ;  /* 0x00000040e4317836 */ /* 0x002fe20000000000 */
[----:B------:R-:W-:Y:S04]  /*8690*/  BSSY B1, `(.L_x_2268) ;  /* 0x0000103000017945 */ /* 0x000fe80003800000 */
[----:B------:R-:W-:-:S13]  /*86a0*/  ISETP.GE.OR P3, PT, R49, R117, P0 ;  /* 0x000000753100720c */ /* 0x000fda0000766670 */
[----:B------:R-:W-:Y:S05]  /*86b0*/  @P3 BRA `(.L_x_2269) ;  /* 0x0000001000003947 */ /* 0x000fea0003800000 */
[----:B------:R-:W2:Y:S01]  /*86c0*/  LDL R50, [R1+0x74] ;  /* 0x0000740001327983 */ /* 0x000ea20000100800 */
[-C--:B------:R-:W-:Y:S01]  /*86d0*/  IMAD R48, R128, R126.reuse, RZ ;  /* 0x0000007e80307224 */ /* 0x080fe200078e02ff */
[----:B------:R-:W-:Y:S01]  /*86e0*/  ISETP.NE.AND P6, PT, R0, RZ, PT ;  /* 0x000000ff0000720c */ /* 0x000fe20003fc5270 */
[C---:B------:R-:W-:Y:S01]  /*86f0*/  IMAD.WIDE.U32 R80, R49.reuse, R126, R124 ;  /* 0x0000007e31507225 */ /* 0x040fe200078e007c */
[----:B------:R-:W-:Y:S03]  /*8700*/  BSSY B2, `(.L_x_2270) ;  /* 0x00000ef000027945 */ /* 0x000fe60003800000 */
[----:B------:R-:W-:Y:S01]  /*8710*/  IMAD R83, R49, R127, R48 ;  /* 0x0000007f31537224 */ /* 0x000fe200078e0230 */
[----:B------:R-:W-:Y:S01]  /*8720*/  SEL R48, R120, R147, !P6 ;  /* 0x0000009378307207 */ /* 0x000fe20007000000 */
[----:B------:R-:W-:Y:S01]  /*8730*/  VIADD R51, R228, 0x40 ;  /* 0x00000040e4337836 */ /* 0x000fe20000000000 */
[----:B------:R-:W-:Y:S01]  /*8740*/  IADD3 R82, P3, P4, R42, R80, R35 ;  /* 0x000000502a527210 */ /* 0x000fe20007c7e023 */
[----:B------:R-:W-:Y:S01]  /*8750*/  VIADD R52, R228, 0x40 ;  /* 0x00000040e4347836 */ /* 0x000fe20000000000 */
[----:B------:R-:W-:Y:S01]  /*8760*/  SHF.R.S32.HI R49, RZ, 0x1f, R48 ;  /* 0x0000001fff317819 */ /* 0x000fe20000011430 */
[----:B------:R-:W-:-:S02]  /*8770*/  IMAD.SHL.U32 R51, R51, 0x80, RZ ;  /* 0x0000008033337824 */ /* 0x000fc400078e00ff */
[----:B------:R-:W-:Y:S01]  /*8780*/  IMAD.IADD R83, R81, 0x1, R83 ;  /* 0x0000000151537824 */ /* 0x000fe200078e0253 */
[----:B------:R-:W-:Y:S02]  /*8790*/  LEA.HI R49, R49, R48, RZ, 0x5 ;  /* 0x0000003031317211 */ /* 0x000fe400078f28ff */
[----:B------:R-:W-:Y:S02]  /*87a0*/  SHF.L.U32 R52, R52, 0x7, RZ ;  /* 0x0000000734347819 */ /* 0x000fe400000006ff */
[----:B------:R-:W-:Y:S02]  /*87b0*/  LEA.HI.SX32 R49, R49, R34, 0x1b ;  /* 0x0000002231317211 */ /* 0x000fe400078fdaff */
[----:B------:R-:W-:Y:S02]  /*87c0*/  LOP3.LUT R51, R51, 0x380, RZ, 0xc0, !PT ;  /* 0x0000038033337812 */ /* 0x000fe400078ec0ff */
[----:B------:R-:W-:Y:S01]  /*87d0*/  LOP3.LUT R52, R52, 0x380, RZ, 0xc0, !PT ;  /* 0x0000038034347812 */ /* 0x000fe200078ec0ff */
[----:B------:R-:W-:Y:S01]  /*87e0*/  IMAD.SHL.U32 R85, R49, 0x10, RZ ;  /* 0x0000001031557824 */ /* 0x000fe200078e00ff */
[----:B------:R-:W-:Y:S01]  /*87f0*/  SHF.R.U32.HI R51, RZ, 0x3, R51 ;  /* 0x00000003ff337819 */ /* 0x000fe20000011633 */
[----:B------:R-:W-:Y:S01]  /*8800*/  IMAD R49, R17, 0x7000, R118 ;  /* 0x0000700011317824 */ /* 0x000fe200078e0276 */
[----:B------:R-:W-:-:S02]  /*8810*/  IADD3.X R86, R38, R83, R36, P3, P4 ;  /* 0x0000005326567210 */ /* 0x000fc40001fe8424 */
[----:B------:R-:W-:Y:S01]  /*8820*/  LOP3.LUT R48, R52, 0x70, R85, 0xf8, !PT ;  /* 0x0000007034307812 */ /* 0x000fe200078ef855 */
[----:B------:R-:W-:-:S03]  /*8830*/  IMAD.IADD R49, R16, 0x1, R49 ;  /* 0x0000000110317824 */ /* 0x000fc600078e0231 */
[----:B------:R-:W-:-:S05]  /*8840*/  LOP3.LUT R48, R48, R51, RZ, 0x3c, !PT ;  /* 0x0000003330307212 */ /* 0x000fca00078e3cff */
[----:B--2---:R-:W-:-:S04]  /*8850*/  IMAD.IADD R48, R50, 0x1, R48 ;  /* 0x0000000132307824 */ /* 0x004fc800078e0230 */
[----:B------:R-:W-:-:S04]  /*8860*/  IMAD R51, R17, 0x7000, R48 ;  /* 0x0000700011337824 */ /* 0x000fc800078e0230 */
[----:B------:R-:W-:Y:S02]  /*8870*/  IMAD.IADD R52, R16, 0x1, R51 ;  /* 0x0000000110347824 */ /* 0x000fe400078e0233 */
[----:B------:R-:W1:Y:S04]  /*8880*/  LDS.128 R48, [R49+0x20400] ;  /* 0x0204000031307984 */ /* 0x000e680000000c00 */
[----:B------:R-:W2:Y:S01]  /*8890*/  LDS.128 R52, [R52+0x20400] ;  /* 0x0204000034347984 */ /* 0x000ea20000000c00 */
[----:B------:R-:W-:Y:S05]  /*88a0*/  @P2 BRA `(.L_x_2271) ;  /* 0x0000000c00502947 */ /* 0x000fea0003800000 */
[----:B------:R-:W-:Y:S01]  /*88b0*/  SHF.R.U32.HI R58, RZ, 0x8, R57 ;  /* 0x00000008ff3a7819 */ /* 0x000fe20000011639 */
[----:B-1----:R-:W-:Y:S01]  /*88c0*/  IMAD.MOV.U32 R60, RZ, RZ, R48 ;  /* 0x000000ffff3c7224 */ /* 0x002fe200078e0030 */
[----:B------:R-:W-:Y:S01]  /*88d0*/  LOP3.LUT R87, R57, 0xff0000ff, RZ, 0xc0, !PT ;  /* 0xff0000ff39577812 */ /* 0x000fe200078ec0ff */
[----:B------:R-:W-:Y:S01]  /*88e0*/  IMAD.MOV.U32 R56, RZ, RZ, R49 ;  /* 0x000000ffff387224 */ /* 0x000fe200078e0031 */
[----:B------:R-:W-:Y:S01]  /*88f0*/  SHF.R.U32.HI R133, RZ, 0x8, R59 ;  /* 0x00000008ff857819 */ /* 0x000fe2000001163b */
[----:B------:R-:W-:Y:S01]  /*8900*/  IMAD.SHL.U32 R48, R58, 0x100, RZ ;  /* 0x000001003a307824 */ /* 0x000fe200078e00ff */
[----:B------:R-:W-:Y:S01]  /*8910*/  SHF.R.U32.HI R132, RZ, 0x8, R61 ;  /* 0x00000008ff847819 */ /* 0x000fe2000001163d */
[----:B--2---:R-:W-:Y:S01]  /*8920*/  IMAD.MOV.U32 R58, RZ, RZ, R54 ;  /* 0x000000ffff3a7224 */ /* 0x004fe200078e0036 */
[----:B------:R-:W-:Y:S02]  /*8930*/  SHF.R.U32.HI R158, RZ, 0x10, R59 ;  /* 0x00000010ff9e7819 */ /* 0x000fe4000001163b */
[----:B------:R-:W-:Y:S01]  /*8940*/  LOP3.LUT R87, R87, 0xff00, R48, 0xf8, !PT ;  /* 0x0000ff0057577812 */ /* 0x000fe200078ef830 */
[----:B------:R-:W-:Y:S01]  /*8950*/  IMAD.SHL.U32 R48, R133, 0x100, RZ ;  /* 0x0000010085307824 */ /* 0x000fe200078e00ff */
[----:B------:R-:W-:Y:S01]  /*8960*/  SHF.R.U32.HI R84, RZ, 0x8, R63 ;  /* 0x00000008ff547819 */ /* 0x000fe2000001163f */
[----:B------:R-:W-:Y:S01]  /*8970*/  IMAD.SHL.U32 R49, R132, 0x100, RZ ;  /* 0x0000010084317824 */ /* 0x000fe200078e00ff */
[----:B------:R-:W-:-:S02]  /*8980*/  LOP3.LUT R59, R59, 0xff0000ff, RZ, 0xc0, !PT ;  /* 0xff0000ff3b3b7812 */ /* 0x000fc400078ec0ff */
[----:B------:R-:W-:Y:S02]  /*8990*/  SHF.R.U32.HI R157, RZ, 0x10, R61 ;  /* 0x00000010ff9d7819 */ /* 0x000fe4000001163d */
[----:B------:R-:W-:Y:S01]  /*89a0*/  LOP3.LUT R62, R61, 0xff0000ff, RZ, 0xc0, !PT ;  /* 0xff0000ff3d3e7812 */ /* 0x000fe200078ec0ff */
[----:B------:R-:W-:Y:S01]  /*89b0*/  IMAD.MOV.U32 R61, RZ, RZ, R52 ;  /* 0x000000ffff3d7224 */ /* 0x000fe200078e0034 */
[----:B------:R-:W-:Y:S01]  /*89c0*/  SHF.R.U32.HI R156, RZ, 0x10, R57 ;  /* 0x00000010ff9c7819 */ /* 0x000fe20000011639 */
[----:B------:R-:W-:Y:S01]  /*89d0*/  IMAD.SHL.U32 R52, R84, 0x100, RZ ;  /* 0x0000010054347824 */ /* 0x000fe200078e00ff */
[----:B------:R-:W-:Y:S02]  /*89e0*/  SHF.R.U32.HI R155, RZ, 0x10, R63 ;  /* 0x00000010ff9b7819 */ /* 0x000fe4000001163f */
[----:B------:R-:W-:Y:S01]  /*89f0*/  LOP3.LUT R59, R59, 0xff00, R48, 0xf8, !PT ;  /* 0x0000ff003b3b7812 */ /* 0x000fe200078ef830 */
[----:B------:R-:W-:Y:S01]  /*8a00*/  IMAD.U32 R48, R158, 0x10000, RZ ;  /* 0x000100009e307824 */ /* 0x000fe200078e00ff */
[----:B------:R-:W-:Y:S01]  /*8a10*/  LOP3.LUT R63, R63, 0xff0000ff, RZ, 0xc0, !PT ;  /* 0xff0000ff3f3f7812 */ /* 0x000fe200078ec0ff */
[----:B------:R-:W-:Y:S01]  /*8a20*/  IMAD.U32 R155, R155, 0x10000, RZ ;  /* 0x000100009b9b7824 */ /* 0x000fe200078e00ff */
[----:B------:R-:W-:-:S02]  /*8a30*/  LOP3.LUT R133, R62, 0xff00, R49, 0xf8, !PT ;  /* 0x0000ff003e857812 */ /* 0x000fc400078ef831 */
[----:B------:R-:W-:Y:S02]  /*8a40*/  F2FP.F16.E4M3.UNPACK_B R132, R153.H1 ;  /* 0x00000099ff84723e */ /* 0x000fe400030006ff */
[----:B------:R-:W-:Y:S02]  /*8a50*/  F2FP.F16.E4M3.UNPACK_B R84, R61.H1 ;  /* 0x0000003dff54723e */ /* 0x000fe400030006ff */
[----:B------:R-:W-:Y:S01]  /*8a60*/  F2FP.F16.E4M3.UNPACK_B R62, R60.H1 ;  /* 0x0000003cff3e723e */ /* 0x000fe200030006ff */
[----:B------:R-:W-:Y:S01]  /*8a70*/  HADD2.F32 R49, -RZ, R132.H0_H0 ;  /* 0x20000084ff317230 */ /* 0x000fe20000004100 */
[----:B------:R-:W-:Y:S01]  /*8a80*/  MOV R57, R50 ;  /* 0x0000003200397202 */ /* 0x000fe20000000f00 */
[----:B------:R-:W-:Y:S01]  /*8a90*/  IMAD.U32 R50, R156, 0x10000, RZ ;  /* 0x000100009c327824 */ /* 0x000fe200078e00ff */
[----:B------:R-:W-:Y:S01]  /*8aa0*/  LOP3.LUT R156, R63, 0xff00, R52, 0xf8, !PT ;  /* 0x0000ff003f9c7812 */ /* 0x000fe200078ef834 */
[----:B------:R-:W-:Y:S01]  /*8ab0*/  HADD2.F32 R54, -RZ, R62.H0_H0 ;  /* 0x2000003eff367230 */ /* 0x000fe20000004100 */
[----:B------:R-:W-:Y:S01]  /*8ac0*/  LOP3.LUT R48, R59, 0xff0000, R48, 0xf8, !PT ;  /* 0x00ff00003b307812 */ /* 0x000fe200078ef830 */
[----:B------:R-:W-:Y:S01]  /*8ad0*/  HADD2.F32 R59, -RZ, R84.H0_H0 ;  /* 0x20000054ff3b7230 */ /* 0x000fe20000004100 */
[----:B------:R-:W-:Y:S01]  /*8ae0*/  F2FP.F16.E4M3.UNPACK_B R63, R151.H1 ;  /* 0x00000097ff3f723e */ /* 0x000fe200030006ff */
[----:B------:R-:W-:Y:S01]  /*8af0*/  IMAD.U32 R52, R157, 0x10000, RZ ;  /* 0x000100009d347824 */ /* 0x000fe200078e00ff */
[----:B------:R-:W-:Y:S01]  /*8b00*/  LOP3.LUT R50, R87, 0xff0000, R50, 0xf8, !PT ;  /* 0x00ff000057327812 */ /* 0x000fe200078ef832 */
[-C--:B------:R-:W-:Y:S01]  /*8b10*/  FMUL.FTZ R158, R54, R49.reuse ;  /* 0x00000031369e7220 */ /* 0x080fe20000410000 */
[----:B------:R-:W-:Y:S01]  /*8b20*/  FMUL.FTZ R157, R59, R49 ;  /* 0x000000313b9d7220 */ /* 0x000fe20000410000 */
[--C-:B------:R-:W-:Y:S01]  /*8b30*/  HADD2.F32 R87, -RZ, R63.reuse.H0_H0 ;  /* 0x2000003fff577230 */ /* 0x100fe20000004100 */
[----:B------:R-:W-:Y:S01]  /*8b40*/  LOP3.LUT R49, R156, 0xff0000, R155, 0xf8, !PT ;  /* 0x00ff00009c317812 */ /* 0x000fe200078ef89b */
[----:B------:R-:W-:Y:S01]  /*8b50*/  HADD2.F32 R156, -RZ, R63.H1_H1 ;  /* 0x3000003fff9c7230 */ /* 0x000fe20000004100 */
[----:B------:R-:W-:Y:S01]  /*8b60*/  LOP3.LUT R52, R133, 0xff0000, R52, 0xf8, !PT ;  /* 0x00ff000085347812 */ /* 0x000fe200078ef834 */
[----:B------:R-:W-:-:S02]  /*8b70*/  HADD2.F32 R132, -RZ, R132.H1_H1 ;  /* 0x30000084ff847230 */ /* 0x000fc40000004100 */
[-C--:B------:R-:W-:Y:S01]  /*8b80*/  FFMA.FTZ R54, R54, R87.reuse, -R157 ;  /* 0x0000005736367223 */ /* 0x080fe2000001089d */
[----:B------:R-:W-:Y:S01]  /*8b90*/  FFMA.FTZ R59, R59, R87, R158 ;  /* 0x000000573b3b7223 */ /* 0x000fe2000001009e */
[----:B------:R-:W-:Y:S01]  /*8ba0*/  HADD2.F32 R63, -RZ, R62.H1_H1 ;  /* 0x3000003eff3f7230 */ /* 0x000fe20000004100 */
[----:B------:R-:W-:Y:S01]  /*8bb0*/  F2FP.F16.E4M3.UNPACK_B R153, R153 ;  /* 0x00000099ff99723e */ /* 0x000fe200020006ff */
[----:B------:R-:W-:Y:S01]  /*8bc0*/  HADD2.F32 R133, -RZ, R84.H1_H1 ;  /* 0x30000054ff857230 */ /* 0x000fe20000004100 */
[----:B------:R-:W-:Y:S02]  /*8bd0*/  F2FP.F16.E4M3.UNPACK_B R87, R61 ;  /* 0x0000003dff57723e */ /* 0x000fe400020006ff */
[----:B------:R-:W-:Y:S01]  /*8be0*/  F2FP.F16.E4M3.UNPACK_B R84, R60 ;  /* 0x0000003cff54723e */ /* 0x000fe200020006ff */
[-C--:B------:R-:W-:Y:S01]  /*8bf0*/  FMUL.FTZ R158, R63, R132.reuse ;  /* 0x000000843f9e7220 */ /* 0x080fe20000410000 */
[----:B------:R-:W-:Y:S01]  /*8c00*/  F2FP.F16.E4M3.UNPACK_B R151, R151 ;  /* 0x00000097ff97723e */ /* 0x000fe200020006ff */
[----:B------:R-:W-:Y:S01]  /*8c10*/  FMUL.FTZ R60, R133, R132 ;  /* 0x00000084853c7220 */ /* 0x000fe20000410000 */
[----:B------:R-:W-:-:S02]  /*8c20*/  HADD2.F32 R155, -RZ, R153.H0_H0 ;  /* 0x20000099ff9b7230 */ /* 0x000fc40000004100 */
[----:B------:R-:W-:Y:S02]  /*8c30*/  HADD2.F32 R132, -RZ, R87.H0_H0 ;  /* 0x20000057ff847230 */ /* 0x000fe40000004100 */
        /* <DEDUP_REMOVED lines=11> */
[----:B------:R-:W-:Y:S01]  /*8cf0*/  HADD2.F32 R155, -RZ, R151.H1_H1 ;  /* 0x30000097ff9b7230 */ /* 0x000fe20000004100 */
[----:B------:R-:W-:Y:S01]  /*8d00*/  F2FP.F16.E4M3.UNPACK_B R157, R154.H1 ;  /* 0x0000009aff9d723e */ /* 0x000fe200030006ff */
[-C--:B------:R-:W-:Y:S01]  /*8d10*/  FMUL.FTZ R87, R133, R153.reuse ;  /* 0x0000009985577220 */ /* 0x080fe20000410000 */
[----:B------:R-:W-:Y:S01]  /*8d20*/  F2FP.F16.E4M3.UNPACK_B R151, R58.H1 ;  /* 0x0000003aff97723e */ /* 0x000fe200030006ff */
[----:B------:R-:W-:Y:S01]  /*8d30*/  FMUL.FTZ R158, R84, R153 ;  /* 0x00000099549e7220 */ /* 0x000fe20000410000 */
[----:B------:R-:W-:Y:S01]  /*8d40*/  F2FP.F16.E4M3.UNPACK_B R156, R152.H1 ;  /* 0x00000098ff9c723e */ /* 0x000fe200030006ff */
[----:B------:R-:W-:Y:S01]  /*8d50*/  HADD2.F32 R160, -RZ, R157.H0_H0 ;  /* 0x2000009dffa07230 */ /* 0x000fe20000004100 */
[----:B------:R-:W-:Y:S01]  /*8d60*/  F2FP.F16.E4M3.UNPACK_B R132, R57.H1 ;  /* 0x00000039ff84723e */ /* 0x000fe200030006ff */
[----:B------:R-:W-:-:S02]  /*8d70*/  HADD2.F32 R153, -RZ, R151.H0_H0 ;  /* 0x20000097ff997230 */ /* 0x000fc40000004100 */
[-C--:B------:R-:W-:Y:S01]  /*8d80*/  FFMA.FTZ R87, R84, R155.reuse, -R87 ;  /* 0x0000009b54577223 */ /* 0x080fe20000010857 */
[----:B------:R-:W-:Y:S01]  /*8d90*/  FFMA.FTZ R84, R133, R155, R158 ;  /* 0x0000009b85547223 */ /* 0x000fe2000001009e */
[----:B------:R-:W-:Y:S01]  /*8da0*/  HADD2.F32 R158, -RZ, R156.H0_H0 ;  /* 0x2000009cff9e7230 */ /* 0x000fe20000004100 */
[----:B------:R-:W-:Y:S01]  /*8db0*/  F2FP.F16.E4M3.UNPACK_B R154, R154 ;  /* 0x0000009aff9a723e */ /* 0x000fe200020006ff */
[--C-:B------:R-:W-:Y:S02]  /*8dc0*/  HADD2.F32 R133, -RZ, R132.reuse.H0_H0 ;  /* 0x20000084ff857230 */ /* 0x100fe40000004100 */
[-C--:B------:R-:W-:Y:S01]  /*8dd0*/  FMUL.FTZ R162, R153, R160.reuse ;  /* 0x000000a099a27220 */ /* 0x080fe20000410000 */
[----:B------:R-:W-:Y:S01]  /*8de0*/  HADD2.F32 R157, -RZ, R157.H1_H1 ;  /* 0x3000009dff9d7230 */ /* 0x000fe20000004100 */
[----:B------:R-:W-:Y:S01]  /*8df0*/  F2FP.F16.E4M3.UNPACK_B R57, R57 ;  /* 0x00000039ff39723e */ /* 0x000fe200020006ff */
[----:B------:R-:W-:Y:S02]  /*8e00*/  HADD2.F32 R151, -RZ, R151.H1_H1 ;  /* 0x30000097ff977230 */ /* 0x000fe40000004100 */
[----:B------:R-:W-:Y:S01]  /*8e10*/  FMUL.FTZ R160, R133, R160 ;  /* 0x000000a085a07220 */ /* 0x000fe20000410000 */
[----:B------:R-:W-:-:S02]  /*8e20*/  HADD2.F32 R132, -RZ, R132.H1_H1 ;  /* 0x30000084ff847230 */ /* 0x000fc40000004100 */
        /* <DEDUP_REMOVED lines=8> */
[----:B------:R-:W-:Y:S02]  /*8eb0*/  HADD2.F32 R153, -RZ, R154.H0_H0 ;  /* 0x2000009aff997230 */ /* 0x000fe40000004100 */
[----:B------:R-:W-:Y:S01]  /*8ec0*/  FFMA.FTZ R159, R151, R156, R164 ;  /* 0x0000009c979f7223 */ /* 0x000fe200000100a4 */
[----:B------:R-:W-:Y:S01]  /*8ed0*/  HADD2.F32 R58, -RZ, R57.H0_H0 ;  /* 0x20000039ff3a7230 */ /* 0x000fe20000004100 */
[----:B------:R-:W-:Y:S01]  /*8ee0*/  F2FP.SATFINITE.E4M3.F32.PACK_AB_MERGE_C R54, R61, R54, RZ ;  /* 0x000000363d36723e */ /* 0x000fe200048070ff */
[----:B------:R-:W-:Y:S01]  /*8ef0*/  HADD2.F32 R133, -RZ, R132.H0_H0 ;  /* 0x20000084ff857230 */ /* 0x000fe20000004100 */
[----:B------:R-:W-:Y:S01]  /*8f00*/  F2FP.F16.E4M3.UNPACK_B R61, R56 ;  /* 0x00000038ff3d723e */ /* 0x000fe200020006ff */
[----:B------:R-:W-:-:S02]  /*8f10*/  HADD2.F32 R154, -RZ, R154.H1_H1 ;  /* 0x3000009aff9a7230 */ /* 0x000fc40000004100 */
[CC--:B------:R-:W-:Y:S01]  /*8f20*/  FMUL.FTZ R156, R58.reuse, R153.reuse ;  /* 0x000000993a9c7220 */ /* 0x0c0fe20000410000 */
[----:B------:R-:W-:Y:S02]  /*8f30*/  HADD2.F32 R57, -RZ, R57.H1_H1 ;  /* 0x30000039ff397230 */ /* 0x000fe40000004100 */
[----:B------:R-:W-:Y:S01]  /*8f40*/  FMUL.FTZ R155, R133, R153 ;  /* 0x00000099859b7220 */ /* 0x000fe20000410000 */
[----:B------:R-:W-:Y:S01]  /*8f50*/  HADD2.F32 R151, -RZ, R152.H0_H0 ;  /* 0x20000098ff977230 */ /* 0x000fe20000004100 */
[----:B------:R-:W-:Y:S01]  /*8f60*/  F2FP.F16.E4M3.UNPACK_B R56, R56.H1 ;  /* 0x00000038ff38723e */ /* 0x000fe200030006ff */
[----:B------:R-:W-:Y:S02]  /*8f70*/  HADD2.F32 R132, -RZ, R132.H1_H1 ;  /* 0x30000084ff847230 */ /* 0x000fe40000004100 */
[-C--:B------:R-:W-:Y:S01]  /*8f80*/  FMUL.FTZ R153, R57, R154.reuse ;  /* 0x0000009a39997220 */ /* 0x080fe20000410000 */
[----:B------:R-:W-:Y:S02]  /*8f90*/  HADD2.F32 R152, -RZ, R152.H1_H1 ;  /* 0x30000098ff987230 */ /* 0x000fe40000004100 */
[----:B------:R-:W-:Y:S01]  /*8fa0*/  FFMA.FTZ R155, R58, R151, -R155 ;  /* 0x000000973a9b7223 */ /* 0x000fe2000001089b */
[----:B------:R-:W-:Y:S01]  /*8fb0*/  F2FP.SATFINITE.E4M3.F32.PACK_AB_MERGE_C R58, R60, R59, RZ ;  /* 0x0000003b3c3a723e */ /* 0x000fe200048070ff */
[C---:B------:R-:W-:Y:S01]  /*8fc0*/  FMUL.FTZ R158, R132.reuse, R154 ;  /* 0x0000009a849e7220 */ /* 0x040fe20000410000 */
[----:B------:R-:W-:Y:S01]  /*8fd0*/  F2FP.SATFINITE.E4M3.F32.PACK_AB_MERGE_C R59, R87, R62, R54 ;  /* 0x0000003e573b723e */ /* 0x000fe20004807036 */
[----:B------:R-:W-:Y:S01]  /*8fe0*/  FFMA.FTZ R153, R132, R152, R153 ;  /* 0x0000009884997223 */ /* 0x000fe20000010099 */
[----:B------:R-:W-:Y:S01]  /*8ff0*/  F2FP.F16.E4M3.UNPACK_B R132, R53 ;  /* 0x00000035ff84723e */ /* 0x000fe200020006ff */
[----:B------:R-:W-:Y:S01]  /*9000*/  FFMA.FTZ R156, R133, R151, R156 ;  /* 0x00000097859c7223 */ /* 0x000fe2000001009c */
[----:B------:R-:W-:Y:S01]  /*9010*/  F2FP.F16.E4M3.UNPACK_B R62, R52 ;  /* 0x00000034ff3e723e */ /* 0x000fe200020006ff */
[----:B------:R-:W-:Y:S01]  /*9020*/  HADD2.F32 R60, -RZ, R61.H0_H0 ;  /* 0x2000003dff3c7230 */ /* 0x000fe20000004100 */
[----:B------:R-:W-:Y:S01]  /*9030*/  F2FP.SATFINITE.E4M3.F32.PACK_AB_MERGE_C R58, R84, R63, R58 ;  /* 0x0000003f543a723e */ /* 0x000fe2000480703a */
[----:B------:R-:W-:Y:S01]  /*9040*/  HADD2.F32 R63, -RZ, R132.H0_H0 ;  /* 0x20000084ff3f7230 */ /* 0x000fe20000004100 */
[----:B------:R-:W-:Y:S01]  /*9050*/  F2FP.F16.E4M3.UNPACK_B R84, R50 ;  /* 0x00000032ff54723e */ /* 0x000fe200020006ff */
[----:B------:R-:W-:-:S02]  /*9060*/  HADD2.F32 R133, -RZ, R62.H0_H0 ;  /* 0x2000003eff857230 */ /* 0x000fc40000004100 */
[----:B------:R-:W-:Y:S01]  /*9070*/  FFMA.FTZ R158, R57, R152, -R158 ;  /* 0x00000098399e7223 */ /* 0x000fe2000001089e */
[----:B------:R-:W-:Y:S01]  /*9080*/  HADD2.F32 R132, -RZ, R132.H1_H1 ;  /* 0x30000084ff847230 */ /* 0x000fe20000004100 */
[----:B------:R-:W-:Y:S01]  /*9090*/  F2FP.F16.E4M3.UNPACK_B R50, R50.H1 ;  /* 0x00000032ff32723e */ /* 0x000fe200030006ff */
[----:B------:R-:W-:Y:S02]  /*90a0*/  HADD2.F32 R87, -RZ, R84.H0_H0 ;  /* 0x20000054ff577230 */ /* 0x000fe40000004100 */
[-C--:B------:R-:W-:Y:S01]  /*90b0*/  FMUL.FTZ R151, R63, R133.reuse ;  /* 0x000000853f977220 */ /* 0x080fe20000410000 */
[C---:B------:R-:W-:Y:S01]  /*90c0*/  FMUL.FTZ R152, R60.reuse, R133 ;  /* 0x000000853c987220 */ /* 0x040fe20000410000 */
[----:B------:R-:W-:Y:S01]  /*90d0*/  HADD2.F32 R133, -RZ, R62.H1_H1 ;  /* 0x3000003eff857230 */ /* 0x000fe20000004100 */
[----:B------:R-:W-:Y:S01]  /*90e0*/  F2FP.SATFINITE.E4M3.F32.PACK_AB_MERGE_C R159, R159, R160, RZ ;  /* 0x000000a09f9f723e */ /* 0x000fe200048070ff */
[----:B------:R-:W-:Y:S02]  /*90f0*/  HADD2.F32 R62, -RZ, R61.H1_H1 ;  /* 0x3000003dff3e7230 */ /* 0x000fe40000004100 */
[-C--:B------:R-:W-:Y:S01]  /*9100*/  FFMA.FTZ R60, R60, R87.reuse, -R151 ;  /* 0x000000573c3c7223 */ /* 0x080fe20000010897 */
[----:B------:R-:W-:Y:S01]  /*9110*/  FFMA.FTZ R61, R63, R87, R152 ;  /* 0x000000573f3d7223 */ /* 0x000fe20000010098 */
[----:B------:R-:W-:-:S02]  /*9120*/  HADD2.F32 R63, -RZ, R84.H1_H1 ;  /* 0x30000054ff3f7230 */ /* 0x000fc40000004100 */
[-C--:B------:R-:W-:Y:S01]  /*9130*/  FMUL.FTZ R87, R132, R133.reuse ;  /* 0x0000008584577220 */ /* 0x080fe20000410000 */
[C---:B------:R-:W-:Y:S01]  /*9140*/  FMUL.FTZ R151, R62.reuse, R133 ;  /* 0x000000853e977220 */ /* 0x040fe20000410000 */
[----:B------:R-:W-:Y:S02]  /*9150*/  F2FP.F16.E4M3.UNPACK_B R84, R53.H1 ;  /* 0x00000035ff54723e */ /* 0x000fe400030006ff */
[----:B------:R-:W-:Y:S01]  /*9160*/  F2FP.F16.E4M3.UNPACK_B R133, R52.H1 ;  /* 0x00000034ff85723e */ /* 0x000fe200030006ff */
[-C--:B------:R-:W-:Y:S01]  /*9170*/  FFMA.FTZ R53, R62, R63.reuse, -R87 ;  /* 0x0000003f3e357223 */ /* 0x080fe20000010857 */
[----:B------:R-:W-:Y:S01]  /*9180*/  FFMA.FTZ R52, R132, R63, R151 ;  /* 0x0000003f84347223 */ /* 0x000fe20000010097 */
[----:B------:R-:W-:Y:S01]  /*9190*/  HADD2.F32 R87, -RZ, R84.H0_H0 ;  /* 0x20000054ff577230 */ /* 0x000fe20000004100 */
[----:B------:R-:W-:Y:S01]  /*91a0*/  F2FP.SATFINITE.E4M3.F32.PACK_AB_MERGE_C R54, R153, R156, R159 ;  /* 0x0000009c9936723e */ /* 0x000fe2000480709f */
[----:B------:R-:W-:Y:S01]  /*91b0*/  HADD2.F32 R132, -RZ, R133.H0_H0 ;  /* 0x20000085ff847230 */ /* 0x000fe20000004100 */
[----:B------:R-:W-:Y:S01]  /*91c0*/  F2FP.SATFINITE.E4M3.F32.PACK_AB_MERGE_C R57, R157, R162, RZ ;  /* 0x000000a29d39723e */ /* 0x000fe200048070ff */
[--C-:B------:R-:W-:Y:S01]  /*91d0*/  HADD2.F32 R62, -RZ, R56.reuse.H0_H0 ;  /* 0x20000038ff3e7230 */ /* 0x100fe20000004100 */
[----:B------:R-:W-:Y:S01]  /*91e0*/  F2FP.F16.E4M3.UNPACK_B R156, R49.H1 ;  /* 0x00000031ff9c723e */ /* 0x000fe200030006ff */
[----:B------:R-:W-:-:S02]  /*91f0*/  HADD2.F32 R63, -RZ, R56.H1_H1 ;  /* 0x30000038ff3f7230 */ /* 0x000fc40000004100 */
[CC--:B------:R-:W-:Y:S01]  /*9200*/  FMUL.FTZ R153, R87.reuse, R132.reuse ;  /* 0x0000008457997220 */ /* 0x0c0fe20000410000 */
[----:B------:R-:W-:Y:S02]  /*9210*/  HADD2.F32 R56, -RZ, R50.H0_H0 ;  /* 0x20000032ff387230 */ /* 0x000fe40000004100 */
[----:B------:R-:W-:Y:S01]  /*9220*/  FMUL.FTZ R132, R62, R132 ;  /* 0x000000843e847220 */ /* 0x000fe20000410000 */
[----:B------:R-:W-:Y:S01]  /*9230*/  HADD2.F32 R84, -RZ, R84.H1_H1 ;  /* 0x30000054ff547230 */ /* 0x000fe20000004100 */
[----:B------:R-:W-:Y:S01]  /*9240*/  F2FP.SATFINITE.E4M3.F32.PACK_AB_MERGE_C R57, R158, R155, R57 ;  /* 0x0000009b9e39723e */ /* 0x000fe20004807039 */
[----:B------:R-:W-:Y:S01]  /*9250*/  HADD2.F32 R151, -RZ, R133.H1_H1 ;  /* 0x30000085ff977230 */ /* 0x000fe20000004100 */
[----:B------:R-:W-:Y:S01]  /*9260*/  F2FP.F16.E4M3.UNPACK_B R155, R49 ;  /* 0x00000031ff9b723e */ /* 0x000fe200020006ff */
[----:B------:R-:W-:Y:S02]  /*9270*/  HADD2.F32 R133, -RZ, R50.H1_H1 ;  /* 0x30000032ff857230 */ /* 0x000fe40000004100 */
[-C--:B------:R-:W-:Y:S01]  /*9280*/  FFMA.FTZ R50, R62, R56.reuse, -R153 ;  /* 0x000000383e327223 */ /* 0x080fe20000010899 */
[----:B------:R-:W-:Y:S01]  /*9290*/  FFMA.FTZ R56, R87, R56, R132 ;  /* 0x0000003857387223 */ /* 0x000fe20000010084 */
[-C--:B------:R-:W-:Y:S01]  /*92a0*/  FMUL.FTZ R152, R84, R151.reuse ;  /* 0x0000009754987220 */ /* 0x080fe20000410000 */
[----:B------:R-:W-:Y:S01]  /*92b0*/  FMUL.FTZ R87, R63, R151 ;  /* 0x000000973f577220 */ /* 0x000fe20000410000 */
[----:B------:R-:W-:Y:S01]  /*92c0*/  F2FP.F16.E4M3.UNPACK_B R62, R51 ;  /* 0x00000033ff3e723e */ /* 0x000fe200020006ff */
[----:B------:R-:W-:-:S02]  /*92d0*/  HADD2.F32 R157, -RZ, R156.H0_H0 ;  /* 0x2000009cff9d7230 */ /* 0x000fc40000004100 */
[-C--:B------:R-:W-:Y:S01]  /*92e0*/  FFMA.FTZ R63, R63, R133.reuse, -R152 ;  /* 0x000000853f3f7223 */ /* 0x080fe20000010898 */
[----:B------:R-:W-:Y:S01]  /*92f0*/  FFMA.FTZ R87, R84, R133, R87 ;  /* 0x0000008554577223 */ /* 0x000fe20000010057 */
[----:B------:R-:W-:Y:S01]  /*9300*/  F2FP.F16.E4M3.UNPACK_B R133, R55.H1 ;  /* 0x00000037ff85723e */ /* 0x000fe200030006ff */
[--C-:B------:R-:W-:Y:S01]  /*9310*/  HADD2.F32 R158, -RZ, R155.reuse.H0_H0 ;  /* 0x2000009bff9e7230 */ /* 0x100fe20000004100 */
[----:B------:R-:W-:Y:S01]  /*9320*/  F2FP.F16.E4M3.UNPACK_B R51, R51.H1 ;  /* 0x00000033ff33723e */ /* 0x000fe200030006ff */
[----:B------:R-:W-:Y:S01]  /*9330*/  HADD2.F32 R156, -RZ, R156.H1_H1 ;  /* 0x3000009cff9c7230 */ /* 0x000fe20000004100 */
        /* <DEDUP_REMOVED lines=8> */
[-C--:B------:R-:W-:Y:S01]  /*93c0*/  FMUL.FTZ R159, R48, R157.reuse ;  /* 0x0000009d309f7220 */ /* 0x080fe20000410000 */
[----:B------:R-:W-:Y:S02]  /*93d0*/  HADD2.F32 R151, -RZ, R132.H0_H0 ;  /* 0x20000084ff977230 */ /* 0x000fe40000004100 */
[C---:B------:R-:W-:Y:S01]  /*93e0*/  FMUL.FTZ R157, R84.reuse, R157 ;  /* 0x0000009d549d7220 */ /* 0x040fe20000410000 */
[----:B------:R-:W-:Y:S02]  /*93f0*/  HADD2.F32 R133, -RZ, R133.H1_H1 ;  /* 0x30000085ff857230 */ /* 0x000fe40000004100 */
[----:B------:R-:W-:Y:S01]  /*9400*/  FFMA.FTZ R159, R84, R153, -R159 ;  /* 0x00000099549f7223 */ /* 0x000fe2000001089f */
[----:B------:R-:W-:Y:S02]  /*9410*/  HADD2.F32 R51, -RZ, R51.H1_H1 ;  /* 0x30000033ff337230 */ /* 0x000fe40000004100 */
[----:B------:R-:W-:Y:S01]  /*9420*/  FMUL.FTZ R160, R151, R158 ;  /* 0x0000009e97a07220 */ /* 0x000fe20000410000 */
[----:B------:R-:W-:-:S02]  /*9430*/  HADD2.F32 R55, -RZ, R62.H0_H0 ;  /* 0x2000003eff377230 */ /* 0x000fc40000004100 */
[----:B------:R-:W-:Y:S01]  /*9440*/  FFMA.FTZ R157, R48, R153, R157 ;  /* 0x00000099309d7223 */ /* 0x000fe2000001009d */
[----:B------:R-:W-:Y:S02]  /*9450*/  HADD2.F32 R154, -RZ, R49.H0_H0 ;  /* 0x20000031ff9a7230 */ /* 0x000fe40000004100 */
[-C--:B------:R-:W-:Y:S01]  /*9460*/  FMUL.FTZ R48, R133, R156.reuse ;  /* 0x0000009c85307220 */ /* 0x080fe20000410000 */
[----:B------:R-:W-:Y:S02]  /*9470*/  HADD2.F32 R132, -RZ, R132.H1_H1 ;  /* 0x30000084ff847230 */ /* 0x000fe40000004100 */
[----:B------:R-:W-:Y:S01]  /*9480*/  FMUL.FTZ R156, R51, R156 ;  /* 0x0000009c339c7220 */ /* 0x000fe20000410000 */
[----:B------:R-:W-:Y:S02]  /*9490*/  HADD2.F32 R152, -RZ, R152.H1_H1 ;  /* 0x30000098ff987230 */ /* 0x000fe40000004100 */
[----:B------:R-:W-:Y:S01]  /*94a0*/  FMUL.FTZ R158, R55, R158 ;  /* 0x0000009e379e7220 */ /* 0x000fe20000410000 */
[----:B------:R-:W-:-:S02]  /*94b0*/  HADD2.F32 R62, -RZ, R62.H1_H1 ;  /* 0x3000003eff3e7230 */ /* 0x000fc40000004100 */
[----:B------:R-:W-:Y:S01]  /*94c0*/  FFMA.FTZ R160, R55, R154, -R160 ;  /* 0x0000009a37a07223 */ /* 0x000fe200000108a0 */
[----:B------:R-:W-:Y:S02]  /*94d0*/  HADD2.F32 R49, -RZ, R49.H1_H1 ;  /* 0x30000031ff317230 */ /* 0x000fe40000004100 */
[-C--:B------:R-:W-:Y:S01]  /*94e0*/  FMUL.FTZ R55, R132, R155.reuse ;  /* 0x0000009b84377220 */ /* 0x080fe20000410000 */
[-C--:B------:R-:W-:Y:S01]  /*94f0*/  FFMA.FTZ R48, R51, R152.reuse, -R48 ;  /* 0x0000009833307223 */ /* 0x080fe20000010830 */
[C---:B------:R-:W-:Y:S01]  /*9500*/  FMUL.FTZ R155, R62.reuse, R155 ;  /* 0x0000009b3e9b7220 */ /* 0x040fe20000410000 */
[----:B------:R-:W-:Y:S01]  /*9510*/  FFMA.FTZ R156, R133, R152, R156 ;  /* 0x00000098859c7223 */ /* 0x000fe2000001009c */
[-C--:B------:R-:W-:Y:S01]  /*9520*/  FFMA.FTZ R55, R62, R49.reuse, -R55 ;  /* 0x000000313e377223 */ /* 0x080fe20000010837 */
[----:B------:R-:W-:Y:S01]  /*9530*/  FFMA.FTZ R158, R151, R154, R158 ;  /* 0x0000009a979e7223 */ /* 0x000fe2000001009e */
[----:B------:R-:W-:Y:S01]  /*9540*/  FFMA.FTZ R155, R132, R49, R155 ;  /* 0x00000031849b7223 */ /* 0x000fe2000001009b */
[----:B------:R-:W-:-:S02]  /*9550*/  F2FP.SATFINITE.E4M3.F32.PACK_AB_MERGE_C R48, R48, R159, RZ ;  /* 0x0000009f3030723e */ /* 0x000fc400048070ff */
[----:B------:R-:W-:Y:S02]  /*9560*/  F2FP.SATFINITE.E4M3.F32.PACK_AB_MERGE_C R56, R87, R56, RZ ;  /* 0x000000385738723e */ /* 0x000fe400048070ff */
[----:B------:R-:W-:Y:S02]  /*9570*/  F2FP.SATFINITE.E4M3.F32.PACK_AB_MERGE_C R156, R156, R157, RZ ;  /* 0x0000009d9c9c723e */ /* 0x000fe400048070ff */
[----:B------:R-:W-:Y:S01]  /*9580*/  F2FP.SATFINITE.E4M3.F32.PACK_AB_MERGE_C R49, R53, R60, R50 ;  /* 0x0000003c3531723e */ /* 0x000fe20004807032 */
[----:B------:R-:W-:Y:S01]  /*9590*/  IMAD.MOV.U32 R50, RZ, RZ, R57 ;  /* 0x000000ffff327224 */ /* 0x000fe200078e0039 */
[----:B------:R-:W-:Y:S02]  /*95a0*/  F2FP.SATFINITE.E4M3.F32.PACK_AB_MERGE_C R51, R55, R160, R48 ;  /* 0x000000a03733723e */ /* 0x000fe40004807030 */
[----:B------:R-:W-:Y:S01]  /*95b0*/  F2FP.SATFINITE.E4M3.F32.PACK_AB_MERGE_C R53, R52, R61, R56 ;  /* 0x0000003d3435723e */ /* 0x000fe20004807038 */
[----:B------:R-:W-:Y:S01]  /*95c0*/  IMAD.MOV.U32 R52, RZ, RZ, R58 ;  /* 0x000000ffff347224 */ /* 0x000fe200078e003a */
[----:B------:R-:W-:-:S02]  /*95d0*/  F2FP.SATFINITE.E4M3.F32.PACK_AB_MERGE_C R55, R155, R158, R156 ;  /* 0x0000009e9b37723e */ /* 0x000fc4000480709c */
[----:B------:R-:W-:-:S07]  /*95e0*/  MOV R48, R59 ;  /* 0x0000003b00307202 */ /* 0x000fce0000000f00 */
.L_x_2271:
[----:B------:R-:W-:Y:S05]  /*95f0*/  BSYNC B2 ;  /* 0x0000000000027941 */ /* 0x000fea0003800000 */
.L_x_2270:
        /* <DEDUP_REMOVED lines=12> */
.L_x_2269:
[----:B------:R-:W-:Y:S05]  /*96c0*/  BSYNC B1 ;  /* 0x0000000000017941 */ /* 0x000fea0003800000 */
.L_x_2268:
        /* <DEDUP_REMOVED lines=13> */
[----:B------:R-:W-:Y:S01]  /*97a0*/  IMAD.IADD R59, R57, 0x1, R59 ;  /* 0x00000001393b7824 */ /* 0x000fe200078e023b */
[----:B------:R-:W-:Y:S01]  /*97b0*/  SHF.R.S32.HI R49, RZ, 0x1f, R48 ;  /* 0x0000001fff317819 */ /* 0x000fe20000011430 */
[----:B------:R-:W-:-:S03]  /*97c0*/  IMAD.SHL.U32 R51, R51, 0x80, RZ ;  /* 0x0000008033337824 */ /* 0x000fc600078e00ff */
[----:B------:R-:W-:Y:S02]  /*97d0*/  LEA.HI R49, R49, R48, RZ, 0x5 ;  /* 0x0000003031317211 */ /* 0x000fe400078f28ff */
[----:B------:R-:W-:Y:S02]  /*97e0*/  LOP3.LUT R51, R51, 0x380, RZ, 0xc0, !PT ;  /* 0x0000038033337812 */ /* 0x000fe400078ec0ff */
[----:B------:R-:W-:Y:S02]  /*97f0*/  LEA.HI.SX32 R49, R49, R34, 0x1b ;  /* 0x0000002231317211 */ /* 0x000fe400078fdaff */
[----:B------:R-:W-:-:S03]  /*9800*/  IADD3.X R80, R38, R59, R36, P3, P4 ;  /* 0x0000003b26507210 */ /* 0x000fc60001fe8424 */
[----:B------:R-:W-:-:S05]  /*9810*/  IMAD.SHL.U32 R61, R49, 0x10, RZ ;  /* 0x00000010313d7824 */ /* 0x000fca00078e00ff */
[----:B------:R-:W-:-:S04]  /*9820*/  LOP3.LUT R49, R51, 0x70, R61, 0xf8, !PT ;  /* 0x0000007033317812 */ /* 0x000fc800078ef83d */
[----:B------:R-:W-:-:S05]  /*9830*/  LOP3.LUT R49, R49, R140, RZ, 0x3c, !PT ;  /* 0x0000008c31317212 */ /* 0x000fca00078e3cff */
[----:B--2---:R-:W-:Y:S02]  /*9840*/  IMAD.IADD R48, R50, 0x1, R49 ;  /* 0x0000000132307824 */ /* 0x004fe400078e0231 */
[C---:B------:R-:W-:Y:S02]  /*9850*/  IMAD R49, R17.reuse, 0x7000, R114 ;  /* 0x0000700011317824 */ /* 0x040fe400078e0272 */
[----:B------:R-:W-:-:S03]  /*9860*/  IMAD R51, R17, 0x7000, R48 ;  /* 0x0000700011337824 */ /* 0x000fc600078e0230 */
[C---:B------:R-:W-:Y:S01]  /*9870*/  IADD3 R49, R16.reuse, R49, RZ ;  /* 0x0000003110317210 */ /* 0x040fe20007ffe0ff */
[----:B------:R-:W-:-:S05]  /*9880*/  IMAD.IADD R52, R16, 0x1, R51 ;  /* 0x0000000110347824 */ /* 0x000fca00078e0233 */
        /* <DEDUP_REMOVED lines=17> */
[----:B------:R-:W-:Y:S02]  /*99a0*/  LOP3.LUT R64, R67, 0xff0000ff, RZ, 0xc0, !PT ;  /* 0xff0000ff43407812 */ /* 0x000fe400078ec0ff */
[----:B------:R-:W-:Y:S01]  /*99b0*/  SHF.R.U32.HI R84, RZ, 0x10, R67 ;  /* 0x00000010ff547819 */ /* 0x000fe20000011643 */
[----:B--2---:R-:W-:Y:S01]  /*99c0*/  IMAD.MOV.U32 R67, RZ, RZ, R52 ;  /* 0x000000ffff437224 */ /* 0x004fe200078e0034 */
[----:B------:R-:W-:Y:S01]  /*99d0*/  LOP3.LUT R68, R71, 0xff0000ff, RZ, 0xc0, !PT ;  /* 0xff0000ff47447812 */ /* 0x000fe200078ec0ff */
[----:B------:R-:W-:Y:S01]  /*99e0*/  IMAD.U32 R81, R81, 0x10000, RZ ;  /* 0x0001000051517824 */ /* 0x000fe200078e00ff */
[----:B------:R-:W-:Y:S02]  /*99f0*/  SHF.R.U32.HI R83, RZ, 0x10, R71 ;  /* 0x00000010ff537819 */ /* 0x000fe40000011647 */
[----:B------:R-:W-:Y:S01]  /*9a00*/  LOP3.LUT R48, R63, 0xff00, R48, 0xf8, !PT ;  /* 0x0000ff003f307812 */ /* 0x000fe200078ef830 */
[----:B------:R-:W-:Y:S01]  /*9a10*/  IMAD.SHL.U32 R63, R85, 0x100, RZ ;  /* 0x00000100553f7824 */ /* 0x000fe200078e00ff */
[----:B------:R-:W-:Y:S01]  /*9a20*/  SHF.L.U32 R71, R70, 0x8, RZ ;  /* 0x0000000846477819 */ /* 0x000fe200000006ff */
[----:B------:R-:W-:Y:S01]  /*9a30*/  IMAD.U32 R83, R83, 0x10000, RZ ;  /* 0x0001000053537824 */ /* 0x000fe200078e00ff */
[----:B------:R-:W-:Y:S01]  /*9a40*/  LOP3.LUT R50, R48, 0xff0000, R49, 0xf8, !PT ;  /* 0x00ff000030327812 */ /* 0x000fe200078ef831 */
[----:B------:R-:W-:Y:S01]  /*9a50*/  IMAD.U32 R48, R84, 0x10000, RZ ;  /* 0x0001000054307824 */ /* 0x000fe200078e00ff */
[----:B------:R-:W-:-:S02]  /*9a60*/  LOP3.LUT R52, R66, 0xff00, R69, 0xf8, !PT ;  /* 0x0000ff0042347812 */ /* 0x000fc400078ef845 */
[----:B------:R-:W-:Y:S02]  /*9a70*/  LOP3.LUT R82, R68, 0xff00, R71, 0xf8, !PT ;  /* 0x0000ff0044527812 */ /* 0x000fe400078ef847 */
[----:B------:R-:W-:Y:S02]  /*9a80*/  LOP3.LUT R63, R64, 0xff00, R63, 0xf8, !PT ;  /* 0x0000ff00403f7812 */ /* 0x000fe400078ef83f */
        /* <DEDUP_REMOVED lines=95> */
[----:B------:R-:W-:Y:S01]  /*a080*/  F2FP.SATFINITE.E4M3.F32.PACK_AB_MERGE_C R132, R132, R133, RZ ;  /* 0x000000858484723e */ /* 0x000fe200048070ff */
[----:B------:R-:W-:Y:S01]  /*a090*/  HADD2.F32 R70, -RZ, R69.H1_H1 ;  /* 0x30000045ff467230 */ /* 0x000fe20000004100 */
[----:B------:R-:W-:Y:S01]  /*a0a0*/  F2FP.SATFINITE.E4M3.F32.PACK_AB_MERGE_C R54, R149, R54, R82 ;  /* 0x000000369536723e */ /* 0x000fe20004807052 */
        /* <DEDUP_REMOVED lines=78> */
[----:B------:R-:W-:-:S02]  /*a590*/  F2FP.SATFINITE.E4M3.F32.PACK_AB_MERGE_C R65, R60, R65, R86 ;  /* 0x000000413c41723e */ /* 0x000fc40004807056 */
[----:B------:R-:W-:Y:S02]  /*a5a0*/  F2FP.SATFINITE.E4M3.F32.PACK_AB_MERGE_C R87, R132, R87, RZ ;  /* 0x000000578457723e */ /* 0x000fe400048070ff */
[----:B------:R-:W-:Y:S01]  /*a5b0*/  F2FP.SATFINITE.E4M3.F32.PACK_AB_MERGE_C R51, R50, R149, R51 ;  /* 0x000000953233723e */ /* 0x000fe20004807033 */
[----:B------:R-:W-:Y:S01]  /*a5c0*/  IMAD.MOV.U32 R50, RZ, RZ, R62 ;  /* 0x000000ffff327224 */ /* 0x000fe200078e003e */
[----:B------:R-:W-:Y:S01]  /*a5d0*/  F2FP.SATFINITE.E4M3.F32.PACK_AB_MERGE_C R55, R49, R84, R68 ;  /* 0x000000543137723e */ /* 0x000fe20004807044 */
[----:B------:R-:W-:Y:S01]  /*a5e0*/  IMAD.MOV.U32 R49, RZ, RZ, R65 ;  /* 0x000000ffff317224 */ /* 0x000fe200078e0041 */
[----:B------:R-:W-:-:S07]  /*a5f0*/  F2FP.SATFINITE.E4M3.F32.PACK_AB_MERGE_C R53, R53, R66, R87 ;  /* 0x000000423535723e */ /* 0x000fce0004807057 */
.L_x_2275:
[----:B------:R-:W-:Y:S05]  /*a600*/  BSYNC B2 ;  /* 0x0000000000027941 */ /* 0x000fea0003800000 */
.L_x_2274:
        /* <DEDUP_REMOVED lines=12> */
.L_x_2273:
[----:B------:R-:W-:Y:S05]  /*a6d0*/  BSYNC B1 ;  /* 0x0000000000017941 */ /* 0x000fea0003800000 */
.L_x_2272:
[----:B-1----:R-:W-:Y:S01]  /*a6e0*/  IADD3 R49, R228, 0xc0, RZ ;  /* 0x000000c0e4317810 */ /* 0x002fe20007ffe0ff */
[----:B------:R-:W-:-:S03]  /*a6f0*/  IMAD R48, R122, R126, RZ ;  /* 0x0000007e7a307224 */ /* 0x000fc600078e02ff */
[C---:B------:R-:W-:Y:S01]  /*a700*/  ISETP.GE.OR P3, PT, R49.reuse, R117, P0 ;  /* 0x000000753100720c */ /* 0x040fe20000766670 */
[----:B------:R-:W-:-:S04]  /*a710*/  IMAD.WIDE.U32 R124, R49, R126, R124 ;  /* 0x0000007e317c7225 */ /* 0x000fc800078e007c */
[----:B------:R-:W-:-:S08]  /*a720*/  IMAD R61, R49, R127, R48 ;  /* 0x0000007f313d7224 */ /* 0x000fd000078e0230 */
        /* <DEDUP_REMOVED lines=12> */
[----:B-1----:R-:W-:-:S05]  /*a7f0*/  IADD3 R58, P3, R59, R56, RZ ;  /* 0x000000383b3a7210 */ /* 0x002fca0007f7e0ff */
[----:B------:R-:W-:Y:S01]  /*a800*/  IMAD.X R59, R48, 0x1, R57, P3 ;  /* 0x00000001303b7824 */ /* 0x000fe200018e0639 */
[----:B------:R-:W-:-:S04]  /*a810*/  SHF.R.S32.HI R48, RZ, 0x1f, R147 ;  /* 0x0000001fff307819 */ /* 0x000fc80000011493 */
[----:B------:R-:W-:-:S04]  /*a820*/  LEA.HI R147, R48, R147, RZ, 0x5 ;  /* 0x0000009330937211 */ /* 0x000fc800078f28ff */
[----:B------:R-:W-:-:S05]  /*a830*/  LEA.HI.SX32 R63, R147, R34, 0x1b ;  /* 0x00000022933f7211 */ /* 0x000fca00078fdaff */
[----:B------:R-:W-:-:S05]  /*a840*/  IMAD.SHL.U32 R63, R63, 0x10, RZ ;  /* 0x000000103f3f7824 */ /* 0x000fca00078e00ff */
[----:B------:R-:W-:-:S04]  /*a850*/  LOP3.LUT R48, R50, 0x70, R63, 0xf8, !PT ;  /* 0x0000007032307812 */ /* 0x000fc800078ef83f */
[----:B------:R-:W-:-:S05]  /*a860*/  LOP3.LUT R48, R48, R139, RZ, 0x3c, !PT ;  /* 0x0000008b30307212 */ /* 0x000fca00078e3cff */
[----:B--2---:R-:W-:Y:S02]  /*a870*/  IMAD.IADD R48, R49, 0x1, R48 ;  /* 0x0000000131307824 */ /* 0x004fe400078e0230 */
        /* <DEDUP_REMOVED lines=9> */
[----:B------:R-:W-:Y:S01]  /*a910*/  LOP3.LUT R65, R73, 0xff0000ff, RZ, 0xc0, !PT ;  /* 0xff0000ff49417812 */ /* 0x000fe200078ec0ff */
[----:B--2---:R-:W-:Y:S01]  /*a920*/  IMAD.MOV.U32 R69, RZ, RZ, R52 ;  /* 0x000000ffff457224 */ /* 0x004fe200078e0034 */
[----:B------:R-:W-:Y:S01]  /*a930*/  SHF.R.U32.HI R70, RZ, 0x8, R75 ;  /* 0x00000008ff467819 */ /* 0x000fe2000001164b */
[----:B------:R-:W-:Y:S01]  /*a940*/  IMAD.SHL.U32 R48, R62, 0x100, RZ ;  /* 0x000001003e307824 */ /* 0x000fe200078e00ff */
[----:B------:R-:W-:Y:S01]  /*a950*/  SHF.R.U32.HI R64, RZ, 0x8, R79 ;  /* 0x00000008ff407819 */ /* 0x000fe2000001164f */
[----:B------:R-:W-:Y:S01]  /*a960*/  IMAD.MOV.U32 R62, RZ, RZ, R50 ;  /* 0x000000ffff3e7224 */ /* 0x000fe200078e0032 */
[----:B------:R-:W-:Y:S02]  /*a970*/  SHF.R.U32.HI R78, RZ, 0x10, R73 ;  /* 0x00000010ff4e7819 */ /* 0x000fe40000011649 */
[----:B------:R-:W-:Y:S01]  /*a980*/  LOP3.LUT R65, R65, 0xff00, R48, 0xf8, !PT ;  /* 0x0000ff0041417812 */ /* 0x000fe200078ef830 */
[----:B------:R-:W-:Y:S01]  /*a990*/  IMAD.SHL.U32 R48, R70, 0x100, RZ ;  /* 0x0000010046307824 */ /* 0x000fe200078e00ff */
[----:B------:R-:W-:Y:S01]  /*a9a0*/  LOP3.LUT R67, R75, 0xff0000ff, RZ, 0xc0, !PT ;  /* 0xff0000ff4b437812 */ /* 0x000fe200078ec0ff */
[----:B------:R-:W-:Y:S01]  /*a9b0*/  IMAD.SHL.U32 R64, R64, 0x100, RZ ;  /* 0x0000010040407824 */ /* 0x000fe200078e00ff */
[----:B------:R-:W-:Y:S01]  /*a9c0*/  LOP3.LUT R73, R79, 0xff0000ff, RZ, 0xc0, !PT ;  /* 0xff0000ff4f497812 */ /* 0x000fe200078ec0ff */
[----:B------:R-:W-:Y:S01]  /*a9d0*/  IMAD.U32 R50, R78, 0x10000, RZ ;  /* 0x000100004e327824 */ /* 0x000fe200078e00ff */
[----:B------:R-:W-:-:S02]  /*a9e0*/  SHF.R.U32.HI R76, RZ, 0x10, R75 ;  /* 0x00000010ff4c7819 */ /* 0x000fc4000001164b */
[--C-:B------:R-:W-:Y:S02]  /*a9f0*/  SHF.R.U32.HI R74, RZ, 0x10, R77.reuse ;  /* 0x00000010ff4a7819 */ /* 0x100fe4000001164d */
[----:B------:R-:W-:Y:S02]  /*aa00*/  SHF.R.U32.HI R68, RZ, 0x8, R77 ;  /* 0x00000008ff447819 */ /* 0x000fe4000001164d */
[----:B------:R-:W-:Y:S02]  /*aa10*/  LOP3.LUT R71, R77, 0xff0000ff, RZ, 0xc0, !PT ;  /* 0xff0000ff4d477812 */ /* 0x000fe400078ec0ff */
[----:B------:R-:W-:Y:S01]  /*aa20*/  MOV R60, R49 ;  /* 0x00000031003c7202 */ /* 0x000fe20000000f00 */
[----:B------:R-:W-:Y:S01]  /*aa30*/  IMAD.SHL.U32 R52, R68, 0x100, RZ ;  /* 0x0000010044347824 */ /* 0x000fe200078e00ff */
[----:B------:R-:W-:Y:S02]  /*aa40*/  LOP3.LUT R49, R67, 0xff00, R48, 0xf8, !PT ;  /* 0x0000ff0043317812 */ /* 0x000fe400078ef830 */
[----:B------:R-:W-:-:S02]  /*aa50*/  LOP3.LUT R77, R73, 0xff00, R64, 0xf8, !PT ;  /* 0x0000ff00494d7812 */ /* 0x000fc400078ef840 */
[----:B------:R-:W-:Y:S02]  /*aa60*/  SHF.L.U32 R48, R76, 0x10, RZ ;  /* 0x000000104c307819 */ /* 0x000fe400000006ff */
[----:B------:R-:W-:Y:S02]  /*aa70*/  F2FP.F16.E4M3.UNPACK_B R73, R143.H1 ;  /* 0x0000008fff49723e */ /* 0x000fe400030006ff */
[----:B------:R-:W-:Y:S02]  /*aa80*/  F2FP.F16.E4M3.UNPACK_B R70, R69.H1 ;  /* 0x00000045ff46723e */ /* 0x000fe400030006ff */
[----:B------:R-:W-:Y:S02]  /*aa90*/  F2FP.F16.E4M3.UNPACK_B R67, R66.H1 ;  /* 0x00000042ff43723e */ /* 0x000fe400030006ff */
[----:B------:R-:W-:Y:S02]  /*aaa0*/  SHF.R.U32.HI R72, RZ, 0x10, R79 ;  /* 0x00000010ff487819 */ /* 0x000fe4000001164f */
        /* <DEDUP_REMOVED lines=9> */
[----:B------:R-:W-:Y:S02]  /*ab40*/  IMAD.U32 R72, R72, 0x10000, RZ ;  /* 0x0001000048487824 */ /* 0x000fe400078e00ff */
[C---:B------:R-:W-:Y:S01]  /*ab50*/  FMUL.FTZ R74, R64.reuse, R49 ;  /* 0x00000031404a7220 */ /* 0x040fe20000410000 */
[--C-:B------:R-:W-:Y:S01]  /*ab60*/  HADD2.F32 R71, -RZ, R68.reuse.H0_H0 ;  /* 0x20000044ff477230 */ /* 0x100fe20000004100 */
[----:B------:R-:W-:Y:S02]  /*ab70*/  F2FP.F16.E4M3.UNPACK_B R143, R143 ;  /* 0x0000008fff8f723e */ /* 0x000fe400020006ff */
        /* <DEDUP_REMOVED lines=9> */
[----:B------:R-:W-:Y:S01]  /*ac10*/  LOP3.LUT R52, R75, 0xff0000, R52, 0xf8, !PT ;  /* 0x00ff00004b347812 */ /* 0x000fe200078ef834 */
[----:B------:R-:W-:-:S02]  /*ac20*/  HADD2.F32 R73, -RZ, R143.H0_H0 ;  /* 0x2000008fff497230 */ /* 0x000fc40000004100 */
[CC--:B------:R-:W-:Y:S01]  /*ac30*/  FMUL.FTZ R75, R71.reuse, R74.reuse ;  /* 0x0000004a474b7220 */ /* 0x0c0fe20000410000 */
[----:B------:R-:W-:Y:S01]  /*ac40*/  F2FP.F16.E4M3.UNPACK_B R141, R141 ;  /* 0x0000008dff8d723e */ /* 0x000fe200020006ff */
[C---:B------:R-:W-:Y:S01]  /*ac50*/  FMUL.FTZ R74, R68.reuse, R74 ;  /* 0x0000004a444a7220 */ /* 0x040fe20000410000 */
[----:B------:R-:W-:Y:S02]  /*ac60*/  HADD2.F32 R70, -RZ, R69.H0_H0 ;  /* 0x20000045ff467230 */ /* 0x000fe40000004100 */
[-C--:B------:R-:W-:Y:S01]  /*ac70*/  FFMA.FTZ R79, R68, R72.reuse, -R75 ;  /* 0x00000048444f7223 */ /* 0x080fe2000001084b */
[----:B------:R-:W-:Y:S02]  /*ac80*/  HADD2.F32 R67, -RZ, R66.H0_H0 ;  /* 0x20000042ff437230 */ /* 0x000fe40000004100 */
[----:B------:R-:W-:Y:S01]  /*ac90*/  FFMA.FTZ R78, R71, R72, R74 ;  /* 0x00000048474e7223 */ /* 0x000fe2000001004a */
[----:B------:R-:W-:Y:S02]  /*aca0*/  HADD2.F32 R68, -RZ, R141.H0_H0 ;  /* 0x2000008dff447230 */ /* 0x000fe40000004100 */
        /* <DEDUP_REMOVED lines=32> */
[----:B------:R-:W-:Y:S02]  /*aeb0*/  HADD2.F32 R70, -RZ, R144.H0_H0 ;  /* 0x20000090ff467230 */ /* 0x000fe40000004100 */
[-C--:B------:R-:W-:Y:S01]  /*aec0*/  FFMA.FTZ R85, R66, R71.reuse, -R67 ;  /* 0x0000004742557223 */ /* 0x080fe20000010843 */
[----:B------:R-:W-:Y:S01]  /*aed0*/  F2FP.F16.E4M3.UNPACK_B R66, R54 ;  /* 0x00000036ff42723e */ /* 0x000fe200020006ff */
[----:B------:R-:W-:Y:S01]  /*aee0*/  HADD2.F32 R54, -RZ, R62.H0_H0 ;  /* 0x2000003eff367230 */ /* 0x000fe20000004100 */
[----:B------:R-:W-:Y:S01]  /*aef0*/  F2FP.F16.E4M3.UNPACK_B R142, R142 ;  /* 0x0000008eff8e723e */ /* 0x000fe200020006ff */
[----:B------:R-:W-:Y:S01]  /*af00*/  FFMA.FTZ R87, R68, R71, R73 ;  /* 0x0000004744577223 */ /* 0x000fe20000010049 */
[----:B------:R-:W-:Y:S01]  /*af10*/  HADD2.F32 R71, -RZ, R144.H1_H1 ;  /* 0x30000090ff477230 */ /* 0x000fe20000004100 */
[----:B------:R-:W-:Y:S01]  /*af20*/  F2FP.SATFINITE.E4M3.F32.PACK_AB_MERGE_C R64, R79, R64, RZ ;  /* 0x000000404f40723e */ /* 0x000fe200048070ff */
[--C-:B------:R-:W-:Y:S01]  /*af30*/  HADD2.F32 R67, -RZ, R66.reuse.H0_H0 ;  /* 0x20000042ff437230 */ /* 0x100fe20000004100 */
[----:B------:R-:W-:Y:S01]  /*af40*/  F2FP.SATFINITE.E4M3.F32.PACK_AB_MERGE_C R78, R78, R65, RZ ;  /* 0x000000414e4e723e */ /* 0x000fe200048070ff */
[----:B------:R-:W-:Y:S01]  /*af50*/  HADD2.F32 R66, -RZ, R66.H1_H1 ;  /* 0x30000042ff427230 */ /* 0x000fe20000004100 */
[----:B------:R-:W-:Y:S01]  /*af60*/  F2FP.SATFINITE.E4M3.F32.PACK_AB_MERGE_C R65, R77, R74, R64 ;  /* 0x0000004a4d41723e */ /* 0x000fe20004807040 */
[----:B------:R-:W-:-:S02]  /*af70*/  HADD2.F32 R68, -RZ, R142.H0_H0 ;  /* 0x2000008eff447230 */ /* 0x000fc40000004100 */
[CC--:B------:R-:W-:Y:S01]  /*af80*/  FMUL.FTZ R73, R67.reuse, R70.reuse ;  /* 0x0000004643497220 */ /* 0x0c0fe20000410000 */
[----:B------:R-:W-:Y:S02]  /*af90*/  HADD2.F32 R62, -RZ, R62.H1_H1 ;  /* 0x3000003eff3e7230 */ /* 0x000fe40000004100 */
[----:B------:R-:W-:Y:S01]  /*afa0*/  FMUL.FTZ R70, R54, R70 ;  /* 0x0000004636467220 */ /* 0x000fe20000410000 */
[----:B------:R-:W-:Y:S02]  /*afb0*/  HADD2.F32 R69, -RZ, R142.H1_H1 ;  /* 0x3000008eff457230 */ /* 0x000fe40000004100 */
[-C--:B------:R-:W-:Y:S01]  /*afc0*/  FMUL.FTZ R81, R66, R71.reuse ;  /* 0x0000004742517220 */ /* 0x080fe20000410000 */
[-C--:B------:R-:W-:Y:S01]  /*afd0*/  FFMA.FTZ R54, R54, R68.reuse, -R73 ;  /* 0x0000004436367223 */ /* 0x080fe20000010849 */
[----:B------:R-:W-:Y:S01]  /*afe0*/  FFMA.FTZ R70, R67, R68, R70 ;  /* 0x0000004443467223 */ /* 0x000fe20000010046 */
[C---:B------:R-:W-:Y:S01]  /*aff0*/  FMUL.FTZ R71, R62.reuse, R71 ;  /* 0x000000473e477220 */ /* 0x040fe20000410000 */
[----:B------:R-:W-:Y:S01]  /*b000*/  F2FP.F16.E4M3.UNPACK_B R68, R53 ;  /* 0x00000035ff44723e */ /* 0x000fe200020006ff */
[-C--:B------:R-:W-:Y:S01]  /*b010*/  FFMA.FTZ R81, R62, R69.reuse, -R81 ;  /* 0x000000453e517223 */ /* 0x080fe20000010851 */
[----:B------:R-:W-:Y:S01]  /*b020*/  F2FP.F16.E4M3.UNPACK_B R73, R52 ;  /* 0x00000034ff49723e */ /* 0x000fe200020006ff */
[----:B------:R-:W-:Y:S01]  /*b030*/  FFMA.FTZ R83, R66, R69, R71 ;  /* 0x0000004542537223 */ /* 0x000fe20000010047 */
[----:B------:R-:W-:Y:S01]  /*b040*/  F2FP.F16.E4M3.UNPACK_B R67, R60 ;  /* 0x0000003cff43723e */ /* 0x000fe200020006ff */
[----:B------:R-:W-:Y:S01]  /*b050*/  HADD2.F32 R69, -RZ, R68.H0_H0 ;  /* 0x20000044ff457230 */ /* 0x000fe20000004100 */
[----:B------:R-:W-:Y:S01]  /*b060*/  F2FP.SATFINITE.E4M3.F32.PACK_AB_MERGE_C R62, R85, R80, RZ ;  /* 0x00000050553e723e */ /* 0x000fe200048070ff */
[----:B------:R-:W-:Y:S01]  /*b070*/  HADD2.F32 R74, -RZ, R73.H0_H0 ;  /* 0x20000049ff4a7230 */ /* 0x000fe20000004100 */
[----:B------:R-:W-:Y:S01]  /*b080*/  F2FP.SATFINITE.E4M3.F32.PACK_AB_MERGE_C R72, R87, R72, RZ ;  /* 0x000000485748723e */ /* 0x000fe200048070ff */
[----:B------:R-:W-:Y:S01]  /*b090*/  HADD2.F32 R66, -RZ, R67.H0_H0 ;  /* 0x20000043ff427230 */ /* 0x000fe20000004100 */
[----:B------:R-:W-:Y:S01]  /*b0a0*/  F2FP.F16.E4M3.UNPACK_B R71, R50 ;  /* 0x00000032ff47723e */ /* 0x000fe200020006ff */
[----:B------:R-:W-:Y:S01]  /*b0b0*/  HADD2.F32 R73, -RZ, R73.H1_H1 ;  /* 0x30000049ff497230 */ /* 0x000fe20000004100 */
[----:B------:R-:W-:-:S02]  /*b0c0*/  F2FP.SATFINITE.E4M3.F32.PACK_AB_MERGE_C R62, R81, R54, R62 ;  /* 0x00000036513e723e */ /* 0x000fc4000480703e */
[----:B------:R-:W-:Y:S01]  /*b0d0*/  F2FP.SATFINITE.E4M3.F32.PACK_AB_MERGE_C R64, R76, R75, R78 ;  /* 0x0000004b4c40723e */ /* 0x000fe2000480704e */
[----:B------:R-:W-:Y:S01]  /*b0e0*/  FMUL.FTZ R75, R69, R74 ;  /* 0x0000004a454b7220 */ /* 0x000fe20000410000 */
[----:B------:R-:W-:Y:S01]  /*b0f0*/  F2FP.SATFINITE.E4M3.F32.PACK_AB_MERGE_C R54, R83, R70, R72 ;  /* 0x000000465336723e */ /* 0x000fe20004807048 */
[----:B------:R-:W-:Y:S02]  /*b100*/  HADD2.F32 R72, -RZ, R71.H0_H0 ;  /* 0x20000047ff487230 */ /* 0x000fe40000004100 */
[----:B------:R-:W-:Y:S01]  /*b110*/  FMUL.FTZ R74, R66, R74 ;  /* 0x0000004a424a7220 */ /* 0x000fe20000410000 */
[----:B------:R-:W-:Y:S01]  /*b120*/  HADD2.F32 R70, -RZ, R68.H1_H1 ;  /* 0x30000044ff467230 */ /* 0x000fe20000004100 */
[----:B------:R-:W-:Y:S01]  /*b130*/  F2FP.F16.E4M3.UNPACK_B R53, R53.H1 ;  /* 0x00000035ff35723e */ /* 0x000fe200030006ff */
[----:B------:R-:W-:Y:S02]  /*b140*/  HADD2.F32 R68, -RZ, R67.H1_H1 ;  /* 0x30000043ff447230 */ /* 0x000fe40000004100 */
[----:B------:R-:W-:Y:S01]  /*b150*/  FFMA.FTZ R67, R69, R72, R74 ;  /* 0x0000004845437223 */ /* 0x000fe2000001004a */
[----:B------:R-:W-:-:S02]  /*b160*/  HADD2.F32 R71, -RZ, R71.H1_H1 ;  /* 0x30000047ff477230 */ /* 0x000fc40000004100 */
[-C--:B------:R-:W-:Y:S01]  /*b170*/  FMUL.FTZ R69, R70, R73.reuse ;  /* 0x0000004946457220 */ /* 0x080fe20000410000 */
[----:B------:R-:W-:Y:S01]  /*b180*/  F2FP.F16.E4M3.UNPACK_B R60, R60.H1 ;  /* 0x0000003cff3c723e */ /* 0x000fe200030006ff */
[----:B------:R-:W-:Y:S01]  /*b190*/  FMUL.FTZ R73, R68, R73 ;  /* 0x0000004944497220 */ /* 0x000fe20000410000 */
[----:B------:R-:W-:Y:S01]  /*b1a0*/  FFMA.FTZ R66, R66, R72, -R75 ;  /* 0x0000004842427223 */ /* 0x000fe2000001084b */
[-C--:B------:R-:W-:Y:S01]  /*b1b0*/  FFMA.FTZ R77, R68, R71.reuse, -R69 ;  /* 0x00000047444d7223 */ /* 0x080fe20000010845 */
[----:B------:R-:W-:Y:S01]  /*b1c0*/  F2FP.F16.E4M3.UNPACK_B R69, R52.H1 ;  /* 0x00000034ff45723e */ /* 0x000fe200030006ff */
[--C-:B------:R-:W-:Y:S01]  /*b1d0*/  HADD2.F32 R68, -RZ, R53.reuse.H0_H0 ;  /* 0x20000035ff447230 */ /* 0x100fe20000004100 */
[----:B------:R-:W-:Y:S01]  /*b1e0*/  F2FP.F16.E4M3.UNPACK_B R50, R50.H1 ;  /* 0x00000032ff32723e */ /* 0x000fe200030006ff */
[----:B------:R-:W-:Y:S02]  /*b1f0*/  HADD2.F32 R52, -RZ, R60.H0_H0 ;  /* 0x2000003cff347230 */ /* 0x000fe40000004100 */
[----:B------:R-:W-:Y:S01]  /*b200*/  FFMA.FTZ R76, R70, R71, R73 ;  /* 0x00000047464c7223 */ /* 0x000fe20000010049 */
[----:B------:R-:W-:-:S02]  /*b210*/  HADD2.F32 R53, -RZ, R53.H1_H1 ;  /* 0x30000035ff357230 */ /* 0x000fc40000004100 */
[--C-:B------:R-:W-:Y:S02]  /*b220*/  HADD2.F32 R72, -RZ, R69.reuse.H1_H1 ;  /* 0x30000045ff487230 */ /* 0x100fe40000004100 */
[----:B------:R-:W-:Y:S02]  /*b230*/  HADD2.F32 R60, -RZ, R60.H1_H1 ;  /* 0x3000003cff3c7230 */ /* 0x000fe40000004100 */
[----:B------:R-:W-:Y:S02]  /*b240*/  HADD2.F32 R71, -RZ, R69.H0_H0 ;  /* 0x20000045ff477230 */ /* 0x000fe40000004100 */
[-C--:B------:R-:W-:Y:S01]  /*b250*/  FMUL.FTZ R75, R53, R72.reuse ;  /* 0x00000048354b7220 */ /* 0x080fe20000410000 */
[--C-:B------:R-:W-:Y:S02]  /*b260*/  HADD2.F32 R70, -RZ, R50.reuse.H1_H1 ;  /* 0x30000032ff467230 */ /* 0x100fe40000004100 */
[----:B------:R-:W-:Y:S01]  /*b270*/  FMUL.FTZ R72, R60, R72 ;  /* 0x000000483c487220 */ /* 0x000fe20000410000 */
[----:B------:R-:W-:-:S02]  /*b280*/  HADD2.F32 R69, -RZ, R50.H0_H0 ;  /* 0x20000032ff457230 */ /* 0x000fc40000004100 */
[-C--:B------:R-:W-:Y:S01]  /*b290*/  FMUL.FTZ R73, R68, R71.reuse ;  /* 0x0000004744497220 */ /* 0x080fe20000410000 */
[----:B------:R-:W-:Y:S01]  /*b2a0*/  FMUL.FTZ R71, R52, R71 ;  /* 0x0000004734477220 */ /* 0x000fe20000410000 */
[-C--:B------:R-:W-:Y:S01]  /*b2b0*/  FFMA.FTZ R81, R60, R70.reuse, -R75 ;  /* 0x000000463c517223 */ /* 0x080fe2000001084b */
[----:B------:R-:W-:Y:S01]  /*b2c0*/  FFMA.FTZ R80, R53, R70, R72 ;  /* 0x0000004635507223 */ /* 0x000fe20000010048 */
[----:B------:R-:W-:Y:S01]  /*b2d0*/  F2FP.F16.E4M3.UNPACK_B R60, R55 ;  /* 0x00000037ff3c723e */ /* 0x000fe200020006ff */
[----:B------:R-:W-:Y:S01]  /*b2e0*/  FFMA.FTZ R78, R52, R69, -R73 ;  /* 0x00000045344e7223 */ /* 0x000fe20000010849 */
[----:B------:R-:W-:Y:S01]  /*b2f0*/  F2FP.F16.E4M3.UNPACK_B R72, R49 ;  /* 0x00000031ff48723e */ /* 0x000fe200020006ff */
[----:B------:R-:W-:Y:S01]  /*b300*/  FFMA.FTZ R79, R68, R69, R71 ;  /* 0x00000045444f7223 */ /* 0x000fe20000010047 */
[----:B------:R-:W-:Y:S01]  /*b310*/  F2FP.F16.E4M3.UNPACK_B R73, R49.H1 ;  /* 0x00000031ff49723e */ /* 0x000fe200030006ff */
[----:B------:R-:W-:Y:S01]  /*b320*/  HADD2.F32 R68, -RZ, R60.H0_H0 ;  /* 0x2000003cff447230 */ /* 0x000fe20000004100 */
[----:B------:R-:W-:Y:S01]  /*b330*/  F2FP.F16.E4M3.UNPACK_B R50, R51 ;  /* 0x00000033ff32723e */ /* 0x000fe200020006ff */
[----:B------:R-:W-:Y:S01]  /*b340*/  HADD2.F32 R75, -RZ, R72.H0_H0 ;  /* 0x20000048ff4b7230 */ /* 0x000fe20000004100 */
[----:B------:R-:W-:Y:S01]  /*b350*/  F2FP.F16.E4M3.UNPACK_B R55, R55.H1 ;  /* 0x00000037ff37723e */ /* 0x000fe200030006ff */
[----:B------:R-:W-:Y:S01]  /*b360*/  HADD2.F32 R74, -RZ, R73.H0_H0 ;  /* 0x20000049ff4a7230 */ /* 0x000fe20000004100 */
[-C--:B------:R-:W-:Y:S01]  /*b370*/  F2FP.F16.E4M3.UNPACK_B R49, R48.reuse ;  /* 0x00000030ff31723e */ /* 0x080fe200020006ff */
[----:B------:R-:W-:Y:S01]  /*b380*/  HADD2.F32 R52, -RZ, R50.H0_H0 ;  /* 0x20000032ff347230 */ /* 0x000fe20000004100 */
[----:B------:R-:W-:Y:S01]  /*b390*/  F2FP.F16.E4M3.UNPACK_B R51, R51.H1 ;  /* 0x00000033ff33723e */ /* 0x000fe200030006ff */
[----:B------:R-:W-:Y:S01]  /*b3a0*/  FMUL.FTZ R83, R68, R75 ;  /* 0x0000004b44537220 */ /* 0x000fe20000410000 */
[----:B------:R-:W-:Y:S01]  /*b3b0*/  F2FP.F16.E4M3.UNPACK_B R69, R48.H1 ;  /* 0x00000030ff45723e */ /* 0x000fe200030006ff */
[----:B------:R-:W-:-:S02]  /*b3c0*/  HADD2.F32 R48, -RZ, R55.H0_H0 ;  /* 0x20000037ff307230 */ /* 0x000fc40000004100 */
[----:B------:R-:W-:Y:S01]  /*b3d0*/  FMUL.FTZ R75, R52, R75 ;  /* 0x0000004b344b7220 */ /* 0x000fe20000410000 */
[----:B------:R-:W-:Y:S01]  /*b3e0*/  HADD2.F32 R71, -RZ, R49.H0_H0 ;  /* 0x20000031ff477230 */ /* 0x000fe20000004100 */
[----:B------:R-:W-:Y:S01]  /*b3f0*/  F2FP.SATFINITE.E4M3.F32.PACK_AB_MERGE_C R78, R81, R78, RZ ;  /* 0x0000004e514e723e */ /* 0x000fe200048070ff */
[----:B------:R-:W-:Y:S02]  /*b400*/  HADD2.F32 R53, -RZ, R51.H0_H0 ;  /* 0x20000033ff357230 */ /* 0x000fe40000004100 */
[-C--:B------:R-:W-:Y:S01]  /*b410*/  FMUL.FTZ R82, R48, R74.reuse ;  /* 0x0000004a30527220 */ /* 0x080fe20000410000 */
[----:B------:R-:W-:Y:S02]  /*b420*/  HADD2.F32 R70, -RZ, R69.H0_H0 ;  /* 0x20000045ff467230 */ /* 0x000fe40000004100 */
[----:B------:R-:W-:Y:S01]  /*b430*/  FFMA.FTZ R83, R52, R71, -R83 ;  /* 0x0000004734537223 */ /* 0x000fe20000010853 */
[----:B------:R-:W-:Y:S02]  /*b440*/  HADD2.F32 R55, -RZ, R55.H1_H1 ;  /* 0x30000037ff377230 */ /* 0x000fe40000004100 */
[----:B------:R-:W-:Y:S01]  /*b450*/  FMUL.FTZ R85, R53, R74 ;  /* 0x0000004a35557220 */ /* 0x000fe20000410000 */
[----:B------:R-:W-:-:S02]  /*b460*/  HADD2.F32 R52, -RZ, R73.H1_H1 ;  /* 0x30000049ff347230 */ /* 0x000fc40000004100 */
[-C--:B------:R-:W-:Y:S01]  /*b470*/  FFMA.FTZ R82, R53, R70.reuse, -R82 ;  /* 0x0000004635527223 */ /* 0x080fe20000010852 */
[----:B------:R-:W-:Y:S02]  /*b480*/  HADD2.F32 R51, -RZ, R51.H1_H1 ;  /* 0x30000033ff337230 */ /* 0x000fe40000004100 */
[----:B------:R-:W-:Y:S01]  /*b490*/  FFMA.FTZ R75, R68, R71, R75 ;  /* 0x00000047444b7223 */ /* 0x000fe2000001004b */
[----:B------:R-:W-:Y:S01]  /*b4a0*/  FFMA.FTZ R85, R48, R70, R85 ;  /* 0x0000004630557223 */ /* 0x000fe20000010055 */
[----:B------:R-:W-:Y:S02]  /*b4b0*/  HADD2.F32 R60, -RZ, R60.H1_H1 ;  /* 0x3000003cff3c7230 */ /* 0x000fe40000004100 */
[-C--:B------:R-:W-:Y:S01]  /*b4c0*/  FMUL.FTZ R68, R55, R52.reuse ;  /* 0x0000003437447220 */ /* 0x080fe20000410000 */
[----:B------:R-:W-:Y:S02]  /*b4d0*/  HADD2.F32 R53, -RZ, R72.H1_H1 ;  /* 0x30000048ff357230 */ /* 0x000fe40000004100 */
[----:B------:R-:W-:Y:S01]  /*b4e0*/  FMUL.FTZ R52, R51, R52 ;  /* 0x0000003433347220 */ /* 0x000fe20000410000 */
[----:B------:R-:W-:Y:S01]  /*b4f0*/  HADD2.F32 R50, -RZ, R50.H1_H1 ;  /* 0x30000032ff327230 */ /* 0x000fe20000004100 */
[----:B------:R-:W-:Y:S01]  /*b500*/  F2FP.SATFINITE.E4M3.F32.PACK_AB_MERGE_C R79, R80, R79, RZ ;  /* 0x0000004f504f723e */ /* 0x000fe200048070ff */
[----:B------:R-:W-:-:S02]  /*b510*/  HADD2.F32 R48, -RZ, R69.H1_H1 ;  /* 0x30000045ff307230 */ /* 0x000fc40000004100 */
[-C--:B------:R-:W-:Y:S01]  /*b520*/  FMUL.FTZ R69, R60, R53.reuse ;  /* 0x000000353c457220 */ /* 0x080fe20000410000 */
[----:B------:R-:W-:Y:S02]  /*b530*/  HADD2.F32 R49, -RZ, R49.H1_H1 ;  /* 0x30000031ff317230 */ /* 0x000fe40000004100 */
[C---:B------:R-:W-:Y:S01]  /*b540*/  FMUL.FTZ R53, R50.reuse, R53 ;  /* 0x0000003532357220 */ /* 0x040fe20000410000 */
[-C--:B------:R-:W-:Y:S01]  /*b550*/  FFMA.FTZ R51, R51, R48.reuse, -R68 ;  /* 0x0000003033337223 */ /* 0x080fe20000010844 */
[----:B------:R-:W-:Y:S01]  /*b560*/  FFMA.FTZ R52, R55, R48, R52 ;  /* 0x0000003037347223 */ /* 0x000fe20000010034 */
[-C--:B------:R-:W-:Y:S01]  /*b570*/  FFMA.FTZ R50, R50, R49.reuse, -R69 ;  /* 0x0000003132327223 */ /* 0x080fe20000010845 */
[----:B------:R-:W-:Y:S01]  /*b580*/  FFMA.FTZ R60, R60, R49, R53 ;  /* 0x000000313c3c7223 */ /* 0x000fe20000010035 */
[----:B------:R-:W-:Y:S01]  /*b590*/  F2FP.SATFINITE.E4M3.F32.PACK_AB_MERGE_C R49, R77, R66, R78 ;  /* 0x000000424d31723e */ /* 0x000fe2000480704e */
[----:B------:R-:W-:Y:S01]  /*b5a0*/  IMAD.MOV.U32 R48, RZ, RZ, R65 ;  /* 0x000000ffff307224 */ /* 0x000fe200078e0041 */
[----:B------:R-:W-:-:S02]  /*b5b0*/  F2FP.SATFINITE.E4M3.F32.PACK_AB_MERGE_C R51, R51, R82, RZ ;  /* 0x000000523333723e */ /* 0x000fc400048070ff */
[----:B------:R-:W-:Y:S02]  /*b5c0*/  F2FP.SATFINITE.E4M3.F32.PACK_AB_MERGE_C R52, R52, R85, RZ ;  /* 0x000000553434723e */ /* 0x000fe400048070ff */
[----:B------:R-:W-:Y:S01]  /*b5d0*/  F2FP.SATFINITE.E4M3.F32.PACK_AB_MERGE_C R51, R50, R83, R51 ;  /* 0x000000533233723e */ /* 0x000fe20004807033 */
[----:B------:R-:W-:Y:S01]  /*b5e0*/  IMAD.MOV.U32 R50, RZ, RZ, R62 ;  /* 0x000000ffff327224 */ /* 0x000fe200078e003e */
[----:B------:R-:W-:Y:S01]  /*b5f0*/  F2FP.SATFINITE.E4M3.F32.PACK_AB_MERGE_C R55, R60, R75, R52 ;  /* 0x0000004b3c37723e */ /* 0x000fe20004807034 */
[----:B------:R-:W-:Y:S01]  /*b600*/  IMAD.MOV.U32 R52, RZ, RZ, R64 ;  /* 0x000000ffff347224 */ /* 0x000fe200078e0040 */
[----:B------:R-:W-:-:S07]  /*b610*/  F2FP.SATFINITE.E4M3.F32.PACK_AB_MERGE_C R53, R76, R67, R79 ;  /* 0x000000434c35723e */ /* 0x000fce000480704f */
.L_x_2277:
[----:B------:R-:W-:Y:S05]  /*b620*/  BSYNC B1 ;  /* 0x0000000000017941 */ /* 0x000fea0003800000 */
.L_x_2276:
[----:B------:R-:W-:Y:S01]  /*b630*/  ISETP.GE.AND P2, PT, R63, R145, PT ;  /* 0x000000913f00720c */ /* 0x000fe20003f46270 */
[----:B------:R-:W-:Y:S02]  /*b640*/  ULDC.64 UR4, c[0x0][0x208] ;  /* 0x0000820000047ab9 */ /* 0x000fe40000000a00 */
[----:B-1----:R3:W-:Y:S10]  /*b650*/  STG.E.128 desc[UR4][R58.64], R48 ;  /* 0x000000303a007986 */ /* 0x0027f4000c101d04 */
[----:B------:R-:W-:Y:S05]  /*b660*/  @P2 BRA `(.L_x_2254) ;  /* 0x0000000400fc2947 */ /* 0x000fea0003800000 */
[--C-:B---3--:R-:W-:Y:S01]  /*b670*/  SHF.R.S32.HI R48, RZ, 0x1f, R63.reuse ;  /* 0x0000001fff307819 */ /* 0x108fe2000001143f */
[----:B------:R-:W-:Y:S01]  /*b680*/  ULDC.64 UR4, c[0x0][0x208] ;  /* 0x0000820000047ab9 */ /* 0x000fe20000000a00 */
[----:B------:R-:W-:-:S04]  /*b690*/  IADD3 R63, P2, P3, R42, R124, R63 ;  /* 0x0000007c2a3f7210 */ /* 0x000fc80007b5e03f */
[----:B------:R-:W-:Y:S02]  /*b6a0*/  IADD3.X R48, R38, R61, R48, P2, P3 ;  /* 0x0000003d26307210 */ /* 0x000fe400017e6430 */
[----:B------:R-:W-:-:S05]  /*b6b0*/  IADD3 R56, P2, R63, R56, RZ ;  /* 0x000000383f387210 */ /* 0x000fca0007f5e0ff */
[----:B------:R-:W-:-:S05]  /*b6c0*/  IMAD.X R57, R48, 0x1, R57, P2 ;  /* 0x0000000130397824 */ /* 0x000fca00010e0639 */
[----:B--2---:R4:W-:Y:S01]  /*b6d0*/  STG.E.128 desc[UR4][R56.64], R52 ;  /* 0x0000003438007986 */ /* 0x0049e2000c101d04 */
[----:B------:R-:W-:Y:S05]  /*b6e0*/  BRA `(.L_x_2254) ;  /* 0x0000000400dc7947 */ /* 0x000fea0003800000 */
.L_x_2217:
[----:B------:R-:W2:Y:S02]  /*b6f0*/  LDL R48, [R1+0x4c] ;  /* 0x00004c0001307983 */ /* 0x000ea40000100800 */
[----:B--2---:R-:W-:-:S13]  /*b700*/  R2UR UR4, R48 ;  /* 0x00000000300472ca */ /* 0x004fda00000e0000 */
[----:B------:R-:W-:-:S06]  /*b710*/  UISETP.NE.AND UP0, UPT, UR4, 0x3, UPT ;  /* 0x000000030400788c */ /* 0x000fcc000bf05270 */
[----:B------:R-:W-:-:S13]  /*b720*/  PLOP3.LUT P5, PT, PT, PT, UP0, 0x80, 0x0 ;  /* 0x000000000000781c */ /* 0x000fda0003faf008 */
[----:B------:R-:W-:Y:S05]  /*b730*/  @!P5 BRA `(.L_x_2278) ;  /* 0x000000000004d947 */ /* 0x000fea0003800000 */
[----:B------:R-:W-:Y:S01]  /*b740*/  BPT.TRAP 0x1 ;  /* 0x000000040000795c */ /* 0x000fe20000300000 */
.L_x_2278:
[----:B------:R-:W2:Y:S01]  /*b750*/  LDL R48, [R1] ;  /* 0x0000000001307983 */ /* 0x000ea20000100800 */
[----:B------:R-:W-:Y:S01]  /*b760*/  IMAD R108, R17, 0x8, R16 ;  /* 0x00000008116c7824 */ /* 0x000fe200078e0210 */
[----:B------:R-:W-:Y:S01]  /*b770*/  BSSY B1, `(.L_x_2279) ;  /* 0x0000008000017945 */ /* 0x000fe20003800000 */
[----:B------:R-:W-:Y:S01]  /*b780*/  IMAD R117, R25, -0xe0, R2 ;  /* 0xffffff2019757824 */ /* 0x000fe200078e0202 */
[----:B------:R-:W-:-:S04]  /*b790*/  SHF.R.S32.HI R49, RZ, 0x1f, R25 ;  /* 0x0000001fff317819 */ /* 0x000fc80000011419 */
[----:B------:R-:W-:Y:S02]  /*b7a0*/  VIMNMX R117, R117, 0xe0, PT ;  /* 0x000000e075757848 */ /* 0x000fe40003fe0100 */
[----:B--2---:R-:W-:Y:S01]  /*b7b0*/  SHF.L.U32 R129, R48, 0x1f, RZ ;  /* 0x0000001f30817819 */ /* 0x004fe200000006ff */
[----:B------:R-:W-:-:S03]  /*b7c0*/  IMAD R48, R14, R25, RZ ;  /* 0x000000190e307224 */ /* 0x000fc600078e02ff */
[----:B------:R-:W0:Y:S02]  /*b7d0*/  SYNCS.PHASECHK.TRANS64.TRYWAIT P2, [R108+URZ+0x2e890], R129 ;  /* 0x02e890816c0075a7 */ /* 0x000e24000804017f */
[----:B0-----:R-:W-:Y:S05]  /*b7e0*/  @!P2 BRA `(.L_x_2280) ;  /* 0x0000020c00cca947 */ /* 0x001fea0003800000 */
.L_x_2522:
[----:B------:R-:W-:Y:S05]  /*b7f0*/  BSYNC B1 ;  /* 0x0000000000017941 */ /* 0x000fea0003800000 */
.L_x_2279:
[----:B------:R-:W-:Y:S01]  /*b800*/  ISETP.GE.AND P2, PT, R228, R117, PT ;  /* 0x00000075e400720c */ /* 0x000fe20003f46270 */
[----:B------:R-:W-:Y:S01]  /*b810*/  IMAD R49, R49, R130, R48 ;  /* 0x0000008231317224 */ /* 0x000fe200078e0230 */
[----:B------:R-:W-:Y:S01]  /*b820*/  BSSY B1, `(.L_x_2281) ;  /* 0x0000016000017945 */ /* 0x000fe20003800000 */
[----:B------:R-:W-:-:S04]  /*b830*/  IMAD.WIDE.U32 R52, R130, R25, RZ ;  /* 0x0000001982347225 */ /* 0x000fc800078e00ff */
[----:B------:R-:W-:-:S06]  /*b840*/  IMAD.IADD R57, R49, 0x1, R53 ;  /* 0x0000000131397824 */ /* 0x000fcc00078e0235 */
[----:B------:R-:W-:Y:S05]  /*b850*/  @P2 BRA `(.L_x_2282) ;  /* 0x0000000000482947 */ /* 0x000fea0003800000 */
[----:B------:R-:W1:Y:S01]  /*b860*/  @!P0 LDS.128 R48, [R116+0x20400] ;  /* 0x0204000074308984 */ /* 0x000e620000000c00 */
[----:B------:R-:W2:Y:S01]  /*b870*/  @!P0 LDC.64 R54, c[0x0][0x2e8] ;  /* 0x0000ba00ff368b82 */ /* 0x000ea20000000a00 */
[----:B------:R-:W-:Y:S01]  /*b880*/  ULDC.64 UR4, c[0x0][0x208] ;  /* 0x0000820000047ab9 */ /* 0x000fe20000000a00 */
[----:B--2---:R-:W-:-:S04]  /*b890*/  @!P0 IADD3 R54, P2, P3, R52, R54, R37 ;  /* 0x0000003634368210 */ /* 0x004fc80007b5e025 */
[----:B------:R-:W-:-:S05]  /*b8a0*/  @!P0 IADD3.X R55, R57, R55, R104, P2, P3 ;  /* 0x0000003739378210 */ /* 0x000fca00017e6468 */
[----:B-1----:R1:W-:Y:S01]  /*b8b0*/  @!P0 STG.E.128 desc[UR4][R54.64], R48 ;  /* 0x0000003036008986 */ /* 0x0023e2000c101d04 */
[----:B------:R-:W-:Y:S05]  /*b8c0*/  @P1 BRA `(.L_x_2282) ;  /* 0x00000000002c1947 */ /* 0x000fea0003800000 */
[----:B------:R-:W-:Y:S01]  /*b8d0*/  ULDC.64 UR4, c[0x0][0x2e8] ;  /* 0x0000ba0000047ab9 */ /* 0x000fe20000000a00 */
[----:B-1----:R-:W-:Y:S01]  /*b8e0*/  IADD3 R48, R28, 0x40, RZ ;  /* 0x000000401c307810 */ /* 0x002fe20007ffe0ff */
[----:B------:R-:W-:Y:S01]  /*b8f0*/  ULDC.64 UR6, c[0x0][0x208] ;  /* 0x0000820000067ab9 */ /* 0x000fe20000000a00 */
        /* <DEDUP_REMOVED lines=8> */
.L_x_2282:
[----:B------:R-:W-:Y:S05]  /*b980*/  BSYNC B1 ;  /* 0x0000000000017941 */ /* 0x000fea0003800000 */
.L_x_2281:
[----:B-12---:R-:W-:Y:S01]  /*b990*/  VIADD R48, R228, 0x40 ;  /* 0x00000040e4307836 */ /* 0x006fe20000000000 */
[----:B------:R-:W-:Y:S04]  /*b9a0*/  BSSY B1, `(.L_x_2283) ;  /* 0x0000017000017945 */ /* 0x000fe80003800000 */
[----:B------:R-:W-:-:S13]  /*b9b0*/  ISETP.GE.AND P2, PT, R48, R117, PT ;  /* 0x000000753000720c */ /* 0x000fda0003f46270 */
[----:B------:R-:W-:Y:S05]  /*b9c0*/  @P2 BRA `(.L_x_2284) ;  /* 0x0000000000502947 */ /* 0x000fea0003800000 */
[----:B------:R-:W1:Y:S01]  /*b9d0*/  @!P0 LDS.128 R48, [R116+0x22400] ;  /* 0x0224000074308984 */ /* 0x000e620000000c00 */
[----:B------:R-:W2:Y:S01]  /*b9e0*/  @!P0 LDC.64 R54, c[0x0][0x2e8] ;  /* 0x0000ba00ff368b82 */ /* 0x000ea20000000a00 */
[----:B------:R-:W-:Y:S01]  /*b9f0*/  IADD3 R56, P2, R102, R52, RZ ;  /* 0x0000003466387210 */ /* 0x000fe20007f5e0ff */
[----:B------:R-:W-:-:S04]  /*ba00*/  ULDC.64 UR4, c[0x0][0x208] ;  /* 0x0000820000047ab9 */ /* 0x000fc80000000a00 */
[----:B------:R-:W-:Y:S01]  /*ba10*/  IMAD.X R59, R57, 0x1, R103, P2 ;  /* 0x00000001393b7824 */ /* 0x000fe200010e0667 */
[----:B--2---:R-:W-:-:S04]  /*ba20*/  @!P0 IADD3 R54, P2, P3, R56, R54, R37 ;  /* 0x0000003638368210 */ /* 0x004fc80007b5e025 */
[----:B------:R-:W-:-:S05]  /*ba30*/  @!P0 IADD3.X R55, R59, R55, R104, P2, P3 ;  /* 0x000000373b378210 */ /* 0x000fca00017e6468 */
[----:B-1----:R1:W-:Y:S01]  /*ba40*/  @!P0 STG.E.128 desc[UR4][R54.64], R48 ;  /* 0x0000003036008986 */ /* 0x0023e2000c101d04 */
[----:B------:R-:W-:Y:S05]  /*ba50*/  @P1 BRA `(.L_x_2284) ;  /* 0x00000000002c1947 */ /* 0x000fea0003800000 */
[----:B------:R-:W-:Y:S01]  /*ba60*/  ULDC.64 UR4, c[0x0][0x2e8] ;  /* 0x0000ba0000047ab9 */ /* 0x000fe20000000a00 */
[----:B-1----:R-:W-:Y:S01]  /*ba70*/  VIADD R48, R28, 0x40 ;  /* 0x000000401c307836 */ /* 0x002fe20000000000 */
[----:B------:R-:W-:Y:S01]  /*ba80*/  IADD3 R54, P2, P3, R41, UR4, R56 ;  /* 0x0000000429367c10 */ /* 0x000fe2000fb5e038 */
[----:B------:R-:W-:-:S03]  /*ba90*/  ULDC.64 UR6, c[0x0][0x208] ;  /* 0x0000820000067ab9 */ /* 0x000fc60000000a00 */
[----:B------:R-:W-:Y:S02]  /*baa0*/  IADD3.X R55, R106, UR5, R59, P2, P3 ;  /* 0x000000056a377c10 */ /* 0x000fe400097e643b */
[----:B------:R-:W-:-:S13]  /*bab0*/  LOP3.LUT P2, RZ, R229, 0x4, RZ, 0xc0, !PT ;  /* 0x00000004e5ff7812 */ /* 0x000fda000784c0ff */
[----:B------:R-:W-:-:S04]  /*bac0*/  @P2 VIADD R48, R28, 0xffffffc0 ;  /* 0xffffffc01c302836 */ /* 0x000fc80000000000 */
[----:B------:R-:W-:-:S04]  /*bad0*/  IMAD R49, R17, 0x7000, R48 ;  /* 0x0000700011317824 */ /* 0x000fc800078e0230 */
[----:B------:R-:W-:-:S06]  /*bae0*/  IMAD.IADD R49, R16, 0x1, R49 ;  /* 0x0000000110317824 */ /* 0x000fcc00078e0231 */
[----:B------:R-:W1:Y:S04]  /*baf0*/  LDS.128 R48, [R49+0x22400] ;  /* 0x0224000031307984 */ /* 0x000e680000000c00 */
[----:B-1----:R2:W-:Y:S02]  /*bb00*/  STG.E.128 desc[UR6][R54.64], R48 ;  /* 0x0000003036007986 */ /* 0x0025e4000c101d06 */
.L_x_2284:
[----:B------:R-:W-:Y:S05]  /*bb10*/  BSYNC B1 ;  /* 0x0000000000017941 */ /* 0x000fea0003800000 */
.L_x_2283:
[----:B-12---:R-:W-:Y:S01]  /*bb20*/  VIADD R48, R228, 0x80 ;  /* 0x00000080e4307836 */ /* 0x006fe20000000000 */
[----:B------:R-:W-:Y:S04]  /*bb30*/  BSSY B1, `(.L_x_2285) ;  /* 0x0000017000017945 */ /* 0x000fe80003800000 */
[----:B------:R-:W-:-:S13]  /*bb40*/  ISETP.GE.AND P2, PT, R48, R117, PT ;  /* 0x000000753000720c */ /* 0x000fda0003f46270 */
[----:B------:R-:W-:Y:S05]  /*bb50*/  @P2 BRA `(.L_x_2286) ;  /* 0x0000000000502947 */ /* 0x000fea0003800000 */
[----:B------:R-:W1:Y:S01]  /*bb60*/  @!P0 LDS.128 R48, [R116+0x24400] ;  /* 0x0244000074308984 */ /* 0x000e620000000c00 */
[----:B------:R-:W2:Y:S01]  /*bb70*/  @!P0 LDC.64 R54, c[0x0][0x2e8] ;  /* 0x0000ba00ff368b82 */ /* 0x000ea20000000a00 */
[----:B------:R-:W-:Y:S01]  /*bb80*/  LEA R56, P2, R40, R52, 0x7 ;  /* 0x0000003428387211 */ /* 0x000fe200078438ff */
[----:B------:R-:W-:-:S03]  /*bb90*/  ULDC.64 UR4, c[0x0][0x208] ;  /* 0x0000820000047ab9 */ /* 0x000fc60000000a00 */
[----:B------:R-:W-:Y:S02]  /*bba0*/  IADD3.X R59, R57, R26, RZ, P2, !PT ;  /* 0x0000001a393b7210 */ /* 0x000fe400017fe4ff */
        /* <DEDUP_REMOVED lines=15> */
.L_x_2286:
[----:B------:R-:W-:Y:S05]  /*bca0*/  BSYNC B1 ;  /* 0x0000000000017941 */ /* 0x000fea0003800000 */
.L_x_2285:
[----:B-12---:R-:W-:-:S05]  /*bcb0*/  VIADD R48, R228, 0xc0 ;  /* 0x000000c0e4307836 */ /* 0x006fca0000000000 */
[----:B------:R-:W-:-:S13]  /*bcc0*/  ISETP.GE.AND P2, PT, R48, R117, PT ;  /* 0x000000753000720c */ /* 0x000fda0003f46270 */
[----:B------:R-:W-:Y:S05]  /*bcd0*/  @P2 BRA `(.L_x_2254) ;  /* 0x0000000000602947 */ /* 0x000fea0003800000 */
[----:B------:R-:W1:Y:S01]  /*bce0*/  LDC.64 R50, c[0x0][0x300] ;  /* 0x0000c000ff327b82 */ /* 0x000e620000000a00 */
[----:B------:R-:W-:Y:S01]  /*bcf0*/  IMAD.MOV.U32 R54, RZ, RZ, R52 ;  /* 0x000000ffff367224 */ /* 0x000fe200078e0034 */
[----:B------:R-:W-:Y:S01]  /*bd00*/  ULDC.64 UR4, c[0x0][0x208] ;  /* 0x0000820000047ab9 */ /* 0x000fe20000000a00 */
[----:B------:R-:W-:-:S05]  /*bd10*/  IMAD.MOV.U32 R55, RZ, RZ, R57 ;  /* 0x000000ffff377224 */ /* 0x000fca00078e0039 */
        /* <DEDUP_REMOVED lines=15> */
[----:B------:R-:W-:-:S05]  /*be10*/  @P2 IADD3 R48, R28, -0x40, RZ ;  /* 0xffffffc01c302810 */ /* 0x000fca0007ffe0ff */
[----:B------:R-:W-:-:S04]  /*be20*/  IMAD R49, R17, 0x7000, R48 ;  /* 0x0000700011317824 */ /* 0x000fc800078e0230 */
[----:B------:R-:W-:-:S06]  /*be30*/  IMAD.IADD R49, R16, 0x1, R49 ;  /* 0x0000000110317824 */ /* 0x000fcc00078e0231 */
[----:B------:R-:W1:Y:S04]  /*be40*/  LDS.128 R48, [R49+0x26400] ;  /* 0x0264000031307984 */ /* 0x000e680000000c00 */
[----:B-1----:R2:W-:Y:S02]  /*be50*/  STG.E.128 desc[UR6][R54.64], R48 ;  /* 0x0000003036007986 */ /* 0x0025e4000c101d06 */
.L_x_2254:
[----:B------:R-:W-:Y:S05]  /*be60*/  BSYNC B0 ;  /* 0x0000000000007941 */ /* 0x000fea0003800000 */
.L_x_2216:
        /* <DEDUP_REMOVED lines=17> */
.L_x_2288:
[----:B------:R-:W-:Y:S05]  /*bf80*/  BSYNC B0 ;  /* 0x0000000000007941 */ /* 0x000fea0003800000 */
.L_x_2287:
[----:B------:R-:W2:Y:S01]  /*bf90*/  SYNCS.PHASECHK.TRANS64.TRYWAIT P3, [R108+URZ+0x2e8b0], R129 ;  /* 0x02e8b0816c0075a7 */ /* 0x000ea2000806017f */
[----:B------:R-:W-:Y:S01]  /*bfa0*/  ULDC.64 UR4, c[0x0][0x318] ;  /* 0x0000c60000047ab9 */ /* 0x000fe20000000a00 */
[----:B------:R-:W-:Y:S01]  /*bfb0*/  ULDC.64 UR60, c[0x0][0x328] ;  /* 0x0000ca00003c7ab9 */ /* 0x000fe20000000a00 */
[----:B------:R-:W-:Y:S01]  /*bfc0*/  IMAD.U32 R233, RZ, RZ, UR4 ;  /* 0x00000004ffe97e24 */ /* 0x000fe2000f8e00ff */
[----:B------:R-:W-:Y:S01]  /*bfd0*/  BSSY B0, `(.L_x_2289) ;  /* 0x0000003000007945 */ /* 0x000fe20003800000 */
[----:B------:R-:W-:-:S03]  /*bfe0*/  IMAD.U32 R232, RZ, RZ, UR5 ;  /* 0x00000005ffe87e24 */ /* 0x000fc6000f8e00ff */
[----:B--2---:R-:W-:Y:S05]  /*bff0*/  @!P3 BRA `(.L_x_2290) ;  /* 0x0000020400dcb947 */ /* 0x004fea0003800000 */
.L_x_2523:
[----:B------:R-:W-:Y:S05]  /*c000*/  BSYNC B0 ;  /* 0x0000000000007941 */ /* 0x000fea0003800000 */
.L_x_2289:
        /* <DEDUP_REMOVED lines=8> */
[----:B------:R-:W-:Y:S01]  /*c090*/  IMAD.MOV.U32 R49, RZ, RZ, R107 ;  /* 0x000000ffff317224 */ /* 0x000fe200078e006b */
[----:B------:R-:W-:Y:S01]  /*c0a0*/  R2UR UR5, R233 ;  /* 0x00000000e90572ca */ /* 0x000fe200000e0000 */
[----:B------:R-:W-:Y:S01]  /*c0b0*/  IMAD R51, R53, UR60, RZ ;  /* 0x0000003c35337c24 */ /* 0x000fe2000f8e02ff */
[----:B------:R-:W-:Y:S01]  /*c0c0*/  R2UR UR4, R232 ;  /* 0x00000000e80472ca */ /* 0x000fe200000e0000 */
[----:B------:R-:W-:-:S04]  /*c0d0*/  IMAD.WIDE.U32 R48, R52, UR60, R48 ;  /* 0x0000003c34307c25 */ /* 0x000fc8000f8e0030 */
[----:B------:R-:W-:-:S04]  /*c0e0*/  IMAD R51, R52, UR61, R51 ;  /* 0x0000003d34337c24 */ /* 0x000fc8000f8e0233 */
[----:B------:R-:W-:Y:S01]  /*c0f0*/  @!P3 LOP3.LUT P5, RZ, R229, 0x4, RZ, 0xc0, !PT ;  /* 0x00000004e5ffb812 */ /* 0x000fe200078ac0ff */
[----:B------:R-:W-:-:S03]  /*c100*/  @!P3 VIADD R56, R115, 0x40 ;  /* 0x000000407338b836 */ /* 0x000fc60000000000 */
[----:B------:R-:W-:Y:S02]  /*c110*/  @!P3 PLOP3.LUT P4, PT, P5, PT, PT, 0x80, 0x0 ;  /* 0x000000000000b81c */ /* 0x000fe40002f8f070 */
[----:B------:R-:W-:-:S04]  /*c120*/  IADD3 R54, P5, R48, UR5, RZ ;  /* 0x0000000530367c10 */ /* 0x000fc8000ffbe0ff */
[----:B------:R-:W-:Y:S01]  /*c130*/  IADD3.X R55, R49, UR4, R51, P5, !PT ;  /* 0x0000000431377c10 */ /* 0x000fe2000affe433 */
[----:B------:R-:W-:-:S06]  /*c140*/  ULDC.64 UR4, c[0x0][0x208] ;  /* 0x0000820000047ab9 */ /* 0x000fcc0000000a00 */
[----:B------:R-:W-:Y:S01]  /*c150*/  @P4 VIADD R56, R115, 0xffffffc0 ;  /* 0xffffffc073384836 */ /* 0x000fe20000000000 */
[----:B------:R-:W-:-:S04]  /*c160*/  ISETP.GE.AND P4, PT, R18, UR6, PT ;  /* 0x0000000612007c0c */ /* 0x000fc8000bf86270 */
[----:B------:R-:W-:-:S09]  /*c170*/  @!P3 IADD3 R56, R16, R56, RZ ;  /* 0x000000381038b210 */ /* 0x000fd20007ffe0ff */
[----:B------:R-:W1:Y:S04]  /*c180*/  @!P4 LDS.128 R48, [R116+0xe400] ;  /* 0x00e400007430c984 */ /* 0x000e680000000c00 */
[----:B-1----:R-:W-:Y:S04]  /*c190*/  @!P4 STG.E.128 desc[UR4][R54.64], R48 ;  /* 0x000000303600c986 */ /* 0x002fe8000c101d04 */
[----:B------:R-:W1:Y:S04]  /*c1a0*/  @!P3 LDS.128 R48, [R56+0xe400] ;  /* 0x00e400003830b984 */ /* 0x000e680000000c00 */
[----:B-1----:R3:W-:Y:S02]  /*c1b0*/  @!P3 STG.E.128 desc[UR4][R54.64+0x40], R48 ;  /* 0x000040303600b986 */ /* 0x0027e4000c101d04 */
.L_x_2292:
[----:B------:R-:W-:Y:S05]  /*c1c0*/  BSYNC B0 ;  /* 0x0000000000007941 */ /* 0x000fea0003800000 */
.L_x_2291:
[----:B-1-3--:R-:W-:Y:S01]  /*c1d0*/  VIADD R48, R228, 0x40 ;  /* 0x00000040e4307836 */ /* 0x00afe20000000000 */
[----:B------:R-:W-:Y:S04]  /*c1e0*/  BSSY B0, `(.L_x_2293) ;  /* 0x000001c000007945 */ /* 0x000fe80003800000 */
[----:B------:R-:W-:-:S13]  /*c1f0*/  ISETP.GE.AND P3, PT, R48, R117, PT ;  /* 0x000000753000720c */ /* 0x000fda0003f66270 */
[----:B------:R-:W-:Y:S05]  /*c200*/  @P3 BRA `(.L_x_2294) ;  /* 0x0000000000643947 */ /* 0x000fea0003800000 */
[----:B------:R-:W-:Y:S01]  /*c210*/  ULDC UR6, c[0x0][0x2f4] ;  /* 0x0000bd0000067ab9 */ /* 0x000fe20000000800 */
[----:B------:R-:W-:Y:S01]  /*c220*/  PLOP3.LUT P4, PT, PT, PT, PT, 0x8, 0x0 ;  /* 0x000000000000781c */ /* 0x000fe20003f8e170 */
[----:B------:R-:W-:Y:S01]  /*c230*/  IMAD.MOV.U32 R48, RZ, RZ, R44 ;  /* 0x000000ffff307224 */ /* 0x000fe200078e002c */
[----:B------:R-:W-:Y:S01]  /*c240*/  ISETP.GE.AND P3, PT, R4, UR6, PT ;  /* 0x0000000604007c0c */ /* 0x000fe2000bf66270 */
[----:B------:R-:W-:Y:S01]  /*c250*/  IMAD.MOV.U32 R49, RZ, RZ, R107 ;  /* 0x000000ffff317224 */ /* 0x000fe200078e006b */
[----:B------:R-:W-:Y:S02]  /*c260*/  R2UR UR4, R233 ;  /* 0x00000000e90472ca */ /* 0x000fe400000e0000 */
[----:B------:R-:W-:-:S09]  /*c270*/  R2UR UR7, R232 ;  /* 0x00000000e80772ca */ /* 0x000fd200000e0000 */
        /* <DEDUP_REMOVED lines=9> */
[----:B------:R-:W-:Y:S01]  /*c310*/  IMAD R51, R51, UR61, R50 ;  /* 0x0000003d33337c24 */ /* 0x000fe2000f8e0232 */
[----:B------:R-:W-:Y:S01]  /*c320*/  ULDC.64 UR4, c[0x0][0x208] ;  /* 0x0000820000047ab9 */ /* 0x000fe20000000a00 */
[----:B------:R-:W-:-:S03]  /*c330*/  @!P3 IMAD.IADD R56, R16, 0x1, R56 ;  /* 0x000000011038b824 */ /* 0x000fc600078e0238 */
[----:B------:R-:W-:Y:S02]  /*c340*/  IADD3.X R55, R49, UR7, R51, P4, !PT ;  /* 0x0000000731377c10 */ /* 0x000fe4000a7fe433 */
[----:B------:R-:W-:-:S13]  /*c350*/  ISETP.GE.AND P4, PT, R18, UR6, PT ;  /* 0x0000000612007c0c */ /* 0x000fda000bf86270 */
[----:B------:R-:W1:Y:S04]  /*c360*/  @!P4 LDS.128 R48, [R116+0x10400] ;  /* 0x010400007430c984 */ /* 0x000e680000000c00 */
[----:B-1----:R-:W-:Y:S04]  /*c370*/  @!P4 STG.E.128 desc[UR4][R54.64], R48 ;  /* 0x000000303600c986 */ /* 0x002fe8000c101d04 */
[----:B------:R-:W1:Y:S04]  /*c380*/  @!P3 LDS.128 R48, [R56+0x10400] ;  /* 0x010400003830b984 */ /* 0x000e680000000c00 */
[----:B-1----:R1:W-:Y:S02]  /*c390*/  @!P3 STG.E.128 desc[UR4][R54.64+0x40], R48 ;  /* 0x000040303600b986 */ /* 0x0023e4000c101d04 */
.L_x_2294:
[----:B------:R-:W-:Y:S05]  /*c3a0*/  BSYNC B0 ;  /* 0x0000000000007941 */ /* 0x000fea0003800000 */
.L_x_2293:
        /* <DEDUP_REMOVED lines=29> */
.L_x_2296:
[----:B------:R-:W-:Y:S05]  /*c580*/  BSYNC B0 ;  /* 0x0000000000007941 */ /* 0x000fea0003800000 */
.L_x_2295:
        /* <DEDUP_REMOVED lines=17> */
[----:B------:R-:W-:Y:S01]  /*c6a0*/  IMAD R52, R52, UR60, RZ ;  /* 0x0000003c34347c24 */ /* 0x000fe2000f8e02ff */
[----:B------:R-:W-:-:S03]  /*c6b0*/  @P4 IADD3 R54, R115, -0x40, RZ ;  /* 0xffffffc073364810 */ /* 0x000fc60007ffe0ff */
[----:B------:R-:W-:Y:S01]  /*c6c0*/  IMAD R51, R51, UR61, R52 ;  /* 0x0000003d33337c24 */ /* 0x000fe2000f8e0234 */
[----:B------:R-:W-:Y:S01]  /*c6d0*/  IADD3 R52, P4, R48, UR4, RZ ;  /* 0x0000000430347c10 */ /* 0x000fe2000ff9e0ff */
[----:B------:R-:W-:Y:S01]  /*c6e0*/  @!P3 IMAD.IADD R54, R16, 0x1, R54 ;  /* 0x000000011036b824 */ /* 0x000fe200078e0236 */
[----:B------:R-:W-:Y:S02]  /*c6f0*/  ULDC.64 UR4, c[0x0][0x208] ;  /* 0x0000820000047ab9 */ /* 0x000fe40000000a00 */
[----:B------:R-:W-:Y:S02]  /*c700*/  IADD3.X R53, R49, UR7, R51, P4, !PT ;  /* 0x0000000731357c10 */ /* 0x000fe4000a7fe433 */
[----:B------:R-:W-:-:S13]  /*c710*/  ISETP.GE.AND P4, PT, R18, UR6, PT ;  /* 0x0000000612007c0c */ /* 0x000fda000bf86270 */
[----:B------:R-:W1:Y:S04]  /*c720*/  @!P4 LDS.128 R48, [R116+0x14400] ;  /* 0x014400007430c984 */ /* 0x000e680000000c00 */
[----:B-1----:R-:W-:Y:S04]  /*c730*/  @!P4 STG.E.128 desc[UR4][R52.64], R48 ;  /* 0x000000303400c986 */ /* 0x002fe8000c101d04 */
[----:B------:R-:W1:Y:S04]  /*c740*/  @!P3 LDS.128 R48, [R54+0x14400] ;  /* 0x014400003630b984 */ /* 0x000e680000000c00 */
[----:B-1----:R1:W-:Y:S02]  /*c750*/  @!P3 STG.E.128 desc[UR4][R52.64+0x40], R48 ;  /* 0x000040303400b986 */ /* 0x0023e4000c101d04 */
.L_x_2298:
[----:B------:R-:W-:Y:S05]  /*c760*/  BSYNC B0 ;  /* 0x0000000000007941 */ /* 0x000fea0003800000 */
.L_x_2297:
[----:B-1----:R-:W3:Y:S01]  /*c770*/  LDL.LU R49, [R1] ;  /* 0x0000000001317983 */ /* 0x002ee20000300800 */
[----:B0-2---:R-:W-:Y:S01]  /*c780*/  @!P2 VIADD R108, R108, 0x2e8c0 ;  /* 0x0002e8c06c6ca836 */ /* 0x005fe20000000000 */
[----:B------:R-:W-:Y:S01]  /*c790*/  ISETP.NE.AND P3, PT, R109, RZ, PT ;  /* 0x000000ff6d00720c */ /* 0x000fe20003f65270 */
[----:B------:R-:W-:Y:S01]  /*c7a0*/  VIADD R17, R17, 0x1 ;  /* 0x0000000111117836 */ /* 0x000fe20000000000 */
[----:B------:R-:W-:Y:S01]  /*c7b0*/  @!PT LDS RZ, [RZ] ;  /* 0x00000000fffff984 */ /* 0x000fe20000000800 */
[----:B------:R-:W-:Y:S01]  /*c7c0*/  @!PT LDS RZ, [RZ] ;  /* 0x00000000fffff984 */ /* 0x000fe20000000800 */
[----:B------:R-:W-:Y:S01]  /*c7d0*/  @!PT LDS RZ, [RZ] ;  /* 0x00000000fffff984 */ /* 0x000fe20000000800 */
[----:B------:R-:W-:Y:S01]  /*c7e0*/  @!PT LDS RZ, [RZ] ;  /* 0x00000000fffff984 */ /* 0x000fe20000000800 */
[----:B------:R0:W-:Y:S06]  /*c7f0*/  MEMBAR.ALL.CTA ;  /* 0x0000000000007992 */ /* 0x0001ec0000008000 */
[----:B0-----:R-:W0:Y:S01]  /*c800*/  FENCE.VIEW.ASYNC.S ;  /* 0x00000000000073c6 */ /* 0x001e220000000000 */
[----:B------:R-:W-:Y:S01]  /*c810*/  @!P2 PRMT R108, RZ, 0x654, R108 ;  /* 0x00000654ff6ca816 */ /* 0x000fe2000000006c */
[----:B0-----:R0:W-:Y:S06]  /*c820*/  BAR.SYNC.DEFER_BLOCKING R136, 0x80 ;  /* 0x000200880000751d */ /* 0x0011ec0000010000 */
[----:B------:R0:W-:Y:S01]  /*c830*/  @!P2 SYNCS.ARRIVE.TRANS64.RED.A1T0 RZ, [R108+URZ], RZ ;  /* 0x000000ff6cffa9a7 */ /* 0x0001e2000810043f */
[----:B------:R-:W-:-:S04]  /*c840*/  ISETP.NE.AND P2, PT, R17, 0x2, PT ;  /* 0x000000021100780c */ /* 0x000fc80003f45270 */
[----:B------:R-:W-:Y:S02]  /*c850*/  SEL R48, RZ, 0x1, P2 ;  /* 0x00000001ff307807 */ /* 0x000fe40001000000 */
[----:B------:R-:W-:Y:S02]  /*c860*/  SEL R17, R17, RZ, P2 ;  /* 0x000000ff11117207 */ /* 0x000fe40001000000 */
[----:B---3--:R-:W-:-:S05]  /*c870*/  LOP3.LUT R49, R49, R48, RZ, 0x3c, !PT ;  /* 0x0000003031317212 */ /* 0x008fca00078e3cff */
[----:B------:R0:W-:Y:S01]  /*c880*/  STL [R1], R49 ;  /* 0x0000003101007387 */ /* 0x0001e20000100800 */
[----:B------:R-:W-:Y:S05]  /*c890*/  @P3 BRA `(.L_x_2299) ;  /* 0xffffff5c00f83947 */ /* 0x000fea000383ffff */
[----:B0-----:R-:W0:Y:S01]  /*c8a0*/  S2R R49, SR_TID.X ;  /* 0x0000000000317919 */ /* 0x001e220000002100 */
[----:B------:R-:W-:Y:S02]  /*c8b0*/  PLOP3.LUT P0, PT, PT, PT, PT, 0x8, 0x0 ;  /* 0x000000000000781c */ /* 0x000fe40003f0e170 */
[----:B0-----:R-:W-:-:S04]  /*c8c0*/  SHF.R.U32.HI R49, RZ, 0x7, R49 ;  /* 0x00000007ff317819 */ /* 0x001fc80000011631 */
[----:B------:R-:W-:-:S13]  /*c8d0*/  ISETP.NE.AND P3, PT, R49, 0x1, PT ;  /* 0x000000013100780c */ /* 0x000fda0003f65270 */
[----:B------:R-:W-:Y:S06]  /*c8e0*/  @!P3 BAR.ARV 0x9, 0x100 ;  /* 0x024400000000bb1d */ /* 0x000fec0000002000 */
.L_x_2211:
[----:B------:R-:W2:Y:S01]  /*c8f0*/  LDL R2, [R1+0x50] ;  /* 0x0000500001027983 */ /* 0x000ea20000100800 */
[----:B------:R-:W0:Y:S01]  /*c900*/  LDC R0, c[0x0][0x448] ;  /* 0x00011200ff007b82 */ /* 0x000e220000000800 */
[----:B------:R-:W-:Y:S02]  /*c910*/  CS2R R88, SRZ ;  /* 0x0000000000587805 */ /* 0x000fe4000001ff00 */
[----:B------:R-:W-:Y:S02]  /*c920*/  CS2R R90, SRZ ;  /* 0x00000000005a7805 */ /* 0x000fe4000001ff00 */
[----:B------:R-:W-:Y:S02]  /*c930*/  CS2R R86, SRZ ;  /* 0x0000000000567805 */ /* 0x000fe4000001ff00 */
[----:B------:R-:W-:Y:S02]  /*c940*/  CS2R R6, SRZ ;  /* 0x0000000000067805 */ /* 0x000fe4000001ff00 */
[----:B------:R-:W-:-:S02]  /*c950*/  CS2R R84, SRZ ;  /* 0x0000000000547805 */ /* 0x000fc4000001ff00 */
[----:B------:R-:W-:Y:S02]  /*c960*/  CS2R R8, SRZ ;  /* 0x0000000000087805 */ /* 0x000fe4000001ff00 */
[----:B------:R-:W-:Y:S02]  /*c970*/  CS2R R4, SRZ ;  /* 0x0000000000047805 */ /* 0x000fe4000001ff00 */
[----:B------:R-:W-:Y:S02]  /*c980*/  MOV R75, RZ ;  /* 0x000000ff004b7202 */ /* 0x000fe40000000f00 */
[----:B------:R-:W-:Y:S02]  /*c990*/  CS2R R76, SRZ ;  /* 0x00000000004c7805 */ /* 0x000fe4000001ff00 */
[----:B------:R-:W-:Y:S01]  /*c9a0*/  CS2R R10, SRZ ;  /* 0x00000000000a7805 */ /* 0x000fe2000001ff00 */
[----:B------:R-:W-:Y:S01]  /*c9b0*/  IMAD.MOV.U32 R78, RZ, RZ, RZ ;  /* 0x000000ffff4e7224 */ /* 0x000fe200078e00ff */
        /* <DEDUP_REMOVED lines=12> */
[----:B0-----:R-:W-:-:S02]  /*ca80*/  ISETP.NE.AND P1, PT, R0, 0x1, PT ;  /* 0x000000010000780c */ /* 0x001fc40003f25270 */
[----:B------:R-:W-:Y:S02]  /*ca90*/  CS2R R46, SRZ ;  /* 0x00000000002e7805 */ /* 0x000fe4000001ff00 */
[----:B-1----:R-:W-:Y:S02]  /*caa0*/  CS2R R30, SRZ ;  /* 0x00000000001e7805 */ /* 0x002fe4000001ff00 */
[----:B------:R-:W-:Y:S02]  /*cab0*/  CS2R R44, SRZ ;  /* 0x00000000002c7805 */ /* 0x000fe4000001ff00 */
[----:B------:R-:W-:Y:S02]  /*cac0*/  CS2R R32, SRZ ;  /* 0x0000000000207805 */ /* 0x000fe4000001ff00 */
[----:B------:R-:W-:Y:S01]  /*cad0*/  CS2R R38, SRZ ;  /* 0x0000000000267805 */ /* 0x000fe2000001ff00 */
[----:B------:R-:W-:Y:S01]  /*cae0*/  IMAD.MOV.U32 R34, RZ, RZ, RZ ;  /* 0x000000ffff227224 */ /* 0x000fe200078e00ff */
[----:B------:R-:W-:-:S02]  /*caf0*/  CS2R R36, SRZ ;  /* 0x0000000000247805 */ /* 0x000fc4000001ff00 */
[----:B------:R-:W-:Y:S02]  /*cb00*/  CS2R R40, SRZ ;  /* 0x0000000000287805 */ /* 0x000fe4000001ff00 */
[----:B------:R-:W-:Y:S02]  /*cb10*/  CS2R R48, SRZ ;  /* 0x0000000000307805 */ /* 0x000fe4000001ff00 */
[----:B------:R-:W-:Y:S01]  /*cb20*/  CS2R R92, SRZ ;  /* 0x00000000005c7805 */ /* 0x000fe2000001ff00 */
[----:B------:R-:W-:Y:S01]  /*cb30*/  IMAD.MOV.U32 R57, RZ, RZ, RZ ;  /* 0x000000ffff397224 */ /* 0x000fe200078e00ff */
[----:B------:R-:W0:Y:S08]  /*cb40*/  @P1 LDC R3, c[0x0][0x44c] ;  /* 0x00011300ff031b82 */ /* 0x000e300000000800 */
[----:B------:R-:W1:Y:S01]  /*cb50*/  @P1 LDC R0, c[0x0][0x450] ;  /* 0x00011400ff001b82 */ /* 0x000e620000000800 */
[----:B--2---:R-:W-:-:S04]  /*cb60*/  VIADD R2, R2, 0x7f ;  /* 0x0000007f02027836 */ /* 0x004fc80000000000 */
[----:B0-----:R-:W-:-:S05]  /*cb70*/  @P1 IMAD.HI.U32 R3, R2, R3, RZ ;  /* 0x0000000302031227 */ /* 0x001fca00078e00ff */
[----:B-1----:R-:W-:Y:S02]  /*cb80*/  @P1 SHF.R.U32.HI R2, RZ, R0, R3 ;  /* 0x00000000ff021219 */ /* 0x002fe40000011603 */
[----:B------:R-:W-:-:S03]  /*cb90*/  PLOP3.LUT P1, PT, PT, PT, PT, 0x80, 0x0 ;  /* 0x000000000000781c */ /* 0x000fc60003f2f070 */
[----:B------:R-:W-:Y:S02]  /*cba0*/  IMAD.IADD R3, R137, 0x1, R2 ;  /* 0x0000000189037824 */ /* 0x000fe400078e0202 */
[----:B------:R-:W-:-:S04]  /*cbb0*/  IMAD.MOV.U32 R2, RZ, RZ, RZ ;  /* 0x000000ffff027224 */ /* 0x000fc800078e00ff */
[----:B------:R-:W-:-:S05]  /*cbc0*/  IMAD.HI R2, R3, -0x6db6db6d, R2 ;  /* 0x9249249303027827 */ /* 0x000fca00078e0202 */
[----:B------:R-:W-:-:S04]  /*cbd0*/  SHF.R.U32.HI R3, RZ, 0x1f, R2 ;  /* 0x0000001fff037819 */ /* 0x000fc80000011602 */
[----:B------:R-:W-:-:S04]  /*cbe0*/  LEA.HI.SX32 R3, R2, R3, 0x19 ;  /* 0x0000000302037211 */ /* 0x000fc800078fcaff */
[----:B------:R-:W-:-:S04]  /*cbf0*/  VIMNMX R138, R138, R3, PT ;  /* 0x000000038a8a7248 */ /* 0x000fc80003fe0100 */
[----:B------:R-:W-:Y:S01]  /*cc00*/  ISETP.GE.AND P2, PT, R138, 0x1, PT ;  /* 0x000000018a00780c */ /* 0x000fe20003f46270 */
[----:B------:R-:W-:-:S12]  /*cc10*/  @P0 BRA `(.L_x_2300) ;  /* 0x00000000000c0947 */ /* 0x000fd80003800000 */
[----:B------:R-:W0:Y:S01]  /*cc20*/  FENCE.VIEW.ASYNC.G ;  /* 0x00000000000073c6 */ /* 0x000e220000000100 */
[----:B------:R-:W-:Y:S05]  /*cc30*/  WARPSYNC.ALL ;  /* 0x0000000000007948 */ /* 0x000fea0003800000 */
[----:B0-----:R-:W-:Y:S06]  /*cc40*/  BAR.ARV 0xc, 0x180 ;  /* 0x0306000000007b1d */ /* 0x001fec0000002000 */
.L_x_2300:
[----:B------:R-:W-:Y:S01]  /*cc50*/  CS2R R94, SRZ ;  /* 0x00000000005e7805 */ /* 0x000fe2000001ff00 */
        /* <DEDUP_REMOVED lines=10> */
.L_x_2526:
[----:B------:R-:W0:Y:S01]  /*cd00*/  LDL R2, [R1+0x44] ;  /* 0x0000440001027983 */ /* 0x000e220000100800 */
[----:B------:R-:W-:Y:S01]  /*cd10*/  VIADD R25, R16, 0x1c400 ;  /* 0x0001c40010197836 */ /* 0x000fe20000000000 */
[----:B------:R-:W-:Y:S04]  /*cd20*/  BSSY B6, `(.L_x_2303) ;  /* 0x0000019000067945 */ /* 0x000fe80003800000 */
[----:B------:R-:W-:Y:S02]  /*cd30*/  LOP3.LUT P0, RZ, R25, 0x9f, RZ, 0xc0, !PT ;  /* 0x0000009f19ff7812 */ /* 0x000fe4000780c0ff */
[----:B0-----:R-:W-:-:S04]  /*cd40*/  LEA.HI R0, R2, R2, RZ, 0x1 ;  /* 0x0000000202007211 */ /* 0x001fc800078f08ff */
[----:B------:R-:W-:-:S05]  /*cd50*/  LOP3.LUT R0, R0, 0x1e, RZ, 0xc0, !PT ;  /* 0x0000001e00007812 */ /* 0x000fca00078ec0ff */
        /* <DEDUP_REMOVED lines=10> */
[----:B------:R-:W-:Y:S01]  /*ce00*/  MOV R5, UR5 ;  /* 0x0000000500057c02 */ /* 0x000fe20008000f00 */
        /* <DEDUP_REMOVED lines=10> */
.L_x_2304:
[----:B------:R-:W-:Y:S05]  /*ceb0*/  BSYNC B6 ;  /* 0x0000000000067941 */ /* 0x000fea0003800000 */
.L_x_2303:
[----:B------:R-:W2:Y:S01]  /*cec0*/  LDL R2, [R1+0x9c] ;  /* 0x00009c0001027983 */ /* 0x000ea20000100800 */
[----:B------:R-:W-:Y:S01]  /*ced0*/  ULDC.64 UR4, c[0x0][0x990] ;  /* 0x0002640000047ab9 */ /* 0x000fe20000000a00 */
[----:B------:R-:W-:Y:S02]  /*cee0*/  ULDC.64 UR6, c[0x0][0x998] ;  /* 0x0002660000067ab9 */ /* 0x000fe40000000a00 */
[----:B------:R-:W3:Y:S04]  /*cef0*/  LDL R21, [R1+0x88] ;  /* 0x0000880001157983 */ /* 0x000ee80000100800 */
[----:B------:R-:W4:Y:S01]  /*cf00*/  LDL R20, [R1+0x68] ;  /* 0x0000680001147983 */ /* 0x000f220000100800 */
[----:B------:R-:W-:Y:S01]  /*cf10*/  ISETP.NE.U32.AND P0, PT, RZ, UR4, PT ;  /* 0x00000004ff007c0c */ /* 0x000fe2000bf05070 */
[----:B------:R-:W-:Y:S01]  /*cf20*/  ULDC.64 UR8, c[0x0][0x208] ;  /* 0x0000820000087ab9 */ /* 0x000fe20000000a00 */
        /* <DEDUP_REMOVED lines=12> */
[----:B------:R-:W-:Y:S02]  /*cff0*/  @P1 IMAD R9, R21, R9, R4 ;  /* 0x0000000915091224 */ /* 0x000fe400078e0204 */
[----:B------:R-:W-:Y:S01]  /*d000*/  @P0 IMAD.IADD R3, R3, 0x1, R7 ;  /* 0x0000000103030824 */ /* 0x000fe200078e0207 */
[----:B------:R-:W-:Y:S01]  /*d010*/  @P1 SHF.R.S32.HI R7, RZ, 0x1f, R20 ;  /* 0x0000001fff071819 */ /* 0x000fe20000011414 */
[----:B------:R-:W-:-:S04]  /*d020*/  @P1 IMAD.WIDE.U32 R4, R21, R8, RZ ;  /* 0x0000000815041225 */ /* 0x000fc800078e00ff */
[----:B-1----:R-:W-:Y:S01]  /*d030*/  @P0 IMAD R0, R15, R10, RZ ;  /* 0x0000000a0f000224 */ /* 0x002fe200078e02ff */
[----:B------:R-:W-:Y:S01]  /*d040*/  @P1 IADD3 R5, R5, R9, RZ ;  /* 0x0000000905051210 */ /* 0x000fe20007ffe0ff */
[----:B------:R-:W-:Y:S02]  /*d050*/  @P1 IMAD R6, R7, R12, RZ ;  /* 0x0000000c07061224 */ /* 0x000fe400078e02ff */
[C---:B------:R-:W-:Y:S02]  /*d060*/  @P0 IMAD R9, R20.reuse, R11, R0 ;  /* 0x0000000b14090224 */ /* 0x040fe400078e0200 */
        /* <DEDUP_REMOVED lines=31> */
.L_x_2308:
[----:B-1----:R1:W2:Y:S02]  /*d260*/  SYNCS.PHASECHK.TRANS64.TRYWAIT P0, [R16+URZ+0x2e800], R3 ;  /* 0x02e80003100075a7 */ /* 0x0022a4000800017f */
[----:B--2---:R-:W-:Y:S05]  /*d270*/  @!P0 NANOSLEEP.SYNCS 0x989680 ;  /* 0x009896800000895d */ /* 0x004fea0003900000 */
[----:B------:R-:W2:Y:S02]  /*d280*/  @!P0 SYNCS.PHASECHK.TRANS64 P0, [R16+URZ+0x2e800], R3 ;  /* 0x02e80003100085a7 */ /* 0x000ea4000800007f */
[----:B--2---:R-:W-:Y:S05]  /*d290*/  @!P0 BRA `(.L_x_2308) ;  /* 0xfffffffc00f08947 */ /* 0x004fea000383ffff */
.L_x_2307:
[----:B------:R-:W-:Y:S05]  /*d2a0*/  BSYNC B0 ;  /* 0x0000000000007941 */ /* 0x000fea0003800000 */
.L_x_2306:
[----:B------:R-:W-:Y:S05]  /*d2b0*/  BRA `(.L_x_2309) ;  /* 0x00000050004c7947 */ /* 0x000fea0003800000 */
.L_x_2305:
        /* <DEDUP_REMOVED lines=30> */
.L_x_2311:
[----:B------:R-:W-:Y:S05]  /*d4a0*/  BSYNC B6 ;  /* 0x0000000000067941 */ /* 0x000fea0003800000 */
.L_x_2310:
[----:B------:R-:W2:Y:S01]  /*d4b0*/  LDL R38, [R1+0x50] ;  /* 0x0000500001267983 */ /* 0x000ea20000100800 */
[----:B------:R-:W-:Y:S01]  /*d4c0*/  ULDC.U8 UR4, c[0x0][0x410] ;  /* 0x0001040000047ab9 */ /* 0x000fe20000000000 */
[----:B------:R-:W-:Y:S01]  /*d4d0*/  BSSY B0, `(.L_x_2312) ;  /* 0x00004e9000007945 */ /* 0x000fe20003800000 */
[----:B------:R-:W-:Y:S01]  /*d4e0*/  ISETP.NE.AND P0, PT, RZ, UR4, PT ;  /* 0x00000004ff007c0c */ /* 0x000fe2000bf05270 */
[----:B--2---:R-:W-:-:S12]  /*d4f0*/  IMAD.IADD R41, R228, 0x1, R38 ;  /* 0x00000001e4297824 */ /* 0x004fd800078e0226 */
[----:B------:R-:W-:Y:S05]  /*d500*/  @!P0 BRA `(.L_x_2313) ;  /* 0x0000002400ec8947 */ /* 0x000fea0003800000 */
[----:B------:R-:W0:Y:S01]  /*d510*/  LDC R37, c[0x0][0x448] ;  /* 0x00011200ff257b82 */ /* 0x000e220000000800 */
[----:B------:R-:W1:Y:S01]  /*d520*/  S2R R20, SR_TID.X ;  /* 0x0000000000147919 */ /* 0x000e620000002100 */
[----:B------:R-:W-:Y:S01]  /*d530*/  ULDC.64 UR4, c[0x0][0x3f8] ;  /* 0x0000fe0000047ab9 */ /* 0x000fe20000000a00 */
[----:B------:R-:W-:Y:S01]  /*d540*/  IMAD.MOV.U32 R4, RZ, RZ, R24 ;  /* 0x000000ffff047224 */ /* 0x000fe200078e0018 */
[----:B------:R-:W-:Y:S01]  /*d550*/  ULDC.64 UR6, c[0x0][0x408] ;  /* 0x0001020000067ab9 */ /* 0x000fe20000000a00 */
[----:B------:R-:W-:Y:S01]  /*d560*/  IMAD.MOV.U32 R8, RZ, RZ, R26 ;  /* 0x000000ffff087224 */ /* 0x000fe200078e001a */
[----:B------:R-:W-:Y:S01]  /*d570*/  ULDC.64 UR8, c[0x0][0x400] ;  /* 0x0001000000087ab9 */ /* 0x000fe20000000a00 */
[----:B------:R-:W-:Y:S01]  /*d580*/  IMAD.MOV.U32 R9, RZ, RZ, R31 ;  /* 0x000000ffff097224 */ /* 0x000fe200078e001f */
[----:B0-----:R-:W-:Y:S02]  /*d590*/  ISETP.NE.AND P0, PT, R37, 0x1, PT ;  /* 0x000000012500780c */ /* 0x001fe40003f05270 */
[----:B-1----:R-:W-:-:S11]  /*d5a0*/  IADD3 R21, R20, -0x80, RZ ;  /* 0xffffff8014157810 */ /* 0x002fd60007ffe0ff */
[----:B------:R-:W0:Y:S01]  /*d5b0*/  @P0 LDC R0, c[0x0][0x44c] ;  /* 0x00011300ff000b82 */ /* 0x000e220000000800 */
[----:B------:R-:W-:-:S04]  /*d5c0*/  SHF.R.S32.HI R20, RZ, 0x1f, R21 ;  /* 0x0000001fff147819 */ /* 0x000fc80000011415 */
[----:B------:R-:W-:-:S03]  /*d5d0*/  LEA.HI R20, R20, R21, RZ, 0x2 ;  /* 0x0000001514147211 */ /* 0x000fc600078f10ff */
[----:B------:R-:W1:Y:S01]  /*d5e0*/  @P0 LDC R5, c[0x0][0x450] ;  /* 0x00011400ff050b82 */ /* 0x000e620000000800 */
[----:B------:R-:W-:-:S05]  /*d5f0*/  LOP3.LUT R20, R20, 0xfffffffc, RZ, 0xc0, !PT ;  /* 0xfffffffc14147812 */ /* 0x000fca00078ec0ff */
[----:B------:R-:W-:-:S04]  /*d600*/  IMAD.IADD R20, R21, 0x1, -R20 ;  /* 0x0000000115147824 */ /* 0x000fc800078e0a14 */
[----:B------:R-:W-:-:S04]  /*d610*/  IMAD R3, R20, 0x40, R41 ;  /* 0x0000004014037824 */ /* 0x000fc800078e0229 */
[----:B0-----:R-:W-:-:S05]  /*d620*/  @P0 IMAD.HI.U32 R0, R3, R0, RZ ;  /* 0x0000000003000227 */ /* 0x001fca00078e00ff */
[----:B-1----:R-:W-:Y:S01]  /*d630*/  @P0 SHF.R.U32.HI R3, RZ, R5, R0 ;  /* 0x00000005ff030219 */ /* 0x002fe20000011600 */
[----:B------:R-:W-:-:S03]  /*d640*/  IMAD.MOV.U32 R5, RZ, RZ, R29 ;  /* 0x000000ffff057224 */ /* 0x000fc600078e001d */
[----:B------:R-:W-:Y:S01]  /*d650*/  SHF.R.S32.HI R0, RZ, 0x1f, R3 ;  /* 0x0000001fff007819 */ /* 0x000fe20000011403 */
[----:B------:R-:W-:-:S04]  /*d660*/  IMAD.WIDE.U32 R4, R3, UR4, R4 ;  /* 0x0000000403047c25 */ /* 0x000fc8000f8e0004 */
[----:B------:R-:W-:Y:S02]  /*d670*/  IMAD R6, R0, UR4, RZ ;  /* 0x0000000400067c24 */ /* 0x000fe4000f8e02ff */
[----:B------:R-:W-:-:S04]  /*d680*/  IMAD.WIDE.U32 R8, R3, UR6, R8 ;  /* 0x0000000603087c25 */ /* 0x000fc8000f8e0008 */
[C---:B------:R-:W-:Y:S01]  /*d690*/  IMAD R7, R3.reuse, UR5, R6 ;  /* 0x0000000503077c24 */ /* 0x040fe2000f8e0206 */
[----:B------:R-:W-:Y:S01]  /*d6a0*/  ULDC.64 UR4, c[0x0][0x3e8] ;  /* 0x0000fa0000047ab9 */ /* 0x000fe20000000a00 */
[----:B------:R-:W-:Y:S01]  /*d6b0*/  IMAD R6, R0, UR6, RZ ;  /* 0x0000000600067c24 */ /* 0x000fe2000f8e02ff */
[----:B------:R-:W-:Y:S01]  /*d6c0*/  IADD3 R0, P0, R4, UR4, RZ ;  /* 0x0000000404007c10 */ /* 0x000fe2000ff1e0ff */
[----:B------:R-:W-:Y:S02]  /*d6d0*/  UMOV UR4, 0xffffffff ;  /* 0xffffffff00047882 */ /* 0x000fe40000000000 */
[----:B------:R-:W-:Y:S01]  /*d6e0*/  IMAD R3, R3, UR7, R6 ;  /* 0x0000000703037c24 */ /* 0x000fe2000f8e0206 */
[----:B------:R-:W-:Y:S02]  /*d6f0*/  IADD3 R6, P1, R8, UR8, RZ ;  /* 0x0000000808067c10 */ /* 0x000fe4000ff3e0ff */
[----:B------:R-:W-:Y:S02]  /*d700*/  IADD3.X R4, R5, UR5, R7, P0, !PT ;  /* 0x0000000505047c10 */ /* 0x000fe400087fe407 */
[----:B------:R-:W-:Y:S01]  /*d710*/  IADD3.X R8, R9, UR9, R3, P1, !PT ;  /* 0x0000000909087c10 */ /* 0x000fe20008ffe403 */
[----:B------:R-:W-:Y:S08]  /*d720*/  BRA.DIV UR4, `(.L_x_2314) ;  /* 0x000001f204647947 */ /* 0x000ff0000b800000 */
[----:B------:R0:W1:Y:S04]  /*d730*/  SHFL.IDX PT, R3, R4, RZ, 0x1c1f ;  /* 0x001c1fff04037589 */ /* 0x00006800000e0000 */
[----:B------:R0:W2:Y:S04]  /*d740*/  SHFL.IDX PT, R5, R0, RZ, 0x1c1f ;  /* 0x001c1fff00057589 */ /* 0x0000a800000e0000 */
[----:B------:R0:W3:Y:S04]  /*d750*/  SHFL.IDX PT, R7, R8, RZ, 0x1c1f ;  /* 0x001c1fff08077589 */ /* 0x0000e800000e0000 */
[----:B------:R0:W4:Y:S02]  /*d760*/  SHFL.IDX PT, R14, R6, RZ, 0x1c1f ;  /* 0x001c1fff060e7589 */ /* 0x00012400000e0000 */
.L_x_2532:
[----:B------:R-:W5:Y:S01]  /*d770*/  LDL R9, [R1+0x40] ;  /* 0x0000400001097983 */ /* 0x000f620000100800 */
[----:B------:R-:W-:Y:S01]  /*d780*/  BSSY B1, `(.L_x_2315) ;  /* 0x000001d000017945 */ /* 0x000fe20003800000 */
[----:B------:R-:W-:Y:S02]  /*d790*/  CS2R R30, SRZ ;  /* 0x00000000001e7805 */ /* 0x000fe4000001ff00 */
[----:B------:R-:W-:Y:S02]  /*d7a0*/  CS2R R24, SRZ ;  /* 0x0000000000187805 */ /* 0x000fe4000001ff00 */
[----:B------:R-:W-:Y:S02]  /*d7b0*/  CS2R R28, SRZ ;  /* 0x00000000001c7805 */ /* 0x000fe4000001ff00 */
[----:B------:R-:W-:Y:S01]  /*d7c0*/  CS2R R20, SRZ ;  /* 0x0000000000147805 */ /* 0x000fe2000001ff00 */
[----:B-----5:R-:W-:-:S05]  /*d7d0*/  IMAD R37, R9, R37, RZ ;  /* 0x0000002509257224 */ /* 0x020fca00078e02ff */
[----:B------:R-:W-:-:S13]  /*d7e0*/  ISETP.GE.AND P0, PT, R41, R37, PT ;  /* 0x000000252900720c */ /* 0x000fda0003f06270 */
[----:B------:R-:W-:Y:S05]  /*d7f0*/  @P0 BRA `(.L_x_2316) ;  /* 0x0000000000540947 */ /* 0x000fea0003800000 */
[----:B------:R-:W3:Y:S01]  /*d800*/  LDL R9, [R1+0xa4] ;  /* 0x0000a40001097983 */ /* 0x000ee20000100800 */
[----:B------:R-:W-:Y:S01]  /*d810*/  ULDC UR4, c[0x0][0x3f4] ;  /* 0x0000fd0000047ab9 */ /* 0x000fe20000000800 */
[----:B------:R-:W-:Y:S02]  /*d820*/  CS2R R28, SRZ ;  /* 0x00000000001c7805 */ /* 0x000fe4000001ff00 */
[----:B------:R-:W-:Y:S02]  /*d830*/  ISETP.GE.AND P3, PT, R22, UR4, PT ;  /* 0x0000000416007c0c */ /* 0x000fe4000bf66270 */
[----:B------:R-:W-:Y:S02]  /*d840*/  CS2R R20, SRZ ;  /* 0x0000000000147805 */ /* 0x000fe4000001ff00 */
[----:B------:R-:W-:Y:S02]  /*d850*/  ISETP.GE.AND P4, PT, R230, UR4, PT ;  /* 0x00000004e6007c0c */ /* 0x000fe4000bf86270 */
[----:B------:R-:W-:Y:S01]  /*d860*/  CS2R R24, SRZ ;  /* 0x0000000000187805 */ /* 0x000fe2000001ff00 */
[----:B------:R-:W-:-:S06]  /*d870*/  ULDC.64 UR6, c[0x0][0x208] ;  /* 0x0000820000067ab9 */ /* 0x000fcc0000000a00 */
[----:B--2---:R-:W-:-:S04]  /*d880*/  @!P3 IADD3 R10, P0, R22, R5, RZ ;  /* 0x00000005160ab210 */ /* 0x004fc80007f1e0ff */
[CC--:B----4-:R-:W-:Y:S02]  /*d890*/  @!P4 IADD3 R26, P2, R230.reuse, R14.reuse, RZ ;  /* 0x0000000ee61ac210 */ /* 0x0d0fe40007f5e0ff */
[----:B------:R-:W-:Y:S01]  /*d8a0*/  @!P4 IADD3 R12, P1, R230, R5, RZ ;  /* 0x00000005e60cc210 */ /* 0x000fe20007f3e0ff */
[--C-:B-1----:R-:W-:Y:S01]  /*d8b0*/  @!P3 IMAD.X R11, R3, 0x1, R23.reuse, P0 ;  /* 0x00000001030bb824 */ /* 0x102fe200000e0617 */
[----:B------:R-:W-:Y:S02]  /*d8c0*/  @!P3 IADD3 R14, P0, R22, R14, RZ ;  /* 0x0000000e160eb210 */ /* 0x000fe40007f1e0ff */
[----:B------:R-:W-:Y:S02]  /*d8d0*/  CS2R R30, SRZ ;  /* 0x00000000001e7805 */ /* 0x000fe4000001ff00 */
[----:B------:R1:W5:Y:S01]  /*d8e0*/  @!P3 LD.E.64 R28, desc[UR6][R10.64] ;  /* 0x000000060a1cb980 */ /* 0x000362000c101b00 */
[----:B---3--:R-:W-:-:S05]  /*d8f0*/  @!P3 IMAD.X R15, R7, 0x1, R23, P0 ;  /* 0x00000001070fb824 */ /* 0x008fca00000e0617 */
[----:B------:R1:W5:Y:S01]  /*d900*/  @!P3 LD.E.64 R30, desc[UR6][R14.64] ;  /* 0x000000060e1eb980 */ /* 0x000362000c101b00 */
[----:B------:R-:W-:Y:S01]  /*d910*/  @!P4 IMAD.X R13, R3, 0x1, R9, P1 ;  /* 0x00000001030dc824 */ /* 0x000fe200008e0609 */
[----:B------:R-:W-:-:S04]  /*d920*/  @!P4 IADD3.X R27, R7, R9, RZ, P2, !PT ;  /* 0x00000009071bc210 */ /* 0x000fc800017fe4ff */
[----:B------:R1:W5:Y:S04]  /*d930*/  @!P4 LD.E.64 R20, desc[UR6][R12.64] ;  /* 0x000000060c14c980 */ /* 0x000368000c101b00 */
[----:B------:R1:W5:Y:S02]  /*d940*/  @!P4 LD.E.64 R24, desc[UR6][R26.64] ;  /* 0x000000061a18c980 */ /* 0x000364000c101b00 */
.L_x_2316:
[----:B------:R-:W-:Y:S05]  /*d950*/  BSYNC B1 ;  /* 0x0000000000017941 */ /* 0x000fea0003800000 */
.L_x_2315:
[----:B------:R-:W-:Y:S01]  /*d960*/  UMOV UR4, 0xffffffff ;  /* 0xffffffff00047882 */ /* 0x000fe20000000000 */
[----:B-1----:R-:W-:Y:S02]  /*d970*/  CS2R R26, SRZ ;  /* 0x00000000001a7805 */ /* 0x002fe4000001ff00 */
[----:B------:R-:W-:Y:S05]  /*d980*/  BRA.DIV UR4, `(.L_x_2317) ;  /* 0x000001f2043c7947 */ /* 0x000fea000b800000 */
[----:B------:R1:W0:Y:S04]  /*d990*/  SHFL.IDX PT, R3, R4, 0x1, 0x1c1f ;  /* 0x003c1f0004037f89 */ /* 0x00022800000e0000 */
[----:B--2---:R1:W2:Y:S04]  /*d9a0*/  SHFL.IDX PT, R5, R0, 0x1, 0x1c1f ;  /* 0x003c1f0000057f89 */ /* 0x0042a800000e0000 */
[----:B---3--:R1:W3:Y:S04]  /*d9b0*/  SHFL.IDX PT, R7, R8, 0x1, 0x1c1f ;  /* 0x003c1f0008077f89 */ /* 0x0082e800000e0000 */
[----:B----4-:R1:W4:Y:S02]  /*d9c0*/  SHFL.IDX PT, R14, R6, 0x1, 0x1c1f ;  /* 0x003c1f00060e7f89 */ /* 0x01032400000e0000 */
.L_x_2538:
[----:B01----:R-:W-:Y:S01]  /*d9d0*/  VIADD R0, R41, 0x40 ;  /* 0x0000004029007836 */ /* 0x003fe20000000000 */
[----:B------:R-:W-:Y:S01]  /*d9e0*/  BSSY B1, `(.L_x_2318) ;  /* 0x000001b000017945 */ /* 0x000fe20003800000 */
[----:B------:R-:W-:Y:S02]  /*d9f0*/  CS2R R10, SRZ ;  /* 0x00000000000a7805 */ /* 0x000fe4000001ff00 */
[----:B------:R-:W-:Y:S02]  /*da00*/  CS2R R12, SRZ ;  /* 0x00000000000c7805 */ /* 0x000fe4000001ff00 */
[----:B------:R-:W-:Y:S02]  /*da10*/  CS2R R8, SRZ ;  /* 0x0000000000087805 */ /* 0x000fe4000001ff00 */
        /* <DEDUP_REMOVED lines=13> */
[--C-:B------:R-:W-:Y:S01]  /*daf0*/  @!P3 IMAD.X R33, R3, 0x1, R23.reuse, P0 ;  /* 0x000000010321b824 */ /* 0x100fe200000e0617 */
[----:B------:R-:W-:Y:S02]  /*db00*/  @!P3 IADD3 R14, P0, R22, R14, RZ ;  /* 0x0000000e160eb210 */ /* 0x000fe40007f1e0ff */
[----:B------:R-:W-:Y:S02]  /*db10*/  CS2R R26, SRZ ;  /* 0x00000000001a7805 */ /* 0x000fe4000001ff00 */
[----:B------:R0:W5:Y:S01]  /*db20*/  @!P3 LD.E.64 R12, desc[UR6][R32.64] ;  /* 0x00000006200cb980 */ /* 0x000162000c101b00 */
[----:B---3--:R-:W-:-:S05]  /*db30*/  @!P3 IMAD.X R15, R7, 0x1, R23, P0 ;  /* 0x00000001070fb824 */ /* 0x008fca00000e0617 */
[----:B------:R0:W5:Y:S01]  /*db40*/  @!P3 LD.E.64 R26, desc[UR6][R14.64] ;  /* 0x000000060e1ab980 */ /* 0x000162000c101b00 */
[--C-:B------:R-:W-:Y:S02]  /*db50*/  @!P4 IMAD.X R5, R3, 0x1, R6.reuse, P1 ;  /* 0x000000010305c824 */ /* 0x100fe400008e0606 */
[----:B------:R-:W-:-:S03]  /*db60*/  @!P4 IMAD.X R35, R7, 0x1, R6, P2 ;  /* 0x000000010723c824 */ /* 0x000fc600010e0606 */
[----:B------:R0:W5:Y:S04]  /*db70*/  @!P4 LD.E.64 R8, desc[UR6][R4.64] ;  /* 0x000000060408c980 */ /* 0x000168000c101b00 */
[----:B------:R0:W5:Y:S02]  /*db80*/  @!P4 LD.E.64 R10, desc[UR6][R34.64] ;  /* 0x00000006220ac980 */ /* 0x000164000c101b00 */
.L_x_2319:
[----:B------:R-:W-:Y:S05]  /*db90*/  BSYNC B1 ;  /* 0x0000000000017941 */ /* 0x000fea0003800000 */
.L_x_2318:
[----:B------:R-:W2:Y:S01]  /*dba0*/  LDL R0, [R1+0xa0] ;  /* 0x0000a00001007983 */ /* 0x000ea20000100800 */
[----:B0-----:R-:W-:Y:S01]  /*dbb0*/  VIADDMNMX R15, R37, -R38, 0x80, PT ;  /* 0x00000080250f7446 */ /* 0x001fe20003800926 */
[----:B------:R-:W-:Y:S01]  /*dbc0*/  BSSY B1, `(.L_x_2320) ;  /* 0x0000019000017945 */ /* 0x000fe20003800000 */
[----:B------:R-:W-:Y:S01]  /*dbd0*/  LOP3.LUT P2, RZ, R229, 0x4, RZ, 0xc0, !PT ;  /* 0x00000004e5ff7812 */ /* 0x000fe2000784c0ff */
[----:B------:R-:W0:Y:S01]  /*dbe0*/  S2R R4, SR_TID.X ;  /* 0x0000000000047919 */ /* 0x000e220000002100 */
[----:B------:R-:W-:Y:S02]  /*dbf0*/  ISETP.GE.AND P1, PT, R228, R15, PT ;  /* 0x0000000fe400720c */ /* 0x000fe40003f26270 */
[----:B0-----:R-:W-:-:S04]  /*dc00*/  IADD3 R6, R4, -0x80, RZ ;  /* 0xffffff8004067810 */ /* 0x001fc80007ffe0ff */
[----:B------:R-:W-:-:S04]  /*dc10*/  SHF.R.S32.HI R4, RZ, 0x1f, R6 ;  /* 0x0000001fff047819 */ /* 0x000fc80000011406 */
[----:B------:R-:W-:-:S05]  /*dc20*/  LEA.HI R4, R4, R6, RZ, 0x5 ;  /* 0x0000000604047211 */ /* 0x000fca00078f28ff */
[----:B------:R-:W-:-:S05]  /*dc30*/  IMAD.SHL.U32 R4, R4, 0x20, RZ ;  /* 0x0000002004047824 */ /* 0x000fca00078e00ff */
[----:B------:R-:W-:Y:S02]  /*dc40*/  LOP3.LUT R4, R4, 0xfffffc00, RZ, 0xc0, !PT ;  /* 0xfffffc0004047812 */ /* 0x000fe400078ec0ff */
[----:B--2---:R-:W-:Y:S01]  /*dc50*/  R2UR UR5, R0 ;  /* 0x00000000000572ca */ /* 0x004fe200000e0000 */
[----:B------:R-:W-:-:S05]  /*dc60*/  IMAD.SHL.U32 R0, R229, 0x80, RZ ;  /* 0x00000080e5007824 */ /* 0x000fca00078e00ff */
[----:B------:R-:W-:-:S04]  /*dc70*/  LOP3.LUT R3, R0, 0x380, RZ, 0xc0, !PT ;  /* 0x0000038000037812 */ /* 0x000fc800078ec0ff */
[----:B------:R-:W-:Y:S02]  /*dc80*/  LOP3.LUT R0, R3, 0x30, R18, 0xf8, !PT ;  /* 0x0000003003007812 */ /* 0x000fe400078ef812 */
[----:B------:R-:W-:Y:S01]  /*dc90*/  SHF.R.U32.HI R3, RZ, 0x3, R3 ;  /* 0x00000003ff037819 */ /* 0x000fe20000011603 */
[----:B------:R-:W-:-:S03]  /*dca0*/  ULEA.HI UR4, UR5, UR5, URZ, 0x1 ;  /* 0x0000000505047291 */ /* 0x000fc6000f8f083f */
[----:B------:R-:W-:Y:S01]  /*dcb0*/  LOP3.LUT R3, R0, R3, RZ, 0x3c, !PT ;  /* 0x0000000300037212 */ /* 0x000fe200078e3cff */
[----:B------:R-:W-:-:S03]  /*dcc0*/  ULOP3.LUT UR4, UR4, 0xfffffffe, URZ, 0xc0, !UPT ;  /* 0xfffffffe04047892 */ /* 0x000fc6000f8ec03f */
[----:B------:R-:W-:Y:S01]  /*dcd0*/  IADD3 R3, R16, R3, R4 ;  /* 0x0000000310037210 */ /* 0x000fe20007ffe004 */
[----:B------:R-:W-:-:S04]  /*dce0*/  UIADD3 UR4, UR5, -UR4, URZ ;  /* 0x8000000405047290 */ /* 0x000fc8000fffe03f */
[C---:B------:R-:W-:Y:S02]  /*dcf0*/  VIADD R4, R3.reuse, 0x1c400 ;  /* 0x0001c40003047836 */ /* 0x040fe40000000000 */
[----:B------:R-:W-:Y:S02]  /*dd00*/  IMAD.U32 R5, RZ, RZ, UR4 ;  /* 0x00000004ff057e24 */ /* 0x000fe4000f8e00ff */
[----:B------:R-:W-:-:S03]  /*dd10*/  VIADD R0, R3, 0x1c440 ;  /* 0x0001c44003007836 */ /* 0x000fc60000000000 */
[----:B------:R-:W-:-:S04]  /*dd20*/  SHF.L.U32 R5, R5, 0x1f, RZ ;  /* 0x0000001f05057819 */ /* 0x000fc800000006ff */
[----:B------:R-:W0:Y:S02]  /*dd30*/  SYNCS.PHASECHK.TRANS64.TRYWAIT P0, [R16+URZ+0x2e800], R5 ;  /* 0x02e80005100075a7 */ /* 0x000e24000800017f */
[----:B0-----:R-:W-:Y:S05]  /*dd40*/  @!P0 BRA `(.L_x_2321) ;  /* 0x000001ec00bc8947 */ /* 0x001fea0003800000 */
.L_x_2539:
[----:B------:R-:W-:Y:S05]  /*dd50*/  BSYNC B1 ;  /* 0x0000000000017941 */ /* 0x000fea0003800000 */
.L_x_2320:
[----:B------:R-:W-:Y:S01]  /*dd60*/  BSSY B1, `(.L_x_2322) ;  /* 0x00000fa000017945 */ /* 0x000fe20003800000 */
[----:B------:R-:W-:-:S03]  /*dd70*/  @P2 VIADD R0, R4, 0xffffffc0 ;  /* 0xffffffc004002836 */ /* 0x000fc60000000000 */
[----:B------:R-:W-:Y:S05]  /*dd80*/  @P1 BRA `(.L_x_2323) ;  /* 0x0000000c00dc1947 */ /* 0x000fea0003800000 */
[----:B0-----:R-:W0:Y:S01]  /*dd90*/  LDC R5, c[0x0][0x3f4] ;  /* 0x0000fd00ff057b82 */ /* 0x001e220000000800 */
[----:B------:R-:W-:Y:S01]  /*dda0*/  BSSY B2, `(.L_x_2324) ;  /* 0x000007a000027945 */ /* 0x000fe20003800000 */
[-C--:B0-----:R-:W-:Y:S02]  /*ddb0*/  ISETP.GE.AND P0, PT, R22, R5.reuse, PT ;  /* 0x000000051600720c */ /* 0x081fe40003f06270 */
[----:B------:R-:W-:-:S11]  /*ddc0*/  ISETP.GE.AND P1, PT, R230, R5, PT ;  /* 0x00000005e600720c */ /* 0x000fd60003f26270 */
[----:B------:R-:W-:Y:S05]  /*ddd0*/  @P0 BRA `(.L_x_2325) ;  /* 0x0000000400d80947 */ /* 0x000fea0003800000 */
[----:B---3--:R-:W0:Y:S01]  /*dde0*/  LDS.128 R4, [R3+0x1c400] ;  /* 0x01c4000003047984 */ /* 0x008e220000000c00 */
[----:B-----5:R-:W-:Y:S02]  /*ddf0*/  SHF.R.U32.HI R35, RZ, 0x8, R29 ;  /* 0x00000008ff237819 */ /* 0x020fe4000001161d */
[----:B------:R-:W-:Y:S02]  /*de00*/  LOP3.LUT R34, R29, 0xff, RZ, 0xc0, !PT ;  /* 0x000000ff1d227812 */ /* 0x000fe400078ec0ff */
[----:B------:R-:W-:Y:S02]  /*de10*/  LOP3.LUT R35, R35, 0xff, RZ, 0xc0, !PT ;  /* 0x000000ff23237812 */ /* 0x000fe400078ec0ff */
[----:B------:R-:W-:Y:S02]  /*de20*/  SHF.R.U32.HI R39, RZ, 0x8, R31 ;  /* 0x00000008ff277819 */ /* 0x000fe4000001161f */
[----:B------:R-:W-:Y:S02]  /*de30*/  PRMT R34, R35, 0x7604, R34 ;  /* 0x0000760423227816 */ /* 0x000fe40000000022 */
[----:B------:R-:W-:-:S02]  /*de40*/  SHF.R.U32.HI R32, RZ, 0x8, R28 ;  /* 0x00000008ff207819 */ /* 0x000fc4000001161c */
[----:B------:R-:W-:Y:S02]  /*de50*/  SHF.R.U32.HI R35, RZ, 0x10, R29 ;  /* 0x00000010ff237819 */ /* 0x000fe4000001161d */
[----:B------:R-:W-:Y:S02]  /*de60*/  LOP3.LUT R38, R31, 0xff, RZ, 0xc0, !PT ;  /* 0x000000ff1f267812 */ /* 0x000fe400078ec0ff */
[----:B------:R-:W-:Y:S01]  /*de70*/  LOP3.LUT R39, R39, 0xff, RZ, 0xc0, !PT ;  /* 0x000000ff27277812 */ /* 0x000fe200078ec0ff */
[----:B------:R-:W-:Y:S01]  /*de80*/  IMAD.U32 R35, R35, 0x10000, RZ ;  /* 0x0001000023237824 */ /* 0x000fe200078e00ff */
[----:B------:R-:W-:Y:S02]  /*de90*/  SHF.R.U32.HI R40, RZ, 0x10, R31 ;  /* 0x00000010ff287819 */ /* 0x000fe4000001161f */
[----:B----4-:R-:W-:Y:S02]  /*dea0*/  LOP3.LUT R14, R28, 0xff, RZ, 0xc0, !PT ;  /* 0x000000ff1c0e7812 */ /* 0x010fe400078ec0ff */
[----:B------:R-:W-:-:S02]  /*deb0*/  LOP3.LUT R33, R32, 0xff, RZ, 0xc0, !PT ;  /* 0x000000ff20217812 */ /* 0x000fc400078ec0ff */
[----:B------:R-:W-:Y:S01]  /*dec0*/  PRMT R38, R39, 0x7604, R38 ;  /* 0x0000760427267816 */ /* 0x000fe20000000026 */
[----:B------:R-:W-:Y:S01]  /*ded0*/  IMAD.U32 R39, R40, 0x10000, RZ ;  /* 0x0001000028277824 */ /* 0x000fe200078e00ff */
[----:B------:R-:W-:Y:S02]  /*dee0*/  SHF.R.U32.HI R32, RZ, 0x8, R30 ;  /* 0x00000008ff207819 */ /* 0x000fe4000001161e */
[----:B------:R-:W-:Y:S02]  /*def0*/  PRMT R33, R33, 0x7604, R14 ;  /* 0x0000760421217816 */ /* 0x000fe4000000000e */
[----:B------:R-:W-:Y:S02]  /*df00*/  LOP3.LUT R14, R30, 0xff, RZ, 0xc0, !PT ;  /* 0x000000ff1e0e7812 */ /* 0x000fe400078ec0ff */
[----:B------:R-:W-:Y:S02]  /*df10*/  LOP3.LUT R37, R32, 0xff, RZ, 0xc0, !PT ;  /* 0x000000ff20257812 */ /* 0x000fe400078ec0ff */
[----:B------:R-:W-:-:S02]  /*df20*/  LOP3.LUT R35, R34, 0xff0000, R35, 0xf8, !PT ;  /* 0x00ff000022237812 */ /* 0x000fc400078ef823 */
[----:B------:R-:W-:Y:S02]  /*df30*/  LOP3.LUT R39, R38, 0xff0000, R39, 0xf8, !PT ;  /* 0x00ff000026277812 */ /* 0x000fe400078ef827 */
[----:B------:R-:W-:Y:S02]  /*df40*/  PRMT R37, R37, 0x7604, R14 ;  /* 0x0000760425257816 */ /* 0x000fe4000000000e */
[----:B------:R-:W-:Y:S02]  /*df50*/  LOP3.LUT R39, R39, 0xff000000, R31, 0xf8, !PT ;  /* 0xff00000027277812 */ /* 0x000fe400078ef81f */
[----:B------:R-:W-:Y:S02]  /*df60*/  LOP3.LUT R35, R35, 0xff000000, R29, 0xf8, !PT ;  /* 0xff00000023237812 */ /* 0x000fe400078ef81d */
[----:B0-----:R-:W-:Y:S02]  /*df70*/  F2FP.F16.E4M3.UNPACK_B R14, R6.H1 ;  /* 0x00000006ff0e723e */ /* 0x001fe400030006ff */
[----:B------:R-:W-:-:S02]  /*df80*/  LOP3.LUT R37, R37, 0xff0000, R30, 0xf8, !PT ;  /* 0x00ff000025257812 */ /* 0x000fc400078ef81e */
        /* <DEDUP_REMOVED lines=14> */
[----:B------:R-:W-:Y:S01]  /*e070*/  FMUL.FTZ R40, R14, R37 ;  /* 0x000000250e287220 */ /* 0x000fe20000410000 */
        /* <DEDUP_REMOVED lines=57> */
[--C-:B------:R-:W-:Y:S02]  /*e410*/  HADD2.F32 R4, -RZ, R14.reuse.H1_H1 ;  /* 0x3000000eff047230 */ /* 0x100fe40000004100 */
[-C--:B------:R-:W-:Y:S01]  /*e420*/  FMUL.FTZ R32, R5, R6.reuse ;  /* 0x0000000605207220 */ /* 0x080fe20000410000 */
[----:B------:R-:W-:Y:S02]  /*e430*/  HADD2.F32 R33, -RZ, R33.H0_H0 ;  /* 0x20000021ff217230 */ /* 0x000fe40000004100 */
[----:B------:R-:W-:Y:S01]  /*e440*/  FFMA.FTZ R37, R28, R6, -R37 ;  /* 0x000000061c257223 */ /* 0x000fe20000010825 */
[----:B------:R-:W-:Y:S02]  /*e450*/  HADD2.F32 R14, -RZ, R14.H0_H0 ;  /* 0x2000000eff0e7230 */ /* 0x000fe40000004100 */
[----:B------:R-:W-:Y:S01]  /*e460*/  FMUL.FTZ R5, R4, R7 ;  /* 0x0000000704057220 */ /* 0x000fe20000410000 */
[----:B------:R-:W-:Y:S01]  /*e470*/  FFMA.FTZ R32, R28, R29, R32 ;  /* 0x0000001d1c207223 */ /* 0x000fe20000010020 */
[----:B------:R-:W-:Y:S01]  /*e480*/  FMUL.FTZ R4, R4, R33 ;  /* 0x0000002104047220 */ /* 0x000fe20000410000 */
[----:B------:R-:W-:Y:S01]  /*e490*/  F2FP.SATFINITE.E4M3.F32.PACK_AB_MERGE_C R6, R44, R43, RZ ;  /* 0x0000002b2c06723e */ /* 0x000fe200048070ff */
[----:B------:R-:W-:-:S02]  /*e4a0*/  FFMA.FTZ R5, R14, R33, -R5 ;  /* 0x000000210e057223 */ /* 0x000fc40000010805 */
[----:B------:R-:W-:Y:S01]  /*e4b0*/  FFMA.FTZ R14, R14, R7, R4 ;  /* 0x000000070e0e7223 */ /* 0x000fe20000010004 */
[----:B------:R-:W-:Y:S02]  /*e4c0*/  F2FP.SATFINITE.E4M3.F32.PACK_AB_MERGE_C R7, R48, R45, RZ ;  /* 0x0000002d3007723e */ /* 0x000fe400048070ff */
[----:B------:R-:W-:Y:S02]  /*e4d0*/  F2FP.SATFINITE.E4M3.F32.PACK_AB_MERGE_C R4, R35, R38, RZ ;  /* 0x000000262304723e */ /* 0x000fe400048070ff */
[----:B------:R-:W-:Y:S02]  /*e4e0*/  F2FP.SATFINITE.E4M3.F32.PACK_AB_MERGE_C R32, R32, R37, RZ ;  /* 0x000000252020723e */ /* 0x000fe400048070ff */
[----:B------:R-:W-:Y:S02]  /*e4f0*/  F2FP.SATFINITE.E4M3.F32.PACK_AB_MERGE_C R6, R42, R41, R6 ;  /* 0x000000292a06723e */ /* 0x000fe40004807006 */
[----:B------:R-:W-:Y:S02]  /*e500*/  F2FP.SATFINITE.E4M3.F32.PACK_AB_MERGE_C R7, R46, R39, R7 ;  /* 0x000000272e07723e */ /* 0x000fe40004807007 */
[----:B------:R-:W-:-:S02]  /*e510*/  F2FP.SATFINITE.E4M3.F32.PACK_AB_MERGE_C R4, R31, R30, R4 ;  /* 0x0000001e1f04723e */ /* 0x000fc40004807004 */
[----:B------:R-:W-:-:S05]  /*e520*/  F2FP.SATFINITE.E4M3.F32.PACK_AB_MERGE_C R5, R14, R5, R32 ;  /* 0x000000050e05723e */ /* 0x000fca0004807020 */
[----:B------:R0:W-:Y:S02]  /*e530*/  STS.128 [R3+0x1c400], R4 ;  /* 0x01c4000403007388 */ /* 0x0001e40000000c00 */
.L_x_2325:
[----:B------:R-:W-:Y:S05]  /*e540*/  BSYNC B2 ;  /* 0x0000000000027941 */ /* 0x000fea0003800000 */
.L_x_2324:
[----:B------:R-:W-:Y:S05]  /*e550*/  @P1 BRA `(.L_x_2323) ;  /* 0x0000000400e81947 */ /* 0x000fea0003800000 */
[----:B0--3--:R-:W0:Y:S01]  /*e560*/  LDS.128 R4, [R0] ;  /* 0x0000000000047984 */ /* 0x009e220000000c00 */
[----:B-----5:R-:W-:Y:S02]  /*e570*/  SHF.R.U32.HI R28, RZ, 0x8, R21 ;  /* 0x00000008ff1c7819 */ /* 0x020fe40000011615 */
[----:B------:R-:W-:Y:S02]  /*e580*/  SHF.R.U32.HI R32, RZ, 0x8, R25 ;  /* 0x00000008ff207819 */ /* 0x000fe40000011619 */
[----:B------:R-:W-:Y:S02]  /*e590*/  LOP3.LUT R31, R21, 0xff, RZ, 0xc0, !PT ;  /* 0x000000ff151f7812 */ /* 0x000fe400078ec0ff */
[----:B------:R-:W-:Y:S02]  /*e5a0*/  LOP3.LUT R35, R25, 0xff, RZ, 0xc0, !PT ;  /* 0x000000ff19237812 */ /* 0x000fe400078ec0ff */
[----:B------:R-:W-:Y:S02]  /*e5b0*/  LOP3.LUT R28, R28, 0xff, RZ, 0xc0, !PT ;  /* 0x000000ff1c1c7812 */ /* 0x000fe400078ec0ff */
[----:B------:R-:W-:-:S02]  /*e5c0*/  LOP3.LUT R32, R32, 0xff, RZ, 0xc0, !PT ;  /* 0x000000ff20207812 */ /* 0x000fc400078ec0ff */
[----:B----4-:R-:W-:Y:S02]  /*e5d0*/  SHF.R.U32.HI R14, RZ, 0x8, R20 ;  /* 0x00000008ff0e7819 */ /* 0x010fe40000011614 */
        /* <DEDUP_REMOVED lines=38> */
[----:B------:R-:W-:Y:S01]  /*e840*/  FMUL.FTZ R34, R14, R33 ;  /* 0x000000210e227220 */ /* 0x000fe20000410000 */
        /* <DEDUP_REMOVED lines=74> */
[----:B------:R1:W-:Y:S02]  /*ecf0*/  STS.128 [R0], R4 ;  /* 0x0000000400007388 */ /* 0x0003e40000000c00 */
.L_x_2323:
[----:B------:R-:W-:Y:S05]  /*ed00*/  BSYNC B1 ;  /* 0x0000000000017941 */ /* 0x000fea0003800000 */
.L_x_2322:
[----:B01----:R-:W-:-:S05]  /*ed10*/  VIADD R4, R228, 0x40 ;  /* 0x00000040e4047836 */ /* 0x003fca0000000000 */
[----:B------:R-:W-:-:S13]  /*ed20*/  ISETP.GE.AND P0, PT, R4, R15, PT ;  /* 0x0000000f0400720c */ /* 0x000fda0003f06270 */
[----:B------:R-:W-:Y:S05]  /*ed30*/  @P0 BRA `(.L_x_2326) ;  /* 0x0000003400880947 */ /* 0x000fea0003800000 */
[----:B------:R-:W0:Y:S01]  /*ed40*/  LDC R5, c[0x0][0x3f4] ;  /* 0x0000fd00ff057b82 */ /* 0x000e220000000800 */
[----:B------:R-:W-:Y:S01]  /*ed50*/  BSSY B1, `(.L_x_2327) ;  /* 0x000007e000017945 */ /* 0x000fe20003800000 */
[-C--:B0-----:R-:W-:Y:S02]  /*ed60*/  ISETP.GE.AND P0, PT, R22, R5.reuse, PT ;  /* 0x000000051600720c */ /* 0x081fe40003f06270 */
[----:B------:R-:W-:-:S11]  /*ed70*/  ISETP.GE.AND P1, PT, R230, R5, PT ;  /* 0x00000005e600720c */ /* 0x000fd60003f26270 */
[----:B------:R-:W-:Y:S05]  /*ed80*/  @P0 BRA `(.L_x_2328) ;  /* 0x0000000400e80947 */ /* 0x000fea0003800000 */
[----:B---3--:R-:W0:Y:S01]  /*ed90*/  LDS.128 R4, [R3+0x1e400] ;  /* 0x01e4000003047984 */ /* 0x008e220000000c00 */
        /* <DEDUP_REMOVED lines=121> */
.L_x_2328:
[----:B------:R-:W-:Y:S05]  /*f530*/  BSYNC B1 ;  /* 0x0000000000017941 */ /* 0x000fea0003800000 */
.L_x_2327:
[----:B------:R-:W-:Y:S05]  /*f540*/  @P1 BRA `(.L_x_2326) ;  /* 0x0000002c00841947 */ /* 0x000fea0003800000 */
[----:B0--3--:R-:W0:Y:S01]  /*f550*/  LDS.128 R4, [R0+0x2000] ;  /* 0x0020000000047984 */ /* 0x009e220000000c00 */
[----:B-----5:R-:W-:Y:S02]  /*f560*/  SHF.R.U32.HI R12, RZ, 0x8, R8 ;  /* 0x00000008ff0c7819 */ /* 0x020fe40000011608 */
[----:B------:R-:W-:Y:S02]  /*f570*/  LOP3.LUT R3, R8, 0xff, RZ, 0xc0, !PT ;  /* 0x000000ff08037812 */ /* 0x000fe400078ec0ff */
[----:B------:R-:W-:Y:S02]  /*f580*/  LOP3.LUT R12, R12, 0xff, RZ, 0xc0, !PT ;  /* 0x000000ff0c0c7812 */ /* 0x000fe400078ec0ff */
[----:B----4-:R-:W-:Y:S02]  /*f590*/  SHF.R.U32.HI R14, RZ, 0x8, R9 ;  /* 0x00000008ff0e7819 */ /* 0x010fe40000011609 */
[----:B------:R-:W-:Y:S02]  /*f5a0*/  SHF.R.U32.HI R21, RZ, 0x8, R11 ;  /* 0x00000008ff157819 */ /* 0x000fe4000001160b */
[----:B------:R-:W-:-:S02]  /*f5b0*/  PRMT R3, R12, 0x7604, R3 ;  /* 0x000076040c037816 */ /* 0x000fc40000000003 */
[----:B------:R-:W-:Y:S02]  /*f5c0*/  LOP3.LUT R13, R9, 0xff, RZ, 0xc0, !PT ;  /* 0x000000ff090d7812 */ /* 0x000fe400078ec0ff */
[----:B------:R-:W-:Y:S02]  /*f5d0*/  LOP3.LUT R14, R14, 0xff, RZ, 0xc0, !PT ;  /* 0x000000ff0e0e7812 */ /* 0x000fe400078ec0ff */
[----:B------:R-:W-:Y:S02]  /*f5e0*/  SHF.R.U32.HI R24, RZ, 0x10, R9 ;  /* 0x00000010ff187819 */ /* 0x000fe40000011609 */
[----:B------:R-:W-:Y:S02]  /*f5f0*/  SHF.R.U32.HI R12, RZ, 0x8, R10 ;  /* 0x00000008ff0c7819 */ /* 0x000fe4000001160a */
[----:B------:R-:W-:Y:S02]  /*f600*/  LOP3.LUT R20, R11, 0xff, RZ, 0xc0, !PT ;  /* 0x000000ff0b147812 */ /* 0x000fe400078ec0ff */
[----:B------:R-:W-:-:S02]  /*f610*/  LOP3.LUT R21, R21, 0xff, RZ, 0xc0, !PT ;  /* 0x000000ff15157812 */ /* 0x000fc400078ec0ff */
[----:B------:R-:W-:Y:S02]  /*f620*/  SHF.R.U32.HI R25, RZ, 0x10, R11 ;  /* 0x00000010ff197819 */ /* 0x000fe4000001160b */
[----:B------:R-:W-:Y:S02]  /*f630*/  PRMT R13, R14, 0x7604, R13 ;  /* 0x000076040e0d7816 */ /* 0x000fe4000000000d */
[----:B------:R-:W-:Y:S01]  /*f640*/  LOP3.LUT R15, R12, 0xff, RZ, 0xc0, !PT ;  /* 0x000000ff0c0f7812 */ /* 0x000fe200078ec0ff */
[----:B------:R-:W-:Y:S01]  /*f650*/  IMAD.U32 R12, R24, 0x10000, RZ ;  /* 0x00010000180c7824 */ /* 0x000fe200078e00ff */
[----:B------:R-:W-:Y:S02]  /*f660*/  LOP3.LUT R14, R10, 0xff, RZ, 0xc0, !PT ;  /* 0x000000ff0a0e7812 */ /* 0x000fe400078ec0ff */
[----:B------:R-:W-:Y:S02]  /*f670*/  PRMT R20, R21, 0x7604, R20 ;  /* 0x0000760415147816 */ /* 0x000fe40000000014 */
[----:B------:R-:W-:-:S02]  /*f680*/  SHF.L.U32 R25, R25, 0x10, RZ ;  /* 0x0000001019197819 */ /* 0x000fc400000006ff */
[----:B------:R-:W-:Y:S02]  /*f690*/  PRMT R21, R15, 0x7604, R14 ;  /* 0x000076040f157816 */ /* 0x000fe4000000000e */
[----:B------:R-:W-:Y:S02]  /*f6a0*/  LOP3.LUT R15, R13, 0xff0000, R12, 0xf8, !PT ;  /* 0x00ff00000d0f7812 */ /* 0x000fe400078ef80c */
[----:B------:R-:W-:Y:S02]  /*f6b0*/  LOP3.LUT R25, R20, 0xff0000, R25, 0xf8, !PT ;  /* 0x00ff000014197812 */ /* 0x000fe400078ef819 */
[----:B------:R-:W-:Y:S02]  /*f6c0*/  LOP3.LUT R15, R15, 0xff000000, R9, 0xf8, !PT ;  /* 0xff0000000f0f7812 */ /* 0x000fe400078ef809 */
[----:B------:R-:W-:Y:S02]  /*f6d0*/  LOP3.LUT R25, R25, 0xff000000, R11, 0xf8, !PT ;  /* 0xff00000019197812 */ /* 0x000fe400078ef80b */
[----:B------:R-:W-:-:S02]  /*f6e0*/  LOP3.LUT R13, R3, 0xff0000, R8, 0xf8, !PT ;  /* 0x00ff0000030d7812 */ /* 0x000fc400078ef808 */
[-C--:B0-----:R-:W-:Y:S02]  /*f6f0*/  F2FP.F16.E4M3.UNPACK_B R3, R6.reuse.H1 ;  /* 0x00000006ff03723e */ /* 0x081fe400030006ff */
[----:B------:R-:W-:Y:S02]  /*f700*/  F2FP.F16.E4M3.UNPACK_B R20, R25 ;  /* 0x00000019ff14723e */ /* 0x000fe400020006ff */
[----:B------:R-:W-:Y:S01]  /*f710*/  F2FP.F16.E4M3.UNPACK_B R12, R15 ;  /* 0x0000000fff0c723e */ /* 0x000fe200020006ff */
[--C-:B------:R-:W-:Y:S01]  /*f720*/  HADD2.F32 R9, -RZ, R3.reuse.H0_H0 ;  /* 0x20000003ff097230 */ /* 0x100fe20000004100 */
[----:B------:R-:W-:Y:S01]  /*f730*/  LOP3.LUT R13, R13, 0xff000000, R8, 0xf8, !PT ;  /* 0xff0000000d0d7812 */ /* 0x000fe200078ef808 */
[----:B------:R-:W-:Y:S01]  /*f740*/  HADD2.F32 R8, -RZ, R3.H1_H1 ;  /* 0x30000003ff087230 */ /* 0x000fe20000004100 */
[--C-:B------:R-:W-:Y:S01]  /*f750*/  LOP3.LUT R21, R21, 0xff0000, R10.reuse, 0xf8, !PT ;  /* 0x00ff000015157812 */ /* 0x100fe200078ef80a */
[----:B------:R-:W-:Y:S01]  /*f760*/  HADD2.F32 R24, -RZ, R20.H1_H1 ;  /* 0x30000014ff187230 */ /* 0x000fe20000004100 */
[----:B------:R-:W-:Y:S01]  /*f770*/  F2FP.F16.E4M3.UNPACK_B R6, R6 ;  /* 0x00000006ff06723e */ /* 0x000fe200020006ff */
[----:B------:R-:W-:Y:S01]  /*f780*/  HADD2.F32 R14, -RZ, R12.H1_H1 ;  /* 0x3000000cff0e7230 */ /* 0x000fe20000004100 */
[----:B------:R-:W-:Y:S01]  /*f790*/  LOP3.LUT R21, R21, 0xff000000, R10, 0xf8, !PT ;  /* 0xff00000015157812 */ /* 0x000fe200078ef80a */
[----:B------:R-:W-:Y:S01]  /*f7a0*/  HADD2.F32 R20, -RZ, R20.H0_H0 ;  /* 0x20000014ff147230 */ /* 0x000fe20000004100 */
[-C--:B------:R-:W-:Y:S01]  /*f7b0*/  F2FP.F16.E4M3.UNPACK_B R10, R7.reuse ;  /* 0x00000007ff0a723e */ /* 0x080fe200020006ff */
[C---:B------:R-:W-:Y:S01]  /*f7c0*/  FMUL.FTZ R26, R8.reuse, R24 ;  /* 0x00000018081a7220 */ /* 0x040fe20000410000 */
[----:B------:R-:W-:Y:S01]  /*f7d0*/  F2FP.F16.E4M3.UNPACK_B R11, R7.H1 ;  /* 0x00000007ff0b723e */ /* 0x000fe200030006ff */
        /* <DEDUP_REMOVED lines=38> */
[----:B------:R-:W-:-:S02]  /*fa40*/  HADD2.F32 R6, -RZ, R4.H1_H1 ;  /* 0x30000004ff067230 */ /* 0x000fc40000004100 */
[----:B------:R-:W-:Y:S02]  /*fa50*/  HADD2.F32 R10, -RZ, R9.H1_H1 ;  /* 0x30000009ff0a7230 */ /* 0x000fe40000004100 */
[----:B------:R-:W-:Y:S02]  /*fa60*/  HADD2.F32 R5, -RZ, R4.H0_H0 ;  /* 0x20000004ff057230 */ /* 0x000fe40000004100 */
[C---:B------:R-:W-:Y:S01]  /*fa70*/  FMUL.FTZ R14, R6.reuse, R12 ;  /* 0x0000000c060e7220 */ /* 0x040fe20000410000 */
[----:B------:R-:W-:Y:S02]  /*fa80*/  HADD2.F32 R4, -RZ, R3.H1_H1 ;  /* 0x30000003ff047230 */ /* 0x000fe40000004100 */
[-C--:B------:R-:W-:Y:S01]  /*fa90*/  FMUL.FTZ R20, R6, R10.reuse ;  /* 0x0000000a06147220 */ /* 0x080fe20000410000 */
[----:B------:R-:W-:Y:S02]  /*faa0*/  HADD2.F32 R9, -RZ, R9.H0_H0 ;  /* 0x20000009ff097230 */ /* 0x000fe40000004100 */
[----:B------:R-:W-:Y:S01]  /*fab0*/  FFMA.FTZ R14, R5, R10, -R14 ;  /* 0x0000000a050e7223 */ /* 0x000fe2000001080e */
[----:B------:R-:W-:-:S02]  /*fac0*/  HADD2.F32 R3, -RZ, R3.H0_H0 ;  /* 0x20000003ff037230 */ /* 0x000fc40000004100 */
[C---:B------:R-:W-:Y:S01]  /*fad0*/  FMUL.FTZ R6, R4.reuse, R11 ;  /* 0x0000000b04067220 */ /* 0x040fe20000410000 */
[----:B------:R-:W-:Y:S01]  /*fae0*/  FFMA.FTZ R15, R5, R12, R20 ;  /* 0x0000000c050f7223 */ /* 0x000fe20000010014 */
[-C--:B------:R-:W-:Y:S01]  /*faf0*/  FMUL.FTZ R4, R4, R9.reuse ;  /* 0x0000000904047220 */ /* 0x080fe20000410000 */
[----:B------:R-:W-:Y:S02]  /*fb00*/  HADD2.F32 R5, -RZ, R13.H1_H1 ;  /* 0x3000000dff057230 */ /* 0x000fe40000004100 */
[C---:B------:R-:W-:Y:S01]  /*fb10*/  FFMA.FTZ R12, R3.reuse, R9, -R6 ;  /* 0x00000009030c7223 */ /* 0x040fe20000010806 */
[--C-:B------:R-:W-:Y:S02]  /*fb20*/  HADD2.F32 R9, -RZ, R21.reuse.H1_H1 ;  /* 0x30000015ff097230 */ /* 0x100fe40000004100 */
[----:B------:R-:W-:Y:S01]  /*fb30*/  FFMA.FTZ R11, R3, R11, R4 ;  /* 0x0000000b030b7223 */ /* 0x000fe20000010004 */
[----:B------:R-:W-:Y:S02]  /*fb40*/  HADD2.F32 R4, -RZ, R8.H1_H1 ;  /* 0x30000008ff047230 */ /* 0x000fe40000004100 */
[----:B------:R-:W-:-:S02]  /*fb50*/  HADD2.F32 R10, -RZ, R21.H0_H0 ;  /* 0x20000015ff0a7230 */ /* 0x000fc40000004100 */
[----:B------:R-:W-:Y:S02]  /*fb60*/  HADD2.F32 R3, -RZ, R7.H1_H1 ;  /* 0x30000007ff037230 */ /* 0x000fe40000004100 */
[C---:B------:R-:W-:Y:S01]  /*fb70*/  FMUL.FTZ R20, R4.reuse, R5 ;  /* 0x0000000504147220 */ /* 0x040fe20000410000 */
[----:B------:R-:W-:Y:S02]  /*fb80*/  HADD2.F32 R6, -RZ, R13.H0_H0 ;  /* 0x2000000dff067230 */ /* 0x000fe40000004100 */
[----:B------:R-:W-:Y:S01]  /*fb90*/  FMUL.FTZ R13, R4, R9 ;  /* 0x00000009040d7220 */ /* 0x000fe20000410000 */
        /* <DEDUP_REMOVED lines=12> */
[----:B------:R-:W-:Y:S02]  /*fc60*/  F2FP.SATFINITE.E4M3.F32.PACK_AB_MERGE_C R6, R27, R24, R6 ;  /* 0x000000181b06723e */ /* 0x000fe40004807006 */
[----:B------:R-:W-:Y:S02]  /*fc70*/  F2FP.SATFINITE.E4M3.F32.PACK_AB_MERGE_C R7, R28, R31, R7 ;  /* 0x0000001f1c07723e */ /* 0x000fe40004807007 */
[----:B------:R-:W-:-:S02]  /*fc80*/  F2FP.SATFINITE.E4M3.F32.PACK_AB_MERGE_C R4, R11, R12, R4 ;  /* 0x0000000c0b04723e */ /* 0x000fc40004807004 */
[----:B------:R-:W-:-:S05]  /*fc90*/  F2FP.SATFINITE.E4M3.F32.PACK_AB_MERGE_C R5, R10, R5, R13 ;  /* 0x000000050a05723e */ /* 0x000fca000480700d */
[----:B------:R1:W-:Y:S01]  /*fca0*/  STS.128 [R0+0x2000], R4 ;  /* 0x0020000400007388 */ /* 0x0003e20000000c00 */
[----:B------:R-:W-:Y:S05]  /*fcb0*/  BRA `(.L_x_2326) ;  /* 0x0000002400a87947 */ /* 0x000fea0003800000 */
.L_x_2313:
[----:B------:R-:W0:Y:S01]  /*fcc0*/  S2R R0, SR_TID.X ;  /* 0x0000000000007919 */ /* 0x000e220000002100 */
[----:B------:R-:W1:Y:S01]  /*fcd0*/  LDC R34, c[0x0][0x448] ;  /* 0x00011200ff227b82 */ /* 0x000e620000000800 */
[----:B------:R-:W-:Y:S01]  /*fce0*/  IMAD.MOV.U32 R4, RZ, RZ, R24 ;  /* 0x000000ffff047224 */ /* 0x000fe200078e0018 */
[----:B------:R-:W-:Y:S01]  /*fcf0*/  ULDC.64 UR4, c[0x0][0x3f8] ;  /* 0x0000fe0000047ab9 */ /* 0x000fe20000000a00 */
[----:B------:R-:W-:Y:S01]  /*fd00*/  IMAD.MOV.U32 R6, RZ, RZ, R26 ;  /* 0x000000ffff067224 */ /* 0x000fe200078e001a */
[----:B------:R-:W-:Y:S01]  /*fd10*/  ULDC.64 UR6, c[0x0][0x408] ;  /* 0x0001020000067ab9 */ /* 0x000fe20000000a00 */
[----:B------:R-:W-:Y:S01]  /*fd20*/  IMAD.MOV.U32 R7, RZ, RZ, R31 ;  /* 0x000000ffff077224 */ /* 0x000fe200078e001f */
[----:B------:R-:W-:Y:S01]  /*fd30*/  ULDC.64 UR8, c[0x0][0x400] ;  /* 0x0001000000087ab9 */ /* 0x000fe20000000a00 */
[----:B-1----:R-:W-:Y:S01]  /*fd40*/  ISETP.NE.AND P0, PT, R34, 0x1, PT ;  /* 0x000000012200780c */ /* 0x002fe20003f05270 */
[----:B0-----:R-:W-:-:S05]  /*fd50*/  VIADD R0, R0, 0xffffff80 ;  /* 0xffffff8000007836 */ /* 0x001fca0000000000 */
[----:B------:R-:W-:-:S07]  /*fd60*/  SHF.R.S32.HI R3, RZ, 0x1f, R0 ;  /* 0x0000001fff037819 */ /* 0x000fce0000011400 */
[----:B------:R-:W0:Y:S01]  /*fd70*/  @P0 LDC R5, c[0x0][0x450] ;  /* 0x00011400ff050b82 */ /* 0x000e220000000800 */
[----:B------:R-:W-:-:S04]  /*fd80*/  LEA.HI R3, R3, R0, RZ, 0x2 ;  /* 0x0000000003037211 */ /* 0x000fc800078f10ff */
[----:B------:R-:W-:-:S05]  /*fd90*/  LOP3.LUT R3, R3, 0xfffffffc, RZ, 0xc0, !PT ;  /* 0xfffffffc03037812 */ /* 0x000fca00078ec0ff */
[----:B------:R-:W-:Y:S02]  /*fda0*/  IMAD.IADD R3, R0, 0x1, -R3 ;  /* 0x0000000100037824 */ /* 0x000fe400078e0a03 */
[----:B------:R-:W1:Y:S02]  /*fdb0*/  @P0 LDC R0, c[0x0][0x44c] ;  /* 0x00011300ff000b82 */ /* 0x000e640000000800 */
[----:B------:R-:W-:-:S04]  /*fdc0*/  IMAD R3, R3, 0x40, R41 ;  /* 0x0000004003037824 */ /* 0x000fc800078e0229 */
[----:B-1----:R-:W-:-:S05]  /*fdd0*/  @P0 IMAD.HI.U32 R0, R3, R0, RZ ;  /* 0x0000000003000227 */ /* 0x002fca00078e00ff */
[----:B0-----:R-:W-:Y:S01]  /*fde0*/  @P0 SHF.R.U32.HI R3, RZ, R5, R0 ;  /* 0x00000005ff030219 */ /* 0x001fe20000011600 */
        /* <DEDUP_REMOVED lines=15> */
[----:B------:R-:W2:Y:S01]  /*fee0*/  LDL R0, [R1+0x40] ;  /* 0x0000400001007983 */ /* 0x000ea20000100800 */
[----:B------:R-:W0:Y:S01]  /*fef0*/  LDC R39, c[0x0][0x3f4] ;  /* 0x0000fd00ff277b82 */ /* 0x000e220000000800 */
[----:B------:R-:W-:Y:S02]  /*ff00*/  ULDC.64 UR4, c[0x0][0x208] ;  /* 0x0000820000047ab9 */ /* 0x000fe40000000a00 */
[----:B------:R-:W1:Y:S04]  /*ff10*/  SHFL.IDX PT, R5, R35, RZ, 0x1c1f ;  /* 0x001c1fff23057589 */ /* 0x000e6800000e0000 */
[----:B------:R-:W3:Y:S04]  /*ff20*/  SHFL.IDX PT, R14, R9, RZ, 0x1c1f ;  /* 0x001c1fff090e7589 */ /* 0x000ee800000e0000 */
[----:B------:R-:W4:Y:S04]  /*ff30*/  SHFL.IDX PT, R3, R8, RZ, 0x1c1f ;  /* 0x001c1fff08037589 */ /* 0x000f2800000e0000 */
[----:B------:R-:W5:Y:S01]  /*ff40*/  SHFL.IDX PT, R7, R37, RZ, 0x1c1f ;  /* 0x001c1fff25077589 */ /* 0x000f6200000e0000 */
[----:B0-----:R-:W-:Y:S01]  /*ff50*/  ISETP.GE.AND P0, PT, R18, R39, PT ;  /* 0x000000271200720c */ /* 0x001fe20003f06270 */
[----:B--2---:R-:W-:-:S05]  /*ff60*/  IMAD R34, R0, R34, RZ ;  /* 0x0000002200227224 */ /* 0x004fca00078e02ff */
[----:B------:R-:W-:-:S13]  /*ff70*/  ISETP.GE.OR P1, PT, R41, R34, P0 ;  /* 0x000000222900720c */ /* 0x000fda0000726670 */
[C---:B-1----:R-:W-:Y:S02]  /*ff80*/  @!P1 IADD3 R0, P2, R18.reuse, R5, RZ ;  /* 0x0000000512009210 */ /* 0x042fe40007f5e0ff */
[----:B---3--:R-:W-:-:S03]  /*ff90*/  @!P1 IADD3 R14, P3, R18, R14, RZ ;  /* 0x0000000e120e9210 */ /* 0x008fc60007f7e0ff */
[----:B----4-:R-:W-:Y:S01]  /*ffa0*/  @!P1 IMAD.X R5, R3, 0x1, R19, P2 ;  /* 0x0000000103059824 */ /* 0x010fe200010e0613 */
[----:B-----5:R-:W-:Y:S01]  /*ffb0*/  @!P1 IADD3.X R3, R7, R19, RZ, P3, !PT ;  /* 0x0000001307039210 */ /* 0x020fe20001ffe4ff */
        /* <DEDUP_REMOVED lines=16> */
[----:B------:R-:W-:Y:S01]  /*100c0*/  @!P1 IMAD.MOV.U32 R30, RZ, RZ, R6 ;  /* 0x000000ffff1e9224 */ /* 0x000fe200078e0006 */
[----:B---3--:R-:W-:Y:S01]  /*100d0*/  @!P1 MOV R29, R25 ;  /* 0x00000019001d9202 */ /* 0x008fe20000000f00 */
[----:B------:R-:W-:-:S02]  /*100e0*/  @!P1 IMAD.MOV.U32 R31, RZ, RZ, R7 ;  /* 0x000000ffff1f9224 */ /* 0x000fc400078e0007 */
[----:B------:R-:W-:Y:S02]  /*100f0*/  @!P1 IMAD.MOV.U32 R28, RZ, RZ, R24 ;  /* 0x000000ffff1c9224 */ /* 0x000fe400078e0018 */
[----:B------:R-:W-:Y:S02]  /*10100*/  @!P1 IMAD.MOV.U32 R20, RZ, RZ, R26 ;  /* 0x000000ffff149224 */ /* 0x000fe400078e001a */
[----:B01--4-:R-:W-:-:S07]  /*10110*/  @!P1 IMAD.MOV.U32 R21, RZ, RZ, R27 ;  /* 0x000000ffff159224 */ /* 0x013fce00078e001b */
.L_x_2549:
        /* <DEDUP_REMOVED lines=11> */
[C---:B------:R-:W-:Y:S01]  /*101d0*/  IADD3 R8, P1, R18.reuse, R35, RZ ;  /* 0x0000002312087210 */ /* 0x040fe20007f3e0ff */
[----:B------:R-:W-:Y:S01]  /*101e0*/  ULDC.64 UR4, c[0x0][0x208] ;  /* 0x0000820000047ab9 */ /* 0x000fe20000000a00 */
[----:B------:R-:W-:-:S03]  /*101f0*/  IADD3 R4, P2, R18, R14, RZ ;  /* 0x0000000e12047210 */ /* 0x000fc60007f5e0ff */
[--C-:B------:R-:W-:Y:S02]  /*10200*/  IMAD.X R9, R3, 0x1, R19.reuse, P1 ;  /* 0x0000000103097824 */ /* 0x100fe400008e0613 */
[----:B------:R-:W-:-:S04]  /*10210*/  IMAD.X R5, R37, 0x1, R19, P2 ;  /* 0x0000000125057824 */ /* 0x000fc800010e0613 */
[----:B------:R-:W5:Y:S04]  /*10220*/  LD.E.128 R8, desc[UR4][R8.64] ;  /* 0x0000000408087980 */ /* 0x000f68000c101d00 */
[----:B------:R-:W5:Y:S02]  /*10230*/  LD.E.128 R4, desc[UR4][R4.64] ;  /* 0x0000000404047980 */ /* 0x000f64000c101d00 */
.L_x_2331:
[----:B------:R-:W-:Y:S05]  /*10240*/  BSYNC B1 ;  /* 0x0000000000017941 */ /* 0x000fea0003800000 */
.L_x_2330:
[----:B------:R-:W2:Y:S04]  /*10250*/  LDL R0, [R1+0xa0] ;  /* 0x0000a00001007983 */ /* 0x000ea80000100800 */
[----:B------:R-:W3:Y:S01]  /*10260*/  LDL R12, [R1+0x50] ;  /* 0x00005000010c7983 */ /* 0x000ee20000100800 */
[----:B------:R-:W-:Y:S01]  /*10270*/  BSSY B1, `(.L_x_2332) ;  /* 0x000000d000017945 */ /* 0x000fe20003800000 */
[----:B--2---:R-:W-:Y:S01]  /*10280*/  R2UR UR5, R0 ;  /* 0x00000000000572ca */ /* 0x004fe200000e0000 */
[----:B------:R-:W-:Y:S01]  /*10290*/  VIADD R0, R228, 0x40 ;  /* 0x00000040e4007836 */ /* 0x000fe20000000000 */
[----:B---3--:R-:W-:-:S04]  /*102a0*/  VIADDMNMX R13, R34, -R12, 0x80, PT ;  /* 0x00000080220d7446 */ /* 0x008fc8000380090c */
[-C--:B------:R-:W-:Y:S02]  /*102b0*/  ISETP.GE.OR P2, PT, R228, R13.reuse, P0 ;  /* 0x0000000de400720c */ /* 0x080fe40000746670 */
[----:B------:R-:W-:-:S05]  /*102c0*/  ISETP.GE.OR P0, PT, R0, R13, P0 ;  /* 0x0000000d0000720c */ /* 0x000fca0000706670 */
[----:B------:R-:W-:-:S04]  /*102d0*/  ULEA.HI UR4, UR5, UR5, URZ, 0x1 ;  /* 0x0000000505047291 */ /* 0x000fc8000f8f083f */
[----:B------:R-:W-:-:S04]  /*102e0*/  ULOP3.LUT UR4, UR4, 0xfffffffe, URZ, 0xc0, !UPT ;  /* 0xfffffffe04047892 */ /* 0x000fc8000f8ec03f */
[----:B------:R-:W-:-:S06]  /*102f0*/  UIADD3 UR4, UR5, -UR4, URZ ;  /* 0x8000000405047290 */ /* 0x000fcc000fffe03f */
[----:B------:R-:W-:-:S05]  /*10300*/  IMAD.U32 R3, RZ, RZ, UR4 ;  /* 0x00000004ff037e24 */ /* 0x000fca000f8e00ff */
[----:B------:R-:W-:-:S04]  /*10310*/  SHF.L.U32 R3, R3, 0x1f, RZ ;  /* 0x0000001f03037819 */ /* 0x000fc800000006ff */
[----:B------:R-:W0:Y:S02]  /*10320*/  SYNCS.PHASECHK.TRANS64.TRYWAIT P1, [R16+URZ+0x2e800], R3 ;  /* 0x02e80003100075a7 */ /* 0x000e24000802017f */
[----:B0-----:R-:W-:Y:S05]  /*10330*/  @!P1 BRA `(.L_x_2333) ;  /* 0x000001cc00849947 */ /* 0x001fea0003800000 */
.L_x_2550:
[----:B------:R-:W-:Y:S05]  /*10340*/  BSYNC B1 ;  /* 0x0000000000017941 */ /* 0x000fea0003800000 */
.L_x_2332:
[----:B------:R-:W-:Y:S04]  /*10350*/  BSSY B1, `(.L_x_2334) ;  /* 0x0000106000017945 */ /* 0x000fe80003800000 */
[----:B------:R-:W-:Y:S05]  /*10360*/  @P2 BRA `(.L_x_2335) ;  /* 0x0000001000102947 */ /* 0x000fea0003800000 */
[----:B------:R-:W1:Y:S01]  /*10370*/  S2R R26, SR_TID.X ;  /* 0x00000000001a7919 */ /* 0x000e620000002100 */
[----:B------:R-:W-:Y:S02]  /*10380*/  SHF.R.U32.HI R0, RZ, 0x8, R32 ;  /* 0x00000008ff007819 */ /* 0x000fe40000011620 */
[----:B0-----:R-:W-:Y:S02]  /*10390*/  LOP3.LUT R3, R32, 0xff, RZ, 0xc0, !PT ;  /* 0x000000ff20037812 */ /* 0x001fe400078ec0ff */
[----:B------:R-:W-:Y:S02]  /*103a0*/  LOP3.LUT R0, R0, 0xff, RZ, 0xc0, !PT ;  /* 0x000000ff00007812 */ /* 0x000fe400078ec0ff */
[----:B------:R-:W-:Y:S02]  /*103b0*/  SHF.R.U32.HI R12, RZ, 0x8, R33 ;  /* 0x00000008ff0c7819 */ /* 0x000fe40000011621 */
[----:B------:R-:W-:Y:S02]  /*103c0*/  SHF.R.U32.HI R14, RZ, 0x8, R30 ;  /* 0x00000008ff0e7819 */ /* 0x000fe4000001161e */
[----:B------:R-:W-:Y:S01]  /*103d0*/  PRMT R35, R0, 0x7604, R3 ;  /* 0x0000760400237816 */ /* 0x000fe20000000003 */
[----:B------:R-:W-:Y:S01]  /*103e0*/  IMAD.SHL.U32 R3, R229, 0x80, RZ ;  /* 0x00000080e5037824 */ /* 0x000fe200078e00ff */
[----:B------:R-:W-:-:S02]  /*103f0*/  LOP3.LUT R13, R33, 0xff, RZ, 0xc0, !PT ;  /* 0x000000ff210d7812 */ /* 0x000fc400078ec0ff */
[----:B------:R-:W-:Y:S02]  /*10400*/  LOP3.LUT R12, R12, 0xff, RZ, 0xc0, !PT ;  /* 0x000000ff0c0c7812 */ /* 0x000fe400078ec0ff */
[----:B------:R-:W-:Y:S02]  /*10410*/  LOP3.LUT R15, R30, 0xff, RZ, 0xc0, !PT ;  /* 0x000000ff1e0f7812 */ /* 0x000fe400078ec0ff */
[----:B------:R-:W-:Y:S02]  /*10420*/  LOP3.LUT R14, R14, 0xff, RZ, 0xc0, !PT ;  /* 0x000000ff0e0e7812 */ /* 0x000fe400078ec0ff */
[----:B------:R-:W-:Y:S02]  /*10430*/  PRMT R38, R12, 0x7604, R13 ;  /* 0x000076040c267816 */ /* 0x000fe4000000000d */
[----:B------:R-:W-:Y:S02]  /*10440*/  SHF.R.U32.HI R0, RZ, 0x8, R28 ;  /* 0x00000008ff007819 */ /* 0x000fe4000001161c */
[----:B------:R-:W-:-:S02]  /*10450*/  SHF.R.U32.HI R13, RZ, 0x8, R31 ;  /* 0x00000008ff0d7819 */ /* 0x000fc4000001161f */
[----:B------:R-:W-:Y:S02]  /*10460*/  LOP3.LUT R12, R3, 0x380, RZ, 0xc0, !PT ;  /* 0x00000380030c7812 */ /* 0x000fe400078ec0ff */
[----:B------:R-:W-:Y:S02]  /*10470*/  PRMT R43, R14, 0x7604, R15 ;  /* 0x000076040e2b7816 */ /* 0x000fe4000000000f */
[----:B------:R-:W-:Y:S01]  /*10480*/  IADD3 R3, R18, R39, RZ ;  /* 0x0000002712037210 */ /* 0x000fe20007ffe0ff */
[----:B-1----:R-:W-:Y:S01]  /*10490*/  VIADD R26, R26, 0xffffff80 ;  /* 0xffffff801a1a7836 */ /* 0x002fe20000000000 */
[----:B------:R-:W-:Y:S02]  /*104a0*/  LOP3.LUT R15, R0, 0xff, RZ, 0xc0, !PT ;  /* 0x000000ff000f7812 */ /* 0x000fe400078ec0ff */
[----:B------:R-:W-:Y:S02]  /*104b0*/  LOP3.LUT R14, R31, 0xff, RZ, 0xc0, !PT ;  /* 0x000000ff1f0e7812 */ /* 0x000fe400078ec0ff */
[----:B------:R-:W-:-:S02]  /*104c0*/  SHF.R.S32.HI R40, RZ, 0x1f, R26 ;  /* 0x0000001fff287819 */ /* 0x000fc4000001141a */
[----:B------:R-:W-:Y:S02]  /*104d0*/  LOP3.LUT R13, R13, 0xff, RZ, 0xc0, !PT ;  /* 0x000000ff0d0d7812 */ /* 0x000fe400078ec0ff */
[----:B------:R-:W-:Y:S02]  /*104e0*/  LEA.HI R40, R40, R26, RZ, 0x5 ;  /* 0x0000001a28287211 */ /* 0x000fe400078f28ff */
[----:B------:R-:W-:Y:S02]  /*104f0*/  LOP3.LUT R0, R12, 0x70, R18, 0xf8, !PT ;  /* 0x000000700c007812 */ /* 0x000fe400078ef812 */
[----:B------:R-:W-:Y:S01]  /*10500*/  SHF.R.U32.HI R25, RZ, 0x3, R12 ;  /* 0x00000003ff197819 */ /* 0x000fe2000001160c */
[----:B------:R-:W-:Y:S01]  /*10510*/  IMAD.SHL.U32 R40, R40, 0x20, RZ ;  /* 0x0000002028287824 */ /* 0x000fe200078e00ff */
[----:B------:R-:W-:Y:S02]  /*10520*/  LOP3.LUT R12, R12, 0x70, R3, 0xf8, !PT ;  /* 0x000000700c0c7812 */ /* 0x000fe400078ef803 */
[----:B------:R-:W-:-:S02]  /*10530*/  LOP3.LUT R24, R28, 0xff, RZ, 0xc0, !PT ;  /* 0x000000ff1c187812 */ /* 0x000fc400078ec0ff */
[----:B------:R-:W-:Y:S02]  /*10540*/  PRMT R45, R13, 0x7604, R14 ;  /* 0x000076040d2d7816 */ /* 0x000fe4000000000e */
[-C--:B------:R-:W-:Y:S02]  /*10550*/  LOP3.LUT R3, R0, R25.reuse, RZ, 0x3c, !PT ;  /* 0x0000001900037212 */ /* 0x080fe400078e3cff */
[----:B------:R-:W-:Y:S02]  /*10560*/  LOP3.LUT R40, R40, 0xfffffc00, RZ, 0xc0, !PT ;  /* 0xfffffc0028287812 */ /* 0x000fe400078ec0ff */
[----:B------:R-:W-:Y:S02]  /*10570*/  SHF.R.U32.HI R13, RZ, 0x8, R29 ;  /* 0x00000008ff0d7819 */ /* 0x000fe4000001161d */
[----:B------:R-:W-:Y:S02]  /*10580*/  PRMT R47, R15, 0x7604, R24 ;  /* 0x000076040f2f7816 */ /* 0x000fe40000000018 */
[----:B------:R-:W-:-:S02]  /*10590*/  LOP3.LUT R25, R12, R25, RZ, 0x3c, !PT ;  /* 0x000000190c197212 */ /* 0x000fc400078e3cff */
[----:B------:R-:W-:Y:S02]  /*105a0*/  IADD3 R0, R16, R3, R40 ;  /* 0x0000000310007210 */ /* 0x000fe40007ffe028 */
[----:B------:R-:W-:Y:S02]  /*105b0*/  LOP3.LUT R24, R29, 0xff, RZ, 0xc0, !PT ;  /* 0x000000ff1d187812 */ /* 0x000fe400078ec0ff */
[----:B------:R-:W-:Y:S02]  /*105c0*/  SHF.R.U32.HI R12, RZ, 0x8, R20 ;  /* 0x00000008ff0c7819 */ /* 0x000fe40000011614 */
[----:B------:R-:W-:Y:S02]  /*105d0*/  LOP3.LUT R3, R13, 0xff, RZ, 0xc0, !PT ;  /* 0x000000ff0d037812 */ /* 0x000fe400078ec0ff */
[----:B------:R-:W-:Y:S02]  /*105e0*/  LOP3.LUT R27, R20, 0xff, RZ, 0xc0, !PT ;  /* 0x000000ff141b7812 */ /* 0x000fe400078ec0ff */
[----:B------:R-:W-:-:S02]  /*105f0*/  LOP3.LUT R26, R12, 0xff, RZ, 0xc0, !PT ;  /* 0x000000ff0c1a7812 */ /* 0x000fc400078ec0ff */
[----:B------:R-:W-:Y:S01]  /*10600*/  PRMT R44, R3, 0x7604, R24 ;  /* 0x00007604032c7816 */ /* 0x000fe20000000018 */
[----:B------:R-:W-:Y:S01]  /*10610*/  LDS.128 R12, [R0+0x1c400] ;  /* 0x01c40000000c7984 */ /* 0x000fe20000000c00 */
[----:B------:R-:W-:Y:S02]  /*10620*/  IADD3 R3, R16, R25, R40 ;  /* 0x0000001910037210 */ /* 0x000fe40007ffe028 */
[----:B------:R-:W-:Y:S02]  /*10630*/  PRMT R51, R26, 0x7604, R27 ;  /* 0x000076041a337816 */ /* 0x000fe4000000001b */
[----:B------:R-:W-:Y:S01]  /*10640*/  SHF.R.U32.HI R34, RZ, 0x8, R21 ;  /* 0x00000008ff227819 */ /* 0x000fe20000011615 */
[----:B------:R-:W0:Y:S01]  /*10650*/  LDS.128 R24, [R3+0x1c400] ;  /* 0x01c4000003187984 */ /* 0x000e220000000c00 */
[----:B------:R-:W-:Y:S02]  /*10660*/  LOP3.LUT R37, R21, 0xff, RZ, 0xc0, !PT ;  /* 0x000000ff15257812 */ /* 0x000fe400078ec0ff */
[----:B------:R-:W-:-:S02]  /*10670*/  LOP3.LUT R34, R34, 0xff, RZ, 0xc0, !PT ;  /* 0x000000ff22227812 */ /* 0x000fc400078ec0ff */
[----:B------:R-:W-:Y:S02]  /*10680*/  SHF.R.U32.HI R40, RZ, 0x10, R30 ;  /* 0x00000010ff287819 */ /* 0x000fe4000001161e */
[----:B------:R-:W-:Y:S02]  /*10690*/  PRMT R53, R34, 0x7604, R37 ;  /* 0x0000760422357816 */ /* 0x000fe40000000025 */
[----:B------:R-:W-:Y:S02]  /*106a0*/  SHF.R.U32.HI R37, RZ, 0x10, R33 ;  /* 0x00000010ff257819 */ /* 0x000fe40000011621 */
[----:B------:R-:W-:Y:S02]  /*106b0*/  SHF.R.U32.HI R34, RZ, 0x10, R32 ;  /* 0x00000010ff227819 */ /* 0x000fe40000011620 */
[----:B------:R-:W-:Y:S02]  /*106c0*/  LOP3.LUT R37, R37, 0xff, RZ, 0xc0, !PT ;  /* 0x000000ff25257812 */ /* 0x000fe400078ec0ff */
[----:B------:R-:W-:-:S02]  /*106d0*/  LOP3.LUT R40, R40, 0xff, RZ, 0xc0, !PT ;  /* 0x000000ff28287812 */ /* 0x000fc400078ec0ff */
[----:B------:R-:W-:Y:S02]  /*106e0*/  PRMT R41, R37, 0x7054, R38 ;  /* 0x0000705425297816 */ /* 0x000fe40000000026 */
[----:B------:R-:W-:Y:S02]  /*106f0*/  SHF.R.U32.HI R37, RZ, 0x10, R29 ;  /* 0x00000010ff257819 */ /* 0x000fe4000001161d */
[----:B------:R-:W-:Y:S02]  /*10700*/  SHF.R.U32.HI R42, RZ, 0x10, R31 ;  /* 0x00000010ff2a7819 */ /* 0x000fe4000001161f */
[----:B------:R-:W-:Y:S02]  /*10710*/  LOP3.LUT R37, R37, 0xff, RZ, 0xc0, !PT ;  /* 0x000000ff25257812 */ /* 0x000fe400078ec0ff */
[----:B------:R-:W-:Y:S02]  /*10720*/  LOP3.LUT R34, R34, 0xff, RZ, 0xc0, !PT ;  /* 0x000000ff22227812 */ /* 0x000fe400078ec0ff */
[----:B------:R-:W-:-:S02]  /*10730*/  PRMT R43, R40, 0x7054, R43 ;  /* 0x00007054282b7816 */ /* 0x000fc4000000002b */
[----:B------:R-:W-:Y:S02]  /*10740*/  SHF.R.U32.HI R40, RZ, 0x10, R21 ;  /* 0x00000010ff287819 */ /* 0x000fe40000011615 */
[----:B------:R-:W-:Y:S02]  /*10750*/  PRMT R49, R37, 0x7054, R44 ;  /* 0x0000705425317816 */ /* 0x000fe4000000002c */
[----:B------:R-:W-:Y:S02]  /*10760*/  LOP3.LUT R42, R42, 0xff, RZ, 0xc0, !PT ;  /* 0x000000ff2a2a7812 */ /* 0x000fe400078ec0ff */
[----:B------:R-:W-:Y:S02]  /*10770*/  PRMT R35, R34, 0x7054, R35 ;  /* 0x0000705422237816 */ /* 0x000fe40000000023 */
[----:B------:R-:W-:Y:S02]  /*10780*/  SHF.R.U32.HI R38, RZ, 0x10, R20 ;  /* 0x00000010ff267819 */ /* 0x000fe40000011614 */
[----:B------:R-:W-:-:S02]  /*10790*/  SHF.R.U32.HI R34, RZ, 0x10, R28 ;  /* 0x00000010ff227819 */ /* 0x000fc4000001161c */
[----:B------:R-:W-:Y:S02]  /*107a0*/  LOP3.LUT R40, R40, 0xff, RZ, 0xc0, !PT ;  /* 0x000000ff28287812 */ /* 0x000fe400078ec0ff */
[----:B------:R-:W-:Y:S02]  /*107b0*/  LOP3.LUT R49, R49, 0xff000000, R29, 0xf8, !PT ;  /* 0xff00000031317812 */ /* 0x000fe400078ef81d */
[----:B------:R-:W-:Y:S02]  /*107c0*/  PRMT R45, R42, 0x7054, R45 ;  /* 0x000070542a2d7816 */ /* 0x000fe4000000002d */
[----:B------:R-:W-:Y:S02]  /*107d0*/  LOP3.LUT R38, R38, 0xff, RZ, 0xc0, !PT ;  /* 0x000000ff26267812 */ /* 0x000fe400078ec0ff */
[----:B------:R-:W-:Y:S02]  /*107e0*/  LOP3.LUT R34, R34, 0xff, RZ, 0xc0, !PT ;  /* 0x000000ff22227812 */ /* 0x000fe400078ec0ff */
[----:B------:R-:W-:-:S02]  /*107f0*/  PRMT R53, R40, 0x7054, R53 ;  /* 0x0000705428357816 */ /* 0x000fc40000000035 */
[----:B------:R-:W-:Y:S02]  /*10800*/  LOP3.LUT R37, R35, 0xff000000, R32, 0xf8, !PT ;  /* 0xff00000023257812 */ /* 0x000fe400078ef820 */
[----:B------:R-:W-:Y:S02]  /*10810*/  LOP3.LUT R41, R41, 0xff000000, R33, 0xf8, !PT ;  /* 0xff00000029297812 */ /* 0x000fe400078ef821 */
[----:B------:R-:W-:Y:S02]  /*10820*/  LOP3.LUT R42, R43, 0xff000000, R30, 0xf8, !PT ;  /* 0xff0000002b2a7812 */ /* 0x000fe400078ef81e */
[----:B------:R-:W-:Y:S02]  /*10830*/  F2FP.F16.E4M3.UNPACK_B R43, R49.H1 ;  /* 0x00000031ff2b723e */ /* 0x000fe400030006ff */
[----:B0-----:R-:W-:Y:S02]  /*10840*/  F2FP.F16.E4M3.UNPACK_B R32, R25.H1 ;  /* 0x00000019ff20723e */ /* 0x001fe400030006ff */
[----:B------:R-:W-:Y:S01]  /*10850*/  PRMT R51, R38, 0x7054, R51 ;  /* 0x0000705426337816 */ /* 0x000fe20000000033 */
[----:B------:R-:W-:Y:S01]  /*10860*/  HADD2.F32 R44, -RZ, R43.H0_H0 ;  /* 0x2000002bff2c7230 */ /* 0x000fe20000004100 */
[----:B------:R-:W-:Y:S01]  /*10870*/  PRMT R47, R34, 0x7054, R47 ;  /* 0x00007054222f7816 */ /* 0x000fe2000000002f */
[--C-:B------:R-:W-:Y:S01]  /*10880*/  HADD2.F32 R33, -RZ, R32.reuse.H0_H0 ;  /* 0x20000020ff217230 */ /* 0x100fe20000004100 */
[----:B------:R-:W-:Y:S01]  /*10890*/  LOP3.LUT R53, R53, 0xff000000, R21, 0xf8, !PT ;  /* 0xff00000035357812 */ /* 0x000fe200078ef815 */
[----:B------:R-:W-:Y:S01]  /*108a0*/  HADD2.F32 R32, -RZ, R32.H1_H1 ;  /* 0x30000020ff207230 */ /* 0x000fe20000004100 */
[----:B------:R-:W-:-:S02]  /*108b0*/  F2FP.F16.E4M3.UNPACK_B R38, R41.H1 ;  /* 0x00000029ff26723e */ /* 0x000fc400030006ff */
[----:B------:R-:W-:Y:S02]  /*108c0*/  F2FP.F16.E4M3.UNPACK_B R21, R13.H1 ;  /* 0x0000000dff15723e */ /* 0x000fe400030006ff */
[----:B------:R-:W-:Y:S01]  /*108d0*/  LOP3.LUT R47, R47, 0xff000000, R28, 0xf8, !PT ;  /* 0xff0000002f2f7812 */ /* 0x000fe200078ef81c */
[--C-:B------:R-:W-:Y:S01]  /*108e0*/  HADD2.F32 R40, -RZ, R38.reuse.H0_H0 ;  /* 0x20000026ff287230 */ /* 0x100fe20000004100 */
[-C--:B------:R-:W-:Y:S01]  /*108f0*/  F2FP.F16.E4M3.UNPACK_B R29, R15.reuse ;  /* 0x0000000fff1d723e */ /* 0x080fe200020006ff */
[----:B------:R-:W-:Y:S01]  /*10900*/  HADD2.F32 R38, -RZ, R38.H1_H1 ;  /* 0x30000026ff267230 */ /* 0x000fe20000004100 */
[----:B------:R-:W-:Y:S02]  /*10910*/  F2FP.F16.E4M3.UNPACK_B R30, R15.H1 ;  /* 0x0000000fff1e723e */ /* 0x000fe400030006ff */
[----:B------:R-:W-:Y:S01]  /*10920*/  F2FP.F16.E4M3.UNPACK_B R15, R14 ;  /* 0x0000000eff0f723e */ /* 0x000fe200020006ff */
[----:B------:R-:W-:Y:S01]  /*10930*/  FMUL.FTZ R55, R33, R40 ;  /* 0x0000002821377220 */ /* 0x000fe20000410000 */
[----:B------:R-:W-:Y:S01]  /*10940*/  F2FP.F16.E4M3.UNPACK_B R28, R14.H1 ;  /* 0x0000000eff1c723e */ /* 0x000fe200030006ff */
[--C-:B------:R-:W-:Y:S01]  /*10950*/  HADD2.F32 R14, -RZ, R21.reuse.H0_H0 ;  /* 0x20000015ff0e7230 */ /* 0x100fe20000004100 */
[----:B------:R-:W-:Y:S01]  /*10960*/  LOP3.LUT R45, R45, 0xff000000, R31, 0xf8, !PT ;  /* 0xff0000002d2d7812 */ /* 0x000fe200078ef81f */
[----:B------:R-:W-:Y:S01]  /*10970*/  HADD2.F32 R21, -RZ, R21.H1_H1 ;  /* 0x30000015ff157230 */ /* 0x000fe20000004100 */
[----:B------:R-:W-:Y:S01]  /*10980*/  LOP3.LUT R46, R51, 0xff000000, R20, 0xf8, !PT ;  /* 0xff000000332e7812 */ /* 0x000fe200078ef814 */
[-C--:B------:R-:W-:Y:S01]  /*10990*/  FMUL.FTZ R51, R33, R44.reuse ;  /* 0x0000002c21337220 */ /* 0x080fe20000410000 */
[----:B------:R-:W-:Y:S01]  /*109a0*/  F2FP.F16.E4M3.UNPACK_B R31, R25 ;  /* 0x00000019ff1f723e */ /* 0x000fe200020006ff */
[C---:B------:R-:W-:Y:S01]  /*109b0*/  FFMA.FTZ R52, R14.reuse, R44, R55 ;  /* 0x0000002c0e347223 */ /* 0x040fe20000010037 */
[----:B------:R-:W-:Y:S01]  /*109c0*/  F2FP.F16.E4M3.UNPACK_B R49, R49 ;  /* 0x00000031ff31723e */ /* 0x000fe200020006ff */
[----:B------:R-:W-:Y:S01]  /*109d0*/  FFMA.FTZ R50, R14, R40, -R51 ;  /* 0x000000280e327223 */ /* 0x000fe20000010833 */
[----:B------:R-:W-:Y:S01]  /*109e0*/  F2FP.F16.E4M3.UNPACK_B R41, R41 ;  /* 0x00000029ff29723e */ /* 0x000fe200020006ff */
[----:B------:R-:W-:Y:S01]  /*109f0*/  HADD2.F32 R40, -RZ, R43.H1_H1 ;  /* 0x3000002bff287230 */ /* 0x000fe20000004100 */
[-C--:B------:R-:W-:Y:S01]  /*10a00*/  F2FP.F16.E4M3.UNPACK_B R34, R27.reuse ;  /* 0x0000001bff22723e */ /* 0x080fe200020006ff */
[----:B------:R-:W-:Y:S01]  /*10a10*/  HADD2.F32 R51, -RZ, R49.H0_H0 ;  /* 0x20000031ff337230 */ /* 0x000fe20000004100 */
[----:B------:R-:W-:Y:S01]  /*10a20*/  F2FP.F16.E4M3.UNPACK_B R35, R27.H1 ;  /* 0x0000001bff23723e */ /* 0x000fe200030006ff */
[----:B------:R-:W-:Y:S01]  /*10a30*/  HADD2.F32 R43, -RZ, R41.H0_H0 ;  /* 0x20000029ff2b7230 */ /* 0x000fe20000004100 */
[----:B------:R-:W-:Y:S01]  /*10a40*/  F2FP.F16.E4M3.UNPACK_B R27, R26 ;  /* 0x0000001aff1b723e */ /* 0x000fe200020006ff */
[C---:B------:R-:W-:Y:S01]  /*10a50*/  FMUL.FTZ R44, R32.reuse, R40 ;  /* 0x00000028202c7220 */ /* 0x040fe20000410000 */
[----:B------:R-:W-:Y:S01]  /*10a60*/  F2FP.F16.E4M3.UNPACK_B R33, R26.H1 ;  /* 0x0000001aff21723e */ /* 0x000fe200030006ff */
[----:B------:R-:W-:Y:S01]  /*10a70*/  HADD2.F32 R26, -RZ, R31.H0_H0 ;  /* 0x2000001fff1a7230 */ /* 0x000fe20000004100 */
[----:B------:R-:W-:Y:S01]  /*10a80*/  F2FP.F16.E4M3.UNPACK_B R20, R13 ;  /* 0x0000000dff14723e */ /* 0x000fe200020006ff */
[-C--:B------:R-:W-:Y:S01]  /*10a90*/  FMUL.FTZ R59, R32, R38.reuse ;  /* 0x00000026203b7220 */ /* 0x080fe20000410000 */
[----:B------:R-:W-:Y:S01]  /*10aa0*/  FFMA.FTZ R57, R21, R38, -R44 ;  /* 0x0000002615397223 */ /* 0x000fe2000001082c */
[----:B------:R-:W-:Y:S01]  /*10ab0*/  F2FP.F16.E4M3.UNPACK_B R38, R53.H1 ;  /* 0x00000035ff26723e */ /* 0x000fe200030006ff */
[----:B------:R-:W-:Y:S01]  /*10ac0*/  FMUL.FTZ R55, R26, R51 ;  /* 0x000000331a377220 */ /* 0x000fe20000410000 */
[----:B------:R-:W-:-:S02]  /*10ad0*/  HADD2.F32 R14, -RZ, R20.H0_H0 ;  /* 0x20000014ff0e7230 */ /* 0x000fc40000004100 */
[----:B------:R-:W-:Y:S01]  /*10ae0*/  FMUL.FTZ R26, R26, R43 ;  /* 0x0000002b1a1a7220 */ /* 0x000fe20000410000 */
[----:B------:R-:W-:Y:S01]  /*10af0*/  FFMA.FTZ R59, R21, R40, R59 ;  /* 0x00000028153b7223 */ /* 0x000fe2000001003b */
[----:B------:R-:W-:Y:S01]  /*10b00*/  HADD2.F32 R41, -RZ, R41.H1_H1 ;  /* 0x30000029ff297230 */ /* 0x000fe20000004100 */
[----:B------:R-:W-:Y:S01]  /*10b10*/  F2FP.F16.E4M3.UNPACK_B R53, R53 ;  /* 0x00000035ff35723e */ /* 0x000fe200020006ff */
[C---:B------:R-:W-:Y:S01]  /*10b20*/  FFMA.FTZ R51, R14.reuse, R51, R26 ;  /* 0x000000330e337223 */ /* 0x040fe2000001001a */
[----:B------:R-:W-:Y:S01]  /*10b30*/  F2FP.F16.E4M3.UNPACK_B R26, R45.H1 ;  /* 0x0000002dff1a723e */ /* 0x000fe200030006ff */
[----:B------:R-:W-:Y:S02]  /*10b40*/  HADD2.F32 R49, -RZ, R49.H1_H1 ;  /* 0x30000031ff317230 */ /* 0x000fe40000004100 */
[----:B------:R-:W-:Y:S01]  /*10b50*/  FFMA.FTZ R55, R14, R43, -R55 ;  /* 0x0000002b0e377223 */ /* 0x000fe20000010837 */
[----:B------:R-:W-:Y:S01]  /*10b60*/  HADD2.F32 R31, -RZ, R31.H1_H1 ;  /* 0x3000001fff1f7230 */ /* 0x000fe20000004100 */
[----:B------:R-:W-:Y:S01]  /*10b70*/  F2FP.F16.E4M3.UNPACK_B R45, R45 ;  /* 0x0000002dff2d723e */ /* 0x000fe200020006ff */
[----:B------:R-:W-:Y:S01]  /*10b80*/  HADD2.F32 R40, -RZ, R38.H0_H0 ;  /* 0x20000026ff287230 */ /* 0x000fe20000004100 */
[----:B------:R-:W-:Y:S01]  /*10b90*/  F2FP.F16.E4M3.UNPACK_B R25, R24 ;  /* 0x00000018ff19723e */ /* 0x000fe200020006ff */
[----:B------:R-:W-:-:S02]  /*10ba0*/  HADD2.F32 R21, -RZ, R35.H0_H0 ;  /* 0x20000023ff157230 */ /* 0x000fc40000004100 */
[C---:B------:R-:W-:Y:S01]  /*10bb0*/  FMUL.FTZ R43, R31.reuse, R49 ;  /* 0x000000311f2b7220 */ /* 0x040fe20000410000 */
[----:B------:R-:W-:Y:S02]  /*10bc0*/  HADD2.F32 R32, -RZ, R26.H0_H0 ;  /* 0x2000001aff207230 */ /* 0x000fe40000004100 */
[----:B------:R-:W-:Y:S01]  /*10bd0*/  FMUL.FTZ R48, R31, R41 ;  /* 0x000000291f307220 */ /* 0x000fe20000410000 */
[----:B------:R-:W-:Y:S02]  /*10be0*/  HADD2.F32 R20, -RZ, R20.H1_H1 ;  /* 0x30000014ff147230 */ /* 0x000fe40000004100 */
[C---:B------:R-:W-:Y:S01]  /*10bf0*/  FMUL.FTZ R31, R21.reuse, R40 ;  /* 0x00000028151f7220 */ /* 0x040fe20000410000 */
[----:B------:R-:W-:Y:S02]  /*10c00*/  HADD2.F32 R14, -RZ, R30.H0_H0 ;  /* 0x2000001eff0e7230 */ /* 0x000fe40000004100 */
[----:B------:R-:W-:Y:S01]  /*10c10*/  FMUL.FTZ R21, R21, R32 ;  /* 0x0000002015157220 */ /* 0x000fe20000410000 */
[----:B------:R-:W-:-:S02]  /*10c20*/  HADD2.F32 R38, -RZ, R38.H1_H1 ;  /* 0x30000026ff267230 */ /* 0x000fc40000004100 */
[C---:B------:R-:W-:Y:S01]  /*10c30*/  FFMA.FTZ R44, R20.reuse, R41, -R43 ;  /* 0x00000029142c7223 */ /* 0x040fe2000001082b */
[----:B------:R-:W-:Y:S02]  /*10c40*/  HADD2.F32 R35, -RZ, R35.H1_H1 ;  /* 0x30000023ff237230 */ /* 0x000fe40000004100 */
[----:B------:R-:W-:Y:S01]  /*10c50*/  FFMA.FTZ R48, R20, R49, R48 ;  /* 0x0000003114307223 */ /* 0x000fe20000010030 */
        /* <DEDUP_REMOVED lines=8> */
[----:B------:R-:W-:Y:S01]  /*10ce0*/  FFMA.FTZ R61, R30, R26, -R41 ;  /* 0x0000001a1e3d7223 */ /* 0x000fe20000010829 */
[----:B------:R-:W-:Y:S01]  /*10cf0*/  HADD2.F32 R21, -RZ, R45.H0_H0 ;  /* 0x2000002dff157230 */ /* 0x000fe20000004100 */
[----:B------:R-:W-:Y:S01]  /*10d00*/  F2FP.F16.E4M3.UNPACK_B R24, R24.H1 ;  /* 0x00000018ff18723e */ /* 0x000fe200030006ff */
[----:B------:R-:W-:Y:S02]  /*10d10*/  HADD2.F32 R14, -RZ, R29.H0_H0 ;  /* 0x2000001dff0e7230 */ /* 0x000fe40000004100 */
[C---:B------:R-:W-:Y:S01]  /*10d20*/  FMUL.FTZ R35, R20.reuse, R31 ;  /* 0x0000001f14237220 */ /* 0x040fe20000410000 */
[----:B------:R-:W-:Y:S01]  /*10d30*/  F2FP.F16.E4M3.UNPACK_B R26, R47.H1 ;  /* 0x0000002fff1a723e */ /* 0x000fe200030006ff */
[-C--:B------:R-:W-:Y:S01]  /*10d40*/  FMUL.FTZ R20, R20, R21.reuse ;  /* 0x0000001514147220 */ /* 0x080fe20000410000 */
[-C--:B------:R-:W-:Y:S01]  /*10d50*/  F2FP.F16.E4M3.UNPACK_B R13, R12.reuse ;  /* 0x0000000cff0d723e */ /* 0x080fe200020006ff */
[C---:B------:R-:W-:Y:S01]  /*10d60*/  FFMA.FTZ R40, R14.reuse, R21, -R35 ;  /* 0x000000150e287223 */ /* 0x040fe20000010823 */
[----:B------:R-:W-:Y:S01]  /*10d70*/  F2FP.F16.E4M3.UNPACK_B R12, R12.H1 ;  /* 0x0000000cff0c723e */ /* 0x000fe200030006ff */
[----:B------:R-:W-:Y:S01]  /*10d80*/  FFMA.FTZ R49, R14, R31, R20 ;  /* 0x0000001f0e317223 */ /* 0x000fe20000010014 */
[----:B------:R-:W-:Y:S01]  /*10d90*/  F2FP.F16.E4M3.UNPACK_B R21, R37.H1 ;  /* 0x00000025ff15723e */ /* 0x000fe200030006ff */
[----:B------:R-:W-:-:S02]  /*10da0*/  HADD2.F32 R35, -RZ, R26.H0_H0 ;  /* 0x2000001aff237230 */ /* 0x000fc40000004100 */
[----:B------:R-:W-:Y:S01]  /*10db0*/  FFMA.FTZ R63, R30, R38, R43 ;  /* 0x000000261e3f7223 */ /* 0x000fe2000001002b */
[----:B------:R-:W-:Y:S01]  /*10dc0*/  HADD2.F32 R20, -RZ, R24.H0_H0 ;  /* 0x20000018ff147230 */ /* 0x000fe20000004100 */
[----:B------:R-:W-:Y:S01]  /*10dd0*/  F2FP.F16.E4M3.UNPACK_B R47, R47 ;  /* 0x0000002fff2f723e */ /* 0x000fe200020006ff */
[----:B------:R-:W-:Y:S01]  /*10de0*/  HADD2.F32 R53, -RZ, R53.H1_H1 ;  /* 0x30000035ff357230 */ /* 0x000fe20000004100 */
[----:B------:R-:W-:Y:S01]  /*10df0*/  F2FP.F16.E4M3.UNPACK_B R37, R37 ;  /* 0x00000025ff25723e */ /* 0x000fe200020006ff */
[----:B------:R-:W-:Y:S02]  /*10e00*/  HADD2.F32 R34, -RZ, R34.H1_H1 ;  /* 0x30000022ff227230 */ /* 0x000fe40000004100 */
[----:B------:R-:W-:Y:S01]  /*10e10*/  FMUL.FTZ R41, R20, R35 ;  /* 0x0000002314297220 */ /* 0x000fe20000410000 */
[----:B------:R-:W-:Y:S02]  /*10e20*/  HADD2.F32 R31, -RZ, R21.H0_H0 ;  /* 0x20000015ff1f7230 */ /* 0x000fe40000004100 */
[----:B------:R-:W-:-:S02]  /*10e30*/  HADD2.F32 R14, -RZ, R12.H0_H0 ;  /* 0x2000000cff0e7230 */ /* 0x000fc40000004100 */
[----:B------:R-:W-:Y:S01]  /*10e40*/  FMUL.FTZ R30, R34, R53 ;  /* 0x00000035221e7220 */ /* 0x000fe20000410000 */
[----:B------:R-:W-:Y:S02]  /*10e50*/  HADD2.F32 R45, -RZ, R45.H1_H1 ;  /* 0x3000002dff2d7230 */ /* 0x000fe40000004100 */
[-C--:B------:R-:W-:Y:S01]  /*10e60*/  FMUL.FTZ R20, R20, R31.reuse ;  /* 0x0000001f14147220 */ /* 0x080fe20000410000 */
[----:B------:R-:W-:Y:S02]  /*10e70*/  HADD2.F32 R29, -RZ, R29.H1_H1 ;  /* 0x3000001dff1d7230 */ /* 0x000fe40000004100 */
[----:B------:R-:W-:Y:S01]  /*10e80*/  FFMA.FTZ R41, R14, R31, -R41 ;  /* 0x0000001f0e297223 */ /* 0x000fe20000010829 */
[----:B------:R-:W-:Y:S02]  /*10e90*/  HADD2.F32 R31, -RZ, R26.H1_H1 ;  /* 0x3000001aff1f7230 */ /* 0x000fe40000004100 */
[----:B------:R-:W-:Y:S01]  /*10ea0*/  FMUL.FTZ R34, R34, R45 ;  /* 0x0000002d22227220 */ /* 0x000fe20000410000 */
[----:B------:R-:W-:-:S02]  /*10eb0*/  HADD2.F32 R24, -RZ, R24.H1_H1 ;  /* 0x30000018ff187230 */ /* 0x000fc40000004100 */
[C---:B------:R-:W-:Y:S01]  /*10ec0*/  FFMA.FTZ R45, R29.reuse, R45, -R30 ;  /* 0x0000002d1d2d7223 */ /* 0x040fe2000001081e */
[----:B------:R-:W-:Y:S02]  /*10ed0*/  HADD2.F32 R21, -RZ, R21.H1_H1 ;  /* 0x30000015ff157230 */ /* 0x000fe40000004100 */
[----:B------:R-:W-:Y:S01]  /*10ee0*/  FFMA.FTZ R30, R14, R35, R20 ;  /* 0x000000230e1e7223 */ /* 0x000fe20000010014 */
[----:B------:R-:W-:Y:S02]  /*10ef0*/  HADD2.F32 R12, -RZ, R12.H1_H1 ;  /* 0x3000000cff0c7230 */ /* 0x000fe40000004100 */
[C---:B------:R-:W-:Y:S01]  /*10f00*/  FMUL.FTZ R35, R24.reuse, R31 ;  /* 0x0000001f18237220 */ /* 0x040fe20000410000 */
[----:B------:R-:W-:Y:S01]  /*10f10*/  FFMA.FTZ R54, R29, R53, R34 ;  /* 0x000000351d367223 */ /* 0x000fe20000010022 */
[-C--:B------:R-:W-:Y:S01]  /*10f20*/  FMUL.FTZ R24, R24, R21.reuse ;  /* 0x0000001518187220 */ /* 0x080fe20000410000 */
[----:B------:R-:W-:Y:S02]  /*10f30*/  HADD2.F32 R29, -RZ, R47.H0_H0 ;  /* 0x2000002fff1d7230 */ /* 0x000fe40000004100 */
[----:B------:R-:W-:Y:S01]  /*10f40*/  FFMA.FTZ R32, R12, R21, -R35 ;  /* 0x000000150c207223 */ /* 0x000fe20000010823 */
[----:B------:R-:W-:-:S02]  /*10f50*/  HADD2.F32 R14, -RZ, R25.H0_H0 ;  /* 0x20000019ff0e7230 */ /* 0x000fc40000004100 */
[----:B------:R-:W-:Y:S01]  /*10f60*/  FFMA.FTZ R43, R12, R31, R24 ;  /* 0x0000001f0c2b7223 */ /* 0x000fe20000010018 */
[----:B------:R-:W-:Y:S02]  /*10f70*/  HADD2.F32 R21, -RZ, R37.H0_H0 ;  /* 0x20000025ff157230 */ /* 0x000fe40000004100 */
        /* <DEDUP_REMOVED lines=11> */
[----:B------:R-:W-:Y:S01]  /*11030*/  F2FP.F16.E4M3.UNPACK_B R12, R42.H1 ;  /* 0x0000002aff0c723e */ /* 0x000fe200030006ff */
[-C--:B------:R-:W-:Y:S01]  /*11040*/  FMUL.FTZ R29, R25, R14.reuse ;  /* 0x0000000e191d7220 */ /* 0x080fe20000410000 */
[C---:B------:R-:W-:Y:S01]  /*11050*/  FFMA.FTZ R26, R13.reuse, R14, -R26 ;  /* 0x0000000e0d1a7223 */ /* 0x040fe2000001081a */
[----:B------:R-:W-:Y:S01]  /*11060*/  HADD2.F32 R25, -RZ, R21.H0_H0 ;  /* 0x20000015ff197230 */ /* 0x000fe20000004100 */
[----:B------:R-:W-:Y:S01]  /*11070*/  F2FP.F16.E4M3.UNPACK_B R46, R46 ;  /* 0x0000002eff2e723e */ /* 0x000fe200020006ff */
[----:B------:R-:W-:Y:S02]  /*11080*/  HADD2.F32 R14, -RZ, R33.H0_H0 ;  /* 0x20000021ff0e7230 */ /* 0x000fe40000004100 */
[----:B------:R-:W-:Y:S01]  /*11090*/  FFMA.FTZ R29, R13, R20, R29 ;  /* 0x000000140d1d7223 */ /* 0x000fe2000001001d */
[--C-:B------:R-:W-:Y:S01]  /*110a0*/  HADD2.F32 R13, -RZ, R12.reuse.H0_H0 ;  /* 0x2000000cff0d7230 */ /* 0x100fe20000004100 */
[----:B------:R-:W-:Y:S01]  /*110b0*/  F2FP.F16.E4M3.UNPACK_B R42, R42 ;  /* 0x0000002aff2a723e */ /* 0x000fe200020006ff */
[----:B------:R-:W-:-:S02]  /*110c0*/  HADD2.F32 R20, -RZ, R12.H1_H1 ;  /* 0x3000000cff147230 */ /* 0x000fc40000004100 */
[C---:B------:R-:W-:Y:S01]  /*110d0*/  FMUL.FTZ R35, R14.reuse, R25 ;  /* 0x000000190e237220 */ /* 0x040fe20000410000 */
[--C-:B------:R-:W-:Y:S02]  /*110e0*/  HADD2.F32 R12, -RZ, R28.reuse.H0_H0 ;  /* 0x2000001cff0c7230 */ /* 0x100fe40000004100 */
[-C--:B------:R-:W-:Y:S01]  /*110f0*/  FMUL.FTZ R37, R14, R13.reuse ;  /* 0x0000000d0e257220 */ /* 0x080fe20000410000 */
[----:B------:R-:W-:Y:S01]  /*11100*/  HADD2.F32 R21, -RZ, R21.H1_H1 ;  /* 0x30000015ff157230 */ /* 0x000fe20000004100 */
[----:B------:R-:W-:Y:S01]  /*11110*/  F2FP.SATFINITE.E4M3.F32.PACK_AB_MERGE_C R30, R43, R30, RZ ;  /* 0x0000001e2b1e723e */ /* 0x000fe200048070ff */
[----:B------:R-:W-:Y:S02]  /*11120*/  HADD2.F32 R33, -RZ, R33.H1_H1 ;  /* 0x30000021ff217230 */ /* 0x000fe40000004100 */
[C---:B------:R-:W-:Y:S01]  /*11130*/  FFMA.FTZ R35, R12.reuse, R13, -R35 ;  /* 0x0000000d0c237223 */ /* 0x040fe20000010823 */
[----:B------:R-:W-:Y:S02]  /*11140*/  HADD2.F32 R28, -RZ, R28.H1_H1 ;  /* 0x3000001cff1c7230 */ /* 0x000fe40000004100 */
[----:B------:R-:W-:Y:S01]  /*11150*/  FFMA.FTZ R37, R12, R25, R37 ;  /* 0x000000190c257223 */ /* 0x000fe20000010025 */
[----:B------:R-:W-:-:S02]  /*11160*/  HADD2.F32 R12, -RZ, R15.H0_H0 ;  /* 0x2000000fff0c7230 */ /* 0x000fc40000004100 */
[CC--:B------:R-:W-:Y:S01]  /*11170*/  FMUL.FTZ R13, R33.reuse, R21.reuse ;  /* 0x00000015210d7220 */ /* 0x0c0fe20000410000 */
[----:B------:R-:W-:Y:S01]  /*11180*/  FMUL.FTZ R14, R33, R20 ;  /* 0x00000014210e7220 */ /* 0x000fe20000410000 */
[----:B------:R-:W-:Y:S01]  /*11190*/  HADD2.F32 R15, -RZ, R15.H1_H1 ;  /* 0x3000000fff0f7230 */ /* 0x000fe20000004100 */
[----:B------:R-:W-:Y:S01]  /*111a0*/  F2FP.SATFINITE.E4M3.F32.PACK_AB_MERGE_C R25, R59, R52, RZ ;  /* 0x000000343b19723e */ /* 0x000fe200048070ff */
[C---:B------:R-:W-:Y:S01]  /*111b0*/  FFMA.FTZ R34, R28.reuse, R20, -R13 ;  /* 0x000000141c227223 */ /* 0x040fe2000001080d */
[----:B------:R-:W-:Y:S01]  /*111c0*/  FFMA.FTZ R38, R28, R21, R14 ;  /* 0x000000151c267223 */ /* 0x000fe2000001000e */
[----:B------:R-:W-:Y:S01]  /*111d0*/  HADD2.F32 R20, -RZ, R46.H0_H0 ;  /* 0x2000002eff147230 */ /* 0x000fe20000004100 */
[----:B------:R-:W-:Y:S01]  /*111e0*/  F2FP.SATFINITE.E4M3.F32.PACK_AB_MERGE_C R25, R48, R51, R25 ;  /* 0x000000333019723e */ /* 0x000fe20004807019 */
[----:B------:R-:W-:Y:S01]  /*111f0*/  HADD2.F32 R13, -RZ, R27.H0_H0 ;  /* 0x2000001bff0d7230 */ /* 0x000fe20000004100 */
[----:B------:R-:W-:Y:S01]  /*11200*/  F2FP.SATFINITE.E4M3.F32.PACK_AB_MERGE_C R34, R34, R35, RZ ;  /* 0x000000232222723e */ /* 0x000fe200048070ff */
[----:B------:R-:W-:Y:S01]  /*11210*/  HADD2.F32 R14, -RZ, R42.H0_H0 ;  /* 0x2000002aff0e7230 */ /* 0x000fe20000004100 */
[----:B------:R-:W-:Y:S01]  /*11220*/  F2FP.SATFINITE.E4M3.F32.PACK_AB_MERGE_C R37, R38, R37, RZ ;  /* 0x000000252625723e */ /* 0x000fe200048070ff */
[----:B------:R-:W-:-:S02]  /*11230*/  HADD2.F32 R46, -RZ, R46.H1_H1 ;  /* 0x3000002eff2e7230 */ /* 0x000fc40000004100 */
[C---:B------:R-:W-:Y:S01]  /*11240*/  FMUL.FTZ R21, R13.reuse, R20 ;  /* 0x000000140d157220 */ /* 0x040fe20000410000 */
[----:B------:R-:W-:Y:S02]  /*11250*/  HADD2.F32 R27, -RZ, R27.H1_H1 ;  /* 0x3000001bff1b7230 */ /* 0x000fe40000004100 */
[-C--:B------:R-:W-:Y:S01]  /*11260*/  FMUL.FTZ R13, R13, R14.reuse ;  /* 0x0000000e0d0d7220 */ /* 0x080fe20000410000 */
[----:B------:R-:W-:Y:S02]  /*11270*/  HADD2.F32 R42, -RZ, R42.H1_H1 ;  /* 0x3000002aff2a7230 */ /* 0x000fe40000004100 */
[C---:B------:R-:W-:Y:S01]  /*11280*/  FFMA.FTZ R14, R12.reuse, R14, -R21 ;  /* 0x0000000e0c0e7223 */ /* 0x040fe20000010815 */
[----:B------:R-:W-:Y:S01]  /*11290*/  F2FP.SATFINITE.E4M3.F32.PACK_AB_MERGE_C R24, R29, R24, R30 ;  /* 0x000000181d18723e */ /* 0x000fe2000480701e */
[C---:B------:R-:W-:Y:S01]  /*112a0*/  FMUL.FTZ R28, R27.reuse, R46 ;  /* 0x0000002e1b1c7220 */ /* 0x040fe20000410000 */
[----:B------:R-:W-:Y:S01]  /*112b0*/  FFMA.FTZ R20, R12, R20, R13 ;  /* 0x000000140c147223 */ /* 0x000fe2000001000d */
[----:B------:R-:W-:Y:S01]  /*112c0*/  FMUL.FTZ R27, R27, R42 ;  /* 0x0000002a1b1b7220 */ /* 0x000fe20000410000 */
        /* <DEDUP_REMOVED lines=9> */
[----:B------:R-:W-:Y:S02]  /*11360*/  F2FP.SATFINITE.E4M3.F32.PACK_AB_MERGE_C R14, R21, R14, R34 ;  /* 0x0000000e150e723e */ /* 0x000fe40004807022 */
[----:B------:R-:W-:-:S02]  /*11370*/  F2FP.SATFINITE.E4M3.F32.PACK_AB_MERGE_C R27, R54, R49, R27 ;  /* 0x00000031361b723e */ /* 0x000fc4000480701b */
[----:B------:R-:W-:Y:S01]  /*11380*/  F2FP.SATFINITE.E4M3.F32.PACK_AB_MERGE_C R26, R33, R20, R37 ;  /* 0x00000014211a723e */ /* 0x000fe20004807025 */
[----:B------:R1:W-:Y:S04]  /*11390*/  STS.128 [R0+0x1c400], R12 ;  /* 0x01c4000c00007388 */ /* 0x0003e80000000c00 */
[----:B------:R1:W-:Y:S02]  /*113a0*/  STS.128 [R3+0x1c400], R24 ;  /* 0x01c4001803007388 */ /* 0x0003e40000000c00 */
.L_x_2335:
[----:B------:R-:W-:Y:S05]  /*113b0*/  BSYNC B1 ;  /* 0x0000000000017941 */ /* 0x000fea0003800000 */
.L_x_2334:
[----:B------:R-:W-:Y:S05]  /*113c0*/  @P0 BRA `(.L_x_2326) ;  /* 0x0000000c00e40947 */ /* 0x000fea0003800000 */
[----:B-1----:R-:W2:Y:S04]  /*113d0*/  LDL R25, [R1+0x74] ;  /* 0x0000740001197983 */ /* 0x002ea80000100800 */
[----:B------:R-:W3:Y:S01]  /*113e0*/  LDL R50, [R1+0xa8] ;  /* 0x0000a80001327983 */ /* 0x000ee20000100800 */
[----:B0----5:R-:W-:Y:S01]  /*113f0*/  SHF.R.U32.HI R3, RZ, 0x8, R8 ;  /* 0x00000008ff037819 */ /* 0x021fe20000011608 */
[----:B------:R-:W-:Y:S01]  /*11400*/  VIADD R24, R228, 0x40 ;  /* 0x00000040e4187836 */ /* 0x000fe20000000000 */
[----:B------:R-:W-:Y:S01]  /*11410*/  LOP3.LUT R0, R8, 0xff, RZ, 0xc0, !PT ;  /* 0x000000ff08007812 */ /* 0x000fe200078ec0ff */
[----:B------:R-:W-:Y:S01]  /*11420*/  IMAD.IADD R39, R18, 0x1, R39 ;  /* 0x0000000112277824 */ /* 0x000fe200078e0227 */
[----:B------:R-:W-:Y:S01]  /*11430*/  LOP3.LUT R3, R3, 0xff, RZ, 0xc0, !PT ;  /* 0x000000ff03037812 */ /* 0x000fe200078ec0ff */
[----:B------:R-:W-:Y:S01]  /*11440*/  IMAD.SHL.U32 R24, R24, 0x80, RZ ;  /* 0x0000008018187824 */ /* 0x000fe200078e00ff */
[----:B------:R-:W-:-:S02]  /*11450*/  SHF.R.U32.HI R13, RZ, 0x8, R9 ;  /* 0x00000008ff0d7819 */ /* 0x000fc40000011609 */
[----:B------:R-:W-:Y:S02]  /*11460*/  PRMT R21, R3, 0x7604, R0 ;  /* 0x0000760403157816 */ /* 0x000fe40000000000 */
[----:B------:R-:W-:Y:S02]  /*11470*/  SHF.R.U32.HI R3, RZ, 0x8, R10 ;  /* 0x00000008ff037819 */ /* 0x000fe4000001160a */
[----:B------:R-:W-:Y:S02]  /*11480*/  LOP3.LUT R0, R10, 0xff, RZ, 0xc0, !PT ;  /* 0x000000ff0a007812 */ /* 0x000fe400078ec0ff */
[----:B------:R-:W-:Y:S02]  /*11490*/  LOP3.LUT R3, R3, 0xff, RZ, 0xc0, !PT ;  /* 0x000000ff03037812 */ /* 0x000fe400078ec0ff */
[----:B------:R-:W-:Y:S02]  /*114a0*/  LOP3.LUT R24, R24, 0x380, RZ, 0xc0, !PT ;  /* 0x0000038018187812 */ /* 0x000fe400078ec0ff */
[----:B------:R-:W-:-:S02]  /*114b0*/  PRMT R29, R3, 0x7604, R0 ;  /* 0x00007604031d7816 */ /* 0x000fc40000000000 */
[----:B------:R-:W-:Y:S01]  /*114c0*/  LOP3.LUT R0, R24, 0x70, R39, 0xf8, !PT ;  /* 0x0000007018007812 */ /* 0x000fe200078ef827 */
[----:B------:R-:W-:Y:S01]  /*114d0*/  VIADD R24, R228, 0x40 ;  /* 0x00000040e4187836 */ /* 0x000fe20000000000 */
[----:B------:R-:W-:Y:S02]  /*114e0*/  LOP3.LUT R12, R9, 0xff, RZ, 0xc0, !PT ;  /* 0x000000ff090c7812 */ /* 0x000fe400078ec0ff */
[----:B------:R-:W-:Y:S01]  /*114f0*/  LOP3.LUT R13, R13, 0xff, RZ, 0xc0, !PT ;  /* 0x000000ff0d0d7812 */ /* 0x000fe200078ec0ff */
[----:B------:R-:W-:Y:S01]  /*11500*/  IMAD.SHL.U32 R24, R24, 0x80, RZ ;  /* 0x0000008018187824 */ /* 0x000fe200078e00ff */
[----:B------:R-:W-:Y:S02]  /*11510*/  SHF.R.U32.HI R15, RZ, 0x8, R4 ;  /* 0x00000008ff0f7819 */ /* 0x000fe40000011604 */
[----:B------:R-:W-:Y:S02]  /*11520*/  PRMT R20, R13, 0x7604, R12 ;  /* 0x000076040d147816 */ /* 0x000fe4000000000c */
[----:B------:R-:W-:-:S02]  /*11530*/  LOP3.LUT R24, R24, 0x380, RZ, 0xc0, !PT ;  /* 0x0000038018187812 */ /* 0x000fc400078ec0ff */
[----:B------:R-:W-:Y:S02]  /*11540*/  SHF.R.U32.HI R13, RZ, 0x8, R11 ;  /* 0x00000008ff0d7819 */ /* 0x000fe4000001160b */
[----:B------:R-:W-:Y:S02]  /*11550*/  SHF.R.U32.HI R24, RZ, 0x3, R24 ;  /* 0x00000003ff187819 */ /* 0x000fe40000011618 */
[----:B------:R-:W-:Y:S02]  /*11560*/  LOP3.LUT R12, R11, 0xff, RZ, 0xc0, !PT ;  /* 0x000000ff0b0c7812 */ /* 0x000fe400078ec0ff */
[----:B------:R-:W-:Y:S02]  /*11570*/  LOP3.LUT R3, R0, R24, RZ, 0x3c, !PT ;  /* 0x0000001800037212 */ /* 0x000fe400078e3cff */
[----:B------:R-:W-:Y:S02]  /*11580*/  SHF.R.U32.HI R24, RZ, 0x8, R5 ;  /* 0x00000008ff187819 */ /* 0x000fe40000011605 */
[----:B------:R-:W-:-:S02]  /*11590*/  LOP3.LUT R14, R4, 0xff, RZ, 0xc0, !PT ;  /* 0x000000ff040e7812 */ /* 0x000fc400078ec0ff */
[----:B------:R-:W-:Y:S02]  /*115a0*/  LOP3.LUT R13, R13, 0xff, RZ, 0xc0, !PT ;  /* 0x000000ff0d0d7812 */ /* 0x000fe400078ec0ff */
[----:B------:R-:W-:Y:S02]  /*115b0*/  LOP3.LUT R15, R15, 0xff, RZ, 0xc0, !PT ;  /* 0x000000ff0f0f7812 */ /* 0x000fe400078ec0ff */
[----:B------:R-:W-:Y:S02]  /*115c0*/  PRMT R28, R13, 0x7604, R12 ;  /* 0x000076040d1c7816 */ /* 0x000fe4000000000c */
[----:B------:R-:W-:Y:S02]  /*115d0*/  PRMT R35, R15, 0x7604, R14 ;  /* 0x000076040f237816 */ /* 0x000fe4000000000e */
[----:B------:R-:W-:Y:S02]  /*115e0*/  LOP3.LUT R30, R5, 0xff, RZ, 0xc0, !PT ;  /* 0x000000ff051e7812 */ /* 0x000fe400078ec0ff */
[----:B------:R-:W-:-:S02]  /*115f0*/  SHF.R.U32.HI R32, RZ, 0x8, R6 ;  /* 0x00000008ff207819 */ /* 0x000fc40000011606 */
[----:B------:R-:W-:Y:S02]  /*11600*/  LOP3.LUT R31, R6, 0xff, RZ, 0xc0, !PT ;  /* 0x000000ff061f7812 */ /* 0x000fe400078ec0ff */
[----:B------:R-:W-:Y:S02]  /*11610*/  LOP3.LUT R32, R32, 0xff, RZ, 0xc0, !PT ;  /* 0x000000ff20207812 */ /* 0x000fe400078ec0ff */
[----:B------:R-:W-:Y:S02]  /*11620*/  SHF.R.U32.HI R37, RZ, 0x10, R5 ;  /* 0x00000010ff257819 */ /* 0x000fe40000011605 */
[----:B------:R-:W-:Y:S02]  /*11630*/  SHF.R.U32.HI R34, RZ, 0x8, R7 ;  /* 0x00000008ff227819 */ /* 0x000fe40000011607 */
[----:B------:R-:W-:Y:S01]  /*11640*/  PRMT R39, R32, 0x7604, R31 ;  /* 0x0000760420277816 */ /* 0x000fe2000000001f */
[----:B------:R-:W-:Y:S01]  /*11650*/  IMAD.U32 R37, R37, 0x10000, RZ ;  /* 0x0001000025257824 */ /* 0x000fe200078e00ff */
[----:B------:R-:W-:-:S02]  /*11660*/  SHF.R.U32.HI R31, RZ, 0x10, R11 ;  /* 0x00000010ff1f7819 */ /* 0x000fc4000001160b */
[----:B------:R-:W-:Y:S02]  /*11670*/  LOP3.LUT R33, R7, 0xff, RZ, 0xc0, !PT ;  /* 0x000000ff07217812 */ /* 0x000fe400078ec0ff */
[----:B------:R-:W-:Y:S02]  /*11680*/  LOP3.LUT R34, R34, 0xff, RZ, 0xc0, !PT ;  /* 0x000000ff22227812 */ /* 0x000fe400078ec0ff */
[----:B------:R-:W-:Y:S02]  /*11690*/  SHF.L.U32 R31, R31, 0x10, RZ ;  /* 0x000000101f1f7819 */ /* 0x000fe400000006ff */
[----:B------:R-:W-:Y:S02]  /*116a0*/  PRMT R34, R34, 0x7604, R33 ;  /* 0x0000760422227816 */ /* 0x000fe40000000021 */
[----:B------:R-:W-:Y:S02]  /*116b0*/  SHF.R.U32.HI R41, RZ, 0x10, R7 ;  /* 0x00000010ff297819 */ /* 0x000fe40000011607 */
[----:B------:R-:W-:-:S02]  /*116c0*/  LOP3.LUT R33, R28, 0xff0000, R31, 0xf8, !PT ;  /* 0x00ff00001c217812 */ /* 0x000fc400078ef81f */
[----:B------:R-:W-:Y:S01]  /*116d0*/  LOP3.LUT R29, R29, 0xff0000, R10, 0xf8, !PT ;  /* 0x00ff00001d1d7812 */ /* 0x000fe200078ef80a */
[----:B------:R-:W-:Y:S01]  /*116e0*/  IMAD.U32 R41, R41, 0x10000, RZ ;  /* 0x0001000029297824 */ /* 0x000fe200078e00ff */
[----:B------:R-:W-:Y:S02]  /*116f0*/  LOP3.LUT R35, R35, 0xff0000, R4, 0xf8, !PT ;  /* 0x00ff000023237812 */ /* 0x000fe400078ef804 */
[----:B------:R-:W-:Y:S02]  /*11700*/  LOP3.LUT R31, R29, 0xff000000, R10, 0xf8, !PT ;  /* 0xff0000001d1f7812 */ /* 0x000fe400078ef80a */
[----:B------:R-:W-:Y:S02]  /*11710*/  LOP3.LUT R35, R35, 0xff000000, R4, 0xf8, !PT ;  /* 0xff00000023237812 */ /* 0x000fe400078ef804 */
[----:B------:R-:W-:Y:S02]  /*11720*/  LOP3.LUT R41, R34, 0xff0000, R41, 0xf8, !PT ;  /* 0x00ff000022297812 */ /* 0x000fe400078ef829 */
[----:B------:R-:W-:-:S02]  /*11730*/  LOP3.LUT R33, R33, 0xff000000, R11, 0xf8, !PT ;  /* 0xff00000021217812 */ /* 0x000fc400078ef80b */
[----:B------:R-:W-:Y:S02]  /*11740*/  LOP3.LUT R41, R41, 0xff000000, R7, 0xf8, !PT ;  /* 0xff00000029297812 */ /* 0x000fe400078ef807 */
[----:B------:R-:W-:Y:S02]  /*11750*/  LOP3.LUT R21, R21, 0xff0000, R8, 0xf8, !PT ;  /* 0x00ff000015157812 */ /* 0x000fe400078ef808 */
[----:B------:R-:W-:Y:S02]  /*11760*/  LOP3.LUT R39, R39, 0xff0000, R6, 0xf8, !PT ;  /* 0x00ff000027277812 */ /* 0x000fe400078ef806 */
[----:B------:R-:W-:Y:S02]  /*11770*/  LOP3.LUT R21, R21, 0xff000000, R8, 0xf8, !PT ;  /* 0xff00000015157812 */ /* 0x000fe400078ef808 */
[----:B------:R-:W-:Y:S02]  /*11780*/  LOP3.LUT R39, R39, 0xff000000, R6, 0xf8, !PT ;  /* 0xff00000027277812 */ /* 0x000fe400078ef806 */
[----:B--2---:R-:W-:-:S02]  /*11790*/  IADD3 R0, R16, R3, R25 ;  /* 0x0000000310007210 */ /* 0x004fc40007ffe019 */
[----:B------:R-:W-:Y:S01]  /*117a0*/  LOP3.LUT R3, R24, 0xff, RZ, 0xc0, !PT ;  /* 0x000000ff18037812 */ /* 0x000fe200078ec0ff */
[----:B---3--:R-:W0:Y:S03]  /*117b0*/  LDS.128 R12, [R50+0x1c400] ;  /* 0x01c40000320c7984 */ /* 0x008e260000000c00 */
[----:B------:R-:W-:Y:S01]  /*117c0*/  PRMT R30, R3, 0x7604, R30 ;  /* 0x00007604031e7816 */ /* 0x000fe2000000001e */
[----:B------:R-:W1:Y:S01]  /*117d0*/  LDS.128 R24, [R0+0x1c400] ;  /* 0x01c4000000187984 */ /* 0x000e620000000c00 */
[----:B------:R-:W-:Y:S02]  /*117e0*/  SHF.R.U32.HI R3, RZ, 0x10, R9 ;  /* 0x00000010ff037819 */ /* 0x000fe40000011609 */
[----:B------:R-:W-:-:S03]  /*117f0*/  LOP3.LUT R37, R30, 0xff0000, R37, 0xf8, !PT ;  /* 0x00ff00001e257812 */ /* 0x000fc600078ef825 */
[----:B------:R-:W-:Y:S01]  /*11800*/  IMAD.U32 R3, R3, 0x10000, RZ ;  /* 0x0001000003037824 */ /* 0x000fe200078e00ff */
[----:B------:R-:W-:-:S04]  /*11810*/  LOP3.LUT R37, R37, 0xff000000, R5, 0xf8, !PT ;  /* 0xff00000025257812 */ /* 0x000fc800078ef805 */
[----:B------:R-:W-:Y:S02]  /*11820*/  LOP3.LUT R3, R20, 0xff0000, R3, 0xf8, !PT ;  /* 0x00ff000014037812 */ /* 0x000fe400078ef803 */
[-C--:B------:R-:W-:Y:S02]  /*11830*/  F2FP.F16.E4M3.UNPACK_B R32, R37.reuse ;  /* 0x00000025ff20723e */ /* 0x080fe400020006ff */
[----:B------:R-:W-:Y:S02]  /*11840*/  LOP3.LUT R28, R3, 0xff000000, R9, 0xf8, !PT ;  /* 0xff000000031c7812 */ /* 0x000fe400078ef809 */
[----:B------:R-:W-:Y:S01]  /*11850*/  F2FP.F16.E4M3.UNPACK_B R37, R37.H1 ;  /* 0x00000025ff25723e */ /* 0x000fe200030006ff */
[--C-:B------:R-:W-:Y:S01]  /*11860*/  HADD2.F32 R34, -RZ, R32.reuse.H0_H0 ;  /* 0x20000020ff227230 */ /* 0x100fe20000004100 */
[-C--:B------:R-:W-:Y:S01]  /*11870*/  F2FP.F16.E4M3.UNPACK_B R29, R28.reuse ;  /* 0x0000001cff1d723e */ /* 0x080fe200020006ff */
[----:B------:R-:W-:Y:S01]  /*11880*/  HADD2.F32 R32, -RZ, R32.H1_H1 ;  /* 0x30000020ff207230 */ /* 0x000fe20000004100 */
[----:B------:R-:W-:-:S03]  /*11890*/  F2FP.F16.E4M3.UNPACK_B R28, R28.H1 ;  /* 0x0000001cff1c723e */ /* 0x000fc600030006ff */
[--C-:B------:R-:W-:Y:S02]  /*118a0*/  HADD2.F32 R30, -RZ, R29.reuse.H0_H0 ;  /* 0x2000001dff1e7230 */ /* 0x100fe40000004100 */
[----:B------:R-:W-:Y:S01]  /*118b0*/  HADD2.F32 R29, -RZ, R29.H1_H1 ;  /* 0x3000001dff1d7230 */ /* 0x000fe20000004100 */
[-C--:B0-----:R-:W-:Y:S02]  /*118c0*/  F2FP.F16.E4M3.UNPACK_B R4, R13.reuse ;  /* 0x0000000dff04723e */ /* 0x081fe400020006ff */
[----:B------:R-:W-:Y:S02]  /*118d0*/  F2FP.F16.E4M3.UNPACK_B R13, R13.H1 ;  /* 0x0000000dff0d723e */ /* 0x000fe400030006ff */
[-C--:B-1----:R-:W-:Y:S01]  /*118e0*/  F2FP.F16.E4M3.UNPACK_B R9, R25.reuse ;  /* 0x00000019ff09723e */ /* 0x082fe200020006ff */
[--C-:B------:R-:W-:Y:S01]  /*118f0*/  HADD2.F32 R5, -RZ, R4.reuse.H0_H0 ;  /* 0x20000004ff057230 */ /* 0x100fe20000004100 */
[----:B------:R-:W-:Y:S01]  /*11900*/  F2FP.F16.E4M3.UNPACK_B R25, R25.H1 ;  /* 0x00000019ff19723e */ /* 0x000fe200030006ff */
[----:B------:R-:W-:Y:S01]  /*11910*/  HADD2.F32 R4, -RZ, R4.H1_H1 ;  /* 0x30000004ff047230 */ /* 0x000fe20000004100 */
[----:B------:R-:W-:Y:S01]  /*11920*/  F2FP.F16.E4M3.UNPACK_B R20, R27 ;  /* 0x0000001bff14723e */ /* 0x000fe200020006ff */
[--C-:B------:R-:W-:Y:S01]  /*11930*/  HADD2.F32 R10, -RZ, R9.reuse.H0_H0 ;  /* 0x20000009ff0a7230 */ /* 0x100fe20000004100 */
[----:B------:R-:W-:Y:S01]  /*11940*/  F2FP.F16.E4M3.UNPACK_B R7, R15 ;  /* 0x0000000fff07723e */ /* 0x000fe200020006ff */
[----:B------:R-:W-:Y:S01]  /*11950*/  HADD2.F32 R9, -RZ, R9.H1_H1 ;  /* 0x30000009ff097230 */ /* 0x000fe20000004100 */
[----:B------:R-:W-:-:S02]  /*11960*/  F2FP.F16.E4M3.UNPACK_B R27, R27.H1 ;  /* 0x0000001bff1b723e */ /* 0x000fc400030006ff */
[C---:B------:R-:W-:Y:S01]  /*11970*/  FMUL.FTZ R38, R10.reuse, R34 ;  /* 0x000000220a267220 */ /* 0x040fe20000410000 */
[----:B------:R-:W-:Y:S01]  /*11980*/  FMUL.FTZ R43, R10, R30 ;  /* 0x0000001e0a2b7220 */ /* 0x000fe20000410000 */
[----:B------:R-:W-:Y:S02]  /*11990*/  HADD2.F32 R10, -RZ, R25.H0_H0 ;  /* 0x20000019ff0a7230 */ /* 0x000fe40000004100 */
[----:B------:R-:W-:Y:S01]  /*119a0*/  FMUL.FTZ R45, R9, R32 ;  /* 0x00000020092d7220 */ /* 0x000fe20000410000 */
[C---:B------:R-:W-:Y:S01]  /*119b0*/  FFMA.FTZ R38, R5.reuse, R30, -R38 ;  /* 0x0000001e05267223 */ /* 0x040fe20000010826 */
[----:B------:R-:W-:Y:S01]  /*119c0*/  FFMA.FTZ R43, R5, R34, R43 ;  /* 0x00000022052b7223 */ /* 0x000fe2000001002b */
[----:B------:R-:W-:Y:S02]  /*119d0*/  HADD2.F32 R34, -RZ, R37.H0_H0 ;  /* 0x20000025ff227230 */ /* 0x000fe40000004100 */
[----:B------:R-:W-:Y:S01]  /*119e0*/  FMUL.FTZ R9, R9, R29 ;  /* 0x0000001d09097220 */ /* 0x000fe20000410000 */
[----:B------:R-:W-:-:S02]  /*119f0*/  HADD2.F32 R30, -RZ, R28.H0_H0 ;  /* 0x2000001cff1e7230 */ /* 0x000fc40000004100 */
[----:B------:R-:W-:Y:S01]  /*11a00*/  FFMA.FTZ R45, R4, R29, -R45 ;  /* 0x0000001d042d7223 */ /* 0x000fe2000001082d */
[----:B------:R-:W-:Y:S02]  /*11a10*/  HADD2.F32 R5, -RZ, R13.H0_H0 ;  /* 0x2000000dff057230 */ /* 0x000fe40000004100 */
[----:B------:R-:W-:Y:S01]  /*11a20*/  FMUL.FTZ R42, R10, R34 ;  /* 0x000000220a2a7220 */ /* 0x000fe20000410000 */
[----:B------:R-:W-:Y:S01]  /*11a30*/  FFMA.FTZ R40, R4, R32, R9 ;  /* 0x0000002004287223 */ /* 0x000fe20000010009 */
[-C--:B------:R-:W-:Y:S01]  /*11a40*/  FMUL.FTZ R47, R10, R30.reuse ;  /* 0x0000001e0a2f7220 */ /* 0x080fe20000410000 */
[----:B------:R-:W-:Y:S01]  /*11a50*/  F2FP.F16.E4M3.UNPACK_B R29, R41 ;  /* 0x00000029ff1d723e */ /* 0x000fe200020006ff */
[C---:B------:R-:W-:Y:S01]  /*11a60*/  FFMA.FTZ R42, R5.reuse, R30, -R42 ;  /* 0x0000001e052a7223 */ /* 0x040fe2000001082a */
[-C--:B------:R-:W-:Y:S01]  /*11a70*/  F2FP.F16.E4M3.UNPACK_B R9, R33.reuse ;  /* 0x00000021ff09723e */ /* 0x080fe200020006ff */
[----:B------:R-:W-:Y:S01]  /*11a80*/  FFMA.FTZ R47, R5, R34, R47 ;  /* 0x00000022052f7223 */ /* 0x000fe2000001002f */
[----:B------:R-:W-:Y:S01]  /*11a90*/  HADD2.F32 R5, -RZ, R20.H0_H0 ;  /* 0x20000014ff057230 */ /* 0x000fe20000004100 */
[----:B------:R-:W-:Y:S01]  /*11aa0*/  F2FP.F16.E4M3.UNPACK_B R33, R33.H1 ;  /* 0x00000021ff21723e */ /* 0x000fe200030006ff */
[----:B------:R-:W-:Y:S01]  /*11ab0*/  HADD2.F32 R32, -RZ, R29.H0_H0 ;  /* 0x2000001dff207230 */ /* 0x000fe20000004100 */
[----:B------:R-:W-:Y:S01]  /*11ac0*/  F2FP.F16.E4M3.UNPACK_B R41, R41.H1 ;  /* 0x00000029ff29723e */ /* 0x000fe200030006ff */
[----:B------:R-:W-:Y:S01]  /*11ad0*/  HADD2.F32 R10, -RZ, R9.H0_H0 ;  /* 0x20000009ff0a7230 */ /* 0x000fe20000004100 */
[----:B------:R-:W-:Y:S01]  /*11ae0*/  F2FP.F16.E4M3.UNPACK_B R15, R15.H1 ;  /* 0x0000000fff0f723e */ /* 0x000fe200030006ff */
[----:B------:R-:W-:-:S02]  /*11af0*/  HADD2.F32 R30, -RZ, R37.H1_H1 ;  /* 0x30000025ff1e7230 */ /* 0x000fc40000004100 */
[C---:B------:R-:W-:Y:S01]  /*11b00*/  FMUL.FTZ R49, R5.reuse, R32 ;  /* 0x0000002005317220 */ /* 0x040fe20000410000 */
[----:B------:R-:W-:Y:S02]  /*11b10*/  HADD2.F32 R25, -RZ, R25.H1_H1 ;  /* 0x30000019ff197230 */ /* 0x000fe40000004100 */
[----:B------:R-:W-:Y:S01]  /*11b20*/  FMUL.FTZ R5, R5, R10 ;  /* 0x0000000a05057220 */ /* 0x000fe20000410000 */
[----:B------:R-:W-:Y:S01]  /*11b30*/  HADD2.F32 R28, -RZ, R28.H1_H1 ;  /* 0x3000001cff1c7230 */ /* 0x000fe20000004100 */
[----:B------:R-:W-:Y:S01]  /*11b40*/  F2FP.F16.E4M3.UNPACK_B R8, R24 ;  /* 0x00000018ff08723e */ /* 0x000fe200020006ff */
[----:B------:R-:W-:Y:S02]  /*11b50*/  HADD2.F32 R4, -RZ, R7.H0_H0 ;  /* 0x20000007ff047230 */ /* 0x000fe40000004100 */
[C---:B------:R-:W-:Y:S01]  /*11b60*/  FMUL.FTZ R34, R25.reuse, R30 ;  /* 0x0000001e19227220 */ /* 0x040fe20000410000 */
[----:B------:R-:W-:Y:S02]  /*11b70*/  HADD2.F32 R13, -RZ, R13.H1_H1 ;  /* 0x3000000dff0d7230 */ /* 0x000fe40000004100 */
[----:B------:R-:W-:Y:S01]  /*11b80*/  FMUL.FTZ R25, R25, R28 ;  /* 0x0000001c19197220 */ /* 0x000fe20000410000 */
[----:B------:R-:W-:-:S02]  /*11b90*/  HADD2.F32 R29, -RZ, R29.H1_H1 ;  /* 0x3000001dff1d7230 */ /* 0x000fc40000004100 */
[C---:B------:R-:W-:Y:S01]  /*11ba0*/  FFMA.FTZ R49, R4.reuse, R10, -R49 ;  /* 0x0000000a04317223 */ /* 0x040fe20000010831 */
[----:B------:R-:W-:Y:S01]  /*11bb0*/  FFMA.FTZ R32, R4, R32, R5 ;  /* 0x0000002004207223 */ /* 0x000fe20000010005 */
[C---:B------:R-:W-:Y:S01]  /*11bc0*/  FFMA.FTZ R37, R13.reuse, R28, -R34 ;  /* 0x0000001c0d257223 */ /* 0x040fe20000010822 */
[----:B------:R-:W-:Y:S02]  /*11bd0*/  HADD2.F32 R20, -RZ, R20.H1_H1 ;  /* 0x30000014ff147230 */ /* 0x000fe40000004100 */
[----:B------:R-:W-:Y:S01]  /*11be0*/  FFMA.FTZ R34, R13, R30, R25 ;  /* 0x0000001e0d227223 */ /* 0x000fe20000010019 */
[----:B------:R-:W-:Y:S01]  /*11bf0*/  HADD2.F32 R5, -RZ, R27.H0_H0 ;  /* 0x2000001bff057230 */ /* 0x000fe20000004100 */
[----:B------:R-:W-:Y:S01]  /*11c00*/  F2FP.F16.E4M3.UNPACK_B R24, R24.H1 ;  /* 0x00000018ff18723e */ /* 0x000fe200030006ff */
[----:B------:R-:W-:Y:S02]  /*11c10*/  HADD2.F32 R10, -RZ, R33.H0_H0 ;  /* 0x20000021ff0a7230 */ /* 0x000fe40000004100 */
[----:B------:R-:W-:Y:S01]  /*11c20*/  FMUL.FTZ R28, R20, R29 ;  /* 0x0000001d141c7220 */ /* 0x000fe20000410000 */
[----:B------:R-:W-:Y:S01]  /*11c30*/  HADD2.F32 R9, -RZ, R9.H1_H1 ;  /* 0x30000009ff097230 */ /* 0x000fe20000004100 */
[----:B------:R-:W-:Y:S01]  /*11c40*/  F2FP.F16.E4M3.UNPACK_B R3, R12 ;  /* 0x0000000cff03723e */ /* 0x000fe200020006ff */
[----:B------:R-:W-:-:S02]  /*11c50*/  HADD2.F32 R13, -RZ, R41.H0_H0 ;  /* 0x20000029ff0d7230 */ /* 0x000fc40000004100 */
[CC--:B------:R-:W-:Y:S01]  /*11c60*/  FMUL.FTZ R30, R5.reuse, R10.reuse ;  /* 0x0000000a051e7220 */ /* 0x0c0fe20000410000 */
[----:B------:R-:W-:Y:S02]  /*11c70*/  HADD2.F32 R4, -RZ, R15.H0_H0 ;  /* 0x2000000fff047230 */ /* 0x000fe40000004100 */
[----:B------:R-:W-:Y:S01]  /*11c80*/  FMUL.FTZ R20, R20, R9 ;  /* 0x0000000914147220 */ /* 0x000fe20000410000 */
[----:B------:R-:W-:Y:S02]  /*11c90*/  HADD2.F32 R7, -RZ, R7.H1_H1 ;  /* 0x30000007ff077230 */ /* 0x000fe40000004100 */
[-C--:B------:R-:W-:Y:S01]  /*11ca0*/  FMUL.FTZ R25, R5, R13.reuse ;  /* 0x0000000d05197220 */ /* 0x080fe20000410000 */
[----:B------:R-:W-:Y:S02]  /*11cb0*/  HADD2.F32 R27, -RZ, R27.H1_H1 ;  /* 0x3000001bff1b7230 */ /* 0x000fe40000004100 */
[C---:B------:R-:W-:Y:S01]  /*11cc0*/  FFMA.FTZ R48, R4.reuse, R13, R30 ;  /* 0x0000000d04307223 */ /* 0x040fe2000001001e */
[----:B------:R-:W-:Y:S01]  /*11cd0*/  F2FP.F16.E4M3.UNPACK_B R13, R35.H1 ;  /* 0x00000023ff0d723e */ /* 0x000fe200030006ff */
[C---:B------:R-:W-:Y:S01]  /*11ce0*/  FFMA.FTZ R44, R7.reuse, R9, -R28 ;  /* 0x00000009072c7223 */ /* 0x040fe2000001081c */
[----:B------:R-:W-:Y:S01]  /*11cf0*/  FFMA.FTZ R29, R7, R29, R20 ;  /* 0x0000001d071d7223 */ /* 0x000fe20000010014 */
[----:B------:R-:W-:Y:S01]  /*11d00*/  FFMA.FTZ R46, R4, R10, -R25 ;  /* 0x0000000a042e7223 */ /* 0x000fe20000010819 */
[----:B------:R-:W-:Y:S01]  /*11d10*/  HADD2.F32 R28, -RZ, R41.H1_H1 ;  /* 0x30000029ff1c7230 */ /* 0x000fe20000004100 */
[----:B------:R-:W-:Y:S01]  /*11d20*/  F2FP.F16.E4M3.UNPACK_B R7, R21.H1 ;  /* 0x00000015ff07723e */ /* 0x000fe200030006ff */
[----:B------:R-:W-:Y:S01]  /*11d30*/  HADD2.F32 R10, -RZ, R33.H1_H1 ;  /* 0x30000021ff0a7230 */ /* 0x000fe20000004100 */
[----:B------:R-:W-:Y:S01]  /*11d40*/  F2FP.F16.E4M3.UNPACK_B R12, R12.H1 ;  /* 0x0000000cff0c723e */ /* 0x000fe200030006ff */
[----:B------:R-:W-:-:S02]  /*11d50*/  HADD2.F32 R20, -RZ, R13.H0_H0 ;  /* 0x2000000dff147230 */ /* 0x000fc40000004100 */
[C---:B------:R-:W-:Y:S01]  /*11d60*/  FMUL.FTZ R30, R27.reuse, R28 ;  /* 0x0000001c1b1e7220 */ /* 0x040fe20000410000 */
[--C-:B------:R-:W-:Y:S02]  /*11d70*/  HADD2.F32 R5, -RZ, R24.reuse.H0_H0 ;  /* 0x20000018ff057230 */ /* 0x100fe40000004100 */
[----:B------:R-:W-:Y:S01]  /*11d80*/  FMUL.FTZ R27, R27, R10 ;  /* 0x0000000a1b1b7220 */ /* 0x000fe20000410000 */
[----:B------:R-:W-:Y:S01]  /*11d90*/  HADD2.F32 R15, -RZ, R15.H1_H1 ;  /* 0x3000000fff0f7230 */ /* 0x000fe20000004100 */
[----:B------:R-:W-:Y:S01]  /*11da0*/  F2FP.F16.E4M3.UNPACK_B R35, R35 ;  /* 0x00000023ff23723e */ /* 0x000fe200020006ff */
[----:B------:R-:W-:Y:S02]  /*11db0*/  HADD2.F32 R9, -RZ, R7.H0_H0 ;  /* 0x20000007ff097230 */ /* 0x000fe40000004100 */
[----:B------:R-:W-:Y:S01]  /*11dc0*/  FMUL.FTZ R25, R5, R20 ;  /* 0x0000001405197220 */ /* 0x000fe20000410000 */
[----:B------:R-:W-:Y:S02]  /*11dd0*/  HADD2.F32 R13, -RZ, R13.H1_H1 ;  /* 0x3000000dff0d7230 */ /* 0x000fe40000004100 */
[----:B------:R-:W-:Y:S01]  /*11de0*/  FFMA.FTZ R41, R15, R28, R27 ;  /* 0x0000001c0f297223 */ /* 0x000fe2000001001b */
[----:B------:R-:W-:-:S02]  /*11df0*/  HADD2.F32 R24, -RZ, R24.H1_H1 ;  /* 0x30000018ff187230 */ /* 0x000fc40000004100 */
[----:B------:R-:W-:Y:S01]  /*11e00*/  FMUL.FTZ R5, R5, R9 ;  /* 0x0000000905057220 */ /* 0x000fe20000410000 */
[--C-:B------:R-:W-:Y:S01]  /*11e10*/  HADD2.F32 R4, -RZ, R12.reuse.H0_H0 ;  /* 0x2000000cff047230 */ /* 0x100fe20000004100 */
[----:B------:R-:W-:Y:S01]  /*11e20*/  F2FP.F16.E4M3.UNPACK_B R21, R21 ;  /* 0x00000015ff15723e */ /* 0x000fe200020006ff */
[----:B------:R-:W-:Y:S02]  /*11e30*/  HADD2.F32 R7, -RZ, R7.H1_H1 ;  /* 0x30000007ff077230 */ /* 0x000fe40000004100 */
[----:B------:R-:W-:Y:S01]  /*11e40*/  FMUL.FTZ R27, R24, R13 ;  /* 0x0000000d181b7220 */ /* 0x000fe20000410000 */
[----:B------:R-:W-:Y:S02]  /*11e50*/  HADD2.F32 R12, -RZ, R12.H1_H1 ;  /* 0x3000000cff0c7230 */ /* 0x000fe40000004100 */
[----:B------:R-:W-:Y:S01]  /*11e60*/  FFMA.FTZ R33, R15, R10, -R30 ;  /* 0x0000000a0f217223 */ /* 0x000fe2000001081e */
[C---:B------:R-:W-:Y:S01]  /*11e70*/  FFMA.FTZ R25, R4.reuse, R9, -R25 ;  /* 0x0000000904197223 */ /* 0x040fe20000010819 */
[----:B------:R-:W-:Y:S01]  /*11e80*/  FFMA.FTZ R15, R4, R20, R5 ;  /* 0x00000014040f7223 */ /* 0x000fe20000010005 */
[----:B------:R-:W-:Y:S01]  /*11e90*/  FMUL.FTZ R24, R24, R7 ;  /* 0x0000000718187220 */ /* 0x000fe20000410000 */
[----:B------:R-:W-:-:S02]  /*11ea0*/  HADD2.F32 R9, -RZ, R35.H0_H0 ;  /* 0x20000023ff097230 */ /* 0x000fc40000004100 */
[C---:B------:R-:W-:Y:S01]  /*11eb0*/  FFMA.FTZ R28, R12.reuse, R7, -R27 ;  /* 0x000000070c1c7223 */ /* 0x040fe2000001081b */
[--C-:B------:R-:W-:Y:S02]  /*11ec0*/  HADD2.F32 R5, -RZ, R8.reuse.H0_H0 ;  /* 0x20000008ff057230 */ /* 0x100fe40000004100 */
[----:B------:R-:W-:Y:S01]  /*11ed0*/  FFMA.FTZ R30, R12, R13, R24 ;  /* 0x0000000d0c1e7223 */ /* 0x000fe20000010018 */
[----:B------:R-:W-:Y:S01]  /*11ee0*/  HADD2.F32 R7, -RZ, R21.H0_H0 ;  /* 0x20000015ff077230 */ /* 0x000fe20000004100 */
[-C--:B------:R-:W-:Y:S01]  /*11ef0*/  F2FP.F16.E4M3.UNPACK_B R11, R26.reuse ;  /* 0x0000001aff0b723e */ /* 0x080fe200020006ff */
[----:B------:R-:W-:Y:S02]  /*11f00*/  HADD2.F32 R4, -RZ, R3.H0_H0 ;  /* 0x20000003ff047230 */ /* 0x000fe40000004100 */
[C---:B------:R-:W-:Y:S01]  /*11f10*/  FMUL.FTZ R13, R5.reuse, R9 ;  /* 0x00000009050d7220 */ /* 0x040fe20000410000 */
[----:B------:R-:W-:Y:S02]  /*11f20*/  HADD2.F32 R35, -RZ, R35.H1_H1 ;  /* 0x30000023ff237230 */ /* 0x000fe40000004100 */
[----:B------:R-:W-:Y:S01]  /*11f30*/  FMUL.FTZ R5, R5, R7 ;  /* 0x0000000705057220 */ /* 0x000fe20000410000 */
[----:B------:R-:W-:Y:S01]  /*11f40*/  HADD2.F32 R8, -RZ, R8.H1_H1 ;  /* 0x30000008ff087230 */ /* 0x000fe20000004100 */
[----:B------:R-:W-:Y:S01]  /*11f50*/  F2FP.F16.E4M3.UNPACK_B R26, R26.H1 ;  /* 0x0000001aff1a723e */ /* 0x000fe200030006ff */
[----:B------:R-:W-:Y:S01]  /*11f60*/  HADD2.F32 R21, -RZ, R21.H1_H1 ;  /* 0x30000015ff157230 */ /* 0x000fe20000004100 */
[----:B------:R-:W-:Y:S01]  /*11f70*/  F2FP.F16.E4M3.UNPACK_B R10, R39.H1 ;  /* 0x00000027ff0a723e */ /* 0x000fe200030006ff */
[----:B------:R-:W-:Y:S01]  /*11f80*/  HADD2.F32 R3, -RZ, R3.H1_H1 ;  /* 0x30000003ff037230 */ /* 0x000fe20000004100 */
[-C--:B------:R-:W-:Y:S01]  /*11f90*/  F2FP.F16.E4M3.UNPACK_B R6, R14.reuse ;  /* 0x0000000eff06723e */ /* 0x080fe200020006ff */
[C---:B------:R-:W-:Y:S01]  /*11fa0*/  FFMA.FTZ R12, R4.reuse, R9, R5 ;  /* 0x00000009040c7223 */ /* 0x040fe20000010005 */
[----:B------:R-:W-:Y:S01]  /*11fb0*/  F2FP.F16.E4M3.UNPACK_B R14, R14.H1 ;  /* 0x0000000eff0e723e */ /* 0x000fe200030006ff */
[----:B------:R-:W-:Y:S01]  /*11fc0*/  FFMA.FTZ R13, R4, R7, -R13 ;  /* 0x00000007040d7223 */ /* 0x000fe2000001080d */
[C---:B------:R-:W-:Y:S01]  /*11fd0*/  FMUL.FTZ R20, R8.reuse, R35 ;  /* 0x0000002308147220 */ /* 0x040fe20000410000 */
[----:B------:R-:W-:Y:S01]  /*11fe0*/  F2FP.F16.E4M3.UNPACK_B R5, R31.H1 ;  /* 0x0000001fff05723e */ /* 0x000fe200030006ff */
[----:B------:R-:W-:Y:S01]  /*11ff0*/  FMUL.FTZ R24, R8, R21 ;  /* 0x0000001508187220 */ /* 0x000fe20000410000 */
[----:B------:R-:W-:-:S02]  /*12000*/  HADD2.F32 R8, -RZ, R10.H0_H0 ;  /* 0x2000000aff087230 */ /* 0x000fc40000004100 */
        /* <DEDUP_REMOVED lines=11> */
[----:B------:R-:W-:Y:S01]  /*120c0*/  HADD2.F32 R5, -RZ, R5.H1_H1 ;  /* 0x30000005ff057230 */ /* 0x000fe20000004100 */
[----:B------:R-:W-:Y:S01]  /*120d0*/  F2FP.F16.E4M3.UNPACK_B R39, R39 ;  /* 0x00000027ff27723e */ /* 0x000fe200020006ff */
        /* <DEDUP_REMOVED lines=9> */
[----:B------:R-:W-:Y:S02]  /*12170*/  HADD2.F32 R31, -RZ, R31.H1_H1 ;  /* 0x3000001fff1f7230 */ /* 0x000fe40000004100 */
        /* <DEDUP_REMOVED lines=19> */
[----:B------:R-:W-:Y:S02]  /*122b0*/  F2FP.SATFINITE.E4M3.F32.PACK_AB_MERGE_C R8, R30, R15, RZ ;  /* 0x0000000f1e08723e */ /* 0x000fe400048070ff */
[----:B------:R-:W-:Y:S02]  /*122c0*/  F2FP.SATFINITE.E4M3.F32.PACK_AB_MERGE_C R5, R45, R38, R5 ;  /* 0x000000262d05723e */ /* 0x000fe40004807005 */
[----:B------:R-:W-:-:S02]  /*122d0*/  F2FP.SATFINITE.E4M3.F32.PACK_AB_MERGE_C R7, R44, R49, R7 ;  /* 0x000000312c07723e */ /* 0x000fc40004807007 */
[----:B------:R-:W-:Y:S02]  /*122e0*/  F2FP.SATFINITE.E4M3.F32.PACK_AB_MERGE_C R4, R20, R13, R4 ;  /* 0x0000000d1404723e */ /* 0x000fe40004807004 */
[----:B------:R-:W-:Y:S02]  /*122f0*/  F2FP.SATFINITE.E4M3.F32.PACK_AB_MERGE_C R6, R31, R10, R6 ;  /* 0x0000000a1f06723e */ /* 0x000fe40004807006 */
[----:B------:R-:W-:Y:S02]  /*12300*/  F2FP.SATFINITE.E4M3.F32.PACK_AB_MERGE_C R9, R40, R43, R9 ;  /* 0x0000002b2809723e */ /* 0x000fe40004807009 */
[----:B------:R-:W-:Y:S01]  /*12310*/  F2FP.SATFINITE.E4M3.F32.PACK_AB_MERGE_C R11, R29, R32, R11 ;  /* 0x000000201d0b723e */ /* 0x000fe2000480700b */
[----:B------:R2:W-:Y:S01]  /*12320*/  STS.128 [R50+0x1c400], R4 ;  /* 0x01c4000432007388 */ /* 0x0005e20000000c00 */
[----:B------:R-:W-:Y:S02]  /*12330*/  F2FP.SATFINITE.E4M3.F32.PACK_AB_MERGE_C R8, R35, R12, R8 ;  /* 0x0000000c2308723e */ /* 0x000fe40004807008 */
[----:B------:R-:W-:-:S05]  /*12340*/  F2FP.SATFINITE.E4M3.F32.PACK_AB_MERGE_C R10, R14, R3, R21 ;  /* 0x000000030e0a723e */ /* 0x000fca0004807015 */
[----:B------:R2:W-:Y:S02]  /*12350*/  STS.128 [R0+0x1c400], R8 ;  /* 0x01c4000800007388 */ /* 0x0005e40000000c00 */
.L_x_2326:
[----:B------:R-:W-:Y:S05]  /*12360*/  BSYNC B0 ;  /* 0x0000000000007941 */ /* 0x000fea0003800000 */
.L_x_2312:
[----:B------:R-:W-:Y:S01]  /*12370*/  @!PT LDS RZ, [RZ] ;  /* 0x00000000fffff984 */ /* 0x000fe20000000800 */
[----:B------:R-:W-:Y:S01]  /*12380*/  @!PT LDS RZ, [RZ] ;  /* 0x00000000fffff984 */ /* 0x000fe20000000800 */
[----:B------:R-:W-:Y:S01]  /*12390*/  @!PT LDS RZ, [RZ] ;  /* 0x00000000fffff984 */ /* 0x000fe20000000800 */
[----:B------:R-:W-:Y:S01]  /*123a0*/  @!PT LDS RZ, [RZ] ;  /* 0x00000000fffff984 */ /* 0x000fe20000000800 */
[----:B------:R0:W-:Y:S06]  /*123b0*/  MEMBAR.ALL.CTA ;  /* 0x0000000000007992 */ /* 0x0001ec0000008000 */
[----:B0-----:R-:W0:Y:S01]  /*123c0*/  FENCE.VIEW.ASYNC.S ;  /* 0x00000000000073c6 */ /* 0x001e220000000000 */
[----:B------:R-:W-:Y:S05]  /*123d0*/  WARPSYNC.ALL ;  /* 0x0000000000007948 */ /* 0x000fea0003800000 */
[----:B0-----:R-:W-:Y:S06]  /*123e0*/  BAR.SYNC.DEFER_BLOCKING 0xd, 0x100 ;  /* 0x0344000000007b1d */ /* 0x001fec0000010000 */
.L_x_2309:
[----:B-12---:R-:W2:Y:S02]  /*123f0*/  LDL R0, [R1+0x4c] ;  /* 0x00004c0001007983 */ /* 0x006ea40000100800 */
[----:B--2---:R-:W-:-:S13]  /*12400*/  R2UR UR4, R0 ;  /* 0x00000000000472ca */ /* 0x004fda00000e0000 */
[----:B------:R-:W-:-:S05]  /*12410*/  IMAD.U32 R0, RZ, RZ, UR4 ;  /* 0x00000004ff007e24 */ /* 0x000fca000f8e00ff */
[----:B------:R-:W-:-:S13]  /*12420*/  ISETP.NE.AND P1, PT, R0, 0x3, PT ;  /* 0x000000030000780c */ /* 0x000fda0003f25270 */
[----:B------:R-:W-:Y:S05]  /*12430*/  @!P1 BRA `(.L_x_2336) ;  /* 0x0000000000049947 */ /* 0x000fea0003800000 */
[----:B------:R-:W-:Y:S01]  /*12440*/  BPT.TRAP 0x1 ;  /* 0x000000040000795c */ /* 0x000fe20000300000 */
.L_x_2336:
[----:B------:R-:W-:Y:S01]  /*12450*/  IMAD R0, R231, 0x8, R16 ;  /* 0x00000008e7007824 */ /* 0x000fe200078e0210 */
[----:B-----5:R-:W-:-:S04]  /*12460*/  SHF.L.U32 R5, R234, 0x1f, RZ ;  /* 0x0000001fea057819 */ /* 0x020fc800000006ff */
[----:B------:R1:W2:Y:S01]  /*12470*/  SYNCS.PHASECHK.TRANS64.TRYWAIT P0, [R0+URZ+0x2e830], R5 ;  /* 0x02e83005000075a7 */ /* 0x0002a2000800017f */
[----:B------:R-:W-:Y:S05]  /*12480*/  @!P1 BRA `(.L_x_2337) ;  /* 0x0000000000049947 */ /* 0x000fea0003800000 */
[----:B------:R-:W-:Y:S01]  /*12490*/  BPT.TRAP 0x1 ;  /* 0x000000040000795c */ /* 0x000fe20000300000 */
.L_x_2337:
[----:B0-----:R-:W0:Y:S02]  /*124a0*/  S2R R3, SR_TID.X ;  /* 0x0000000000037919 */ /* 0x001e240000002100 */
[----:B0-----:R-:W-:Y:S01]  /*124b0*/  LOP3.LUT R4, R3, 0x7f, RZ, 0xc0, !PT ;  /* 0x0000007f03047812 */ /* 0x001fe200078ec0ff */
[----:B------:R-:W-:-:S03]  /*124c0*/  VIADD R3, R16, 0x20400 ;  /* 0x0002040010037836 */ /* 0x000fc60000000000 */
[----:B------:R-:W-:Y:S02]  /*124d0*/  ISETP.NE.AND P2, PT, R4, RZ, PT ;  /* 0x000000ff0400720c */ /* 0x000fe40003f45270 */
[----:B------:R-:W-:-:S04]  /*124e0*/  SHF.R.U32.HI R3, RZ, 0x4, R3 ;  /* 0x00000004ff037819 */ /* 0x000fc80000011603 */
[----:B------:R-:W-:Y:S01]  /*124f0*/  LOP3.LUT R3, R3, 0x3fff, RZ, 0xc0, !PT ;  /* 0x00003fff03037812 */ /* 0x000fe200078ec0ff */
[----:B--2---:R-:W-:Y:S06]  /*12500*/  @P0 BRA `(.L_x_2338) ;  /* 0x0000000000080947 */ /* 0x004fec0003800000 */
[----:B------:R-:W0:Y:S02]  /*12510*/  SYNCS.PHASECHK.TRANS64.TRYWAIT P0, [R0+URZ+0x2e830], R5 ;  /* 0x02e83005000075a7 */ /* 0x000e24000800017f */
[----:B0-----:R-:W-:Y:S05]  /*12520*/  @!P0 BRA `(.L_x_2339) ;  /* 0x000001ac001c8947 */ /* 0x001fea0003800000 */
.L_x_2338:
[----:B------:R-:W-:Y:S01]  /*12530*/  LOP3.LUT R3, R3, 0x10000, RZ, 0xfc, !PT ;  /* 0x0001000003037812 */ /* 0x000fe200078efcff */
[----:B------:R-:W-:Y:S05]  /*12540*/  WARPSYNC.ALL ;  /* 0x0000000000007948 */ /* 0x000fea0003800000 */
[----:B------:R2:W-:Y:S01]  /*12550*/  STL [R1+0x48], R3 ;  /* 0x0000480301007387 */ /* 0x0005e20000100800 */
[----:B------:R-:W-:Y:S01]  /*12560*/  IMAD R12, R231, 0x700, R3 ;  /* 0x00000700e70c7824 */ /* 0x000fe200078e0203 */
[----:B------:R-:W-:Y:S01]  /*12570*/  LOP3.LUT R4, R36, 0x10000, RZ, 0xfc, !PT ;  /* 0x0001000024047812 */ /* 0x000fe200078efcff */
[----:B------:R-:W-:Y:S01]  /*12580*/  IMAD.MOV.U32 R13, RZ, RZ, 0x40000040 ;  /* 0x40000040ff0d7424 */ /* 0x000fe200078e00ff */
[----:B------:R-:W5:Y:S01]  /*12590*/  LDL R136, [R1+0x7c] ;  /* 0x00007c0001887983 */ /* 0x000f620000100800 */
[----:B01----:R-:W-:Y:S01]  /*125a0*/  IMAD.MOV.U32 R5, RZ, RZ, 0x40000040 ;  /* 0x40000040ff057424 */ /* 0x003fe200078e00ff */
[----:B------:R-:W-:-:S02]  /*125b0*/  R2UR UR6, R12 ;  /* 0x000000000c0672ca */ /* 0x000fc400000e0000 */
[----:B------:R-:W-:Y:S01]  /*125c0*/  R2UR UR7, R13 ;  /* 0x000000000d0772ca */ /* 0x000fe200000e0000 */
[----:B------:R-:W5:Y:S01]  /*125d0*/  LDL R148, [R1+0x50] ;  /* 0x0000500001947983 */ /* 0x000f620000100800 */
[----:B------:R-:W-:Y:S02]  /*125e0*/  R2UR UR4, R4 ;  /* 0x00000000040472ca */ /* 0x000fe400000e0000 */
[----:B------:R-:W-:Y:S01]  /*125f0*/  R2UR UR5, R5 ;  /* 0x00000000050572ca */ /* 0x000fe200000e0000 */
[----:B------:R-:W-:Y:S01]  /*12600*/  WARPGROUP.ARRIVE ;  /* 0x00000000000079c5 */ /* 0x000fe20000000000 */
[----:B------:R-:W5:Y:S04]  /*12610*/  LDL R144, [R1+0x58] ;  /* 0x0000580001907983 */ /* 0x000f680000100800 */
[----:B------:R-:W5:Y:S04]  /*12620*/  LDL R137, [R1+0x78] ;  /* 0x0000780001897983 */ /* 0x000f680000100800 */
[----:B------:R-:W5:Y:S03]  /*12630*/  LDL R146, [R1+0x40] ;  /* 0x0000400001927983 */ /* 0x000f660000100800 */
[----:B------:R-:W-:Y:S01]  /*12640*/  QGMMA.64x32x32.F32.E4M3.E4M3 R120, gdesc[UR4], RZ, !UPT, gsb0 ;  /* 0x00600000047879f3 */ /* 0x000fe2000c0008ff */
[----:B------:R-:W-:-:S02]  /*12650*/  VIADD R6, R12, 0x100 ;  /* 0x000001000c067836 */ /* 0x000fc40000000000 */
[----:B---3--:R-:W-:Y:S01]  /*12660*/  IMAD.MOV.U32 R7, RZ, RZ, 0x40000040 ;  /* 0x40000040ff077424 */ /* 0x008fe200078e00ff */
[----:B------:R-:W-:Y:S02]  /*12670*/  R2UR UR4, R4 ;  /* 0x00000000040472ca */ /* 0x000fe400000e0000 */
[----:B------:R-:W-:Y:S02]  /*12680*/  R2UR UR6, R6 ;  /* 0x00000000060672ca */ /* 0x000fe400000e0000 */
[----:B------:R-:W-:Y:S02]  /*12690*/  R2UR UR7, R7 ;  /* 0x00000000070772ca */ /* 0x000fe400000e0000 */
[----:B------:R-:W-:Y:S01]  /*126a0*/  R2UR UR5, R5 ;  /* 0x00000000050572ca */ /* 0x000fe200000e0000 */
[----:B------:R-:W-:Y:S02]  /*126b0*/  WARPGROUP.DEPBAR.LE gsb0, 0x0 ;  /* 0x00008000000079c5 */ /* 0x000fe40000010000 */
[----:B------:R-:W-:-:S10]  /*126c0*/  WARPGROUP.ARRIVE ;  /* 0x00000000000079c5 */ /* 0x000fd40000000000 */
[----:B------:R-:W-:Y:S01]  /*126d0*/  QGMMA.64x32x32.F32.E4M3.E4M3 R104, gdesc[UR4], RZ, !UPT, gsb0 ;  /* 0x00600000046879f3 */ /* 0x000fe2000c0008ff */
[----:B------:R-:W-:Y:S01]  /*126e0*/  IMAD.MOV.U32 R9, RZ, RZ, 0x40000040 ;  /* 0x40000040ff097424 */ /* 0x000fe200078e00ff */
[----:B------:R-:W-:Y:S02]  /*126f0*/  IADD3 R8, R12, 0x200, RZ ;  /* 0x000002000c087810 */ /* 0x000fe40007ffe0ff */
        /* <DEDUP_REMOVED lines=43> */
[----:B------:R-:W-:Y:S01]  /*129b0*/  VIADD R10, R4, 0x2 ;  /* 0x00000002040a7836 */ /* 0x000fe20000000000 */
[----:B----4-:R-:W-:Y:S01]  /*129c0*/  IADD3 R14, R12, 0x2, RZ ;  /* 0x000000020c0e7810 */ /* 0x010fe20007ffe0ff */
[----:B------:R-:W-:Y:S02]  /*129d0*/  IMAD.MOV.U32 R15, RZ, RZ, 0x40000040 ;  /* 0x40000040ff0f7424 */ /* 0x000fe400078e00ff */
[----:B------:R-:W-:Y:S01]  /*129e0*/  IMAD.MOV.U32 R11, RZ, RZ, 0x40000040 ;  /* 0x40000040ff0b7424 */ /* 0x000fe200078e00ff */
[----:B------:R-:W-:Y:S02]  /*129f0*/  R2UR UR30, R14 ;  /* 0x000000000e1e72ca */ /* 0x000fe400000e0000 */
[----:B------:R-:W-:Y:S02]  /*12a00*/  R2UR UR31, R15 ;  /* 0x000000000f1f72ca */ /* 0x000fe400000e0000 */
[----:B------:R-:W-:-:S02]  /*12a10*/  R2UR UR28, R10 ;  /* 0x000000000a1c72ca */ /* 0x000fc400000e0000 */
        /* <DEDUP_REMOVED lines=59> */
[----:B------:R-:W-:Y:S01]  /*12dd0*/  IADD3 R8, R4, 0x4, RZ ;  /* 0x0000000404087810 */ /* 0x000fe20007ffe0ff */
        /* <DEDUP_REMOVED lines=64> */
[----:B------:R-:W-:Y:S01]  /*131e0*/  MOV R21, 0x40000040 ;  /* 0x4000004000157802 */ /* 0x000fe20000000f00 */
[----:B------:R-:W-:Y:S02]  /*131f0*/  VIADD R6, R4, 0x6 ;  /* 0x0000000604067836 */ /* 0x000fe40000000000 */
        /* <DEDUP_REMOVED lines=39> */
[----:B------:R-:W-:Y:S01]  /*13470*/  R2UR UR7, R15 ;  /* 0x000000000f0772ca */ /* 0x000fe200000e0000 */
[----:B------:R-:W0:Y:S01]  /*13480*/  LDC R14, c[0x0][0x448] ;  /* 0x00011200ff0e7b82 */ /* 0x000e220000000800 */
[----:B------:R-:W-:Y:S01]  /*13490*/  R2UR UR5, R7 ;  /* 0x00000000070572ca */ /* 0x000fe200000e0000 */
[----:B------:R-:W-:-:S02]  /*134a0*/  WARPGROUP.DEPBAR.LE gsb0, 0x0 ;  /* 0x00008000000079c5 */ /* 0x000fc40000010000 */
[----:B------:R-:W-:-:S10]  /*134b0*/  WARPGROUP.ARRIVE ;  /* 0x00000000000079c5 */ /* 0x000fd40000000000 */
[----:B------:R-:W-:Y:S01]  /*134c0*/  QGMMA.64x32x32.F32.E4M3.E4M3 R56, gdesc[UR4], R56, gsb0 ;  /* 0x00600000043879f3 */ /* 0x000fe20008000838 */
[----:B0-----:R-:W-:Y:S01]  /*134d0*/  ISETP.NE.AND P0, PT, R14, 0x1, PT ;  /* 0x000000010e00780c */ /* 0x001fe20003f05270 */
[C---:B------:R-:W-:Y:S01]  /*134e0*/  FMUL.FTZ R20, R2.reuse, R124 ;  /* 0x0000007c02147220 */ /* 0x040fe20000410000 */
[C---:B------:R-:W-:Y:S01]  /*134f0*/  FMUL.FTZ R124, R2.reuse, R128 ;  /* 0x00000080027c7220 */ /* 0x040fe20000410000 */
[----:B------:R-:W-:-:S10]  /*13500*/  FMUL.FTZ R128, R2, R133 ;  /* 0x0000008502807220 */ /* 0x000fd40000410000 */
[----:B------:R-:W0:Y:S08]  /*13510*/  @P0 LDC R15, c[0x0][0x44c] ;  /* 0x00011300ff0f0b82 */ /* 0x000e300000000800 */
[----:B------:R-:W1:Y:S01]  /*13520*/  @P0 LDC R133, c[0x0][0x450] ;  /* 0x00011400ff850b82 */ /* 0x000e620000000800 */
[C---:B--2---:R-:W-:Y:S01]  /*13530*/  FMUL.FTZ R3, R2.reuse, R120 ;  /* 0x0000007802037220 */ /* 0x044fe20000410000 */
[C---:B------:R-:W-:Y:S01]  /*13540*/  FMUL.FTZ R120, R2.reuse, R132 ;  /* 0x0000008402787220 */ /* 0x040fe20000410000 */
[C---:B------:R-:W-:Y:S01]  /*13550*/  FMUL.FTZ R13, R2.reuse, R121 ;  /* 0x00000079020d7220 */ /* 0x040fe20000410000 */
[C---:B------:R-:W-:Y:S01]  /*13560*/  FMUL.FTZ R121, R2.reuse, R122 ;  /* 0x0000007a02797220 */ /* 0x040fe20000410000 */
[C---:B------:R-:W-:Y:S01]  /*13570*/  FMUL.FTZ R122, R2.reuse, R123 ;  /* 0x0000007b027a7220 */ /* 0x040fe20000410000 */
[C---:B------:R-:W-:Y:S01]  /*13580*/  FMUL.FTZ R123, R2.reuse, R126 ;  /* 0x0000007e027b7220 */ /* 0x040fe20000410000 */
[C---:B------:R-:W-:Y:S01]  /*13590*/  FMUL.FTZ R126, R2.reuse, R127 ;  /* 0x0000007f027e7220 */ /* 0x040fe20000410000 */
[----:B------:R-:W-:Y:S01]  /*135a0*/  FMUL.FTZ R127, R2, R130 ;  /* 0x00000082027f7220 */ /* 0x000fe20000410000 */
[----:B------:R-:W-:-:S02]  /*135b0*/  WARPGROUP.DEPBAR.LE gsb0, 0x0 ;  /* 0x00008000000079c5 */ /* 0x000fc40000010000 */
[----:B------:R-:W-:Y:S01]  /*135c0*/  FMUL.FTZ R132, R2, R56 ;  /* 0x0000003802847220 */ /* 0x000fe20000410000 */
[----:B-----5:R-:W-:-:S04]  /*135d0*/  IMAD.IADD R56, R136, 0x1, R148 ;  /* 0x0000000188387824 */ /* 0x020fc800078e0294 */
[----:B0-----:R-:W-:-:S05]  /*135e0*/  @P0 IMAD.HI.U32 R14, R56, R15, RZ ;  /* 0x0000000f380e0227 */ /* 0x001fca00078e00ff */
[----:B-1----:R-:W-:Y:S01]  /*135f0*/  @P0 SHF.R.U32.HI R56, RZ, R133, R14 ;  /* 0x00000085ff380219 */ /* 0x002fe2000001160e */
[----:B------:R-:W-:-:S04]  /*13600*/  IMAD.MOV.U32 R15, RZ, RZ, -0xe0 ;  /* 0xffffff20ff0f7424 */ /* 0x000fc800078e00ff */
[----:B------:R-:W0:Y:S01]  /*13610*/  SHFL.IDX PT, R136, R56, RZ, 0x1c1f ;  /* 0x001c1fff38887589 */ /* 0x000e2200000e0000 */
[C---:B------:R-:W-:Y:S02]  /*13620*/  IMAD R15, R138.reuse, R15, 0xe1 ;  /* 0x000000e18a0f7424 */ /* 0x040fe400078e020f */
[----:B------:R-:W-:Y:S02]  /*13630*/  IMAD R14, R138, -0xe0, R144 ;  /* 0xffffff208a0e7824 */ /* 0x000fe400078e0290 */
[----:B------:R-:W-:Y:S02]  /*13640*/  IMAD R15, R137, -0x2, R15 ;  /* 0xfffffffe890f7824 */ /* 0x000fe400078e020f */
[C---:B------:R-:W-:Y:S01]  /*13650*/  FMUL.FTZ R133, R2.reuse, R64 ;  /* 0x0000004002857220 */ /* 0x040fe20000410000 */
[----:B------:R-:W1:Y:S01]  /*13660*/  MUFU.TANH R3, R3 ;  /* 0x0000000300037308 */ /* 0x000e620000002400 */
[----:B------:R-:W-:Y:S01]  /*13670*/  FMUL.FTZ R130, R2, R134 ;  /* 0x0000008602827220 */ /* 0x000fe20000410000 */
[----:B------:R-:W-:-:S02]  /*13680*/  VIADD R64, R14, 0xe0 ;  /* 0x000000e00e407836 */ /* 0x000fc40000000000 */
[C---:B------:R-:W-:Y:S01]  /*13690*/  FMUL.FTZ R134, R2.reuse, R65 ;  /* 0x0000004102867220 */ /* 0x040fe20000410000 */
[----:B------:R-:W-:Y:S01]  /*136a0*/  FMUL.FTZ R21, R2, R125 ;  /* 0x0000007d02157220 */ /* 0x000fe20000410000 */
[----:B------:R-:W-:Y:S02]  /*136b0*/  IADD3 R65, -R146, R15, R144 ;  /* 0x0000000f92417210 */ /* 0x000fe40007ffe190 */
[----:B------:R-:W2:Y:S01]  /*136c0*/  MUFU.TANH R13, R13 ;  /* 0x0000000d000d7308 */ /* 0x000ea20000002400 */
[----:B------:R-:W-:Y:S02]  /*136d0*/  IMAD.MOV.U32 R15, RZ, RZ, 0x40000040 ;  /* 0x40000040ff0f7424 */ /* 0x000fe400078e00ff */
[----:B------:R-:W-:Y:S02]  /*136e0*/  IMAD R64, R137, -0x2, R64 ;  /* 0xfffffffe89407824 */ /* 0x000fe400078e0240 */
[----:B------:R-:W-:-:S03]  /*136f0*/  VIADD R14, R12, 0x506 ;  /* 0x000005060c0e7836 */ /* 0x000fc60000000000 */
[----:B------:R-:W-:Y:S01]  /*13700*/  MUFU.TANH R20, R20 ;  /* 0x0000001400147308 */ /* 0x000fe20000002400 */
[----:B------:R-:W-:Y:S01]  /*13710*/  R2UR UR7, R15 ;  /* 0x000000000f0772ca */ /* 0x000fe200000e0000 */
[----:B------:R-:W-:Y:S01]  /*13720*/  FMUL.FTZ R125, R2, R129 ;  /* 0x00000081027d7220 */ /* 0x000fe20000410000 */
[----:B0-----:R-:W-:Y:S02]  /*13730*/  VIADDMNMX R15, R136, R65, R64, PT ;  /* 0x00000041880f7246 */ /* 0x001fe40003800140 */
[----:B------:R-:W-:-:S03]  /*13740*/  R2UR UR6, R14 ;  /* 0x000000000e0672ca */ /* 0x000fc600000e0000 */
[----:B------:R-:W0:Y:S01]  /*13750*/  MUFU.TANH R21, R21 ;  /* 0x0000001500157308 */ /* 0x000e220000002400 */
[----:B------:R-:W-:Y:S02]  /*13760*/  R2UR UR4, R6 ;  /* 0x00000000060472ca */ /* 0x000fe400000e0000 */
[----:B------:R-:W-:Y:S01]  /*13770*/  R2UR UR5, R7 ;  /* 0x00000000070572ca */ /* 0x000fe200000e0000 */
[C---:B------:R-:W-:Y:S01]  /*13780*/  FMUL.FTZ R129, R2.reuse, R131 ;  /* 0x0000008302817220 */ /* 0x040fe20000410000 */
[C---:B------:R-:W-:Y:S01]  /*13790*/  ISETP.GT.AND P3, PT, R15.reuse, RZ, PT ;  /* 0x000000ff0f00720c */ /* 0x040fe20003f64270 */
[C---:B------:R-:W-:Y:S01]  /*137a0*/  FMUL.FTZ R131, R2.reuse, R135 ;  /* 0x0000008702837220 */ /* 0x040fe20000410000 */
[C---:B------:R-:W-:Y:S01]  /*137b0*/  ISETP.GT.AND P5, PT, R15.reuse, 0x1, PT ;  /* 0x000000010f00780c */ /* 0x040fe20003fa4270 */
[----:B------:R-:W3:Y:S01]  /*137c0*/  MUFU.TANH R124, R124 ;  /* 0x0000007c007c7308 */ /* 0x000ee20000002400 */
[C---:B------:R-:W-:Y:S01]  /*137d0*/  FMUL.FTZ R135, R2.reuse, R68 ;  /* 0x0000004402877220 */ /* 0x040fe20000410000 */
[----:B------:R-:W-:Y:S01]  /*137e0*/  FMUL.FTZ R68, R2, R69 ;  /* 0x0000004502447220 */ /* 0x000fe20000410000 */
[----:B------:R-:W-:Y:S01]  /*137f0*/  ISETP.GT.AND P4, PT, R15, 0x8, PT ;  /* 0x000000080f00780c */ /* 0x000fe20003f84270 */
[----:B------:R-:W-:Y:S01]  /*13800*/  WARPGROUP.ARRIVE ;  /* 0x00000000000079c5 */ /* 0x000fe20000000000 */
[----:B-1----:R-:W-:-:S02]  /*13810*/  FSEL R3, R3, -INF , P3 ;  /* 0xff80000003037808 */ /* 0x002fc40001800000 */
[----:B--2---:R-:W-:Y:S01]  /*13820*/  FSEL R69, R13, -INF , P5 ;  /* 0xff8000000d457808 */ /* 0x004fe20002800000 */
[----:B------:R-:W1:Y:S01]  /*13830*/  MUFU.TANH R125, R125 ;  /* 0x0000007d007d7308 */ /* 0x000e620000002400 */
[----:B------:R-:W-:Y:S01]  /*13840*/  ISETP.GT.AND P3, PT, R15, 0x9, PT ;  /* 0x000000090f00780c */ /* 0x000fe20003f64270 */
[C---:B------:R-:W-:Y:S01]  /*13850*/  FMUL.FTZ R104, R2.reuse, R104 ;  /* 0x0000006802687220 */ /* 0x040fe20000410000 */
[----:B------:R-:W-:Y:S01]  /*13860*/  FMNMX.FTZ R140, R3, R69, !PT ;  /* 0x00000045038c7209 */ /* 0x000fe20007810000 */
[----:B------:R-:W-:Y:S04]  /*13870*/  QGMMA.64x32x32.F32.E4M3.E4M3 R40, gdesc[UR4], R40, gsb0 ;  /* 0x00600000042879f3 */ /* 0x000fe80008000828 */
[----:B------:R-:W2:Y:S01]  /*13880*/  MUFU.TANH R120, R120 ;  /* 0x0000007800787308 */ /* 0x000ea20000002400 */
[----:B------:R-:W-:Y:S01]  /*13890*/  FMUL.FTZ R13, R2, R58 ;  /* 0x0000003a020d7220 */ /* 0x000fe20000410000 */
[----:B------:R-:W-:-:S06]  /*138a0*/  ISETP.GT.AND P5, PT, R15, 0x10, PT ;  /* 0x000000100f00780c */ /* 0x000fcc0003fa4270 */
[----:B------:R4:W-:Y:S01]  /*138b0*/  MUFU.TANH R14, R135 ;  /* 0x00000087000e7308 */ /* 0x0009e20000002400 */
[----:B0-----:R-:W-:Y:S01]  /*138c0*/  FSEL R21, R21, -INF , P3 ;  /* 0xff80000015157808 */ /* 0x001fe20001800000 */
[C---:B------:R-:W-:Y:S01]  /*138d0*/  FMUL.FTZ R105, R2.reuse, R105 ;  /* 0x0000006902697220 */ /* 0x040fe20000410000 */
[----:B------:R-:W-:Y:S01]  /*138e0*/  FMUL.FTZ R58, R2, R59 ;  /* 0x0000003b023a7220 */ /* 0x000fe20000410000 */
[----:B----4-:R-:W-:-:S04]  /*138f0*/  FSEL R135, R20, -INF , P4 ;  /* 0xff80000014877808 */ /* 0x010fc80002000000 */
[----:B------:R-:W0:Y:S01]  /*13900*/  MUFU.TANH R128, R128 ;  /* 0x0000008000807308 */ /* 0x000e220000002400 */
[C---:B------:R-:W-:Y:S01]  /*13910*/  FMUL.FTZ R59, R2.reuse, R62 ;  /* 0x0000003e023b7220 */ /* 0x040fe20000410000 */
[----:B------:R-:W-:Y:S01]  /*13920*/  FMNMX.FTZ R142, R135, R140, !PT ;  /* 0x0000008c878e7209 */ /* 0x000fe20007810000 */
[C---:B------:R-:W-:Y:S01]  /*13930*/  FMUL.FTZ R62, R2.reuse, R63 ;  /* 0x0000003f023e7220 */ /* 0x040fe20000410000 */
[----:B------:R-:W-:Y:S01]  /*13940*/  ISETP.GT.AND P3, PT, R15, 0x11, PT ;  /* 0x000000110f00780c */ /* 0x000fe20003f64270 */
[----:B------:R-:W-:Y:S01]  /*13950*/  FMUL.FTZ R108, R2, R108 ;  /* 0x0000006c026c7220 */ /* 0x000fe20000410000 */
[----:B---3--:R-:W-:Y:S02]  /*13960*/  FSEL R63, R124, -INF , P5 ;  /* 0xff8000007c3f7808 */ /* 0x008fe40002800000 */
[----:B------:R-:W3:Y:S01]  /*13970*/  MUFU.TANH R104, R104 ;  /* 0x0000006800687308 */ /* 0x000ee20000002400 */
[----:B------:R-:W-:Y:S01]  /*13980*/  FMNMX.FTZ R142, R21, R142, !PT ;  /* 0x0000008e158e7209 */ /* 0x000fe20007810000 */
[----:B------:R-:W-:Y:S01]  /*13990*/  FMUL.FTZ R109, R2, R109 ;  /* 0x0000006d026d7220 */ /* 0x000fe20000410000 */
[----:B------:R-:W-:-:S02]  /*139a0*/  ISETP.GT.AND P4, PT, R15, 0x18, PT ;  /* 0x000000180f00780c */ /* 0x000fc40003f84270 */
[----:B-1----:R-:W-:Y:S02]  /*139b0*/  FSEL R125, R125, -INF , P3 ;  /* 0xff8000007d7d7808 */ /* 0x002fe40001800000 */
[----:B------:R-:W-:Y:S01]  /*139c0*/  FMNMX.FTZ R142, R63, R142, !PT ;  /* 0x0000008e3f8e7209 */ /* 0x000fe20007810000 */
[----:B------:R-:W1:Y:S01]  /*139d0*/  MUFU.TANH R105, R105 ;  /* 0x0000006900697308 */ /* 0x000e620000002400 */
[C---:B------:R-:W-:Y:S01]  /*139e0*/  FMUL.FTZ R136, R2.reuse, R67 ;  /* 0x0000004302887220 */ /* 0x040fe20000410000 */
[----:B------:R-:W-:Y:S01]  /*139f0*/  ISETP.GT.AND P3, PT, R15, 0x19, PT ;  /* 0x000000190f00780c */ /* 0x000fe20003f64270 */
[----:B------:R-:W-:Y:S01]  /*13a00*/  FMUL.FTZ R112, R2, R112 ;  /* 0x0000007002707220 */ /* 0x000fe20000410000 */
[----:B--2---:R-:W-:Y:S02]  /*13a10*/  FSEL R67, R120, -INF , P4 ;  /* 0xff80000078437808 */ /* 0x004fe40002000000 */
[----:B------:R-:W-:Y:S02]  /*13a20*/  FMNMX.FTZ R142, R125, R142, !PT ;  /* 0x0000008e7d8e7209 */ /* 0x000fe40007810000 */
[----:B------:R-:W2:Y:S01]  /*13a30*/  MUFU.TANH R108, R108 ;  /* 0x0000006c006c7308 */ /* 0x000ea20000002400 */
[C---:B------:R-:W-:Y:S01]  /*13a40*/  FMUL.FTZ R140, R2.reuse, R71 ;  /* 0x00000047028c7220 */ /* 0x040fe20000410000 */
[----:B------:R-:W-:Y:S01]  /*13a50*/  ISETP.GT.AND P4, PT, R15, 0x20, PT ;  /* 0x000000200f00780c */ /* 0x000fe20003f84270 */
[----:B------:R-:W-:Y:S01]  /*13a60*/  FMUL.FTZ R113, R2, R113 ;  /* 0x0000007102717220 */ /* 0x000fe20000410000 */
[----:B0-----:R-:W-:-:S02]  /*13a70*/  FSEL R71, R128, -INF , P3 ;  /* 0xff80000080477808 */ /* 0x001fc40001800000 */
[----:B------:R-:W-:Y:S02]  /*13a80*/  FMNMX.FTZ R142, R67, R142, !PT ;  /* 0x0000008e438e7209 */ /* 0x000fe40007810000 */
[----:B------:R-:W0:Y:S01]  /*13a90*/  MUFU.TANH R109, R109 ;  /* 0x0000006d006d7308 */ /* 0x000e220000002400 */
[----:B------:R-:W-:Y:S01]  /*13aa0*/  ISETP.GT.AND P3, PT, R15, 0x21, PT ;  /* 0x000000210f00780c */ /* 0x000fe20003f64270 */
[----:B------:R-:W-:Y:S01]  /*13ab0*/  FMUL.FTZ R116, R2, R116 ;  /* 0x0000007402747220 */ /* 0x000fe20000410000 */
[----:B---3--:R-:W-:Y:S02]  /*13ac0*/  FSEL R137, R104, -INF , P4 ;  /* 0xff80000068897808 */ /* 0x008fe40002000000 */
[----:B------:R-:W-:-:S03]  /*13ad0*/  FMNMX.FTZ R142, R71, R142, !PT ;  /* 0x0000008e478e7209 */ /* 0x000fc60007810000 */
[----:B------:R-:W3:Y:S01]  /*13ae0*/  MUFU.TANH R112, R112 ;  /* 0x0000007000707308 */ /* 0x000ee20000002400 */
[----:B------:R-:W-:Y:S01]  /*13af0*/  ISETP.GT.AND P4, PT, R15, 0x28, PT ;  /* 0x000000280f00780c */ /* 0x000fe20003f84270 */
[----:B------:R-:W-:Y:S01]  /*13b00*/  FMUL.FTZ R117, R2, R117 ;  /* 0x0000007502757220 */ /* 0x000fe20000410000 */
[----:B-1----:R-:W-:Y:S02]  /*13b10*/  FSEL R105, R105, -INF , P3 ;  /* 0xff80000069697808 */ /* 0x002fe40001800000 */
[----:B------:R-:W-:-:S03]  /*13b20*/  FMNMX.FTZ R142, R137, R142, !PT ;  /* 0x0000008e898e7209 */ /* 0x000fc60007810000 */
[----:B------:R1:W-:Y:S01]  /*13b30*/  MUFU.TANH R20, R13 ;  /* 0x0000000d00147308 */ /* 0x0003e20000002400 */
[----:B------:R-:W-:Y:S01]  /*13b40*/  ISETP.GT.AND P3, PT, R15, 0x29, PT ;  /* 0x000000290f00780c */ /* 0x000fe20003f64270 */
[----:B------:R-:W-:Y:S01]  /*13b50*/  FMUL.FTZ R88, R2, R88 ;  /* 0x0000005802587220 */ /* 0x000fe20000410000 */
[----:B------:R-:W-:-:S05]  /*13b60*/  FMNMX.FTZ R142, R105, R142, !PT ;  /* 0x0000008e698e7209 */ /* 0x000fca0007810000 */
[----:B------:R-:W4:Y:S01]  /*13b70*/  MUFU.TANH R113, R113 ;  /* 0x0000007100717308 */ /* 0x000f220000002400 */
[----:B-1----:R-:W-:-:S05]  /*13b80*/  IMAD.MOV.U32 R13, RZ, RZ, 0x40000040 ;  /* 0x40000040ff0d7424 */ /* 0x002fca00078e00ff */
[----:B------:R-:W-:Y:S02]  /*13b90*/  R2UR UR7, R13 ;  /* 0x000000000d0772ca */ /* 0x000fe400000e0000 */
[----:B------:R-:W1:Y:S01]  /*13ba0*/  MUFU.TANH R116, R116 ;  /* 0x0000007400747308 */ /* 0x000e620000002400 */
[----:B--2---:R-:W-:Y:S01]  /*13bb0*/  FSEL R13, R108, -INF , P4 ;  /* 0xff8000006c0d7808 */ /* 0x004fe20002000000 */
[C---:B------:R-:W-:Y:S01]  /*13bc0*/  FMUL.FTZ R89, R2.reuse, R89 ;  /* 0x0000005902597220 */ /* 0x040fe20000410000 */
[----:B------:R-:W-:Y:S02]  /*13bd0*/  ISETP.GT.AND P4, PT, R15, 0x30, PT ;  /* 0x000000300f00780c */ /* 0x000fe40003f84270 */
[----:B0-----:R-:W-:Y:S02]  /*13be0*/  FSEL R109, R109, -INF , P3 ;  /* 0xff8000006d6d7808 */ /* 0x001fe40001800000 */
[----:B------:R-:W-:Y:S01]  /*13bf0*/  FMNMX.FTZ R142, R13, R142, !PT ;  /* 0x0000008e0d8e7209 */ /* 0x000fe20007810000 */
[----:B------:R-:W0:Y:S01]  /*13c00*/  MUFU.TANH R117, R117 ;  /* 0x0000007500757308 */ /* 0x000e220000002400 */
[----:B------:R-:W-:Y:S01]  /*13c10*/  ISETP.GT.AND P5, PT, R15, 0x31, PT ;  /* 0x000000310f00780c */ /* 0x000fe20003fa4270 */
[----:B------:R-:W-:Y:S01]  /*13c20*/  FMUL.FTZ R92, R2, R92 ;  /* 0x0000005c025c7220 */ /* 0x000fe20000410000 */
[----:B---3--:R-:W-:-:S02]  /*13c30*/  FSEL R139, R112, -INF , P4 ;  /* 0xff800000708b7808 */ /* 0x008fc40002000000 */
[----:B------:R-:W-:-:S03]  /*13c40*/  FMNMX.FTZ R142, R109, R142, !PT ;  /* 0x0000008e6d8e7209 */ /* 0x000fc60007810000 */
[----:B------:R-:W2:Y:S01]  /*13c50*/  MUFU.TANH R88, R88 ;  /* 0x0000005800587308 */ /* 0x000ea20000002400 */
[----:B------:R-:W-:Y:S01]  /*13c60*/  ISETP.GT.AND P3, PT, R15, 0x38, PT ;  /* 0x000000380f00780c */ /* 0x000fe20003f64270 */
[----:B------:R-:W-:Y:S01]  /*13c70*/  FMUL.FTZ R93, R2, R93 ;  /* 0x0000005d025d7220 */ /* 0x000fe20000410000 */
[----:B----4-:R-:W-:Y:S02]  /*13c80*/  FSEL R113, R113, -INF , P5 ;  /* 0xff80000071717808 */ /* 0x010fe40002800000 */
[----:B------:R-:W-:-:S03]  /*13c90*/  FMNMX.FTZ R142, R139, R142, !PT ;  /* 0x0000008e8b8e7209 */ /* 0x000fc60007810000 */
[----:B------:R-:W3:Y:S01]  /*13ca0*/  MUFU.TANH R89, R89 ;  /* 0x0000005900597308 */ /* 0x000ee20000002400 */
[----:B------:R-:W-:Y:S01]  /*13cb0*/  ISETP.GT.AND P4, PT, R15, 0x39, PT ;  /* 0x000000390f00780c */ /* 0x000fe20003f84270 */
[----:B------:R-:W-:Y:S01]  /*13cc0*/  FMUL.FTZ R96, R2, R96 ;  /* 0x0000006002607220 */ /* 0x000fe20000410000 */
[----:B-1----:R-:W-:Y:S02]  /*13cd0*/  FSEL R141, R116, -INF , P3 ;  /* 0xff800000748d7808 */ /* 0x002fe40001800000 */
[----:B------:R-:W-:-:S03]  /*13ce0*/  FMNMX.FTZ R142, R113, R142, !PT ;  /* 0x0000008e718e7209 */ /* 0x000fc60007810000 */
[----:B------:R-:W1:Y:S01]  /*13cf0*/  MUFU.TANH R92, R92 ;  /* 0x0000005c005c7308 */ /* 0x000e620000002400 */
[----:B------:R-:W-:Y:S01]  /*13d00*/  ISETP.GT.AND P5, PT, R15, 0x40, PT ;  /* 0x000000400f00780c */ /* 0x000fe20003fa4270 */
[----:B------:R-:W-:Y:S01]  /*13d10*/  FMUL.FTZ R97, R2, R97 ;  /* 0x0000006102617220 */ /* 0x000fe20000410000 */
[----:B0-----:R-:W-:Y:S02]  /*13d20*/  FSEL R117, R117, -INF , P4 ;  /* 0xff80000075757808 */ /* 0x001fe40002000000 */
[----:B------:R-:W-:-:S03]  /*13d30*/  FMNMX.FTZ R142, R141, R142, !PT ;  /* 0x0000008e8d8e7209 */ /* 0x000fc60007810000 */
[----:B------:R-:W0:Y:S01]  /*13d40*/  MUFU.TANH R93, R93 ;  /* 0x0000005d005d7308 */ /* 0x000e220000002400 */
[----:B------:R-:W-:Y:S01]  /*13d50*/  ISETP.GT.AND P3, PT, R15, 0x41, PT ;  /* 0x000000410f00780c */ /* 0x000fe20003f64270 */
[----:B------:R-:W-:Y:S01]  /*13d60*/  FMUL.FTZ R100, R2, R100 ;  /* 0x0000006402647220 */ /* 0x000fe20000410000 */
[----:B--2---:R-:W-:Y:S02]  /*13d70*/  FSEL R143, R88, -INF , P5 ;  /* 0xff800000588f7808 */ /* 0x004fe40002800000 */
[----:B------:R-:W-:-:S03]  /*13d80*/  FMNMX.FTZ R142, R117, R142, !PT ;  /* 0x0000008e758e7209 */ /* 0x000fc60007810000 */
[----:B------:R-:W2:Y:S01]  /*13d90*/  MUFU.TANH R96, R96 ;  /* 0x0000006000607308 */ /* 0x000ea20000002400 */
[----:B------:R-:W-:Y:S01]  /*13da0*/  ISETP.GT.AND P4, PT, R15, 0x48, PT ;  /* 0x000000480f00780c */ /* 0x000fe20003f84270 */
[----:B------:R-:W-:Y:S01]  /*13db0*/  FMUL.FTZ R101, R2, R101 ;  /* 0x0000006502657220 */ /* 0x000fe20000410000 */
[----:B---3--:R-:W-:Y:S02]  /*13dc0*/  FSEL R89, R89, -INF , P3 ;  /* 0xff80000059597808 */ /* 0x008fe40001800000 */
[----:B------:R-:W-:-:S03]  /*13dd0*/  FMNMX.FTZ R142, R143, R142, !PT ;  /* 0x0000008e8f8e7209 */ /* 0x000fc60007810000 */
[----:B------:R-:W3:Y:S01]  /*13de0*/  MUFU.TANH R97, R97 ;  /* 0x0000006100617308 */ /* 0x000ee20000002400 */
[----:B------:R-:W-:Y:S02]  /*13df0*/  WARPGROUP.DEPBAR.LE gsb0, 0x0 ;  /* 0x00008000000079c5 */ /* 0x000fe40000010000 */
[C---:B------:R-:W-:Y:S01]  /*13e00*/  FMUL.FTZ R157, R2.reuse, R41 ;  /* 0x00000029029d7220 */ /* 0x040fe20000410000 */
[----:B------:R-:W-:Y:S01]  /*13e10*/  ISETP.GT.AND P5, PT, R15, 0x49, PT ;  /* 0x000000490f00780c */ /* 0x000fe20003fa4270 */
[----:B------:R-:W-:Y:S01]  /*13e20*/  FMUL.FTZ R72, R2, R72 ;  /* 0x0000004802487220 */ /* 0x000fe20000410000 */
[----:B-1----:R-:W-:Y:S02]  /*13e30*/  FSEL R41, R92, -INF , P4 ;  /* 0xff8000005c297808 */ /* 0x002fe40002000000 */
[----:B------:R-:W1:Y:S01]  /*13e40*/  MUFU.TANH R100, R100 ;  /* 0x0000006400647308 */ /* 0x000e620000002400 */
[----:B------:R-:W-:Y:S01]  /*13e50*/  FMNMX.FTZ R142, R89, R142, !PT ;  /* 0x0000008e598e7209 */ /* 0x000fe20007810000 */
[----:B------:R-:W-:Y:S01]  /*13e60*/  VIADD R12, R12, 0x606 ;  /* 0x000006060c0c7836 */ /* 0x000fe20000000000 */
[----:B------:R-:W-:Y:S01]  /*13e70*/  ISETP.GT.AND P3, PT, R15, 0x50, PT ;  /* 0x000000500f00780c */ /* 0x000fe20003f64270 */
[----:B------:R-:W-:Y:S01]  /*13e80*/  FMUL.FTZ R73, R2, R73 ;  /* 0x0000004902497220 */ /* 0x000fe20000410000 */
[----:B0-----:R-:W-:-:S02]  /*13e90*/  FSEL R93, R93, -INF , P5 ;  /* 0xff8000005d5d7808 */ /* 0x001fc40002800000 */
[----:B------:R-:W-:Y:S01]  /*13ea0*/  FMNMX.FTZ R142, R41, R142, !PT ;  /* 0x0000008e298e7209 */ /* 0x000fe20007810000 */
[----:B------:R-:W0:Y:S01]  /*13eb0*/  MUFU.TANH R101, R101 ;  /* 0x0000006500657308 */ /* 0x000e220000002400 */
[----:B------:R-:W-:Y:S02]  /*13ec0*/  R2UR UR6, R12 ;  /* 0x000000000c0672ca */ /* 0x000fe400000e0000 */
[----:B------:R-:W-:Y:S02]  /*13ed0*/  R2UR UR4, R6 ;  /* 0x00000000060472ca */ /* 0x000fe400000e0000 */
[----:B------:R-:W-:Y:S01]  /*13ee0*/  R2UR UR5, R7 ;  /* 0x00000000070572ca */ /* 0x000fe200000e0000 */
[----:B------:R-:W-:Y:S01]  /*13ef0*/  FMUL.FTZ R76, R2, R76 ;  /* 0x0000004c024c7220 */ /* 0x000fe20000410000 */
[----:B------:R-:W-:Y:S01]  /*13f00*/  ISETP.GT.AND P4, PT, R15, 0x51, PT ;  /* 0x000000510f00780c */ /* 0x000fe20003f84270 */
[----:B------:R-:W4:Y:S01]  /*13f10*/  MUFU.TANH R72, R72 ;  /* 0x0000004800487308 */ /* 0x000f220000002400 */
[----:B--2---:R-:W-:-:S02]  /*13f20*/  FSEL R145, R96, -INF , P3 ;  /* 0xff80000060917808 */ /* 0x004fc40001800000 */
[----:B------:R-:W-:Y:S01]  /*13f30*/  FMNMX.FTZ R142, R93, R142, !PT ;  /* 0x0000008e5d8e7209 */ /* 0x000fe20007810000 */
[C---:B------:R-:W-:Y:S01]  /*13f40*/  FMUL.FTZ R77, R2.reuse, R77 ;  /* 0x0000004d024d7220 */ /* 0x040fe20000410000 */
[----:B------:R-:W-:Y:S01]  /*13f50*/  ISETP.GT.AND P5, PT, R15, 0x58, PT ;  /* 0x000000580f00780c */ /* 0x000fe20003fa4270 */
[----:B------:R-:W-:Y:S01]  /*13f60*/  WARPGROUP.ARRIVE ;  /* 0x00000000000079c5 */ /* 0x000fe20000000000 */
[----:B---3--:R-:W-:Y:S01]  /*13f70*/  FSEL R97, R97, -INF , P4 ;  /* 0xff80000061617808 */ /* 0x008fe20002000000 */
[----:B------:R-:W2:Y:S01]  /*13f80*/  MUFU.TANH R73, R73 ;  /* 0x0000004900497308 */ /* 0x000ea20000002400 */
[----:B------:R-:W-:Y:S01]  /*13f90*/  FMNMX.FTZ R142, R145, R142, !PT ;  /* 0x0000008e918e7209 */ /* 0x000fe20007810000 */
[C---:B------:R-:W-:Y:S01]  /*13fa0*/  FMUL.FTZ R161, R2.reuse, R44 ;  /* 0x0000002c02a17220 */ /* 0x040fe20000410000 */
[C---:B------:R-:W-:Y:S01]  /*13fb0*/  FMUL.FTZ R44, R2.reuse, R45 ;  /* 0x0000002d022c7220 */ /* 0x040fe20000410000 */
[----:B------:R-:W-:Y:S01]  /*13fc0*/  ISETP.GT.AND P3, PT, R15, 0x59, PT ;  /* 0x000000590f00780c */ /* 0x000fe20003f64270 */
[----:B------:R-:W-:Y:S01]  /*13fd0*/  FMUL.FTZ R80, R2, R80 ;  /* 0x0000005002507220 */ /* 0x000fe20000410000 */
[----:B-1----:R-:W-:Y:S01]  /*13fe0*/  FSEL R45, R100, -INF , P5 ;  /* 0xff800000642d7808 */ /* 0x002fe20002800000 */
[----:B------:R-:W-:Y:S01]  /*13ff0*/  QGMMA.64x32x32.F32.E4M3.E4M3 R24, gdesc[UR4], R24, gsb0 ;  /* 0x00600000041879f3 */ /* 0x000fe20008000818 */
[----:B------:R-:W1:Y:S01]  /*14000*/  MUFU.TANH R76, R76 ;  /* 0x0000004c004c7308 */ /* 0x000e620000002400 */
[----:B------:R-:W-:Y:S01]  /*14010*/  FMNMX.FTZ R142, R97, R142, !PT ;  /* 0x0000008e618e7209 */ /* 0x000fe20007810000 */
[C---:B------:R-:W-:Y:S01]  /*14020*/  FMUL.FTZ R81, R2.reuse, R81 ;  /* 0x0000005102517220 */ /* 0x040fe20000410000 */
[----:B------:R-:W-:Y:S01]  /*14030*/  ISETP.GT.AND P4, PT, R15, 0x60, PT ;  /* 0x000000600f00780c */ /* 0x000fe20003f84270 */
[C---:B------:R-:W-:Y:S01]  /*14040*/  FMUL.FTZ R84, R2.reuse, R84 ;  /* 0x0000005402547220 */ /* 0x040fe20000410000 */
[----:B0-----:R-:W-:Y:S01]  /*14050*/  FSEL R101, R101, -INF , P3 ;  /* 0xff80000065657808 */ /* 0x001fe20001800000 */
[C---:B------:R-:W-:Y:S01]  /*14060*/  FMUL.FTZ R85, R2.reuse, R85 ;  /* 0x0000005502557220 */ /* 0x040fe20000410000 */
[----:B------:R-:W-:Y:S01]  /*14070*/  FMNMX.FTZ R142, R45, R142, !PT ;  /* 0x0000008e2d8e7209 */ /* 0x000fe20007810000 */
[----:B------:R-:W0:Y:S01]  /*14080*/  MUFU.TANH R77, R77 ;  /* 0x0000004d004d7308 */ /* 0x000e220000002400 */
[----:B------:R-:W-:Y:S01]  /*14090*/  ISETP.GT.AND P3, PT, R15, 0x61, PT ;  /* 0x000000610f00780c */ /* 0x000fe20003f64270 */
[----:B------:R-:W-:Y:S01]  /*140a0*/  FMUL.FTZ R165, R2, R49 ;  /* 0x0000003102a57220 */ /* 0x000fe20000410000 */
[----:B----4-:R-:W-:Y:S01]  /*140b0*/  FSEL R147, R72, -INF , P4 ;  /* 0xff80000048937808 */ /* 0x010fe20002000000 */
[C---:B------:R-:W-:Y:S01]  /*140c0*/  FMUL.FTZ R57, R2.reuse, R57 ;  /* 0x0000003902397220 */ /* 0x040fe20000410000 */
[----:B------:R-:W-:Y:S01]  /*140d0*/  FMNMX.FTZ R142, R101, R142, !PT ;  /* 0x0000008e658e7209 */ /* 0x000fe20007810000 */
[----:B------:R-:W-:-:S02]  /*140e0*/  FMUL.FTZ R60, R2, R60 ;  /* 0x0000003c023c7220 */ /* 0x000fc40000410000 */
[----:B------:R-:W3:Y:S01]  /*140f0*/  MUFU.TANH R80, R80 ;  /* 0x0000005000507308 */ /* 0x000ee20000002400 */
[----:B------:R-:W-:Y:S01]  /*14100*/  ISETP.GT.AND P4, PT, R15, 0x68, PT ;  /* 0x000000680f00780c */ /* 0x000fe20003f84270 */
[----:B------:R-:W-:Y:S01]  /*14110*/  FMUL.FTZ R61, R2, R61 ;  /* 0x0000003d023d7220 */ /* 0x000fe20000410000 */
[----:B--2---:R-:W-:-:S05]  /*14120*/  FSEL R73, R73, -INF , P3 ;  /* 0xff80000049497808 */ /* 0x004fca0001800000 */
[----:B------:R-:W-:Y:S01]  /*14130*/  MUFU.TANH R132, R132 ;  /* 0x0000008400847308 */ /* 0x000fe20000002400 */
[----:B------:R-:W-:Y:S01]  /*14140*/  FMNMX.FTZ R142, R147, R142, !PT ;  /* 0x0000008e938e7209 */ /* 0x000fe20007810000 */
[----:B------:R-:W-:Y:S01]  /*14150*/  FMUL.FTZ R163, R2, R48 ;  /* 0x0000003002a37220 */ /* 0x000fe20000410000 */
[----:B------:R-:W-:-:S05]  /*14160*/  ISETP.GT.AND P3, PT, R15, 0x69, PT ;  /* 0x000000690f00780c */ /* 0x000fca0003f64270 */
[----:B------:R-:W-:Y:S01]  /*14170*/  MUFU.TANH R133, R133 ;  /* 0x0000008500857308 */ /* 0x000fe20000002400 */
[----:B-1----:R-:W-:Y:S01]  /*14180*/  FSEL R49, R76, -INF , P4 ;  /* 0xff8000004c317808 */ /* 0x002fe20002000000 */
[----:B------:R-:W-:Y:S01]  /*14190*/  FMUL.FTZ R159, R2, R40 ;  /* 0x00000028029f7220 */ /* 0x000fe20000410000 */
[----:B------:R-:W-:-:S05]  /*141a0*/  FMNMX.FTZ R142, R73, R142, !PT ;  /* 0x0000008e498e7209 */ /* 0x000fca0007810000 */
[----:B------:R-:W-:Y:S08]  /*141b0*/  MUFU.TANH R134, R134 ;  /* 0x0000008600867308 */ /* 0x000ff00000002400 */
[----:B------:R-:W-:Y:S01]  /*141c0*/  MUFU.TANH R68, R68 ;  /* 0x0000004400447308 */ /* 0x000fe20000002400 */
[----:B------:R-:W-:Y:S01]  /*141d0*/  FMUL.FTZ R52, R2, R52 ;  /* 0x0000003402347220 */ /* 0x000fe20000410000 */
[----:B------:R-:W-:Y:S01]  /*141e0*/  SHFL.IDX PT, R56, R56, 0x1, 0x1c1f ;  /* 0x003c1f0038387f89 */ /* 0x000fe200000e0000 */
[----:B------:R-:W-:-:S05]  /*141f0*/  ULDC UR4, c[0x0][0x988] ;  /* 0x0002620000047ab9 */ /* 0x000fca0000000800 */
[----:B------:R-:W1:Y:S01]  /*14200*/  MUFU.TANH R81, R81 ;  /* 0x0000005100517308 */ /* 0x000e620000002400 */
[----:B------:R-:W-:Y:S02]  /*14210*/  ISETP.GT.AND P4, PT, R15, 0x70, PT ;  /* 0x000000700f00780c */ /* 0x000fe40003f84270 */
[----:B0-----:R-:W-:-:S05]  /*14220*/  FSEL R77, R77, -INF , P3 ;  /* 0xff8000004d4d7808 */ /* 0x001fca0001800000 */
[----:B------:R-:W0:Y:S01]  /*14230*/  MUFU.TANH R84, R84 ;  /* 0x0000005400547308 */ /* 0x000e220000002400 */
[----:B------:R-:W-:Y:S02]  /*14240*/  FMNMX.FTZ R142, R49, R142, !PT ;  /* 0x0000008e318e7209 */ /* 0x000fe40007810000 */
[----:B------:R-:W-:-:S05]  /*14250*/  ISETP.GT.AND P3, PT, R15, 0x71, PT ;  /* 0x000000710f00780c */ /* 0x000fca0003f64270 */
[----:B------:R-:W2:Y:S01]  /*14260*/  MUFU.TANH R85, R85 ;  /* 0x0000005500557308 */ /* 0x000ea20000002400 */
[----:B---3--:R-:W-:Y:S02]  /*14270*/  FSEL R149, R80, -INF , P4 ;  /* 0xff80000050957808 */ /* 0x008fe40002000000 */
[----:B------:R-:W-:Y:S02]  /*14280*/  FMNMX.FTZ R142, R77, R142, !PT ;  /* 0x0000008e4d8e7209 */ /* 0x000fe40007810000 */
[----:B------:R-:W-:Y:S02]  /*14290*/  ISETP.GT.AND P4, PT, R15, 0x78, PT ;  /* 0x000000780f00780c */ /* 0x000fe40003f84270 */
[----:B-1----:R-:W-:Y:S01]  /*142a0*/  FSEL R81, R81, -INF , P3 ;  /* 0xff80000051517808 */ /* 0x002fe20001800000 */
[----:B------:R-:W1:Y:S01]  /*142b0*/  MUFU.TANH R57, R57 ;  /* 0x0000003900397308 */ /* 0x000e620000002400 */
[----:B------:R-:W-:Y:S01]  /*142c0*/  FMNMX.FTZ R142, R149, R142, !PT ;  /* 0x0000008e958e7209 */ /* 0x000fe20007810000 */
[----:B------:R-:W-:Y:S01]  /*142d0*/  FMUL.FTZ R48, R2, R53 ;  /* 0x0000003502307220 */ /* 0x000fe20000410000 */
[----:B------:R-:W-:-:S02]  /*142e0*/  ISETP.GT.AND P3, PT, R15, 0x79, PT ;  /* 0x000000790f00780c */ /* 0x000fc40003f64270 */
[----:B0-----:R-:W-:Y:S02]  /*142f0*/  FSEL R53, R84, -INF , P4 ;  /* 0xff80000054357808 */ /* 0x001fe40002000000 */
[----:B------:R-:W-:Y:S01]  /*14300*/  FMNMX.FTZ R142, R81, R142, !PT ;  /* 0x0000008e518e7209 */ /* 0x000fe20007810000 */
[----:B------:R-:W0:Y:S01]  /*14310*/  MUFU.TANH R60, R60 ;  /* 0x0000003c003c7308 */ /* 0x000e220000002400 */
[----:B------:R-:W-:Y:S02]  /*14320*/  ISETP.GT.AND P4, PT, R15, 0x80, PT ;  /* 0x000000800f00780c */ /* 0x000fe40003f84270 */
[----:B--2---:R-:W-:Y:S02]  /*14330*/  FSEL R85, R85, -INF , P3 ;  /* 0xff80000055557808 */ /* 0x004fe40001800000 */
[----:B------:R-:W-:-:S03]  /*14340*/  FMNMX.FTZ R142, R53, R142, !PT ;  /* 0x0000008e358e7209 */ /* 0x000fc60007810000 */
[----:B------:R-:W2:Y:S01]  /*14350*/  MUFU.TANH R61, R61 ;  /* 0x0000003d003d7308 */ /* 0x000ea20000002400 */
[----:B------:R-:W-:Y:S02]  /*14360*/  ISETP.GT.AND P3, PT, R15, 0x81, PT ;  /* 0x000000810f00780c */ /* 0x000fe40003f64270 */
[----:B------:R-:W-:Y:S02]  /*14370*/  FSEL R151, R132, -INF , P4 ;  /* 0xff80000084977808 */ /* 0x000fe40002000000 */
[----:B------:R-:W-:Y:S02]  /*14380*/  FMNMX.FTZ R142, R85, R142, !PT ;  /* 0x0000008e558e7209 */ /* 0x000fe40007810000 */
[----:B------:R-:W-:Y:S02]  /*14390*/  ISETP.GT.AND P4, PT, R15, 0x88, PT ;  /* 0x000000880f00780c */ /* 0x000fe40003f84270 */
[----:B-1----:R-:W-:Y:S02]  /*143a0*/  FSEL R57, R57, -INF , P3 ;  /* 0xff80000039397808 */ /* 0x002fe40001800000 */
[----:B------:R-:W-:Y:S01]  /*143b0*/  FMNMX.FTZ R142, R151, R142, !PT ;  /* 0x0000008e978e7209 */ /* 0x000fe20007810000 */
[C---:B------:R-:W-:Y:S01]  /*143c0*/  FMUL.FTZ R40, R2.reuse, R42 ;  /* 0x0000002a02287220 */ /* 0x040fe20000410000 */
[----:B------:R-:W-:Y:S01]  /*143d0*/  FMUL.FTZ R42, R2, R43 ;  /* 0x0000002b022a7220 */ /* 0x000fe20000410000 */
[----:B------:R-:W-:-:S02]  /*143e0*/  ISETP.GT.AND P3, PT, R15, 0x89, PT ;  /* 0x000000890f00780c */ /* 0x000fc40003f64270 */
[----:B0-----:R-:W-:Y:S02]  /*143f0*/  FSEL R43, R60, -INF , P4 ;  /* 0xff8000003c2b7808 */ /* 0x001fe40002000000 */
[----:B------:R-:W-:Y:S02]  /*14400*/  FMNMX.FTZ R142, R57, R142, !PT ;  /* 0x0000008e398e7209 */ /* 0x000fe40007810000 */
[----:B------:R-:W-:Y:S02]  /*14410*/  ISETP.GT.AND P4, PT, R15, 0x90, PT ;  /* 0x000000900f00780c */ /* 0x000fe40003f84270 */
[----:B--2---:R-:W-:Y:S02]  /*14420*/  FSEL R61, R61, -INF , P3 ;  /* 0xff8000003d3d7808 */ /* 0x004fe40001800000 */
[----:B------:R-:W-:Y:S01]  /*14430*/  FMNMX.FTZ R142, R43, R142, !PT ;  /* 0x0000008e2b8e7209 */ /* 0x000fe20007810000 */
[----:B------:R-:W0:Y:S01]  /*14440*/  MUFU.TANH R159, R159 ;  /* 0x0000009f009f7308 */ /* 0x000e220000002400 */
[----:B------:R-:W-:-:S02]  /*14450*/  ISETP.GT.AND P3, PT, R15, 0x91, PT ;  /* 0x000000910f00780c */ /* 0x000fc40003f64270 */
[----:B------:R-:W-:Y:S02]  /*14460*/  FSEL R133, R133, -INF , P4 ;  /* 0xff80000085857808 */ /* 0x000fe40002000000 */
[----:B------:R-:W-:Y:S02]  /*14470*/  FMNMX.FTZ R142, R61, R142, !PT ;  /* 0x0000008e3d8e7209 */ /* 0x000fe40007810000 */
[----:B------:R-:W-:Y:S01]  /*14480*/  ISETP.GT.AND P4, PT, R15, 0x98, PT ;  /* 0x000000980f00780c */ /* 0x000fe20003f84270 */
[----:B------:R-:W1:Y:S01]  /*14490*/  MUFU.TANH R157, R157 ;  /* 0x0000009d009d7308 */ /* 0x000e620000002400 */
[----:B------:R-:W-:Y:S02]  /*144a0*/  FSEL R153, R134, -INF , P3 ;  /* 0xff80000086997808 */ /* 0x000fe40001800000 */
[----:B------:R-:W-:Y:S01]  /*144b0*/  FMNMX.FTZ R142, R133, R142, !PT ;  /* 0x0000008e858e7209 */ /* 0x000fe20007810000 */
[----:B------:R-:W-:Y:S02]  /*144c0*/  WARPGROUP.DEPBAR.LE gsb0, 0x0 ;  /* 0x00008000000079c5 */ /* 0x000fe40000010000 */
[----:B------:R-:W-:-:S02]  /*144d0*/  ISETP.GT.AND P3, PT, R15, 0x99, PT ;  /* 0x000000990f00780c */ /* 0x000fc40003f64270 */
[----:B------:R2:W-:Y:S01]  /*144e0*/  MUFU.TANH R72, R48 ;  /* 0x0000003000487308 */ /* 0x0005e20000002400 */
[----:B------:R-:W-:Y:S02]  /*144f0*/  FMNMX.FTZ R142, R153, R142, !PT ;  /* 0x0000008e998e7209 */ /* 0x000fe40007810000 */
[----:B------:R-:W-:-:S05]  /*14500*/  FSEL R155, R68, -INF , P3 ;  /* 0xff800000449b7808 */ /* 0x000fca0001800000 */
[----:B------:R-:W3:Y:S01]  /*14510*/  MUFU.TANH R161, R161 ;  /* 0x000000a100a17308 */ /* 0x000ee20000002400 */
[----:B--2---:R-:W-:Y:S01]  /*14520*/  FMUL.FTZ R48, R2, R25 ;  /* 0x0000001902307220 */ /* 0x004fe20000410000 */
[----:B------:R-:W-:Y:S02]  /*14530*/  FSEL R25, R14, -INF , P4 ;  /* 0xff8000000e197808 */ /* 0x000fe40002000000 */
[----:B------:R-:W-:Y:S02]  /*14540*/  ISETP.GT.AND P4, PT, R15, 0xa0, PT ;  /* 0x000000a00f00780c */ /* 0x000fe40003f84270 */
[----:B------:R-:W-:Y:S02]  /*14550*/  FMNMX.FTZ R142, R25, R142, !PT ;  /* 0x0000008e198e7209 */ /* 0x000fe40007810000 */
[----:B------:R-:W2:Y:S01]  /*14560*/  MUFU.TANH R44, R44 ;  /* 0x0000002c002c7308 */ /* 0x000ea20000002400 */
[----:B------:R-:W-:Y:S02]  /*14570*/  ISETP.GT.AND P3, PT, R15, 0xa1, PT ;  /* 0x000000a10f00780c */ /* 0x000fe40003f64270 */
[----:B0-----:R-:W-:-:S02]  /*14580*/  FSEL R159, R159, -INF , P4 ;  /* 0xff8000009f9f7808 */ /* 0x001fc40002000000 */
[----:B------:R-:W-:-:S03]  /*14590*/  FMNMX.FTZ R142, R155, R142, !PT ;  /* 0x0000008e9b8e7209 */ /* 0x000fc60007810000 */
[----:B------:R-:W0:Y:S01]  /*145a0*/  MUFU.TANH R163, R163 ;  /* 0x000000a300a37308 */ /* 0x000e220000002400 */
[----:B------:R-:W-:Y:S02]  /*145b0*/  ISETP.GT.AND P4, PT, R15, 0xa8, PT ;  /* 0x000000a80f00780c */ /* 0x000fe40003f84270 */
[----:B-1----:R-:W-:Y:S02]  /*145c0*/  FSEL R157, R157, -INF , P3 ;  /* 0xff8000009d9d7808 */ /* 0x002fe40001800000 */
[----:B------:R-:W-:-:S03]  /*145d0*/  FMNMX.FTZ R142, R159, R142, !PT ;  /* 0x0000008e9f8e7209 */ /* 0x000fc60007810000 */
[----:B------:R-:W1:Y:S01]  /*145e0*/  MUFU.TANH R165, R165 ;  /* 0x000000a500a57308 */ /* 0x000e620000002400 */
[----:B------:R-:W-:Y:S01]  /*145f0*/  ISETP.GT.AND P3, PT, R15, 0xa9, PT ;  /* 0x000000a90f00780c */ /* 0x000fe20003f64270 */
[----:B------:R-:W-:Y:S01]  /*14600*/  FMUL.FTZ R24, R2, R24 ;  /* 0x0000001802187220 */ /* 0x000fe20000410000 */
[----:B---3--:R-:W-:Y:S02]  /*14610*/  FSEL R161, R161, -INF , P4 ;  /* 0xff800000a1a17808 */ /* 0x008fe40002000000 */
[----:B------:R-:W-:-:S03]  /*14620*/  FMNMX.FTZ R142, R157, R142, !PT ;  /* 0x0000008e9d8e7209 */ /* 0x000fc60007810000 */
[----:B------:R-:W3:Y:S01]  /*14630*/  MUFU.TANH R52, R52 ;  /* 0x0000003400347308 */ /* 0x000ee20000002400 */
[----:B------:R-:W-:Y:S01]  /*14640*/  FMUL.FTZ R14, R2, R29 ;  /* 0x0000001d020e7220 */ /* 0x000fe20000410000 */
[----:B------:R-:W-:Y:S02]  /*14650*/  ISETP.GT.AND P4, PT, R15, 0xb0, PT ;  /* 0x000000b00f00780c */ /* 0x000fe40003f84270 */
[----:B--2---:R-:W-:Y:S02]  /*14660*/  FSEL R29, R44, -INF , P3 ;  /* 0xff8000002c1d7808 */ /* 0x004fe40001800000 */
[----:B------:R-:W-:Y:S02]  /*14670*/  FMNMX.FTZ R142, R161, R142, !PT ;  /* 0x0000008ea18e7209 */ /* 0x000fe40007810000 */
[----:B------:R-:W2:Y:S01]  /*14680*/  MUFU.TANH R24, R24 ;  /* 0x0000001800187308 */ /* 0x000ea20000002400 */
[----:B------:R-:W-:Y:S01]  /*14690*/  ISETP.GT.AND P3, PT, R15, 0xb1, PT ;  /* 0x000000b10f00780c */ /* 0x000fe20003f64270 */
[----:B------:R-:W-:Y:S01]  /*146a0*/  FMUL.FTZ R28, R2, R28 ;  /* 0x0000001c021c7220 */ /* 0x000fe20000410000 */
[----:B0-----:R-:W-:-:S02]  /*146b0*/  FSEL R163, R163, -INF , P4 ;  /* 0xff800000a3a37808 */ /* 0x001fc40002000000 */
[----:B------:R-:W-:Y:S02]  /*146c0*/  FMNMX.FTZ R142, R29, R142, !PT ;  /* 0x0000008e1d8e7209 */ /* 0x000fe40007810000 */
[----:B------:R-:W-:Y:S01]  /*146d0*/  ISETP.GT.AND P4, PT, R15, 0xb8, PT ;  /* 0x000000b80f00780c */ /* 0x000fe20003f84270 */
[----:B------:R-:W0:Y:S01]  /*146e0*/  MUFU.TANH R48, R48 ;  /* 0x0000003000307308 */ /* 0x000e220000002400 */
[----:B-1----:R-:W-:Y:S02]  /*146f0*/  FSEL R165, R165, -INF , P3 ;  /* 0xff800000a5a57808 */ /* 0x002fe40001800000 */
[----:B------:R-:W-:Y:S01]  /*14700*/  FMNMX.FTZ R142, R163, R142, !PT ;  /* 0x0000008ea38e7209 */ /* 0x000fe20007810000 */
[----:B------:R-:W-:Y:S01]  /*14710*/  FMUL.FTZ R32, R2, R32 ;  /* 0x0000002002207220 */ /* 0x000fe20000410000 */
[----:B------:R-:W-:Y:S02]  /*14720*/  ISETP.GT.AND P3, PT, R15, 0xb9, PT ;  /* 0x000000b90f00780c */ /* 0x000fe40003f64270 */
[----:B---3--:R-:W-:Y:S01]  /*14730*/  FSEL R167, R52, -INF , P4 ;  /* 0xff80000034a77808 */ /* 0x008fe20002000000 */
[----:B------:R-:W1:Y:S01]  /*14740*/  MUFU.TANH R28, R28 ;  /* 0x0000001c001c7308 */ /* 0x000e620000002400 */
[----:B------:R-:W-:-:S02]  /*14750*/  FMNMX.FTZ R142, R165, R142, !PT ;  /* 0x0000008ea58e7209 */ /* 0x000fc40007810000 */
[----:B------:R-:W-:Y:S02]  /*14760*/  ISETP.GT.AND P4, PT, R15, 0xc0, PT ;  /* 0x000000c00f00780c */ /* 0x000fe40003f84270 */
[----:B------:R-:W-:-:S03]  /*14770*/  FMNMX.FTZ R142, R167, R142, !PT ;  /* 0x0000008ea78e7209 */ /* 0x000fc60007810000 */
[----:B------:R3:W4:Y:S01]  /*14780*/  MUFU.TANH R60, R14 ;  /* 0x0000000e003c7308 */ /* 0x0007220000002400 */
[----:B--2---:R-:W-:Y:S01]  /*14790*/  FSEL R171, R24, -INF , P4 ;  /* 0xff80000018ab7808 */ /* 0x004fe20002000000 */
[C---:B------:R-:W-:Y:S01]  /*147a0*/  FMUL.FTZ R36, R2.reuse, R36 ;  /* 0x0000002402247220 */ /* 0x040fe20000410000 */
[----:B---3--:R-:W-:Y:S01]  /*147b0*/  FMUL.FTZ R14, R2, R33 ;  /* 0x00000021020e7220 */ /* 0x008fe20000410000 */
[----:B------:R-:W-:-:S04]  /*147c0*/  FSEL R33, R72, -INF , P3 ;  /* 0xff80000048217808 */ /* 0x000fc80001800000 */
[----:B------:R-:W2:Y:S01]  /*147d0*/  MUFU.TANH R32, R32 ;  /* 0x0000002000207308 */ /* 0x000ea20000002400 */
[----:B------:R-:W-:Y:S02]  /*147e0*/  ISETP.GT.AND P3, PT, R15, 0xc1, PT ;  /* 0x000000c10f00780c */ /* 0x000fe40003f64270 */
[----:B------:R-:W-:Y:S02]  /*147f0*/  FMNMX.FTZ R142, R33, R142, !PT ;  /* 0x0000008e218e7209 */ /* 0x000fe40007810000 */
[----:B------:R-:W-:Y:S02]  /*14800*/  ISETP.GT.AND P4, PT, R15, 0xc8, PT ;  /* 0x000000c80f00780c */ /* 0x000fe40003f84270 */
[----:B0-----:R-:W-:Y:S01]  /*14810*/  FSEL R169, R48, -INF , P3 ;  /* 0xff80000030a97808 */ /* 0x001fe20001800000 */
[----:B------:R0:W3:Y:S01]  /*14820*/  MUFU.TANH R175, R14 ;  /* 0x0000000e00af7308 */ /* 0x0000e20000002400 */
[----:B------:R-:W-:Y:S02]  /*14830*/  FMNMX.FTZ R142, R171, R142, !PT ;  /* 0x0000008eab8e7209 */ /* 0x000fe40007810000 */
[----:B------:R-:W-:-:S02]  /*14840*/  ISETP.GT.AND P3, PT, R15, 0xc9, PT ;  /* 0x000000c90f00780c */ /* 0x000fc40003f64270 */
[----:B-1----:R-:W-:Y:S01]  /*14850*/  FSEL R173, R28, -INF , P4 ;  /* 0xff8000001cad7808 */ /* 0x002fe20002000000 */
[----:B0-----:R-:W-:Y:S02]  /*14860*/  FMUL.FTZ R14, R2, R37 ;  /* 0x00000025020e7220 */ /* 0x001fe40000410000 */
[----:B------:R-:W0:Y:S01]  /*14870*/  MUFU.TANH R36, R36 ;  /* 0x0000002400247308 */ /* 0x000e220000002400 */
[----:B------:R-:W-:Y:S02]  /*14880*/  FMNMX.FTZ R142, R169, R142, !PT ;  /* 0x0000008ea98e7209 */ /* 0x000fe40007810000 */
[----:B------:R-:W-:Y:S02]  /*14890*/  ISETP.GT.AND P4, PT, R15, 0xd0, PT ;  /* 0x000000d00f00780c */ /* 0x000fe40003f84270 */
[----:B----4-:R-:W-:Y:S02]  /*148a0*/  FSEL R37, R60, -INF , P3 ;  /* 0xff8000003c257808 */ /* 0x010fe40001800000 */
[----:B------:R-:W-:Y:S01]  /*148b0*/  FMNMX.FTZ R142, R173, R142, !PT ;  /* 0x0000008ead8e7209 */ /* 0x000fe20007810000 */
[----:B------:R-:W1:Y:S01]  /*148c0*/  MUFU.TANH R14, R14 ;  /* 0x0000000e000e7308 */ /* 0x000e620000002400 */
[----:B------:R-:W-:-:S02]  /*148d0*/  ISETP.GT.AND P3, PT, R15, 0xd1, PT ;  /* 0x000000d10f00780c */ /* 0x000fc40003f64270 */
[----:B--2---:R-:W-:Y:S02]  /*148e0*/  FSEL R177, R32, -INF , P4 ;  /* 0xff80000020b17808 */ /* 0x004fe40002000000 */
[----:B------:R-:W-:Y:S02]  /*148f0*/  FMNMX.FTZ R142, R37, R142, !PT ;  /* 0x0000008e258e7209 */ /* 0x000fe40007810000 */
[----:B------:R-:W-:Y:S02]  /*14900*/  ISETP.GT.AND P4, PT, R15, 0xd8, PT ;  /* 0x000000d80f00780c */ /* 0x000fe40003f84270 */
[----:B---3--:R-:W-:Y:S02]  /*14910*/  FSEL R175, R175, -INF , P3 ;  /* 0xff800000afaf7808 */ /* 0x008fe40001800000 */
[----:B------:R-:W-:Y:S01]  /*14920*/  FMNMX.FTZ R142, R177, R142, !PT ;  /* 0x0000008eb18e7209 */ /* 0x000fe20007810000 */
[----:B------:R-:W-:Y:S01]  /*14930*/  FMUL.FTZ R28, R2, R47 ;  /* 0x0000002f021c7220 */ /* 0x000fe20000410000 */
[----:B------:R-:W-:-:S02]  /*14940*/  ISETP.GT.AND P3, PT, R15, 0xd9, PT ;  /* 0x000000d90f00780c */ /* 0x000fc40003f64270 */
[----:B0-----:R-:W-:Y:S02]  /*14950*/  FSEL R47, R36, -INF , P4 ;  /* 0xff800000242f7808 */ /* 0x001fe40002000000 */
[----:B------:R-:W-:Y:S02]  /*14960*/  FMNMX.FTZ R142, R175, R142, !PT ;  /* 0x0000008eaf8e7209 */ /* 0x000fe40007810000 */
[----:B-1----:R-:W-:Y:S02]  /*14970*/  FSEL R15, R14, -INF , P3 ;  /* 0xff8000000e0f7808 */ /* 0x002fe40001800000 */
[----:B------:R-:W-:-:S04]  /*14980*/  FMNMX.FTZ R142, R47, R142, !PT ;  /* 0x0000008e2f8e7209 */ /* 0x000fc80007810000 */
[----:B------:R-:W-:-:S05]  /*14990*/  FMNMX.FTZ R142, R15, R142, !PT ;  /* 0x0000008e0f8e7209 */ /* 0x000fca0007810000 */
[----:B------:R-:W0:Y:S01]  /*149a0*/  SHFL.BFLY PT, R179, R142, 0x2, 0x1f ;  /* 0x0c401f008eb37f89 */ /* 0x000e2200000e0000 */
[----:B------:R-:W1:Y:S01]  /*149b0*/  MUFU.TANH R121, R121 ;  /* 0x0000007900797308 */ /* 0x000e620000002400 */
[----:B0-----:R-:W-:-:S05]  /*149c0*/  FMNMX.FTZ R179, R142, R179, !PT ;  /* 0x000000b38eb37209 */ /* 0x001fca0007810000 */
[----:B------:R-:W0:Y:S02]  /*149d0*/  SHFL.BFLY PT, R14, R179, 0x1, 0x1f ;  /* 0x0c201f00b30e7f89 */ /* 0x000e2400000e0000 */
[----:B------:R-:W2:Y:S01]  /*149e0*/  MUFU.TANH R122, R122 ;  /* 0x0000007a007a7308 */ /* 0x000ea20000002400 */
[----:B------:R-:W-:Y:S01]  /*149f0*/  MOV R88, UR4 ;  /* 0x0000000400587c02 */ /* 0x000fe20008000f00 */
[----:B------:R-:W-:Y:S01]  /*14a00*/  FMUL.FTZ R48, R2, R38 ;  /* 0x0000002602307220 */ /* 0x000fe20000410000 */
[----:B------:R-:W-:-:S05]  /*14a10*/  VIADDMNMX R64, R56, R65, R64, PT ;  /* 0x0000004138407246 */ /* 0x000fca0003800140 */
[----:B------:R-:W3:Y:S01]  /*14a20*/  MUFU.TANH R123, R123 ;  /* 0x0000007b007b7308 */ /* 0x000ee20000002400 */
[C---:B------:R-:W-:Y:S02]  /*14a30*/  ISETP.GT.AND P4, PT, R64.reuse, RZ, PT ;  /* 0x000000ff4000720c */ /* 0x040fe40003f84270 */
[----:B------:R-:W-:-:S05]  /*14a40*/  ISETP.GT.AND P5, PT, R64, 0x1, PT ;  /* 0x000000014000780c */ /* 0x000fca0003fa4270 */
[----:B------:R-:W4:Y:S01]  /*14a50*/  MUFU.TANH R126, R126 ;  /* 0x0000007e007e7308 */ /* 0x000f220000002400 */
[----:B0-----:R-:W-:-:S07]  /*14a60*/  FMNMX.FTZ R14, R179, R14, !PT ;  /* 0x0000000eb30e7209 */ /* 0x001fce0007810000 */
[----:B------:R-:W0:Y:S01]  /*14a70*/  MUFU.TANH R127, R127 ;  /* 0x0000007f007f7308 */ /* 0x000e220000002400 */
[C---:B------:R-:W-:Y:S01]  /*14a80*/  FSETP.NEU.FTZ.AND P3, PT, R14.reuse, -INF , PT ;  /* 0xff8000000e00780b */ /* 0x040fe20003f7d000 */
[----:B------:R-:W-:-:S01]  /*14a90*/  FFMA.FTZ R38, R14, R88, -8 ;  /* 0xc10000000e267423 */ /* 0x000fc20000010058 */
[----:B-1----:R-:W-:Y:S02]  /*14aa0*/  FSEL R121, R121, -INF , P4 ;  /* 0xff80000079797808 */ /* 0x002fe40002000000 */
[----:B--2---:R-:W-:-:S03]  /*14ab0*/  FSEL R122, R122, -INF , P5 ;  /* 0xff8000007a7a7808 */ /* 0x004fc60002800000 */
[----:B------:R-:W1:Y:S01]  /*14ac0*/  MUFU.TANH R129, R129 ;  /* 0x0000008100817308 */ /* 0x000e620000002400 */
[----:B------:R-:W-:Y:S02]  /*14ad0*/  FSEL R38, R38, RZ, P3 ;  /* 0x000000ff26267208 */ /* 0x000fe40001800000 */
[----:B------:R-:W-:Y:S01]  /*14ae0*/  ISETP.GT.AND P3, PT, R64, 0x8, PT ;  /* 0x000000084000780c */ /* 0x000fe20003f64270 */
[----:B------:R-:W-:Y:S01]  /*14af0*/  FMUL.FTZ R106, R2, R106 ;  /* 0x0000006a026a7220 */ /* 0x000fe20000410000 */
[C---:B------:R-:W-:Y:S02]  /*14b00*/  ISETP.GT.AND P4, PT, R64.reuse, 0x9, PT ;  /* 0x000000094000780c */ /* 0x040fe40003f84270 */
[----:B---3--:R-:W-:Y:S01]  /*14b10*/  FSEL R123, R123, -INF , P3 ;  /* 0xff8000007b7b7808 */ /* 0x008fe20001800000 */
[----:B------:R-:W2:Y:S01]  /*14b20*/  MUFU.TANH R130, R130 ;  /* 0x0000008200827308 */ /* 0x000ea20000002400 */
[----:B------:R-:W-:Y:S01]  /*14b30*/  FMNMX.FTZ R80, R121, R122, !PT ;  /* 0x0000007a79507209 */ /* 0x000fe20007810000 */
[----:B------:R-:W-:Y:S01]  /*14b40*/  FFMA.FTZ R60, R71, R88, -R38 ;  /* 0x00000058473c7223 */ /* 0x000fe20000010826 */
[----:B------:R-:W-:Y:S01]  /*14b50*/  ISETP.GT.AND P3, PT, R64, 0x10, PT ;  /* 0x000000104000780c */ /* 0x000fe20003f64270 */
[----:B------:R-:W-:Y:S01]  /*14b60*/  FMUL.FTZ R107, R2, R107 ;  /* 0x0000006b026b7220 */ /* 0x000fe20000410000 */
[----:B----4-:R-:W-:-:S02]  /*14b70*/  FSEL R71, R126, -INF , P4 ;  /* 0xff8000007e477808 */ /* 0x010fc40002000000 */
[----:B------:R-:W-:Y:S01]  /*14b80*/  FMNMX.FTZ R80, R123, R80, !PT ;  /* 0x000000507b507209 */ /* 0x000fe20007810000 */
[----:B------:R-:W3:Y:S01]  /*14b90*/  MUFU.TANH R131, R131 ;  /* 0x0000008300837308 */ /* 0x000ee20000002400 */
[----:B------:R-:W-:Y:S01]  /*14ba0*/  ISETP.GT.AND P4, PT, R64, 0x11, PT ;  /* 0x000000114000780c */ /* 0x000fe20003f84270 */
[----:B------:R-:W-:Y:S01]  /*14bb0*/  FMUL.FTZ R110, R2, R110 ;  /* 0x0000006e026e7220 */ /* 0x000fe20000410000 */
[----:B0-----:R-:W-:Y:S02]  /*14bc0*/  FSEL R127, R127, -INF , P3 ;  /* 0xff8000007f7f7808 */ /* 0x001fe40001800000 */
[----:B------:R-:W-:-:S03]  /*14bd0*/  FMNMX.FTZ R84, R71, R80, !PT ;  /* 0x0000005047547209 */ /* 0x000fc60007810000 */
[----:B------:R-:W0:Y:S01]  /*14be0*/  MUFU.TANH R106, R106 ;  /* 0x0000006a006a7308 */ /* 0x000e220000002400 */
[----:B------:R-:W-:Y:S01]  /*14bf0*/  ISETP.GT.AND P3, PT, R64, 0x18, PT ;  /* 0x000000184000780c */ /* 0x000fe20003f64270 */
[----:B------:R-:W-:Y:S01]  /*14c00*/  FMUL.FTZ R111, R2, R111 ;  /* 0x0000006f026f7220 */ /* 0x000fe20000410000 */
[----:B-1----:R-:W-:Y:S02]  /*14c10*/  FSEL R129, R129, -INF , P4 ;  /* 0xff80000081817808 */ /* 0x002fe40002000000 */
[----:B------:R-:W-:-:S03]  /*14c20*/  FMNMX.FTZ R84, R127, R84, !PT ;  /* 0x000000547f547209 */ /* 0x000fc60007810000 */
[----:B------:R-:W1:Y:S01]  /*14c30*/  MUFU.TANH R107, R107 ;  /* 0x0000006b006b7308 */ /* 0x000e620000002400 */
[----:B------:R-:W-:-:S01]  /*14c40*/  FFMA.FTZ R68, R105, R88, -R38 ;  /* 0x0000005869447223 */ /* 0x000fc20000010826 */
[----:B------:R-:W-:Y:S01]  /*14c50*/  ISETP.GT.AND P4, PT, R64, 0x19, PT ;  /* 0x000000194000780c */ /* 0x000fe20003f84270 */
[----:B------:R-:W-:Y:S01]  /*14c60*/  FMUL.FTZ R114, R2, R114 ;  /* 0x0000007202727220 */ /* 0x000fe20000410000 */
[----:B--2---:R-:W-:Y:S02]  /*14c70*/  FSEL R105, R130, -INF , P3 ;  /* 0xff80000082697808 */ /* 0x004fe40001800000 */
[----:B------:R-:W-:Y:S02]  /*14c80*/  FMNMX.FTZ R84, R129, R84, !PT ;  /* 0x0000005481547209 */ /* 0x000fe40007810000 */
[----:B------:R-:W-:Y:S01]  /*14c90*/  MUFU.TANH R110, R110 ;  /* 0x0000006e006e7308 */ /* 0x000fe20000002400 */
[----:B------:R-:W-:Y:S01]  /*14ca0*/  ISETP.GT.AND P3, PT, R64, 0x20, PT ;  /* 0x000000204000780c */ /* 0x000fe20003f64270 */
[----:B------:R-:W-:Y:S01]  /*14cb0*/  FMUL.FTZ R115, R2, R115 ;  /* 0x0000007302737220 */ /* 0x000fe20000410000 */
[----:B---3--:R-:W-:-:S02]  /*14cc0*/  FSEL R131, R131, -INF , P4 ;  /* 0xff80000083837808 */ /* 0x008fc40002000000 */
[----:B------:R-:W-:-:S03]  /*14cd0*/  FMNMX.FTZ R84, R105, R84, !PT ;  /* 0x0000005469547209 */ /* 0x000fc60007810000 */
[----:B------:R-:W2:Y:S01]  /*14ce0*/  MUFU.TANH R111, R111 ;  /* 0x0000006f006f7308 */ /* 0x000ea20000002400 */
[----:B------:R-:W-:-:S01]  /*14cf0*/  FFMA.FTZ R72, R109, R88, -R38 ;  /* 0x000000586d487223 */ /* 0x000fc20000010826 */
[----:B------:R-:W-:Y:S01]  /*14d00*/  ISETP.GT.AND P4, PT, R64, 0x21, PT ;  /* 0x000000214000780c */ /* 0x000fe20003f84270 */
[----:B------:R-:W-:Y:S01]  /*14d10*/  FMUL.FTZ R118, R2, R118 ;  /* 0x0000007602767220 */ /* 0x000fe20000410000 */
[----:B0-----:R-:W-:Y:S02]  /*14d20*/  FSEL R109, R106, -INF , P3 ;  /* 0xff8000006a6d7808 */ /* 0x001fe40001800000 */
[----:B------:R-:W-:Y:S02]  /*14d30*/  FMNMX.FTZ R84, R131, R84, !PT ;  /* 0x0000005483547209 */ /* 0x000fe40007810000 */
[----:B------:R-:W0:Y:S01]  /*14d40*/  MUFU.TANH R114, R114 ;  /* 0x0000007200727308 */ /* 0x000e220000002400 */
[----:B------:R-:W-:-:S01]  /*14d50*/  FFMA.FTZ R113, R113, R88, -R38 ;  /* 0x0000005871717223 */ /* 0x000fc20000010826 */
[----:B------:R-:W-:Y:S01]  /*14d60*/  ISETP.GT.AND P3, PT, R64, 0x28, PT ;  /* 0x000000284000780c */ /* 0x000fe20003f64270 */
[----:B------:R-:W-:Y:S01]  /*14d70*/  FMUL.FTZ R119, R2, R119 ;  /* 0x0000007702777220 */ /* 0x000fe20000410000 */
[----:B-1----:R-:W-:-:S02]  /*14d80*/  FSEL R107, R107, -INF , P4 ;  /* 0xff8000006b6b7808 */ /* 0x002fc40002000000 */
[----:B------:R-:W-:Y:S02]  /*14d90*/  FMNMX.FTZ R84, R109, R84, !PT ;  /* 0x000000546d547209 */ /* 0x000fe40007810000 */
[----:B------:R-:W1:Y:S01]  /*14da0*/  MUFU.TANH R115, R115 ;  /* 0x0000007300737308 */ /* 0x000e620000002400 */
[----:B------:R-:W-:Y:S01]  /*14db0*/  ISETP.GT.AND P4, PT, R64, 0x29, PT ;  /* 0x000000294000780c */ /* 0x000fe20003f84270 */
[C---:B------:R-:W-:Y:S01]  /*14dc0*/  FMUL.FTZ R90, R2.reuse, R90 ;  /* 0x0000005a025a7220 */ /* 0x040fe20000410000 */
[----:B------:R-:W-:Y:S01]  /*14dd0*/  FMNMX.FTZ R92, R107, R84, !PT ;  /* 0x000000546b5c7209 */ /* 0x000fe20007810000 */
[----:B------:R-:W-:-:S04]  /*14de0*/  FMUL.FTZ R24, R2, R46 ;  /* 0x0000002e02187220 */ /* 0x000fc80000410000 */
[----:B------:R-:W3:Y:S01]  /*14df0*/  MUFU.TANH R118, R118 ;  /* 0x0000007600767308 */ /* 0x000ee20000002400 */
[----:B------:R-:W-:Y:S01]  /*14e00*/  FMUL.FTZ R46, R2, R55 ;  /* 0x00000037022e7220 */ /* 0x000fe20000410000 */
[----:B--2---:R-:W-:-:S06]  /*14e10*/  FSEL R111, R111, -INF , P4 ;  /* 0xff8000006f6f7808 */ /* 0x004fcc0002000000 */
[----:B------:R2:W-:Y:S01]  /*14e20*/  MUFU.EX2 R56, R113 ;  /* 0x0000007100387308 */ /* 0x0005e20000000800 */
[----:B------:R-:W-:Y:S01]  /*14e30*/  FMUL.FTZ R91, R2, R91 ;  /* 0x0000005b025b7220 */ /* 0x000fe20000410000 */
[-CC-:B------:R-:W-:Y:S01]  /*14e40*/  FFMA.FTZ R55, R67, R88.reuse, -R38.reuse ;  /* 0x0000005843377223 */ /* 0x180fe20000010826 */
[----:B------:R-:W-:-:S01]  /*14e50*/  FFMA.FTZ R67, R13, R88, -R38 ;  /* 0x000000580d437223 */ /* 0x000fc20000010826 */
[----:B--2---:R-:W-:-:S04]  /*14e60*/  FSEL R113, R110, -INF , P3 ;  /* 0xff8000006e717808 */ /* 0x004fc80001800000 */
[----:B------:R-:W2:Y:S01]  /*14e70*/  MUFU.TANH R119, R119 ;  /* 0x0000007700777308 */ /* 0x000ea20000002400 */
[----:B------:R-:W-:Y:S02]  /*14e80*/  ISETP.GT.AND P3, PT, R64, 0x30, PT ;  /* 0x000000304000780c */ /* 0x000fe40003f64270 */
[----:B------:R-:W-:Y:S01]  /*14e90*/  FMNMX.FTZ R92, R113, R92, !PT ;  /* 0x0000005c715c7209 */ /* 0x000fe20007810000 */
[----:B------:R-:W-:-:S01]  /*14ea0*/  FFMA.FTZ R13, R93, R88, -R38 ;  /* 0x000000585d0d7223 */ /* 0x000fc20000010826 */
[----:B------:R-:W-:Y:S01]  /*14eb0*/  ISETP.GT.AND P4, PT, R64, 0x31, PT ;  /* 0x000000314000780c */ /* 0x000fe20003f84270 */
[----:B------:R-:W-:Y:S01]  /*14ec0*/  FMUL.FTZ R94, R2, R94 ;  /* 0x0000005e025e7220 */ /* 0x000fe20000410000 */
[----:B0-----:R-:W-:Y:S01]  /*14ed0*/  FSEL R93, R114, -INF , P3 ;  /* 0xff800000725d7808 */ /* 0x001fe20001800000 */
[----:B------:R-:W0:Y:S01]  /*14ee0*/  MUFU.TANH R90, R90 ;  /* 0x0000005a005a7308 */ /* 0x000e220000002400 */
[----:B------:R-:W-:Y:S01]  /*14ef0*/  FMNMX.FTZ R96, R111, R92, !PT ;  /* 0x0000005c6f607209 */ /* 0x000fe20007810000 */
[----:B------:R-:W-:Y:S01]  /*14f00*/  FMUL.FTZ R95, R2, R95 ;  /* 0x0000005f025f7220 */ /* 0x000fe20000410000 */
[----:B------:R-:W-:-:S02]  /*14f10*/  ISETP.GT.AND P3, PT, R64, 0x38, PT ;  /* 0x000000384000780c */ /* 0x000fc40003f64270 */
[----:B-1----:R-:W-:Y:S02]  /*14f20*/  FSEL R115, R115, -INF , P4 ;  /* 0xff80000073737808 */ /* 0x002fe40002000000 */
[----:B------:R-:W-:Y:S01]  /*14f30*/  FMNMX.FTZ R96, R93, R96, !PT ;  /* 0x000000605d607209 */ /* 0x000fe20007810000 */
[----:B------:R-:W1:Y:S01]  /*14f40*/  MUFU.TANH R91, R91 ;  /* 0x0000005b005b7308 */ /* 0x000e620000002400 */
[----:B------:R-:W-:-:S01]  /*14f50*/  FFMA.FTZ R76, R117, R88, -R38 ;  /* 0x00000058754c7223 */ /* 0x000fc20000010826 */
[----:B------:R-:W-:Y:S01]  /*14f60*/  ISETP.GT.AND P4, PT, R64, 0x39, PT ;  /* 0x000000394000780c */ /* 0x000fe20003f84270 */
[----:B------:R-:W-:Y:S01]  /*14f70*/  FMUL.FTZ R98, R2, R98 ;  /* 0x0000006202627220 */ /* 0x000fe20000410000 */
[----:B---3--:R-:W-:Y:S02]  /*14f80*/  FSEL R117, R118, -INF , P3 ;  /* 0xff80000076757808 */ /* 0x008fe40001800000 */
[----:B------:R-:W-:Y:S02]  /*14f90*/  FMNMX.FTZ R96, R115, R96, !PT ;  /* 0x0000006073607209 */ /* 0x000fe40007810000 */
[----:B------:R-:W3:Y:S01]  /*14fa0*/  MUFU.TANH R94, R94 ;  /* 0x0000005e005e7308 */ /* 0x000ee20000002400 */
[----:B------:R-:W-:Y:S01]  /*14fb0*/  ISETP.GT.AND P3, PT, R64, 0x40, PT ;  /* 0x000000404000780c */ /* 0x000fe20003f64270 */
[----:B------:R-:W-:Y:S01]  /*14fc0*/  FMUL.FTZ R99, R2, R99 ;  /* 0x0000006302637220 */ /* 0x000fe20000410000 */
[----:B--2---:R-:W-:-:S02]  /*14fd0*/  FSEL R119, R119, -INF , P4 ;  /* 0xff80000077777808 */ /* 0x004fc40002000000 */
[----:B------:R-:W-:-:S03]  /*14fe0*/  FMNMX.FTZ R96, R117, R96, !PT ;  /* 0x0000006075607209 */ /* 0x000fc60007810000 */
[----:B------:R-:W2:Y:S01]  /*14ff0*/  MUFU.TANH R95, R95 ;  /* 0x0000005f005f7308 */ /* 0x000ea20000002400 */
[----:B------:R-:W-:Y:S01]  /*15000*/  FMUL.FTZ R44, R2, R54 ;  /* 0x00000036022c7220 */ /* 0x000fe20000410000 */
[----:B------:R-:W-:Y:S01]  /*15010*/  FFMA.FTZ R54, R125, R88, -R38 ;  /* 0x000000587d367223 */ /* 0x000fe20000010826 */
[----:B------:R-:W-:Y:S01]  /*15020*/  ISETP.GT.AND P4, PT, R64, 0x41, PT ;  /* 0x000000414000780c */ /* 0x000fe20003f84270 */
[----:B------:R-:W-:Y:S01]  /*15030*/  FMUL.FTZ R102, R2, R102 ;  /* 0x0000006602667220 */ /* 0x000fe20000410000 */
[----:B0-----:R-:W-:Y:S02]  /*15040*/  FSEL R125, R90, -INF , P3 ;  /* 0xff8000005a7d7808 */ /* 0x001fe40001800000 */
[----:B------:R-:W-:Y:S01]  /*15050*/  FMNMX.FTZ R96, R119, R96, !PT ;  /* 0x0000006077607209 */ /* 0x000fe20007810000 */
[----:B------:R-:W0:Y:S01]  /*15060*/  MUFU.TANH R98, R98 ;  /* 0x0000006200627308 */ /* 0x000e220000002400 */
[----:B------:R-:W-:Y:S01]  /*15070*/  ISETP.GT.AND P3, PT, R64, 0x48, PT ;  /* 0x000000484000780c */ /* 0x000fe20003f64270 */
[----:B------:R-:W-:Y:S01]  /*15080*/  FMUL.FTZ R103, R2, R103 ;  /* 0x0000006702677220 */ /* 0x000fe20000410000 */
[----:B-1----:R-:W-:-:S02]  /*15090*/  FSEL R91, R91, -INF , P4 ;  /* 0xff8000005b5b7808 */ /* 0x002fc40002000000 */
[----:B------:R-:W-:-:S03]  /*150a0*/  FMNMX.FTZ R96, R125, R96, !PT ;  /* 0x000000607d607209 */ /* 0x000fc60007810000 */
[----:B------:R-:W1:Y:S01]  /*150b0*/  MUFU.TANH R99, R99 ;  /* 0x0000006300637308 */ /* 0x000e620000002400 */
[----:B------:R-:W-:Y:S01]  /*150c0*/  FMUL.FTZ R36, R2, R51 ;  /* 0x0000003302247220 */ /* 0x000fe20000410000 */
[----:B------:R-:W-:Y:S01]  /*150d0*/  FFMA.FTZ R51, R135, R88, -R38 ;  /* 0x0000005887337223 */ /* 0x000fe20000010826 */
[----:B------:R-:W-:Y:S01]  /*150e0*/  ISETP.GT.AND P4, PT, R64, 0x49, PT ;  /* 0x000000494000780c */ /* 0x000fe20003f84270 */
[----:B------:R-:W-:Y:S01]  /*150f0*/  FMUL.FTZ R74, R2, R74 ;  /* 0x0000004a024a7220 */ /* 0x000fe20000410000 */
[----:B---3--:R-:W-:Y:S02]  /*15100*/  FSEL R135, R94, -INF , P3 ;  /* 0xff8000005e877808 */ /* 0x008fe40001800000 */
[----:B------:R-:W-:Y:S01]  /*15110*/  FMNMX.FTZ R96, R91, R96, !PT ;  /* 0x000000605b607209 */ /* 0x000fe20007810000 */
[----:B------:R-:W3:Y:S01]  /*15120*/  MUFU.TANH R102, R102 ;  /* 0x0000006600667308 */ /* 0x000ee20000002400 */
[----:B------:R-:W-:Y:S01]  /*15130*/  ISETP.GT.AND P3, PT, R64, 0x50, PT ;  /* 0x000000504000780c */ /* 0x000fe20003f64270 */
[----:B------:R-:W-:Y:S01]  /*15140*/  FMUL.FTZ R75, R2, R75 ;  /* 0x0000004b024b7220 */ /* 0x000fe20000410000 */
[----:B--2---:R-:W-:-:S02]  /*15150*/  FSEL R95, R95, -INF , P4 ;  /* 0xff8000005f5f7808 */ /* 0x004fc40002000000 */
        /* <DEDUP_REMOVED lines=8> */
[----:B------:R-:W-:Y:S01]  /*151e0*/  ISETP.GT.AND P3, PT, R64, 0x58, PT ;  /* 0x000000584000780c */ /* 0x000fe20003f64270 */
[----:B------:R-:W-:Y:S01]  /*151f0*/  FMUL.FTZ R79, R2, R79 ;  /* 0x0000004f024f7220 */ /* 0x000fe20000410000 */
[----:B-1----:R-:W-:Y:S01]  /*15200*/  FSEL R99, R99, -INF , P4 ;  /* 0xff80000063637808 */ /* 0x002fe20002000000 */
[----:B------:R-:W-:Y:S01]  /*15210*/  FFMA.FTZ R52, R21, R88, -R38 ;  /* 0x0000005815347223 */ /* 0x000fe20000010826 */
[----:B------:R-:W-:-:S03]  /*15220*/  FMNMX.FTZ R96, R101, R96, !PT ;  /* 0x0000006065607209 */ /* 0x000fc60007810000 */
[----:B------:R-:W1:Y:S01]  /*15230*/  MUFU.TANH R75, R75 ;  /* 0x0000004b004b7308 */ /* 0x000e620000002400 */
[----:B------:R-:W-:-:S01]  /*15240*/  FFMA.FTZ R21, R63, R88, -R38 ;  /* 0x000000583f157223 */ /* 0x000fc20000010826 */
[----:B------:R-:W-:Y:S01]  /*15250*/  FFMA.FTZ R63, R137, R88, -R38 ;  /* 0x00000058893f7223 */ /* 0x000fe20000010826 */
[----:B------:R-:W-:Y:S01]  /*15260*/  ISETP.GT.AND P4, PT, R64, 0x59, PT ;  /* 0x000000594000780c */ /* 0x000fe20003f84270 */
[----:B------:R-:W-:Y:S01]  /*15270*/  FMUL.FTZ R82, R2, R82 ;  /* 0x0000005202527220 */ /* 0x000fe20000410000 */
[----:B---3--:R-:W-:Y:S02]  /*15280*/  FSEL R137, R102, -INF , P3 ;  /* 0xff80000066897808 */ /* 0x008fe40001800000 */
[----:B------:R-:W-:Y:S01]  /*15290*/  FMNMX.FTZ R96, R99, R96, !PT ;  /* 0x0000006063607209 */ /* 0x000fe20007810000 */
[----:B------:R-:W3:Y:S01]  /*152a0*/  MUFU.TANH R78, R78 ;  /* 0x0000004e004e7308 */ /* 0x000ee20000002400 */
[----:B------:R-:W-:Y:S01]  /*152b0*/  ISETP.GT.AND P3, PT, R64, 0x60, PT ;  /* 0x000000604000780c */ /* 0x000fe20003f64270 */
[C---:B------:R-:W-:Y:S01]  /*152c0*/  FMUL.FTZ R83, R2.reuse, R83 ;  /* 0x0000005302537220 */ /* 0x040fe20000410000 */
[----:B--2---:R-:W-:Y:S01]  /*152d0*/  FSEL R103, R103, -INF , P4 ;  /* 0xff80000067677808 */ /* 0x004fe20002000000 */
[----:B------:R-:W-:Y:S01]  /*152e0*/  FMUL.FTZ R32, R2, R50 ;  /* 0x0000003202207220 */ /* 0x000fe20000410000 */
[----:B------:R-:W-:-:S03]  /*152f0*/  FMNMX.FTZ R96, R137, R96, !PT ;  /* 0x0000006089607209 */ /* 0x000fc60007810000 */
[----:B------:R-:W2:Y:S01]  /*15300*/  MUFU.TANH R79, R79 ;  /* 0x0000004f004f7308 */ /* 0x000ea20000002400 */
[----:B------:R-:W-:-:S01]  /*15310*/  FFMA.FTZ R50, R69, R88, -R38 ;  /* 0x0000005845327223 */ /* 0x000fc20000010826 */
        /* <DEDUP_REMOVED lines=11> */
[----:B------:R-:W-:-:S01]  /*153d0*/  FFMA.FTZ R65, R141, R88, -R38 ;  /* 0x000000588d417223 */ /* 0x000fc20000010826 */
[----:B------:R-:W-:Y:S02]  /*153e0*/  ISETP.GT.AND P4, PT, R64, 0x69, PT ;  /* 0x000000694000780c */ /* 0x000fe40003f84270 */
[----:B---3--:R-:W-:Y:S02]  /*153f0*/  FSEL R141, R78, -INF , P3 ;  /* 0xff8000004e8d7808 */ /* 0x008fe40001800000 */
[----:B------:R-:W-:Y:S02]  /*15400*/  FMNMX.FTZ R96, R75, R96, !PT ;  /* 0x000000604b607209 */ /* 0x000fe40007810000 */
[----:B------:R-:W-:Y:S01]  /*15410*/  MUFU.TANH R86, R86 ;  /* 0x0000005600567308 */ /* 0x000fe20000002400 */
[----:B------:R-:W-:Y:S02]  /*15420*/  ISETP.GT.AND P3, PT, R64, 0x70, PT ;  /* 0x000000704000780c */ /* 0x000fe40003f64270 */
[----:B--2---:R-:W-:-:S02]  /*15430*/  FSEL R79, R79, -INF , P4 ;  /* 0xff8000004f4f7808 */ /* 0x004fc40002000000 */
[----:B------:R-:W-:-:S03]  /*15440*/  FMNMX.FTZ R96, R141, R96, !PT ;  /* 0x000000608d607209 */ /* 0x000fc60007810000 */
[----:B------:R-:W2:Y:S01]  /*15450*/  MUFU.TANH R87, R87 ;  /* 0x0000005700577308 */ /* 0x000ea20000002400 */
[----:B------:R-:W-:-:S01]  /*15460*/  FFMA.FTZ R74, R77, R88, -R38 ;  /* 0x000000584d4a7223 */ /* 0x000fc20000010826 */
[----:B------:R-:W-:Y:S02]  /*15470*/  ISETP.GT.AND P4, PT, R64, 0x71, PT ;  /* 0x000000714000780c */ /* 0x000fe40003f84270 */
[----:B0-----:R-:W-:Y:S02]  /*15480*/  FSEL R77, R82, -INF , P3 ;  /* 0xff800000524d7808 */ /* 0x001fe40001800000 */
[----:B------:R-:W-:Y:S01]  /*15490*/  FMNMX.FTZ R96, R79, R96, !PT ;  /* 0x000000604f607209 */ /* 0x000fe20007810000 */
[----:B------:R-:W-:-:S01]  /*154a0*/  FFMA.FTZ R143, R143, R88, -R38 ;  /* 0x000000588f8f7223 */ /* 0x000fc20000010826 */
[----:B------:R-:W0:Y:S01]  /*154b0*/  MUFU.TANH R58, R58 ;  /* 0x0000003a003a7308 */ /* 0x000e220000002400 */
[----:B------:R-:W-:Y:S02]  /*154c0*/  ISETP.GT.AND P3, PT, R64, 0x78, PT ;  /* 0x000000784000780c */ /* 0x000fe40003f64270 */
[----:B-1----:R-:W-:-:S02]  /*154d0*/  FSEL R83, R83, -INF , P4 ;  /* 0xff80000053537808 */ /* 0x002fc40002000000 */
[----:B------:R-:W-:Y:S01]  /*154e0*/  FMNMX.FTZ R96, R77, R96, !PT ;  /* 0x000000604d607209 */ /* 0x000fe20007810000 */
[----:B------:R-:W-:Y:S01]  /*154f0*/  FMUL.FTZ R66, R2, R66 ;  /* 0x0000004202427220 */ /* 0x000fe20000410000 */
[----:B------:R-:W-:Y:S01]  /*15500*/  ISETP.GT.AND P4, PT, R64, 0x79, PT ;  /* 0x000000794000780c */ /* 0x000fe20003f84270 */
[----:B------:R-:W1:Y:S01]  /*15510*/  MUFU.TANH R59, R59 ;  /* 0x0000003b003b7308 */ /* 0x000e620000002400 */
[----:B------:R-:W-:Y:S01]  /*15520*/  FMNMX.FTZ R96, R83, R96, !PT ;  /* 0x0000006053607209 */ /* 0x000fe20007810000 */
[----:B------:R-:W-:Y:S01]  /*15530*/  FFMA.FTZ R145, R145, R88, -R38 ;  /* 0x0000005891917223 */ /* 0x000fe20000010826 */
[----:B--2---:R-:W-:-:S05]  /*15540*/  FSEL R87, R87, -INF , P4 ;  /* 0xff80000057577808 */ /* 0x004fca0002000000 */
[----:B------:R2:W-:Y:S01]  /*15550*/  MUFU.EX2 R80, R143 ;  /* 0x0000008f00507308 */ /* 0x0005e20000000800 */
[----:B------:R-:W-:Y:S02]  /*15560*/  ISETP.GT.AND P4, PT, R64, 0x81, PT ;  /* 0x000000814000780c */ /* 0x000fe40003f84270 */
[----:B--2---:R-:W-:-:S05]  /*15570*/  FSEL R143, R86, -INF , P3 ;  /* 0xff800000568f7808 */ /* 0x004fca0001800000 */
[----:B------:R-:W2:Y:S01]  /*15580*/  MUFU.TANH R62, R62 ;  /* 0x0000003e003e7308 */ /* 0x000ea20000002400 */
[----:B------:R-:W-:Y:S02]  /*15590*/  ISETP.GT.AND P3, PT, R64, 0x80, PT ;  /* 0x000000804000780c */ /* 0x000fe40003f64270 */
[----:B------:R-:W-:Y:S01]  /*155a0*/  FMNMX.FTZ R96, R143, R96, !PT ;  /* 0x000000608f607209 */ /* 0x000fe20007810000 */
[----:B------:R-:W-:-:S03]  /*155b0*/  FMUL.FTZ R70, R2, R70 ;  /* 0x0000004602467220 */ /* 0x000fc60000410000 */
[----:B------:R-:W-:Y:S01]  /*155c0*/  FMNMX.FTZ R96, R87, R96, !PT ;  /* 0x0000006057607209 */ /* 0x000fe20007810000 */
[----:B------:R-:W3:Y:S08]  /*155d0*/  MUFU.TANH R66, R66 ;  /* 0x0000004200427308 */ /* 0x000ef00000002400 */
[----:B------:R4:W-:Y:S01]  /*155e0*/  MUFU.EX2 R92, R145 ;  /* 0x00000091005c7308 */ /* 0x0009e20000000800 */
[----:B------:R-:W-:-:S01]  /*155f0*/  FFMA.FTZ R94, R147, R88, -R38 ;  /* 0x00000058935e7223 */ /* 0x000fc20000010826 */
[----:B----4-:R-:W-:-:S06]  /*15600*/  FSEL R145, R20, -INF , P3 ;  /* 0xff80000014917808 */ /* 0x010fcc0001800000 */
[----:B------:R-:W-:Y:S01]  /*15610*/  MUFU.TANH R12, R136 ;  /* 0x00000088000c7308 */ /* 0x000fe20000002400 */
[----:B------:R-:W-:-:S01]  /*15620*/  FFMA.FTZ R20, R53, R88, -R38 ;  /* 0x0000005835147223 */ /* 0x000fc20000010826 */
[----:B------:R-:W-:Y:S02]  /*15630*/  ISETP.GT.AND P3, PT, R64, 0x88, PT ;  /* 0x000000884000780c */ /* 0x000fe40003f64270 */
[----:B0-----:R-:W-:Y:S02]  /*15640*/  FSEL R53, R58, -INF , P4 ;  /* 0xff8000003a357808 */ /* 0x001fe40002000000 */
[----:B------:R-:W-:Y:S02]  /*15650*/  FMNMX.FTZ R96, R145, R96, !PT ;  /* 0x0000006091607209 */ /* 0x000fe40007810000 */
[----:B------:R-:W0:Y:S01]  /*15660*/  MUFU.TANH R70, R70 ;  /* 0x0000004600467308 */ /* 0x000e220000002400 */
[----:B------:R-:W-:Y:S02]  /*15670*/  ISETP.GT.AND P4, PT, R64, 0x89, PT ;  /* 0x000000894000780c */ /* 0x000fe40003f84270 */
[----:B-1----:R-:W-:-:S02]  /*15680*/  FSEL R147, R59, -INF , P3 ;  /* 0xff8000003b937808 */ /* 0x002fc40001800000 */
[----:B------:R-:W-:Y:S01]  /*15690*/  FMNMX.FTZ R96, R53, R96, !PT ;  /* 0x0000006035607209 */ /* 0x000fe20007810000 */
[--C-:B------:R-:W-:Y:S01]  /*156a0*/  FFMA.FTZ R59, R85, R88, -R38.reuse ;  /* 0x00000058553b7223 */ /* 0x100fe20000010826 */
[----:B------:R-:W-:Y:S01]  /*156b0*/  ISETP.GT.AND P3, PT, R64, 0x90, PT ;  /* 0x000000904000780c */ /* 0x000fe20003f64270 */
[----:B------:R-:W1:Y:S01]  /*156c0*/  MUFU.TANH R104, R140 ;  /* 0x0000008c00687308 */ /* 0x000e620000002400 */
[----:B--2---:R-:W-:Y:S02]  /*156d0*/  FSEL R85, R62, -INF , P4 ;  /* 0xff8000003e557808 */ /* 0x004fe40002000000 */
[----:B------:R-:W-:Y:S01]  /*156e0*/  FMNMX.FTZ R96, R147, R96, !PT ;  /* 0x0000006093607209 */ /* 0x000fe20007810000 */
[----:B------:R-:W-:-:S01]  /*156f0*/  FFMA.FTZ R78, R149, R88, -R38 ;  /* 0x00000058954e7223 */ /* 0x000fc20000010826 */
[----:B------:R-:W-:Y:S02]  /*15700*/  ISETP.GT.AND P4, PT, R64, 0x91, PT ;  /* 0x000000914000780c */ /* 0x000fe40003f84270 */
[----:B---3--:R-:W-:Y:S01]  /*15710*/  FSEL R149, R66, -INF , P3 ;  /* 0xff80000042957808 */ /* 0x008fe20001800000 */
[----:B------:R-:W2:Y:S01]  /*15720*/  MUFU.TANH R40, R40 ;  /* 0x0000002800287308 */ /* 0x000ea20000002400 */
[----:B------:R-:W-:-:S02]  /*15730*/  FMNMX.FTZ R96, R85, R96, !PT ;  /* 0x0000006055607209 */ /* 0x000fc40007810000 */
[----:B------:R-:W-:Y:S02]  /*15740*/  ISETP.GT.AND P3, PT, R64, 0x98, PT ;  /* 0x000000984000780c */ /* 0x000fe40003f64270 */
[----:B------:R-:W-:-:S03]  /*15750*/  FMNMX.FTZ R96, R149, R96, !PT ;  /* 0x0000006095607209 */ /* 0x000fc60007810000 */
[----:B------:R3:W-:Y:S01]  /*15760*/  MUFU.EX2 R84, R13 ;  /* 0x0000000d00547308 */ /* 0x0007e20000000800 */
[----:B0-----:R-:W-:-:S07]  /*15770*/  FSEL R179, R70, -INF , P3 ;  /* 0xff80000046b37808 */ /* 0x001fce0001800000 */
[----:B------:R-:W0:Y:S01]  /*15780*/  MUFU.TANH R42, R42 ;  /* 0x0000002a002a7308 */ /* 0x000e220000002400 */
[----:B---3--:R-:W-:-:S01]  /*15790*/  FFMA.FTZ R13, R151, R88, -R38 ;  /* 0x00000058970d7223 */ /* 0x008fc20000010826 */
[----:B------:R-:W-:Y:S02]  /*157a0*/  FSEL R151, R12, -INF , P4 ;  /* 0xff8000000c977808 */ /* 0x000fe40002000000 */
[C---:B------:R-:W-:Y:S02]  /*157b0*/  ISETP.GT.AND P4, PT, R64.reuse, 0x99, PT ;  /* 0x000000994000780c */ /* 0x040fe40003f84270 */
[----:B------:R-:W-:Y:S02]  /*157c0*/  FMNMX.FTZ R96, R151, R96, !PT ;  /* 0x0000006097607209 */ /* 0x000fe40007810000 */
[----:B------:R-:W3:Y:S01]  /*157d0*/  MUFU.TANH R24, R24 ;  /* 0x0000001800187308 */ /* 0x000ee20000002400 */
[----:B------:R-:W-:Y:S02]  /*157e0*/  ISETP.GT.AND P3, PT, R64, 0xa0, PT ;  /* 0x000000a04000780c */ /* 0x000fe40003f64270 */
[----:B-1----:R-:W-:-:S02]  /*157f0*/  FSEL R181, R104, -INF , P4 ;  /* 0xff80000068b57808 */ /* 0x002fc40002000000 */
[----:B------:R-:W-:-:S03]  /*15800*/  FMNMX.FTZ R96, R179, R96, !PT ;  /* 0x00000060b3607209 */ /* 0x000fc60007810000 */
[----:B------:R-:W1:Y:S01]  /*15810*/  MUFU.TANH R28, R28 ;  /* 0x0000001c001c7308 */ /* 0x000e620000002400 */
[----:B------:R-:W-:Y:S02]  /*15820*/  ISETP.GT.AND P4, PT, R64, 0xa1, PT ;  /* 0x000000a14000780c */ /* 0x000fe40003f84270 */
[----:B--2---:R-:W-:Y:S02]  /*15830*/  FSEL R183, R40, -INF , P3 ;  /* 0xff80000028b77808 */ /* 0x004fe40001800000 */
[----:B------:R-:W-:-:S03]  /*15840*/  FMNMX.FTZ R96, R181, R96, !PT ;  /* 0x00000060b5607209 */ /* 0x000fc60007810000 */
[----:B------:R-:W2:Y:S01]  /*15850*/  MUFU.TANH R32, R32 ;  /* 0x0000002000207308 */ /* 0x000ea20000002400 */
[----:B------:R-:W-:Y:S02]  /*15860*/  ISETP.GT.AND P3, PT, R64, 0xa8, PT ;  /* 0x000000a84000780c */ /* 0x000fe40003f64270 */
[----:B0-----:R-:W-:Y:S02]  /*15870*/  FSEL R185, R42, -INF , P4 ;  /* 0xff8000002ab97808 */ /* 0x001fe40002000000 */
[----:B------:R-:W-:-:S03]  /*15880*/  FMNMX.FTZ R96, R183, R96, !PT ;  /* 0x00000060b7607209 */ /* 0x000fc60007810000 */
        /* <DEDUP_REMOVED lines=13> */
[----:B--2---:R-:W-:Y:S02]  /*15960*/  FSEL R191, R32, -INF , P3 ;  /* 0xff80000020bf7808 */ /* 0x004fe40001800000 */
        /* <DEDUP_REMOVED lines=10> */
[----:B---3--:R-:W-:Y:S01]  /*15a10*/  FSEL R193, R44, -INF , P3 ;  /* 0xff8000002cc17808 */ /* 0x008fe20001800000 */
[----:B------:R-:W-:Y:S01]  /*15a20*/  FFMA.FTZ R40, R43, R88, -R38 ;  /* 0x000000582b287223 */ /* 0x000fe20000010826 */
[----:B------:R-:W-:-:S03]  /*15a30*/  FMNMX.FTZ R96, R133, R96, !PT ;  /* 0x0000006085607209 */ /* 0x000fc60007810000 */
[----:B------:R-:W3:Y:S01]  /*15a40*/  MUFU.TANH R30, R30 ;  /* 0x0000001e001e7308 */ /* 0x000ee20000002400 */
[----:B------:R-:W-:-:S01]  /*15a50*/  FFMA.FTZ R43, R61, R88, -R38 ;  /* 0x000000583d2b7223 */ /* 0x000fc20000010826 */
[----:B------:R-:W-:Y:S01]  /*15a60*/  FFMA.FTZ R61, R153, R88, -R38 ;  /* 0x00000058993d7223 */ /* 0x000fe20000010826 */
[----:B------:R-:W-:Y:S01]  /*15a70*/  ISETP.GT.AND P3, PT, R64, 0xc0, PT ;  /* 0x000000c04000780c */ /* 0x000fe20003f64270 */
[----:B------:R-:W-:Y:S01]  /*15a80*/  FMUL.FTZ R35, R2, R35 ;  /* 0x0000002302237220 */ /* 0x000fe20000410000 */
[----:B-1----:R-:W-:Y:S02]  /*15a90*/  FSEL R153, R46, -INF , P4 ;  /* 0xff8000002e997808 */ /* 0x002fe40002000000 */
[----:B------:R-:W-:Y:S01]  /*15aa0*/  FMNMX.FTZ R96, R193, R96, !PT ;  /* 0x00000060c1607209 */ /* 0x000fe20007810000 */
[----:B------:R-:W1:Y:S01]  /*15ab0*/  MUFU.TANH R31, R31 ;  /* 0x0000001f001f7308 */ /* 0x000e620000002400 */
[----:B------:R-:W-:Y:S02]  /*15ac0*/  ISETP.GT.AND P4, PT, R64, 0xc1, PT ;  /* 0x000000c14000780c */ /* 0x000fe40003f84270 */
[----:B--2---:R-:W-:-:S02]  /*15ad0*/  FSEL R195, R26, -INF , P3 ;  /* 0xff8000001ac37808 */ /* 0x004fc40001800000 */
[----:B------:R-:W-:-:S03]  /*15ae0*/  FMNMX.FTZ R96, R153, R96, !PT ;  /* 0x0000006099607209 */ /* 0x000fc60007810000 */
[----:B------:R-:W2:Y:S01]  /*15af0*/  MUFU.TANH R34, R34 ;  /* 0x0000002200227308 */ /* 0x000ea20000002400 */
[----:B------:R-:W-:Y:S01]  /*15b00*/  ISETP.GT.AND P3, PT, R64, 0xc8, PT ;  /* 0x000000c84000780c */ /* 0x000fe20003f64270 */
[----:B------:R-:W-:Y:S01]  /*15b10*/  FMUL.FTZ R39, R2, R39 ;  /* 0x0000002702277220 */ /* 0x000fe20000410000 */
[----:B0-----:R-:W-:Y:S02]  /*15b20*/  FSEL R197, R27, -INF , P4 ;  /* 0xff8000001bc57808 */ /* 0x001fe40002000000 */
[----:B------:R-:W-:-:S03]  /*15b30*/  FMNMX.FTZ R96, R195, R96, !PT ;  /* 0x00000060c3607209 */ /* 0x000fc60007810000 */
[----:B------:R-:W0:Y:S01]  /*15b40*/  MUFU.TANH R35, R35 ;  /* 0x0000002300237308 */ /* 0x000e220000002400 */
[----:B------:R-:W-:Y:S02]  /*15b50*/  ISETP.GT.AND P4, PT, R64, 0xc9, PT ;  /* 0x000000c94000780c */ /* 0x000fe40003f84270 */
[----:B---3--:R-:W-:Y:S02]  /*15b60*/  FSEL R199, R30, -INF , P3 ;  /* 0xff8000001ec77808 */ /* 0x008fe40001800000 */
[----:B------:R-:W-:-:S03]  /*15b70*/  FMNMX.FTZ R96, R197, R96, !PT ;  /* 0x00000060c5607209 */ /* 0x000fc60007810000 */
[----:B------:R-:W3:Y:S01]  /*15b80*/  MUFU.TANH R48, R48 ;  /* 0x0000003000307308 */ /* 0x000ee20000002400 */
[----:B------:R-:W-:-:S01]  /*15b90*/  FFMA.FTZ R26, R155, R88, -R38 ;  /* 0x000000589b1a7223 */ /* 0x000fc20000010826 */
[C---:B------:R-:W-:Y:S02]  /*15ba0*/  ISETP.GT.AND P3, PT, R64.reuse, 0xd0, PT ;  /* 0x000000d04000780c */ /* 0x040fe40003f64270 */
[----:B-1----:R-:W-:Y:S02]  /*15bb0*/  FSEL R155, R31, -INF , P4 ;  /* 0xff8000001f9b7808 */ /* 0x002fe40002000000 */
[----:B------:R-:W-:Y:S02]  /*15bc0*/  FMNMX.FTZ R96, R199, R96, !PT ;  /* 0x00000060c7607209 */ /* 0x000fe40007810000 */
[----:B------:R-:W1:Y:S01]  /*15bd0*/  MUFU.TANH R39, R39 ;  /* 0x0000002700277308 */ /* 0x000e620000002400 */
[----:B------:R-:W-:Y:S02]  /*15be0*/  ISETP.GT.AND P4, PT, R64, 0xd1, PT ;  /* 0x000000d14000780c */ /* 0x000fe40003f84270 */
[----:B--2---:R-:W-:-:S02]  /*15bf0*/  FSEL R201, R34, -INF , P3 ;  /* 0xff80000022c97808 */ /* 0x004fc40001800000 */
[----:B------:R-:W-:Y:S02]  /*15c00*/  FMNMX.FTZ R96, R155, R96, !PT ;  /* 0x000000609b607209 */ /* 0x000fe40007810000 */
[----:B------:R-:W-:Y:S02]  /*15c10*/  ISETP.GT.AND P3, PT, R64, 0xd8, PT ;  /* 0x000000d84000780c */ /* 0x000fe40003f64270 */
[----:B0-----:R-:W-:Y:S02]  /*15c20*/  FSEL R35, R35, -INF , P4 ;  /* 0xff80000023237808 */ /* 0x001fe40002000000 */
[----:B------:R-:W-:Y:S01]  /*15c30*/  FMNMX.FTZ R96, R201, R96, !PT ;  /* 0x00000060c9607209 */ /* 0x000fe20007810000 */
[----:B------:R-:W-:-:S01]  /*15c40*/  FFMA.FTZ R27, R159, R88, -R38 ;  /* 0x000000589f1b7223 */ /* 0x000fc20000010826 */
[----:B------:R-:W-:Y:S02]  /*15c50*/  ISETP.GT.AND P4, PT, R64, 0xd9, PT ;  /* 0x000000d94000780c */ /* 0x000fe40003f84270 */
[----:B---3--:R-:W-:-:S02]  /*15c60*/  FSEL R159, R48, -INF , P3 ;  /* 0xff800000309f7808 */ /* 0x008fc40001800000 */
[----:B------:R-:W-:Y:S01]  /*15c70*/  FMNMX.FTZ R96, R35, R96, !PT ;  /* 0x0000006023607209 */ /* 0x000fe20007810000 */
[----:B------:R-:W-:-:S01]  /*15c80*/  FFMA.FTZ R28, R157, R88, -R38 ;  /* 0x000000589d1c7223 */ /* 0x000fc20000010826 */
[----:B-1----:R-:W-:Y:S02]  /*15c90*/  FSEL R157, R39, -INF , P4 ;  /* 0xff800000279d7808 */ /* 0x002fe40002000000 */
[----:B------:R-:W-:-:S04]  /*15ca0*/  FMNMX.FTZ R96, R159, R96, !PT ;  /* 0x000000609f607209 */ /* 0x000fc80007810000 */
[----:B------:R-:W-:Y:S01]  /*15cb0*/  FMNMX.FTZ R96, R157, R96, !PT ;  /* 0x000000609d607209 */ /* 0x000fe20007810000 */
[----:B------:R0:W-:Y:S04]  /*15cc0*/  MUFU.EX2 R12, R13 ;  /* 0x0000000d000c7308 */ /* 0x0001e80000000800 */
[----:B0-----:R-:W0:Y:S02]  /*15cd0*/  SHFL.BFLY PT, R13, R96, 0x2, 0x1f ;  /* 0x0c401f00600d7f89 */ /* 0x001e2400000e0000 */
[----:B0-----:R-:W-:-:S05]  /*15ce0*/  FMNMX.FTZ R46, R96, R13, !PT ;  /* 0x0000000d602e7209 */ /* 0x001fca0007810000 */
[----:B------:R-:W0:Y:S01]  /*15cf0*/  SHFL.BFLY PT, R13, R46, 0x1, 0x1f ;  /* 0x0c201f002e0d7f89 */ /* 0x000e2200000e0000 */
        /* <DEDUP_REMOVED lines=13> */
[----:B------:R-:W-:-:S04]  /*15dd0*/  FFMA.FTZ R25, R25, R88, -R38 ;  /* 0x0000005819197223 */ /* 0x000fc80000010826 */
        /* <DEDUP_REMOVED lines=18> */
[----:B------:R-:W-:-:S06]  /*15f00*/  FFMA.FTZ R121, R71, R88, -R58 ;  /* 0x0000005847797223 */ /* 0x000fcc000001083a */
[----:B------:R-:W0:Y:S01]  /*15f10*/  MUFU.EX2 R50, R50 ;  /* 0x0000003200327308 */ /* 0x000e220000000800 */
[----:B------:R-:W-:-:S07]  /*15f20*/  FFMA.FTZ R48, R127, R88, -R58 ;  /* 0x000000587f307223 */ /* 0x000fce000001083a */
[----:B------:R-:W-:Y:S08]  /*15f30*/  MUFU.EX2 R38, R38 ;  /* 0x0000002600267308 */ /* 0x000ff00000000800 */
[----:B------:R-:W1:Y:S08]  /*15f40*/  MUFU.EX2 R47, R47 ;  /* 0x0000002f002f7308 */ /* 0x000e700000000800 */
[----:B------:R-:W2:Y:S01]  /*15f50*/  MUFU.EX2 R51, R51 ;  /* 0x0000003300337308 */ /* 0x000ea20000000800 */
[----:B------:R-:W-:-:S07]  /*15f60*/  FFMA.FTZ R71, R129, R88, -R58 ;  /* 0x0000005881477223 */ /* 0x000fce000001083a */
[----:B------:R-:W3:Y:S08]  /*15f70*/  MUFU.EX2 R70, R70 ;  /* 0x0000004600467308 */ /* 0x000ef00000000800 */
[----:B------:R-:W4:Y:S01]  /*15f80*/  MUFU.EX2 R52, R52 ;  /* 0x0000003400347308 */ /* 0x000f220000000800 */
[----:B------:R-:W-:-:S01]  /*15f90*/  FFMA.FTZ R86, R105, R88, -R58 ;  /* 0x0000005869567223 */ /* 0x000fc2000001083a */
[----:B0-----:R-:W-:-:S06]  /*15fa0*/  FADD.FTZ R112, R3, R50 ;  /* 0x0000003203707221 */ /* 0x001fcc0000010000 */
[----:B------:R-:W0:Y:S01]  /*15fb0*/  MUFU.EX2 R121, R121 ;  /* 0x0000007900797308 */ /* 0x000e220000000800 */
[----:B------:R-:W-:-:S07]  /*15fc0*/  FFMA.FTZ R104, R83, R88, -R58 ;  /* 0x0000005853687223 */ /* 0x000fce000001083a */
[----:B------:R-:W5:Y:S01]  /*15fd0*/  MUFU.EX2 R21, R21 ;  /* 0x0000001500157308 */ /* 0x000f620000000800 */
[----:B------:R-:W-:-:S01]  /*15fe0*/  FFMA.FTZ R110, R87, R88, -R58 ;  /* 0x00000058576e7223 */ /* 0x000fc2000001083a */
[----:B-1----:R-:W-:-:S06]  /*15ff0*/  FADD.FTZ R83, R38, R47 ;  /* 0x0000002f26537221 */ /* 0x002fcc0000010000 */
[----:B------:R-:W1:Y:S01]  /*16000*/  MUFU.EX2 R48, R48 ;  /* 0x0000003000307308 */ /* 0x000e620000000800 */
[----:B------:R-:W-:-:S01]  /*16010*/  FFMA.FTZ R123, R131, R88, -R58 ;  /* 0x00000058837b7223 */ /* 0x000fc2000001083a */
[----:B--2---:R-:W-:-:S06]  /*16020*/  FADD.FTZ R87, R51, R112 ;  /* 0x0000007033577221 */ /* 0x004fcc0000010000 */
[----:B------:R-:W2:Y:S01]  /*16030*/  MUFU.EX2 R54, R54 ;  /* 0x0000003600367308 */ /* 0x000ea20000000800 */
[----:B---3--:R-:W-:-:S01]  /*16040*/  FADD.FTZ R114, R70, R83 ;  /* 0x0000005346727221 */ /* 0x008fc20000010000 */
[----:B------:R-:W-:-:S06]  /*16050*/  FFMA.FTZ R62, R109, R88, -R58 ;  /* 0x000000586d3e7223 */ /* 0x000fcc000001083a */
[----:B------:R-:W3:Y:S01]  /*16060*/  MUFU.EX2 R71, R71 ;  /* 0x0000004700477308 */ /* 0x000ee20000000800 */
[----:B----4-:R-:W-:-:S07]  /*16070*/  FADD.FTZ R116, R52, R87 ;  /* 0x0000005734747221 */ /* 0x010fce0000010000 */
[----:B------:R-:W4:Y:S01]  /*16080*/  MUFU.EX2 R55, R55 ;  /* 0x0000003700377308 */ /* 0x000f220000000800 */
[----:B------:R-:W-:-:S01]  /*16090*/  FFMA.FTZ R112, R85, R88, -R58 ;  /* 0x0000005855707223 */ /* 0x000fc2000001083a */
[----:B0-----:R-:W-:-:S06]  /*160a0*/  FADD.FTZ R85, R121, R114 ;  /* 0x0000007279557221 */ /* 0x001fcc0000010000 */
[----:B------:R-:W0:Y:S01]  /*160b0*/  MUFU.EX2 R86, R86 ;  /* 0x0000005600567308 */ /* 0x000e220000000800 */
[----:B------:R-:W-:-:S01]  /*160c0*/  FFMA.FTZ R105, R107, R88, -R58 ;  /* 0x000000586b697223 */ /* 0x000fc2000001083a */
[----:B-----5:R-:W-:-:S06]  /*160d0*/  FADD.FTZ R87, R21, R116 ;  /* 0x0000007415577221 */ /* 0x020fcc0000010000 */
[----:B------:R-:W5:Y:S01]  /*160e0*/  MUFU.EX2 R60, R60 ;  /* 0x0000003c003c7308 */ /* 0x000f620000000800 */
[----:B-1----:R-:W-:-:S01]  /*160f0*/  FADD.FTZ R116, R48, R85 ;  /* 0x0000005530747221 */ /* 0x002fc20000010000 */
[----:B------:R-:W-:-:S06]  /*16100*/  FFMA.FTZ R96, R113, R88, -R58 ;  /* 0x0000005871607223 */ /* 0x000fcc000001083a */
[----:B------:R-:W1:Y:S01]  /*16110*/  MUFU.EX2 R123, R123 ;  /* 0x0000007b007b7308 */ /* 0x000e620000000800 */
[----:B--2---:R-:W-:-:S07]  /*16120*/  FADD.FTZ R118, R54, R87 ;  /* 0x0000005736767221 */ /* 0x004fce0000010000 */
[----:B------:R-:W2:Y:S01]  /*16130*/  MUFU.EX2 R63, R63 ;  /* 0x0000003f003f7308 */ /* 0x000ea20000000800 */
[----:B---3--:R-:W-:-:S01]  /*16140*/  FADD.FTZ R87, R71, R116 ;  /* 0x0000007447577221 */ /* 0x008fc20000010000 */
[----:B------:R-:W-:-:S06]  /*16150*/  FFMA.FTZ R107, R111, R88, -R58 ;  /* 0x000000586f6b7223 */ /* 0x000fcc000001083a */
[----:B------:R-:W3:Y:S01]  /*16160*/  MUFU.EX2 R62, R62 ;  /* 0x0000003e003e7308 */ /* 0x000ee20000000800 */
[----:B----4-:R-:W-:-:S07]  /*16170*/  FADD.FTZ R113, R55, R118 ;  /* 0x0000007637717221 */ /* 0x010fce0000010000 */
[----:B------:R-:W4:Y:S01]  /*16180*/  MUFU.EX2 R68, R68 ;  /* 0x0000004400447308 */ /* 0x000f220000000800 */
[----:B0-----:R-:W-:-:S01]  /*16190*/  FADD.FTZ R116, R86, R87 ;  /* 0x0000005756747221 */ /* 0x001fc20000010000 */
[----:B------:R-:W-:-:S06]  /*161a0*/  FFMA.FTZ R64, R93, R88, -R58 ;  /* 0x000000585d407223 */ /* 0x000fcc000001083a */
[----:B------:R-:W0:Y:S01]  /*161b0*/  MUFU.EX2 R105, R105 ;  /* 0x0000006900697308 */ /* 0x000e220000000800 */
[----:B-----5:R-:W-:-:S07]  /*161c0*/  FADD.FTZ R118, R60, R113 ;  /* 0x000000713c767221 */ /* 0x020fce0000010000 */
        /* <DEDUP_REMOVED lines=14> */
[----:B-----5:R-:W-:-:S01]  /*162b0*/  FADD.FTZ R113, R67, R118 ;  /* 0x0000007643717221 */ /* 0x020fc20000010000 */
        /* <DEDUP_REMOVED lines=13> */
[----:B------:R-:W-:-:S01]  /*16390*/  FADD.FTZ R118, R56, R113 ;  /* 0x0000007138767221 */ /* 0x000fc20000010000 */
        /* <DEDUP_REMOVED lines=17> */
[----:B--2---:R-:W-:Y:S01]  /*164b0*/  FADD.FTZ R116, R89, R116 ;  /* 0x0000007459747221 */ /* 0x004fe20000010000 */
[----:B------:R-:W-:-:S05]  /*164c0*/  F2FP.SATFINITE.E4M3.F32.PACK_AB_MERGE_C R224, R52, R51, RZ ;  /* 0x0000003334e0723e */ /* 0x000fca00048070ff */
[----:B------:R-:W2:Y:S01]  /*164d0*/  MUFU.EX2 R82, R82 ;  /* 0x0000005200527308 */ /* 0x000ea20000000800 */
[----:B---3--:R-:W-:-:S01]  /*164e0*/  FADD.FTZ R51, R91, R118 ;  /* 0x000000765b337221 */ /* 0x008fc20000010000 */
[----:B------:R-:W-:Y:S01]  /*164f0*/  FFMA.FTZ R106, R103, R88, -R58 ;  /* 0x00000058676a7223 */ /* 0x000fe2000001083a */
[----:B----4-:R-:W-:-:S05]  /*16500*/  FADD.FTZ R87, R41, R116 ;  /* 0x0000007429577221 */ /* 0x010fca0000010000 */
[----:B------:R-:W3:Y:S01]  /*16510*/  MUFU.EX2 R97, R97 ;  /* 0x0000006100617308 */ /* 0x000ee20000000800 */
[----:B------:R-:W-:Y:S01]  /*16520*/  F2FP.SATFINITE.E4M3.F32.PACK_AB_MERGE_C R226, R60, R55, RZ ;  /* 0x000000373ce2723e */ /* 0x000fe200048070ff */
        /* <DEDUP_REMOVED lines=8> */
[----:B------:R-:W-:-:S07]  /*165b0*/  FADD.FTZ R60, R92, R87 ;  /* 0x000000575c3c7221 */ /* 0x000fce0000010000 */
[----:B------:R-:W5:Y:S01]  /*165c0*/  MUFU.EX2 R90, R90 ;  /* 0x0000005a005a7308 */ /* 0x000f620000000800 */
[----:B------:R-:W-:Y:S01]  /*165d0*/  F2FP.SATFINITE.E4M3.F32.PACK_AB_MERGE_C R225, R121, R70, RZ ;  /* 0x0000004679e1723e */ /* 0x000fe200048070ff */
[----:B--2---:R-:W-:Y:S01]  /*165e0*/  FADD.FTZ R70, R82, R55 ;  /* 0x0000003752467221 */ /* 0x004fe20000010000 */
[----:B------:R-:W-:-:S05]  /*165f0*/  F2FP.SATFINITE.E4M3.F32.PACK_AB_MERGE_C R220, R72, R67, RZ ;  /* 0x0000004348dc723e */ /* 0x000fca00048070ff */
[----:B------:R-:W2:Y:S01]  /*16600*/  MUFU.EX2 R106, R106 ;  /* 0x0000006a006a7308 */ /* 0x000ea20000000800 */
[----:B------:R-:W-:-:S01]  /*16610*/  FFMA.FTZ R103, R141, R88, -R58 ;  /* 0x000000588d677223 */ /* 0x000fc2000001083a */
[----:B---3--:R-:W-:-:S06]  /*16620*/  FADD.FTZ R72, R97, R60 ;  /* 0x0000003c61487221 */ /* 0x008fcc0000010000 */
[----:B------:R-:W3:Y:S01]  /*16630*/  MUFU.EX2 R94, R94 ;  /* 0x0000005e005e7308 */ /* 0x000ee20000000800 */
[----:B------:R-:W-:-:S01]  /*16640*/  FFMA.FTZ R108, R79, R88, -R58 ;  /* 0x000000584f6c7223 */ /* 0x000fc2000001083a */
[----:B0-----:R-:W-:-:S06]  /*16650*/  FADD.FTZ R70, R95, R70 ;  /* 0x000000465f467221 */ /* 0x001fcc0000010000 */
[----:B------:R-:W0:Y:S01]  /*16660*/  MUFU.EX2 R99, R99 ;  /* 0x0000006300637308 */ /* 0x000e220000000800 */
[----:B----4-:R-:W-:-:S07]  /*16670*/  FADD.FTZ R55, R45, R72 ;  /* 0x000000482d377221 */ /* 0x010fce0000010000 */
[----:B------:R-:W4:Y:S01]  /*16680*/  MUFU.EX2 R73, R73 ;  /* 0x0000004900497308 */ /* 0x000f220000000800 */
[----:B------:R-:W-:Y:S01]  /*16690*/  F2FP.SATFINITE.E4M3.F32.PACK_AB_MERGE_C R216, R84, R41, RZ ;  /* 0x0000002954d8723e */ /* 0x000fe200048070ff */
[----:B-1----:R-:W-:-:S06]  /*166a0*/  FADD.FTZ R41, R101, R70 ;  /* 0x0000004665297221 */ /* 0x002fcc0000010000 */
[----:B------:R-:W1:Y:S01]  /*166b0*/  MUFU.EX2 R100, R100 ;  /* 0x0000006400647308 */ /* 0x000e620000000800 */
[----:B------:R-:W-:-:S01]  /*166c0*/  FFMA.FTZ R75, R77, R88, -R58 ;  /* 0x000000584d4b7223 */ /* 0x000fc2000001083a */
[----:B-----5:R-:W-:-:S06]  /*166d0*/  FADD.FTZ R55, R90, R55 ;  /* 0x000000375a377221 */ /* 0x020fcc0000010000 */
[----:B------:R-:W5:Y:S01]  /*166e0*/  MUFU.EX2 R49, R49 ;  /* 0x0000003100317308 */ /* 0x000f620000000800 */
[----:B--2---:R-:W-:-:S01]  /*166f0*/  FADD.FTZ R70, R106, R41 ;  /* 0x000000296a467221 */ /* 0x004fc20000010000 */
[----:B---3--:R-:W-:-:S06]  /*16700*/  FADD.FTZ R72, R94, R55 ;  /* 0x000000375e487221 */ /* 0x008fcc0000010000 */
[----:B------:R-:W2:Y:S01]  /*16710*/  MUFU.EX2 R103, R103 ;  /* 0x0000006700677308 */ /* 0x000ea20000000800 */
[----:B------:R-:W-:-:S07]  /*16720*/  @!P2 VIADD R0, R0, 0x2e840 ;  /* 0x0002e8400000a836 */ /* 0x000fce0000000000 */
[----:B------:R-:W3:Y:S01]  /*16730*/  MUFU.EX2 R74, R74 ;  /* 0x0000004a004a7308 */ /* 0x000ee20000000800 */
[----:B0-----:R-:W-:-:S07]  /*16740*/  FADD.FTZ R41, R99, R70 ;  /* 0x0000004663297221 */ /* 0x001fce0000010000 */
[----:B------:R-:W0:Y:S01]  /*16750*/  MUFU.EX2 R108, R108 ;  /* 0x0000006c006c7308 */ /* 0x000e220000000800 */
[----:B------:R-:W-:-:S01]  /*16760*/  FFMA.FTZ R77, R143, R88, -R58 ;  /* 0x000000588f4d7223 */ /* 0x000fc2000001083a */
[----:B----4-:R-:W-:-:S06]  /*16770*/  FADD.FTZ R72, R73, R72 ;  /* 0x0000004849487221 */ /* 0x010fcc0000010000 */
[----:B------:R-:W4:Y:S01]  /*16780*/  MUFU.EX2 R78, R78 ;  /* 0x0000004e004e7308 */ /* 0x000f220000000800 */
[----:B------:R-:W-:Y:S01]  /*16790*/  F2FP.SATFINITE.E4M3.F32.PACK_AB_MERGE_C R224, R50, R3, R224 ;  /* 0x0000000332e0723e */ /* 0x000fe200048070e0 */
[----:B-1----:R-:W-:Y:S01]  /*167a0*/  FADD.FTZ R50, R100, R41 ;  /* 0x0000002964327221 */ /* 0x002fe20000010000 */
[----:B------:R-:W-:-:S05]  /*167b0*/  @!P2 PRMT R0, RZ, 0x654, R0 ;  /* 0x00000654ff00a816 */ /* 0x000fca0000000000 */
[----:B------:R-:W1:Y:S01]  /*167c0*/  MUFU.EX2 R75, R75 ;  /* 0x0000004b004b7308 */ /* 0x000e620000000800 */
[----:B-----5:R-:W-:-:S07]  /*167d0*/  FADD.FTZ R3, R49, R72 ;  /* 0x0000004831037221 */ /* 0x020fce0000010000 */
[----:B------:R-:W5:Y:S01]  /*167e0*/  MUFU.EX2 R81, R81 ;  /* 0x0000005100517308 */ /* 0x000f620000000800 */
[----:B------:R-:W-:Y:S01]  /*167f0*/  F2FP.SATFINITE.E4M3.F32.PACK_AB_MERGE_C R226, R54, R21, R226 ;  /* 0x0000001536e2723e */ /* 0x000fe200048070e2 */
[----:B------:R0:W-:Y:S01]  /*16800*/  @!P2 SYNCS.ARRIVE.TRANS64.RED.A1T0 RZ, [R0+URZ], RZ ;  /* 0x000000ff00ffa9a7 */ /* 0x0001e2000810043f */
[----:B--2---:R-:W-:-:S05]  /*16810*/  FADD.FTZ R21, R103, R50 ;  /* 0x0000003267157221 */ /* 0x004fca0000010000 */
[----:B------:R-:W2:Y:S01]  /*16820*/  MUFU.EX2 R104, R104 ;  /* 0x0000006800687308 */ /* 0x000ea20000000800 */
[----:B---3--:R-:W-:-:S01]  /*16830*/  FADD.FTZ R3, R74, R3 ;  /* 0x000000034a037221 */ /* 0x008fc20000010000 */
[----:B0-----:R-:W-:-:S06]  /*16840*/  FFMA.FTZ R0, R145, R88, -R58 ;  /* 0x0000005891007223 */ /* 0x001fcc000001083a */
[----:B------:R-:W0:Y:S01]  /*16850*/  MUFU.EX2 R20, R20 ;  /* 0x0000001400147308 */ /* 0x000e220000000800 */
[C---:B------:R-:W-:Y:S01]  /*16860*/  F2FP.SATFINITE.E4M3.F32.PACK_AB_MERGE_C R213, R108.reuse, R103, RZ ;  /* 0x000000676cd5723e */ /* 0x040fe200048070ff */
[----:B------:R-:W-:-:S06]  /*16870*/  FADD.FTZ R108, R108, R21 ;  /* 0x000000156c6c7221 */ /* 0x000fcc0000010000 */
[----:B------:R-:W-:Y:S01]  /*16880*/  MUFU.EX2 R59, R59 ;  /* 0x0000003b003b7308 */ /* 0x000fe20000000800 */
[----:B------:R-:W-:-:S01]  /*16890*/  FFMA.FTZ R53, R53, R88, -R58 ;  /* 0x0000005835357223 */ /* 0x000fc2000001083a */
[----:B----4-:R-:W-:-:S06]  /*168a0*/  FADD.FTZ R50, R78, R3 ;  /* 0x000000034e327221 */ /* 0x010fcc0000010000 */
[----:B------:R-:W3:Y:S01]  /*168b0*/  MUFU.EX2 R77, R77 ;  /* 0x0000004d004d7308 */ /* 0x000ee20000000800 */
[----:B-1----:R-:W-:-:S01]  /*168c0*/  FADD.FTZ R3, R75, R108 ;  /* 0x0000006c4b037221 */ /* 0x002fc20000010000 */
[----:B------:R-:W-:-:S06]  /*168d0*/  FFMA.FTZ R79, R147, R88, -R58 ;  /* 0x00000058934f7223 */ /* 0x000fcc000001083a */
[----:B------:R-:W1:Y:S01]  /*168e0*/  MUFU.EX2 R110, R110 ;  /* 0x0000006e006e7308 */ /* 0x000e620000000800 */
[----:B-----5:R-:W-:-:S01]  /*168f0*/  FADD.FTZ R21, R81, R50 ;  /* 0x0000003251157221 */ /* 0x020fc20000010000 */
[----:B--2---:R-:W-:-:S06]  /*16900*/  FADD.FTZ R50, R104, R3 ;  /* 0x0000000368327221 */ /* 0x004fcc0000010000 */
[----:B------:R-:W2:Y:S01]  /*16910*/  MUFU.EX2 R0, R0 ;  /* 0x0000000000007308 */ /* 0x000ea20000000800 */
[----:B0-----:R-:W-:-:S07]  /*16920*/  FADD.FTZ R54, R20, R21 ;  /* 0x0000001514367221 */ /* 0x001fce0000010000 */
[----:B------:R-:W0:Y:S01]  /*16930*/  MUFU.EX2 R57, R57 ;  /* 0x0000003900397308 */ /* 0x000e220000000800 */
[----:B---3--:R-:W-:-:S01]  /*16940*/  FADD.FTZ R3, R77, R50 ;  /* 0x000000324d037221 */ /* 0x008fc20000010000 */
[----:B------:R-:W-:-:S06]  /*16950*/  F2FP.SATFINITE.E4M3.F32.PACK_AB_MERGE_C R214, R59, R20, RZ ;  /* 0x000000143bd6723e */ /* 0x000fcc00048070ff */
[----:B------:R-:W3:Y:S01]  /*16960*/  MUFU.EX2 R53, R53 ;  /* 0x0000003500357308 */ /* 0x000ee20000000800 */
[----:B------:R-:W-:-:S01]  /*16970*/  FFMA.FTZ R83, R149, R88, -R58 ;  /* 0x0000005895537223 */ /* 0x000fc2000001083a */
[----:B------:R-:W-:-:S06]  /*16980*/  FADD.FTZ R59, R59, R54 ;  /* 0x000000363b3b7221 */ /* 0x000fcc0000010000 */
[----:B------:R-:W4:Y:S01]  /*16990*/  MUFU.EX2 R40, R40 ;  /* 0x0000002800287308 */ /* 0x000f220000000800 */
[----:B-1----:R-:W-:-:S01]  /*169a0*/  FADD.FTZ R3, R110, R3 ;  /* 0x000000036e037221 */ /* 0x002fc20000010000 */
[----:B------:R-:W-:-:S06]  /*169b0*/  FFMA.FTZ R114, R151, R88, -R58 ;  /* 0x0000005897727223 */ /* 0x000fcc000001083a */
[----:B------:R-:W-:Y:S01]  /*169c0*/  MUFU.EX2 R43, R43 ;  /* 0x0000002b002b7308 */ /* 0x000fe20000000800 */
[----:B------:R-:W-:-:S07]  /*169d0*/  FADD.FTZ R20, R12, R59 ;  /* 0x0000003b0c147221 */ /* 0x000fce0000010000 */
[----:B------:R-:W1:Y:S01]  /*169e0*/  MUFU.EX2 R79, R79 ;  /* 0x0000004f004f7308 */ /* 0x000e620000000800 */
[----:B--2---:R-:W-:-:S07]  /*169f0*/  FADD.FTZ R50, R0, R3 ;  /* 0x0000000300327221 */ /* 0x004fce0000010000 */
[----:B------:R-:W2:Y:S01]  /*16a00*/  MUFU.EX2 R112, R112 ;  /* 0x0000007000707308 */ /* 0x000ea20000000800 */
[----:B------:R-:W-:-:S01]  /*16a10*/  FFMA.FTZ R85, R179, R88, -R58 ;  /* 0x00000058b3557223 */ /* 0x000fc2000001083a */
[----:B0-----:R-:W-:-:S06]  /*16a20*/  FADD.FTZ R3, R57, R20 ;  /* 0x0000001439037221 */ /* 0x001fcc0000010000 */
[----:B------:R-:W0:Y:S01]  /*16a30*/  MUFU.EX2 R24, R24 ;  /* 0x0000001800187308 */ /* 0x000e220000000800 */
[----:B---3--:R-:W-:-:S01]  /*16a40*/  FADD.FTZ R50, R53, R50 ;  /* 0x0000003235327221 */ /* 0x008fc20000010000 */
[----:B----4-:R-:W-:-:S06]  /*16a50*/  FADD.FTZ R54, R40, R3 ;  /* 0x0000000328367221 */ /* 0x010fcc0000010000 */
[----:B------:R-:W3:Y:S01]  /*16a60*/  MUFU.EX2 R83, R83 ;  /* 0x0000005300537308 */ /* 0x000ee20000000800 */
[----:B------:R-:W-:-:S07]  /*16a70*/  FFMA.FTZ R181, R181, R88, -R58 ;  /* 0x00000058b5b57223 */ /* 0x000fce000001083a */
[----:B------:R-:W4:Y:S01]  /*16a80*/  MUFU.EX2 R61, R61 ;  /* 0x0000003d003d7308 */ /* 0x000f220000000800 */
[----:B-1----:R-:W-:-:S01]  /*16a90*/  FADD.FTZ R3, R79, R50 ;  /* 0x000000324f037221 */ /* 0x002fc20000010000 */
[----:B------:R-:W-:-:S06]  /*16aa0*/  F2FP.SATFINITE.E4M3.F32.PACK_AB_MERGE_C R208, R43, R40, RZ ;  /* 0x000000282bd0723e */ /* 0x000fcc00048070ff */
[----:B------:R-:W1:Y:S01]  /*16ab0*/  MUFU.EX2 R114, R114 ;  /* 0x0000007200727308 */ /* 0x000e620000000800 */
[----:B------:R-:W-:-:S07]  /*16ac0*/  FADD.FTZ R43, R43, R54 ;  /* 0x000000362b2b7221 */ /* 0x000fce0000010000 */
[----:B------:R-:W5:Y:S01]  /*16ad0*/  MUFU.EX2 R25, R25 ;  /* 0x0000001900197308 */ /* 0x000f620000000800 */
[----:B------:R-:W-:-:S01]  /*16ae0*/  FFMA.FTZ R183, R183, R88, -R58 ;  /* 0x00000058b7b77223 */ /* 0x000fc2000001083a */
[C---:B--2---:R-:W-:Y:S01]  /*16af0*/  F2FP.SATFINITE.E4M3.F32.PACK_AB_MERGE_C R209, R112.reuse, R79, RZ ;  /* 0x0000004f70d1723e */ /* 0x044fe200048070ff */
[----:B------:R-:W-:-:S05]  /*16b00*/  FADD.FTZ R112, R112, R3 ;  /* 0x0000000370707221 */ /* 0x000fca0000010000 */
[----:B------:R-:W-:Y:S01]  /*16b10*/  MUFU.EX2 R26, R26 ;  /* 0x0000001a001a7308 */ /* 0x000fe20000000800 */
[----:B0-----:R-:W-:-:S07]  /*16b20*/  FADD.FTZ R40, R24, R43 ;  /* 0x0000002b18287221 */ /* 0x001fce0000010000 */
[----:B------:R-:W0:Y:S01]  /*16b30*/  MUFU.EX2 R85, R85 ;  /* 0x0000005500557308 */ /* 0x000e220000000800 */
[----:B------:R-:W-:-:S01]  /*16b40*/  FFMA.FTZ R185, R185, R88, -R58 ;  /* 0x00000058b9b97223 */ /* 0x000fc2000001083a */
[----:B---3--:R-:W-:-:S06]  /*16b50*/  FADD.FTZ R3, R83, R112 ;  /* 0x0000007053037221 */ /* 0x008fcc0000010000 */
[----:B------:R-:W2:Y:S01]  /*16b60*/  MUFU.EX2 R52, R181 ;  /* 0x000000b500347308 */ /* 0x000ea20000000800 */
[----:B------:R-:W-:-:S01]  /*16b70*/  FFMA.FTZ R187, R187, R88, -R58 ;  /* 0x00000058bbbb7223 */ /* 0x000fc2000001083a */
[----:B----4-:R-:W-:-:S06]  /*16b80*/  FADD.FTZ R50, R61, R40 ;  /* 0x000000283d327221 */ /* 0x010fcc0000010000 */
[----:B------:R-:W3:Y:S01]  /*16b90*/  MUFU.EX2 R27, R27 ;  /* 0x0000001b001b7308 */ /* 0x000ee20000000800 */
[----:B-1----:R-:W-:-:S01]  /*16ba0*/  FADD.FTZ R54, R114, R3 ;  /* 0x0000000372367221 */ /* 0x002fc20000010000 */
[----:B-----5:R-:W-:-:S06]  /*16bb0*/  FADD.FTZ R3, R25, R50 ;  /* 0x0000003219037221 */ /* 0x020fcc0000010000 */
[----:B------:R-:W1:Y:S01]  /*16bc0*/  MUFU.EX2 R51, R183 ;  /* 0x000000b700337308 */ /* 0x000e620000000800 */
[----:B------:R-:W-:-:S07]  /*16bd0*/  FFMA.FTZ R189, R189, R88, -R58 ;  /* 0x00000058bdbd7223 */ /* 0x000fce000001083a */
[----:B------:R-:W4:Y:S01]  /*16be0*/  MUFU.EX2 R28, R28 ;  /* 0x0000001c001c7308 */ /* 0x000f220000000800 */
[----:B0-----:R-:W-:-:S01]  /*16bf0*/  FADD.FTZ R21, R85, R54 ;  /* 0x0000003655157221 */ /* 0x001fc20000010000 */
[----:B------:R-:W-:-:S06]  /*16c00*/  F2FP.SATFINITE.E4M3.F32.PACK_AB_MERGE_C R210, R26, R25, RZ ;  /* 0x000000191ad2723e */ /* 0x000fcc00048070ff */
[----:B------:R-:W0:Y:S01]  /*16c10*/  MUFU.EX2 R60, R185 ;  /* 0x000000b9003c7308 */ /* 0x000e220000000800 */
[----:B------:R-:W-:Y:S01]  /*16c20*/  F2FP.SATFINITE.E4M3.F32.PACK_AB_MERGE_C R225, R47, R38, R225 ;  /* 0x000000262fe1723e */ /* 0x000fe200048070e1 */
[----:B------:R-:W-:-:S06]  /*16c30*/  FADD.FTZ R26, R26, R3 ;  /* 0x000000031a1a7221 */ /* 0x000fcc0000010000 */
[----:B------:R-:W5:Y:S01]  /*16c40*/  MUFU.EX2 R30, R30 ;  /* 0x0000001e001e7308 */ /* 0x000f620000000800 */
[C---:B--2---:R-:W-:Y:S01]  /*16c50*/  F2FP.SATFINITE.E4M3.F32.PACK_AB_MERGE_C R211, R52.reuse, R85, RZ ;  /* 0x0000005534d3723e */ /* 0x044fe200048070ff */
[----:B------:R-:W-:Y:S01]  /*16c60*/  FFMA.FTZ R191, R191, R88, -R58 ;  /* 0x00000058bfbf7223 */ /* 0x000fe2000001083a */
[----:B------:R-:W-:-:S05]  /*16c70*/  FADD.FTZ R52, R52, R21 ;  /* 0x0000001534347221 */ /* 0x000fca0000010000 */
[----:B------:R-:W2:Y:S01]  /*16c80*/  MUFU.EX2 R187, R187 ;  /* 0x000000bb00bb7308 */ /* 0x000ea20000000800 */
[----:B---3--:R-:W-:-:S07]  /*16c90*/  FADD.FTZ R3, R27, R26 ;  /* 0x0000001a1b037221 */ /* 0x008fce0000010000 */
[----:B------:R-:W3:Y:S01]  /*16ca0*/  MUFU.EX2 R29, R29 ;  /* 0x0000001d001d7308 */ /* 0x000ee20000000800 */
[----:B-1----:R-:W-:-:S01]  /*16cb0*/  FADD.FTZ R21, R51, R52 ;  /* 0x0000003433157221 */ /* 0x002fc20000010000 */
[----:B------:R-:W-:Y:S01]  /*16cc0*/  F2FP.SATFINITE.E4M3.F32.PACK_AB_MERGE_C R227, R123, R86, RZ ;  /* 0x000000567be3723e */ /* 0x000fe200048070ff */
[----:B------:R-:W-:-:S05]  /*16cd0*/  FFMA.FTZ R133, R133, R88, -R58 ;  /* 0x0000005885857223 */ /* 0x000fca000001083a */
[----:B------:R-:W-:Y:S01]  /*16ce0*/  MUFU.EX2 R31, R31 ;  /* 0x0000001f001f7308 */ /* 0x000fe20000000800 */
[----:B----4-:R-:W-:-:S01]  /*16cf0*/  FADD.FTZ R3, R28, R3 ;  /* 0x000000031c037221 */ /* 0x010fc20000010000 */
[----:B------:R-:W-:Y:S01]  /*16d00*/  F2FP.SATFINITE.E4M3.F32.PACK_AB_MERGE_C R208, R57, R12, R208 ;  /* 0x0000000c39d0723e */ /* 0x000fe200048070d0 */
[----:B------:R-:W-:-:S01]  /*16d10*/  FFMA.FTZ R193, R193, R88, -R58 ;  /* 0x00000058c1c17223 */ /* 0x000fc2000001083a */
[----:B------:R-:W-:Y:S01]  /*16d20*/  FFMA.FTZ R153, R153, R88, -R58 ;  /* 0x0000005899997223 */ /* 0x000fe2000001083a */
[----:B------:R-:W1:Y:S03]  /*16d30*/  @P0 LDC R25, c[0x0][0x44c] ;  /* 0x00011300ff190b82 */ /* 0x000e660000000800 */
[----:B------:R-:W4:Y:S01]  /*16d40*/  MUFU.EX2 R38, R189 ;  /* 0x000000bd00267308 */ /* 0x000f220000000800 */
[----:B0-----:R-:W-:-:S01]  /*16d50*/  FADD.FTZ R12, R60, R21 ;  /* 0x000000153c0c7221 */ /* 0x001fc20000010000 */
[----:B------:R-:W-:Y:S01]  /*16d60*/  F2FP.SATFINITE.E4M3.F32.PACK_AB_MERGE_C R227, R71, R48, R227 ;  /* 0x0000003047e3723e */ /* 0x000fe200048070e3 */
[----:B-----5:R-:W-:-:S05]  /*16d70*/  FADD.FTZ R26, R30, R3 ;  /* 0x000000031e1a7221 */ /* 0x020fca0000010000 */
[----:B------:R-:W0:Y:S01]  /*16d80*/  MUFU.EX2 R32, R32 ;  /* 0x0000002000207308 */ /* 0x000e220000000800 */
[----:B--2---:R-:W-:-:S07]  /*16d90*/  FADD.FTZ R3, R187, R12 ;  /* 0x0000000cbb037221 */ /* 0x004fce0000010000 */
[----:B------:R-:W2:Y:S01]  /*16da0*/  MUFU.EX2 R191, R191 ;  /* 0x000000bf00bf7308 */ /* 0x000ea20000000800 */
[----:B---3--:R-:W-:-:S07]  /*16db0*/  FADD.FTZ R26, R29, R26 ;  /* 0x0000001a1d1a7221 */ /* 0x008fce0000010000 */
[----:B------:R-:W-:Y:S08]  /*16dc0*/  MUFU.EX2 R34, R34 ;  /* 0x0000002200227308 */ /* 0x000ff00000000800 */
[----:B------:R-:W3:Y:S01]  /*16dd0*/  MUFU.EX2 R33, R33 ;  /* 0x0000002100217308 */ /* 0x000ee20000000800 */
[----:B----4-:R-:W-:Y:S01]  /*16de0*/  F2FP.SATFINITE.E4M3.F32.PACK_AB_MERGE_C R205, R38, R187, RZ ;  /* 0x000000bb26cd723e */ /* 0x010fe200048070ff */
[----:B------:R-:W-:-:S06]  /*16df0*/  FFMA.FTZ R195, R195, R88, -R58 ;  /* 0x00000058c3c37223 */ /* 0x000fcc000001083a */
[----:B------:R-:W4:Y:S01]  /*16e00*/  MUFU.EX2 R48, R133 ;  /* 0x0000008500307308 */ /* 0x000f220000000800 */
[----:B------:R-:W-:-:S01]  /*16e10*/  FADD.FTZ R38, R38, R3 ;  /* 0x0000000326267221 */ /* 0x000fc20000010000 */
[----:B------:R-:W-:Y:S01]  /*16e20*/  FADD.FTZ R3, R31, R26 ;  /* 0x0000001a1f037221 */ /* 0x000fe20000010000 */
[----:B------:R-:W-:Y:S02]  /*16e30*/  F2FP.SATFINITE.E4M3.F32.PACK_AB_MERGE_C R204, R29, R30, RZ ;  /* 0x0000001e1dcc723e */ /* 0x000fe400048070ff */
[----:B------:R-:W5:Y:S03]  /*16e40*/  @P0 LDC R29, c[0x0][0x450] ;  /* 0x00011400ff1d0b82 */ /* 0x000f660000000800 */
[----:B------:R-:W1:Y:S01]  /*16e50*/  MUFU.EX2 R193, R193 ;  /* 0x000000c100c17308 */ /* 0x000e620000000800 */
[----:B0-----:R-:W-:-:S01]  /*16e60*/  FADD.FTZ R3, R32, R3 ;  /* 0x0000000320037221 */ /* 0x001fc20000010000 */
[----:B------:R-:W-:-:S06]  /*16e70*/  FFMA.FTZ R197, R197, R88, -R58 ;  /* 0x00000058c5c57223 */ /* 0x000fcc000001083a */
[----:B------:R-:W0:Y:S01]  /*16e80*/  MUFU.EX2 R36, R36 ;  /* 0x0000002400247308 */ /* 0x000e220000000800 */
[----:B--2---:R-:W-:-:S07]  /*16e90*/  FADD.FTZ R21, R191, R38 ;  /* 0x00000026bf157221 */ /* 0x004fce0000010000 */
[----:B------:R-:W2:Y:S01]  /*16ea0*/  MUFU.EX2 R20, R153 ;  /* 0x0000009900147308 */ /* 0x000ea20000000800 */
[----:B------:R-:W-:-:S01]  /*16eb0*/  FFMA.FTZ R199, R199, R88, -R58 ;  /* 0x00000058c7c77223 */ /* 0x000fc2000001083a */
[----:B---3--:R-:W-:Y:S01]  /*16ec0*/  F2FP.SATFINITE.E4M3.F32.PACK_AB_MERGE_C R206, R33, R34, RZ ;  /* 0x0000002221ce723e */ /* 0x008fe200048070ff */
[----:B------:R-:W-:-:S05]  /*16ed0*/  FADD.FTZ R34, R34, R3 ;  /* 0x0000000322227221 */ /* 0x000fca0000010000 */
[----:B------:R-:W3:Y:S01]  /*16ee0*/  MUFU.EX2 R39, R39 ;  /* 0x0000002700277308 */ /* 0x000ee20000000800 */
[----:B------:R-:W-:Y:S01]  /*16ef0*/  F2FP.SATFINITE.E4M3.F32.PACK_AB_MERGE_C R210, R61, R24, R210 ;  /* 0x000000183dd2723e */ /* 0x000fe200048070d2 */
[----:B----4-:R-:W-:-:S06]  /*16f00*/  FADD.FTZ R24, R48, R21 ;  /* 0x0000001530187221 */ /* 0x010fcc0000010000 */
[----:B------:R-:W4:Y:S01]  /*16f10*/  MUFU.EX2 R195, R195 ;  /* 0x000000c300c37308 */ /* 0x000f220000000800 */
[----:B------:R-:W-:-:S07]  /*16f20*/  FADD.FTZ R33, R33, R34 ;  /* 0x0000002221217221 */ /* 0x000fce0000010000 */
[----:B------:R-:W5:Y:S01]  /*16f30*/  MUFU.EX2 R42, R42 ;  /* 0x0000002a002a7308 */ /* 0x000f620000000800 */
[----:B-1----:R-:W-:-:S07]  /*16f40*/  FADD.FTZ R3, R193, R24 ;  /* 0x00000018c1037221 */ /* 0x002fce0000010000 */
[----:B------:R-:W1:Y:S01]  /*16f50*/  MUFU.EX2 R40, R197 ;  /* 0x000000c500287308 */ /* 0x000e620000000800 */
[----:B0-----:R-:W-:-:S07]  /*16f60*/  FADD.FTZ R24, R36, R33 ;  /* 0x0000002124187221 */ /* 0x001fce0000010000 */
[----:B------:R-:W0:Y:S01]  /*16f70*/  MUFU.EX2 R37, R37 ;  /* 0x0000002500257308 */ /* 0x000e220000000800 */
[C---:B--2---:R-:W-:Y:S01]  /*16f80*/  F2FP.SATFINITE.E4M3.F32.PACK_AB_MERGE_C R193, R20.reuse, R193, RZ ;  /* 0x000000c114c1723e */ /* 0x044fe200048070ff */
[----:B------:R-:W-:-:S06]  /*16f90*/  FADD.FTZ R20, R20, R3 ;  /* 0x0000000314147221 */ /* 0x000fcc0000010000 */
[----:B------:R-:W2:Y:S01]  /*16fa0*/  MUFU.EX2 R199, R199 ;  /* 0x000000c700c77308 */ /* 0x000ea20000000800 */
[----:B---3--:R-:W-:-:S01]  /*16fb0*/  FADD.FTZ R21, R39, R24 ;  /* 0x0000001827157221 */ /* 0x008fc20000010000 */
[----:B------:R-:W-:-:S06]  /*16fc0*/  @P0 IMAD.HI.U32 R26, R148, R25, RZ ;  /* 0x00000019941a0227 */ /* 0x000fcc00078e00ff */
[----:B------:R-:W3:Y:S01]  /*16fd0*/  MUFU.EX2 R44, R44 ;  /* 0x0000002c002c7308 */ /* 0x000ee20000000800 */
[----:B----4-:R-:W-:-:S01]  /*16fe0*/  FADD.FTZ R3, R195, R20 ;  /* 0x00000014c3037221 */ /* 0x010fc20000010000 */
[----:B-----5:R-:W-:-:S06]  /*16ff0*/  FADD.FTZ R24, R42, R21 ;  /* 0x000000152a187221 */ /* 0x020fcc0000010000 */
[----:B------:R-:W4:Y:S01]  /*17000*/  MUFU.EX2 R161, R161 ;  /* 0x000000a100a17308 */ /* 0x000f220000000800 */
[----:B------:R-:W-:Y:S01]  /*17010*/  IMAD.MOV.U32 R25, RZ, RZ, R148 ;  /* 0x000000ffff197224 */ /* 0x000fe200078e0094 */
[----:B------:R-:W-:Y:S01]  /*17020*/  @P0 SHF.R.U32.HI R25, RZ, R29, R26 ;  /* 0x0000001dff190219 */ /* 0x000fe2000001161a */
[----:B-1----:R-:W-:-:S05]  /*17030*/  FADD.FTZ R20, R40, R3 ;  /* 0x0000000328147221 */ /* 0x002fca0000010000 */
[----:B------:R-:W-:Y:S01]  /*17040*/  MUFU.EX2 R46, R46 ;  /* 0x0000002e002e7308 */ /* 0x000fe20000000800 */
[C---:B0-----:R-:W-:Y:S01]  /*17050*/  F2FP.SATFINITE.E4M3.F32.PACK_AB_MERGE_C R42, R37.reuse, R42, RZ ;  /* 0x0000002a252a723e */ /* 0x041fe200048070ff */
[----:B------:R-:W-:-:S06]  /*17060*/  FADD.FTZ R37, R37, R24 ;  /* 0x0000001825257221 */ /* 0x000fcc0000010000 */
[----:B------:R-:W0:Y:S01]  /*17070*/  MUFU.EX2 R15, R15 ;  /* 0x0000000f000f7308 */ /* 0x000e220000000800 */
[----:B------:R-:W-:Y:S01]  /*17080*/  IADD3 R21, R25, R144, -R146 ;  /* 0x0000009019157210 */ /* 0x000fe20007ffe892 */
[----:B--2---:R-:W-:Y:S01]  /*17090*/  FADD.FTZ R3, R199, R20 ;  /* 0x00000014c7037221 */ /* 0x004fe20000010000 */
[----:B------:R-:W-:Y:S02]  /*170a0*/  IMAD.MOV.U32 R20, RZ, RZ, RZ ;  /* 0x000000ffff147224 */ /* 0x000fe400078e00ff */
[----:B---3--:R-:W-:Y:S01]  /*170b0*/  FADD.FTZ R24, R44, R37 ;  /* 0x000000252c187221 */ /* 0x008fe20000010000 */
[----:B------:R-:W-:-:S01]  /*170c0*/  FFMA.FTZ R155, R155, R88, -R58 ;  /* 0x000000589b9b7223 */ /* 0x000fc2000001083a */
[----:B------:R-:W-:-:S04]  /*170d0*/  IMAD.HI R20, R21, -0x6db6db6d, R20 ;  /* 0x9249249315147827 */ /* 0x000fc800078e0214 */
[----:B----4-:R-:W-:-:S01]  /*170e0*/  FADD.FTZ R21, R161, R24 ;  /* 0x00000018a1157221 */ /* 0x010fc20000010000 */
[----:B------:R-:W-:Y:S01]  /*170f0*/  FFMA.FTZ R201, R201, R88, -R58 ;  /* 0x00000058c9c97223 */ /* 0x000fe2000001083a */
[----:B------:R-:W-:Y:S02]  /*17100*/  F2FP.SATFINITE.E4M3.F32.PACK_AB_MERGE_C R209, R53, R0, R209 ;  /* 0x0000000035d1723e */ /* 0x000fe400048070d1 */
[----:B------:R-:W1:Y:S01]  /*17110*/  MUFU.EX2 R0, R155 ;  /* 0x0000009b00007308 */ /* 0x000e620000000800 */
[----:B0-----:R-:W-:Y:S01]  /*17120*/  F2FP.SATFINITE.E4M3.F32.PACK_AB_MERGE_C R25, R15, R46, RZ ;  /* 0x0000002e0f19723e */ /* 0x001fe200048070ff */
[----:B------:R-:W-:Y:S01]  /*17130*/  FADD.FTZ R46, R46, R21 ;  /* 0x000000152e2e7221 */ /* 0x000fe20000010000 */
[----:B------:R-:W-:Y:S01]  /*17140*/  SHF.R.U32.HI R21, RZ, 0x1f, R20 ;  /* 0x0000001fff157819 */ /* 0x000fe20000011614 */
[-CC-:B------:R-:W-:Y:S01]  /*17150*/  FFMA.FTZ R35, R35, R88.reuse, -R58.reuse ;  /* 0x0000005823237223 */ /* 0x180fe2000001083a */
[----:B------:R-:W-:-:S03]  /*17160*/  FFMA.FTZ R159, R159, R88, -R58 ;  /* 0x000000589f9f7223 */ /* 0x000fc6000001083a */
[----:B------:R-:W0:Y:S01]  /*17170*/  MUFU.EX2 R201, R201 ;  /* 0x000000c900c97308 */ /* 0x000e220000000800 */
[----:B------:R-:W-:-:S01]  /*17180*/  FFMA.FTZ R58, R157, R88, -R58 ;  /* 0x000000589d3a7223 */ /* 0x000fc2000001083a */
[----:B------:R-:W-:Y:S02]  /*17190*/  LEA.HI.SX32 R21, R20, R21, 0x19 ;  /* 0x0000001514157211 */ /* 0x000fe400078fcaff */
[----:B------:R-:W-:Y:S02]  /*171a0*/  F2FP.SATFINITE.E4M3.F32.PACK_AB_MERGE_C R216, R89, R80, R216 ;  /* 0x0000005059d8723e */ /* 0x000fe400048070d8 */
[----:B------:R-:W-:Y:S02]  /*171b0*/  VIMNMX R89, RZ, R21, !PT ;  /* 0x00000015ff597248 */ /* 0x000fe40007fe0100 */
[----:B------:R-:W2:Y:S01]  /*171c0*/  MUFU.EX2 R12, R35 ;  /* 0x00000023000c7308 */ /* 0x000ea20000000800 */
[----:B------:R-:W-:Y:S02]  /*171d0*/  VIADD R20, R138, 0xfffffffe ;  /* 0xfffffffe8a147836 */ /* 0x000fe40000000000 */
[----:B------:R3:W-:Y:S05]  /*171e0*/  STL [R1+0x3c], R89 ;  /* 0x00003c5901007387 */ /* 0x0007ea0000100800 */
[----:B------:R-:W-:Y:S01]  /*171f0*/  MUFU.EX2 R159, R159 ;  /* 0x0000009f009f7308 */ /* 0x000fe20000000800 */
[C---:B-1----:R-:W-:Y:S01]  /*17200*/  F2FP.SATFINITE.E4M3.F32.PACK_AB_MERGE_C R199, R0.reuse, R199, RZ ;  /* 0x000000c700c7723e */ /* 0x042fe200048070ff */
[----:B------:R-:W-:-:S06]  /*17210*/  FADD.FTZ R0, R0, R3 ;  /* 0x0000000300007221 */ /* 0x000fcc0000010000 */
[----:B------:R-:W1:Y:S01]  /*17220*/  MUFU.EX2 R58, R58 ;  /* 0x0000003a003a7308 */ /* 0x000e620000000800 */
[----:B------:R-:W-:Y:S01]  /*17230*/  ISETP.GE.AND P2, PT, R20, R89, PT ;  /* 0x000000591400720c */ /* 0x000fe20003f46270 */
[----:B0-----:R-:W-:-:S04]  /*17240*/  FADD.FTZ R3, R201, R0 ;  /* 0x00000000c9037221 */ /* 0x001fc80000010000 */
[----:B--2---:R-:W-:Y:S01]  /*17250*/  FADD.FTZ R0, R12, R3 ;  /* 0x000000030c007221 */ /* 0x004fe20000010000 */
[----:B------:R-:W-:Y:S02]  /*17260*/  F2FP.SATFINITE.E4M3.F32.PACK_AB_MERGE_C R221, R107, R96, RZ ;  /* 0x000000606bdd723e */ /* 0x000fe400048070ff */
[----:B------:R-:W-:Y:S02]  /*17270*/  F2FP.SATFINITE.E4M3.F32.PACK_AB_MERGE_C R222, R76, R65, RZ ;  /* 0x000000414cde723e */ /* 0x000fe400048070ff */
[----:B------:R-:W-:Y:S02]  /*17280*/  F2FP.SATFINITE.E4M3.F32.PACK_AB_MERGE_C R223, R109, R98, RZ ;  /* 0x000000626ddf723e */ /* 0x000fe400048070ff */
[----:B------:R-:W-:Y:S02]  /*17290*/  F2FP.SATFINITE.E4M3.F32.PACK_AB_MERGE_C R217, R111, R102, RZ ;  /* 0x000000666fd9723e */ /* 0x000fe400048070ff */
[----:B------:R-:W-:Y:S02]  /*172a0*/  F2FP.SATFINITE.E4M3.F32.PACK_AB_MERGE_C R219, R106, R101, RZ ;  /* 0x000000656adb723e */ /* 0x000fe400048070ff */
[----:B-1----:R-:W-:Y:S01]  /*172b0*/  F2FP.SATFINITE.E4M3.F32.PACK_AB_MERGE_C R3, R58, R159, RZ ;  /* 0x0000009f3a03723e */ /* 0x002fe200048070ff */
[----:B------:R-:W-:-:S01]  /*172c0*/  FADD.FTZ R159, R159, R0 ;  /* 0x000000009f9f7221 */ /* 0x000fc20000010000 */
[----:B------:R-:W-:-:S02]  /*172d0*/  F2FP.SATFINITE.E4M3.F32.PACK_AB_MERGE_C R212, R74, R49, RZ ;  /* 0x000000314ad4723e */ /* 0x000fc400048070ff */
[----:B------:R-:W-:Y:S02]  /*172e0*/  F2FP.SATFINITE.E4M3.F32.PACK_AB_MERGE_C R215, R110, R77, RZ ;  /* 0x0000004d6ed7723e */ /* 0x000fe400048070ff */
[----:B------:R-:W-:Y:S02]  /*172f0*/  F2FP.SATFINITE.E4M3.F32.PACK_AB_MERGE_C R199, R40, R195, R199 ;  /* 0x000000c328c7723e */ /* 0x000fe400048070c7 */
[----:B------:R-:W-:Y:S01]  /*17300*/  F2FP.SATFINITE.E4M3.F32.PACK_AB_MERGE_C R218, R90, R45, RZ ;  /* 0x0000002d5ada723e */ /* 0x000fe200048070ff */
[----:B------:R-:W-:Y:S01]  /*17310*/  FADD.FTZ R236, R15, R46 ;  /* 0x0000002e0fec7221 */ /* 0x000fe20000010000 */
[----:B------:R-:W-:Y:S01]  /*17320*/  F2FP.SATFINITE.E4M3.F32.PACK_AB_MERGE_C R220, R68, R63, R220 ;  /* 0x0000003f44dc723e */ /* 0x000fe200048070dc */
[----:B------:R-:W-:Y:S01]  /*17330*/  FADD.FTZ R235, R58, R159 ;  /* 0x0000009f3aeb7221 */ /* 0x000fe20000010000 */
[----:B------:R-:W-:Y:S02]  /*17340*/  F2FP.SATFINITE.E4M3.F32.PACK_AB_MERGE_C R221, R105, R62, R221 ;  /* 0x0000003e69dd723e */ /* 0x000fe400048070dd */
[----:B------:R-:W-:-:S02]  /*17350*/  CS2R R86, SRZ ;  /* 0x0000000000567805 */ /* 0x000fc4000001ff00 */
[----:B------:R-:W-:Y:S02]  /*17360*/  F2FP.SATFINITE.E4M3.F32.PACK_AB_MERGE_C R222, R56, R69, R222 ;  /* 0x0000004538de723e */ /* 0x000fe400048070de */
[----:B------:R-:W-:Y:S02]  /*17370*/  CS2R R84, SRZ ;  /* 0x0000000000547805 */ /* 0x000fe4000001ff00 */
[----:B------:R-:W-:Y:S02]  /*17380*/  F2FP.SATFINITE.E4M3.F32.PACK_AB_MERGE_C R223, R93, R64, R223 ;  /* 0x000000405ddf723e */ /* 0x000fe400048070df */
[----:B------:R-:W-:Y:S02]  /*17390*/  CS2R R76, SRZ ;  /* 0x00000000004c7805 */ /* 0x000fe4000001ff00 */
        /* <DEDUP_REMOVED lines=44> */
[----:B------:R-:W-:Y:S01]  /*17660*/  IMAD.MOV.U32 R201, RZ, RZ, R199 ;  /* 0x000000ffffc97224 */ /* 0x000fe200078e00c7 */
[----:B---3--:R-:W-:Y:S06]  /*17670*/  @!P2 BRA `(.L_x_2340) ;  /* 0x0000005c006ca947 */ /* 0x008fec0003800000 */
[----:B------:R-:W-:Y:S01]  /*17680*/  IMAD.MOV.U32 R0, RZ, RZ, R13 ;  /* 0x000000ffff007224 */ /* 0x000fe200078e000d */
[----:B------:R-:W-:Y:S01]  /*17690*/  MOV R12, R234 ;  /* 0x000000ea000c7202 */ /* 0x000fe20000000f00 */
[----:B------:R-:W-:Y:S02]  /*176a0*/  IMAD.MOV.U32 R3, RZ, RZ, R14 ;  /* 0x000000ffff037224 */ /* 0x000fe400078e000e */
[----:B------:R-:W-:-:S07]  /*176b0*/  IMAD.MOV.U32 R87, RZ, RZ, RZ ;  /* 0x000000ffff577224 */ /* 0x000fce00078e00ff */
.L_x_2351:
        /* <DEDUP_REMOVED lines=9> */
.L_x_2342:
        /* <DEDUP_REMOVED lines=8> */
.L_x_2343:
[----:B------:R-:W-:Y:S04]  /*177d0*/  BSSY B0, `(.L_x_2341) ;  /* 0x0000004000007945 */ /* 0x000fe80003800000 */
[----:B-1----:R-:W-:Y:S05]  /*177e0*/  @P3 BRA `(.L_x_2344) ;  /* 0x0000000000083947 */ /* 0x002fea0003800000 */
[----:B------:R-:W1:Y:S02]  /*177f0*/  SYNCS.PHASECHK.TRANS64.TRYWAIT P3, [R13+URZ+0x2e830], R14 ;  /* 0x02e8300e0d0075a7 */ /* 0x000e64000806017f */
[----:B-1----:R-:W-:Y:S05]  /*17800*/  @!P3 BRA `(.L_x_2345) ;  /* 0x000001580078b947 */ /* 0x002fea0003800000 */
.L_x_2344:
[----:B------:R-:W-:Y:S05]  /*17810*/  BSYNC B0 ;  /* 0x0000000000007941 */ /* 0x000fea0003800000 */
.L_x_2341:
[----:B01----:R-:W2:Y:S01]  /*17820*/  LDL R14, [R1+0x48] ;  /* 0x00004800010e7983 */ /* 0x003ea20000100800 */
[----:B------:R-:W-:Y:S01]  /*17830*/  VIADD R21, R231, 0x1 ;  /* 0x00000001e7157836 */ /* 0x000fe20000000000 */
[----:B------:R-:W-:Y:S05]  /*17840*/  WARPSYNC.ALL ;  /* 0x0000000000007948 */ /* 0x000fea0003800000 */
[----:B------:R-:W0:Y:S01]  /*17850*/  S2R R13, SR_TID.X ;  /* 0x00000000000d7919 */ /* 0x000e220000002100 */
[C---:B------:R-:W-:Y:S01]  /*17860*/  ISETP.NE.AND P3, PT, R21.reuse, 0x2, PT ;  /* 0x000000021500780c */ /* 0x040fe20003f65270 */
[----:B------:R-:W-:Y:S01]  /*17870*/  IMAD.MOV.U32 R89, RZ, RZ, 0x40000040 ;  /* 0x40000040ff597424 */ /* 0x000fe200078e00ff */
[----:B------:R-:W-:Y:S01]  /*17880*/  MOV R15, 0x40000040 ;  /* 0x40000040000f7802 */ /* 0x000fe20000000f00 */
[----:B------:R-:W-:Y:S01]  /*17890*/  IMAD.MOV.U32 R93, RZ, RZ, 0x40000040 ;  /* 0x40000040ff5d7424 */ /* 0x000fe200078e00ff */
        /* <DEDUP_REMOVED lines=8> */
[----:B------:R-:W-:-:S02]  /*17920*/  R2UR UR31, R89 ;  /* 0x00000000591f72ca */ /* 0x000fc400000e0000 */
[C---:B------:R-:W-:Y:S01]  /*17930*/  R2UR UR28, R4.reuse ;  /* 0x00000000041c72ca */ /* 0x040fe200000e0000 */
[----:B------:R-:W-:Y:S01]  /*17940*/  STL [R1+0xdc], R22 ;  /* 0x0000dc1601007387 */ /* 0x000fe20000100800 */
[----:B------:R-:W-:Y:S02]  /*17950*/  R2UR UR29, R5 ;  /* 0x00000000051d72ca */ /* 0x000fe400000e0000 */
[----:B------:R-:W-:Y:S01]  /*17960*/  R2UR UR35, R93 ;  /* 0x000000005d2372ca */ /* 0x000fe200000e0000 */
[----:B------:R-:W-:Y:S01]  /*17970*/  STL [R1+0xd8], R20 ;  /* 0x0000d81401007387 */ /* 0x000fe20000100800 */
[----:B------:R-:W-:Y:S02]  /*17980*/  R2UR UR32, R4 ;  /* 0x00000000042072ca */ /* 0x000fe400000e0000 */
[----:B------:R-:W-:Y:S01]  /*17990*/  R2UR UR33, R5 ;  /* 0x00000000052172ca */ /* 0x000fe200000e0000 */
[----:B------:R1:W-:Y:S01]  /*179a0*/  STL [R1+0xd4], R19 ;  /* 0x0000d41301007387 */ /* 0x0003e20000100800 */
[----:B------:R-:W-:-:S02]  /*179b0*/  R2UR UR39, R91 ;  /* 0x000000005b2772ca */ /* 0x000fc400000e0000 */
[C---:B------:R-:W-:Y:S01]  /*179c0*/  R2UR UR36, R4.reuse ;  /* 0x00000000042472ca */ /* 0x040fe200000e0000 */
[----:B------:R-:W-:Y:S01]  /*179d0*/  STL [R1+0xd0], R18 ;  /* 0x0000d01201007387 */ /* 0x000fe20000100800 */
[----:B------:R-:W-:Y:S02]  /*179e0*/  R2UR UR37, R5 ;  /* 0x00000000052572ca */ /* 0x000fe400000e0000 */
[----:B------:R-:W-:Y:S01]  /*179f0*/  R2UR UR47, R89 ;  /* 0x00000000592f72ca */ /* 0x000fe200000e0000 */
[----:B------:R-:W-:Y:S01]  /*17a00*/  STL [R1+0xcc], R17 ;  /* 0x0000cc1101007387 */ /* 0x000fe20000100800 */
[----:B0-----:R-:W-:Y:S02]  /*17a10*/  SHF.R.U32.HI R13, RZ, 0x7, R13 ;  /* 0x00000007ff0d7819 */ /* 0x001fe4000001160d */
[C---:B------:R-:W-:Y:S01]  /*17a20*/  R2UR UR44, R4.reuse ;  /* 0x00000000042c72ca */ /* 0x040fe200000e0000 */
[----:B------:R-:W-:Y:S01]  /*17a30*/  STL [R1+0xc8], R16 ;  /* 0x0000c81001007387 */ /* 0x000fe20000100800 */
[----:B------:R-:W-:Y:S01]  /*17a40*/  R2UR UR45, R5 ;  /* 0x00000000052d72ca */ /* 0x000fe200000e0000 */
[----:B------:R-:W-:Y:S01]  /*17a50*/  VIADD R13, R13, 0x8 ;  /* 0x000000080d0d7836 */ /* 0x000fe20000000000 */
[----:B------:R-:W-:Y:S01]  /*17a60*/  R2UR UR55, R91 ;  /* 0x000000005b3772ca */ /* 0x000fe200000e0000 */
[----:B------:R-:W-:Y:S01]  /*17a70*/  STL [R1+0xc4], R12 ;  /* 0x0000c40c01007387 */ /* 0x000fe20000100800 */
[----:B------:R-:W-:-:S02]  /*17a80*/  R2UR UR52, R4 ;  /* 0x00000000043472ca */ /* 0x000fc400000e0000 */
[----:B------:R-:W-:Y:S01]  /*17a90*/  R2UR UR53, R5 ;  /* 0x00000000053572ca */ /* 0x000fe200000e0000 */
[----:B------:R0:W-:Y:S01]  /*17aa0*/  BAR.SYNC.DEFER_BLOCKING R13, 0x100 ;  /* 0x0004000d0000751d */ /* 0x0001e20000010000 */
[----:B------:R-:W-:Y:S02]  /*17ab0*/  R2UR UR7, R93 ;  /* 0x000000005d0772ca */ /* 0x000fe400000e0000 */
[----:B------:R-:W-:Y:S02]  /*17ac0*/  R2UR UR11, R91 ;  /* 0x000000005b0b72ca */ /* 0x000fe400000e0000 */
[----:B------:R-:W-:Y:S02]  /*17ad0*/  R2UR UR15, R89 ;  /* 0x00000000590f72ca */ /* 0x000fe400000e0000 */
[----:B------:R-:W-:Y:S01]  /*17ae0*/  R2UR UR19, R91 ;  /* 0x000000005b1372ca */ /* 0x000fe200000e0000 */
[----:B------:R-:W-:Y:S01]  /*17af0*/  STL [R1+0xc0], R3 ;  /* 0x0000c00301007387 */ /* 0x000fe20000100800 */
[----:B------:R-:W-:-:S02]  /*17b00*/  R2UR UR17, R89 ;  /* 0x00000000591172ca */ /* 0x000fc400000e0000 */
[----:B------:R-:W-:Y:S01]  /*17b10*/  R2UR UR21, R93 ;  /* 0x000000005d1572ca */ /* 0x000fe200000e0000 */
[----:B------:R3:W-:Y:S01]  /*17b20*/  STL [R1+0xbc], R2 ;  /* 0x0000bc0201007387 */ /* 0x0007e20000100800 */
[C---:B------:R-:W-:Y:S02]  /*17b30*/  R2UR UR9, R89.reuse ;  /* 0x00000000590972ca */ /* 0x040fe400000e0000 */
[----:B------:R-:W-:Y:S01]  /*17b40*/  MOV R237, UR7 ;  /* 0x0000000700ed7c02 */ /* 0x000fe20008000f00 */
[----:B------:R-:W-:Y:S01]  /*17b50*/  UMOV UR7, UR11 ;  /* 0x0000000b00077c82 */ /* 0x000fe20008000000 */
[----:B------:R-:W-:Y:S01]  /*17b60*/  R2UR UR11, R89 ;  /* 0x00000000590b72ca */ /* 0x000fe200000e0000 */
[----:B------:R4:W-:Y:S01]  /*17b70*/  STL [R1+0xb8], R0 ;  /* 0x0000b80001007387 */ /* 0x0009e20000100800 */
[C---:B------:R-:W-:Y:S02]  /*17b80*/  R2UR UR13, R91.reuse ;  /* 0x000000005b0d72ca */ /* 0x040fe400000e0000 */
[----:B------:R-:W-:-:S02]  /*17b90*/  R2UR UR23, R91 ;  /* 0x000000005b1772ca */ /* 0x000fc400000e0000 */
[----:B------:R-:W-:Y:S01]  /*17ba0*/  R2UR UR5, R93 ;  /* 0x000000005d0572ca */ /* 0x000fe200000e0000 */
[----:B------:R-:W-:Y:S01]  /*17bb0*/  WARPGROUP.ARRIVE ;  /* 0x00000000000079c5 */ /* 0x000fe20000000000 */
[----:B-1----:R-:W-:Y:S01]  /*17bc0*/  MOV R19, UR7 ;  /* 0x0000000700137c02 */ /* 0x002fe20008000f00 */
[----:B------:R-:W-:Y:S01]  /*17bd0*/  UMOV UR7, UR17 ;  /* 0x0000001100077c82 */ /* 0x000fe20008000000 */
[----:B------:R-:W-:Y:S01]  /*17be0*/  R2UR UR17, R5 ;  /* 0x00000000051172ca */ /* 0x000fe200000e0000 */
[----:B------:R-:W-:Y:S01]  /*17bf0*/  IMAD.MOV.U32 R93, RZ, RZ, 0x40000040 ;  /* 0x40000040ff5d7424 */ /* 0x000fe200078e00ff */
[----:B------:R-:W-:Y:S02]  /*17c00*/  R2UR UR59, R15 ;  /* 0x000000000f3b72ca */ /* 0x000fe400000e0000 */
[----:B---3--:R-:W-:Y:S01]  /*17c10*/  MOV R2, UR11 ;  /* 0x0000000b00027c02 */ /* 0x008fe20008000f00 */
[----:B------:R-:W-:Y:S01]  /*17c20*/  UMOV UR11, UR15 ;  /* 0x0000000f000b7c82 */ /* 0x000fe20008000000 */
[----:B------:R-:W-:Y:S01]  /*17c30*/  R2UR UR15, R91 ;  /* 0x000000005b0f72ca */ /* 0x000fe200000e0000 */
[----:B------:R-:W-:Y:S01]  /*17c40*/  IMAD.MOV.U32 R91, RZ, RZ, 0x40000040 ;  /* 0x40000040ff5b7424 */ /* 0x000fe200078e00ff */
[----:B------:R-:W-:-:S02]  /*17c50*/  R2UR UR43, R93 ;  /* 0x000000005d2b72ca */ /* 0x000fc400000e0000 */
[----:B------:R-:W-:Y:S01]  /*17c60*/  MOV R22, UR11 ;  /* 0x0000000b00167c02 */ /* 0x000fe20008000f00 */
[----:B------:R-:W-:Y:S01]  /*17c70*/  UMOV UR11, UR13 ;  /* 0x0000000d000b7c82 */ /* 0x000fe20008000000 */
[----:B------:R-:W-:-:S07]  /*17c80*/  R2UR UR13, R11 ;  /* 0x000000000b0d72ca */ /* 0x000fce00000e0000 */
[----:B------:R-:W-:Y:S01]  /*17c90*/  MOV R12, UR15 ;  /* 0x0000000f000c7c02 */ /* 0x000fe20008000f00 */
[----:B------:R-:W-:Y:S01]  /*17ca0*/  UMOV UR15, UR19 ;  /* 0x00000013000f7c82 */ /* 0x000fe20008000000 */
[----:B------:R-:W-:Y:S02]  /*17cb0*/  R2UR UR19, R89 ;  /* 0x00000000591372ca */ /* 0x000fe400000e0000 */
[----:B------:R-:W-:Y:S01]  /*17cc0*/  MOV R24, UR15 ;  /* 0x0000000f00187c02 */ /* 0x000fe20008000f00 */
[----:B------:R-:W-:-:S10]  /*17cd0*/  UMOV UR15, UR9 ;  /* 0x00000009000f7c82 */ /* 0x000fd40008000000 */
[----:B------:R-:W-:Y:S01]  /*17ce0*/  MOV R17, UR19 ;  /* 0x0000001300117c02 */ /* 0x000fe20008000f00 */
[----:B------:R-:W-:Y:S02]  /*17cf0*/  UMOV UR19, UR21 ;  /* 0x0000001500137c82 */ /* 0x000fe40008000000 */
[----:B------:R-:W-:Y:S01]  /*17d00*/  MOV R95, UR19 ;  /* 0x00000013005f7c02 */ /* 0x000fe20008000f00 */
[----:B------:R-:W-:Y:S01]  /*17d10*/  UMOV UR19, UR5 ;  /* 0x0000000500137c82 */ /* 0x000fe20008000000 */
[----:B--2---:R-:W-:-:S04]  /*17d20*/  IMAD R14, R21, 0x700, R14 ;  /* 0x00000700150e7824 */ /* 0x004fc800078e020e */
[C---:B------:R-:W-:Y:S01]  /*17d30*/  VIADD R88, R14.reuse, 0x100 ;  /* 0x000001000e587836 */ /* 0x040fe20000000000 */
[C---:B------:R-:W-:Y:S01]  /*17d40*/  R2UR UR26, R14.reuse ;  /* 0x000000000e1a72ca */ /* 0x040fe200000e0000 */
[C---:B------:R-:W-:Y:S02]  /*17d50*/  VIADD R92, R14.reuse, 0x200 ;  /* 0x000002000e5c7836 */ /* 0x040fe40000000000 */
        /* <DEDUP_REMOVED lines=9> */
[----:B------:R-:W-:Y:S01]  /*17df0*/  QGMMA.64x32x32.F32.E4M3.E4M3 R184, gdesc[UR24], RZ, !UPT, gsb0 ;  /* 0x0060000018b879f3 */ /* 0x000fe2000c0008ff */
[----:B------:R-:W-:Y:S01]  /*17e00*/  R2UR UR54, R90 ;  /* 0x000000005a3672ca */ /* 0x000fe200000e0000 */
[C---:B------:R-:W-:Y:S01]  /*17e10*/  VIADD R90, R14.reuse, 0x102 ;  /* 0x000001020e5a7836 */ /* 0x040fe20000000000 */
[C---:B------:R-:W-:Y:S01]  /*17e20*/  IADD3 R88, R14.reuse, 0x2, RZ ;  /* 0x000000020e587810 */ /* 0x040fe20007ffe0ff */
[----:B------:R-:W-:Y:S01]  /*17e30*/  VIADD R92, R14, 0x302 ;  /* 0x000003020e5c7836 */ /* 0x000fe20000000000 */
[----:B------:R-:W-:Y:S01]  /*17e40*/  R2UR UR27, R89 ;  /* 0x00000000591b72ca */ /* 0x000fe200000e0000 */
[----:B------:R-:W-:Y:S01]  /*17e50*/  IMAD.MOV.U32 R89, RZ, RZ, 0x40000040 ;  /* 0x40000040ff597424 */ /* 0x000fe200078e00ff */
        /* <DEDUP_REMOVED lines=15> */
[----:B------:R-:W-:Y:S02]  /*17f50*/  R2UR UR14, R88 ;  /* 0x00000000580e72ca */ /* 0x000fe400000e0000 */
[----:B------:R-:W-:-:S03]  /*17f60*/  IADD3 R88, R14, 0x104, RZ ;  /* 0x000001040e587810 */ /* 0x000fc60007ffe0ff */
[----:B0-----:R-:W-:-:S04]  /*17f70*/  MOV R13, UR6 ;  /* 0x00000006000d7c02 */ /* 0x001fc80008000f00 */
[----:B------:R-:W-:Y:S01]  /*17f80*/  UMOV UR6, UR10 ;  /* 0x0000000a00067c82 */ /* 0x000fe20008000000 */
[----:B------:R-:W-:Y:S01]  /*17f90*/  R2UR UR10, R88 ;  /* 0x00000000580a72ca */ /* 0x000fe200000e0000 */
[----:B------:R-:W-:Y:S01]  /*17fa0*/  VIADD R88, R14, 0x304 ;  /* 0x000003040e587836 */ /* 0x000fe20000000000 */
[----:B------:R-:W-:Y:S01]  /*17fb0*/  MOV R18, UR6 ;  /* 0x0000000600127c02 */ /* 0x000fe20008000f00 */
[----:B------:R-:W-:Y:S01]  /*17fc0*/  UMOV UR6, UR16 ;  /* 0x0000001000067c82 */ /* 0x000fe20008000000 */
[----:B------:R-:W-:-:S09]  /*17fd0*/  R2UR UR16, R4 ;  /* 0x00000000041072ca */ /* 0x000fd200000e0000 */
[----:B----4-:R-:W-:Y:S01]  /*17fe0*/  MOV R0, UR10 ;  /* 0x0000000a00007c02 */ /* 0x010fe20008000f00 */
[----:B------:R-:W-:Y:S01]  /*17ff0*/  UMOV UR10, UR14 ;  /* 0x0000000e000a7c82 */ /* 0x000fe20008000000 */
[----:B------:R-:W-:Y:S01]  /*18000*/  R2UR UR14, R90 ;  /* 0x000000005a0e72ca */ /* 0x000fe200000e0000 */
[----:B------:R-:W-:Y:S01]  /*18010*/  VIADD R90, R14, 0x404 ;  /* 0x000004040e5a7836 */ /* 0x000fe20000000000 */
[----:B------:R-:W-:Y:S01]  /*18020*/  MOV R20, UR10 ;  /* 0x0000000a00147c02 */ /* 0x000fe20008000f00 */
[----:B------:R-:W-:Y:S01]  /*18030*/  UMOV UR10, UR12 ;  /* 0x0000000c000a7c82 */ /* 0x000fe20008000000 */
[----:B------:R-:W-:Y:S02]  /*18040*/  R2UR UR12, R10 ;  /* 0x000000000a0c72ca */ /* 0x000fe400000e0000 */
[----:B------:R-:W-:Y:S01]  /*18050*/  R2UR UR22, R90 ;  /* 0x000000005a1672ca */ /* 0x000fe200000e0000 */
[----:B------:R-:W-:Y:S01]  /*18060*/  VIADD R90, R14, 0x604 ;  /* 0x000006040e5a7836 */ /* 0x000fe20000000000 */
[----:B------:R-:W-:-:S02]  /*18070*/  WARPGROUP.DEPBAR.LE gsb0, 0x0 ;  /* 0x00008000000079c5 */ /* 0x000fc40000010000 */
[----:B------:R-:W-:-:S03]  /*18080*/  WARPGROUP.ARRIVE ;  /* 0x00000000000079c5 */ /* 0x000fc60000000000 */
[----:B------:R-:W-:Y:S01]  /*18090*/  MOV R3, UR14 ;  /* 0x0000000e00037c02 */ /* 0x000fe20008000f00 */
[----:B------:R-:W-:Y:S01]  /*180a0*/  UMOV UR14, UR18 ;  /* 0x00000012000e7c82 */ /* 0x000fe20008000000 */
[----:B------:R-:W-:Y:S01]  /*180b0*/  R2UR UR18, R88 ;  /* 0x00000000581272ca */ /* 0x000fe200000e0000 */
[----:B------:R-:W-:Y:S01]  /*180c0*/  VIADD R88, R14, 0x504 ;  /* 0x000005040e587836 */ /* 0x000fe20000000000 */
[----:B------:R-:W-:Y:S01]  /*180d0*/  MOV R23, UR14 ;  /* 0x0000000e00177c02 */ /* 0x000fe20008000f00 */
[----:B------:R-:W-:Y:S01]  /*180e0*/  QGMMA.64x32x32.F32.E4M3.E4M3 R168, gdesc[UR28], RZ, !UPT, gsb0 ;  /* 0x006000001ca879f3 */ /* 0x000fe2000c0008ff */
[----:B------:R-:W-:Y:S01]  /*180f0*/  R2UR UR30, R90 ;  /* 0x000000005a1e72ca */ /* 0x000fe200000e0000 */
[----:B------:R-:W-:Y:S01]  /*18100*/  UMOV UR14, UR8 ;  /* 0x00000008000e7c82 */ /* 0x000fe20008000000 */
[----:B------:R-:W-:Y:S01]  /*18110*/  R2UR UR26, R88 ;  /* 0x00000000581a72ca */ /* 0x000fe200000e0000 */
[C---:B------:R-:W-:Y:S01]  /*18120*/  VIADD R88, R14.reuse, 0x6 ;  /* 0x000000060e587836 */ /* 0x040fe20000000000 */
[----:B------:R-:W-:Y:S01]  /*18130*/  R2UR UR31, R91 ;  /* 0x000000005b1f72ca */ /* 0x000fe200000e0000 */
[----:B------:R-:W-:Y:S01]  /*18140*/  IMAD.MOV.U32 R91, RZ, RZ, 0x40000040 ;  /* 0x40000040ff5b7424 */ /* 0x000fe200078e00ff */
[----:B------:R-:W-:-:S03]  /*18150*/  IADD3 R90, R14, 0x106, RZ ;  /* 0x000001060e5a7810 */ /* 0x000fc60007ffe0ff */
[----:B------:R-:W-:Y:S01]  /*18160*/  MOV R16, UR18 ;  /* 0x0000001200107c02 */ /* 0x000fe20008000f00 */
[----:B------:R-:W-:Y:S02]  /*18170*/  UMOV UR18, UR20 ;  /* 0x0000001400127c82 */ /* 0x000fe40008000000 */
[----:B------:R-:W-:Y:S01]  /*18180*/  MOV R94, UR18 ;  /* 0x00000012005e7c02 */ /* 0x000fe20008000f00 */
[----:B------:R-:W-:-:S04]  /*18190*/  UMOV UR18, UR4 ;  /* 0x0000000400127c82 */ /* 0x000fc80008000000 */
[----:B------:R-:W-:Y:S01]  /*181a0*/  IMAD.MOV.U32 R15, RZ, RZ, R94 ;  /* 0x000000ffff0f7224 */ /* 0x000fe200078e005e */
[----:B------:R-:W-:Y:S02]  /*181b0*/  WARPGROUP.DEPBAR.LE gsb0, 0x0 ;  /* 0x00008000000079c5 */ /* 0x000fe40000010000 */
[----:B------:R-:W-:-:S06]  /*181c0*/  WARPGROUP.ARRIVE ;  /* 0x00000000000079c5 */ /* 0x000fcc0000000000 */
[----:B------:R-:W-:Y:S01]  /*181d0*/  QGMMA.64x32x32.F32.E4M3.E4M3 R152, gdesc[UR32], RZ, !UPT, gsb0 ;  /* 0x00600000209879f3 */ /* 0x000fe2000c0008ff */
        /* <DEDUP_REMOVED lines=8> */
[----:B------:R-:W-:Y:S01]  /*18260*/  VIADD R90, R14, 0x406 ;  /* 0x000004060e5a7836 */ /* 0x000fe20000000000 */
[----:B------:R-:W-:Y:S02]  /*18270*/  R2UR UR39, R91 ;  /* 0x000000005b2772ca */ /* 0x000fe400000e0000 */
[----:B------:R-:W-:Y:S02]  /*18280*/  MOV R91, 0x40000040 ;  /* 0x40000040005b7802 */ /* 0x000fe40000000f00 */
[----:B------:R-:W-:Y:S02]  /*18290*/  R2UR UR50, R90 ;  /* 0x000000005a3272ca */ /* 0x000fe400000e0000 */
[----:B------:R-:W-:Y:S01]  /*182a0*/  R2UR UR51, R91 ;  /* 0x000000005b3372ca */ /* 0x000fe200000e0000 */
[----:B------:R-:W-:-:S02]  /*182b0*/  WARPGROUP.DEPBAR.LE gsb0, 0x0 ;  /* 0x00008000000079c5 */ /* 0x000fc40000010000 */
[----:B------:R-:W-:-:S06]  /*182c0*/  WARPGROUP.ARRIVE ;  /* 0x00000000000079c5 */ /* 0x000fcc0000000000 */
[----:B------:R-:W-:Y:S01]  /*182d0*/  QGMMA.64x32x32.F32.E4M3.E4M3 R120, gdesc[UR44], RZ, !UPT, gsb0 ;  /* 0x006000002c7879f3 */ /* 0x000fe2000c0008ff */
[----:B------:R-:W-:Y:S01]  /*182e0*/  R2UR UR46, R88 ;  /* 0x00000000582e72ca */ /* 0x000fe200000e0000 */
[C---:B------:R-:W-:Y:S01]  /*182f0*/  VIADD R88, R14.reuse, 0x506 ;  /* 0x000005060e587836 */ /* 0x040fe20000000000 */
[----:B------:R-:W-:Y:S01]  /*18300*/  R2UR UR47, R89 ;  /* 0x00000000592f72ca */ /* 0x000fe200000e0000 */
[----:B------:R-:W-:Y:S02]  /*18310*/  VIADD R14, R14, 0x606 ;  /* 0x000006060e0e7836 */ /* 0x000fe40000000000 */
[----:B------:R-:W-:-:S03]  /*18320*/  IMAD.MOV.U32 R89, RZ, RZ, 0x40000040 ;  /* 0x40000040ff597424 */ /* 0x000fc600078e00ff */
[----:B------:R-:W-:Y:S01]  /*18330*/  R2UR UR58, R14 ;  /* 0x000000000e3a72ca */ /* 0x000fe200000e0000 */
[----:B------:R-:W-:Y:S01]  /*18340*/  IMAD.MOV.U32 R14, RZ, RZ, R95 ;  /* 0x000000ffff0e7224 */ /* 0x000fe200078e005f */
        /* <DEDUP_REMOVED lines=8> */
[C---:B------:R-:W-:Y:S02]  /*183d0*/  R2UR UR8, R10.reuse ;  /* 0x000000000a0872ca */ /* 0x040fe400000e0000 */
[C---:B------:R-:W-:Y:S02]  /*183e0*/  R2UR UR9, R11.reuse ;  /* 0x000000000b0972ca */ /* 0x040fe400000e0000 */
[----:B------:R-:W-:Y:S02]  /*183f0*/  R2UR UR4, R10 ;  /* 0x000000000a0472ca */ /* 0x000fe400000e0000 */
[----:B------:R-:W-:Y:S02]  /*18400*/  R2UR UR5, R11 ;  /* 0x000000000b0572ca */ /* 0x000fe400000e0000 */
[----:B------:R-:W-:Y:S02]  /*18410*/  R2UR UR19, R14 ;  /* 0x000000000e1372ca */ /* 0x000fe400000e0000 */
[----:B------:R-:W-:Y:S01]  /*18420*/  R2UR UR18, R15 ;  /* 0x000000000f1272ca */ /* 0x000fe200000e0000 */
[----:B------:R-:W-:-:S02]  /*18430*/  WARPGROUP.DEPBAR.LE gsb0, 0x0 ;  /* 0x00008000000079c5 */ /* 0x000fc40000010000 */
        /* <DEDUP_REMOVED lines=123> */
[----:B------:R-:W-:Y:S03]  /*18bf0*/  QGMMA.64x32x32.F32.E4M3.E4M3 R88, gdesc[UR56], R88, gsb0 ;  /* 0x00600000385879f3 */ /* 0x000fe60008000858 */
[----:B------:R-:W-:Y:S02]  /*18c00*/  WARPGROUP.DEPBAR.LE gsb0, 0x0 ;  /* 0x00008000000079c5 */ /* 0x000fe40000010000 */
[----:B0-----:R-:W-:Y:S05]  /*18c10*/  @P2 BRA `(.L_x_2346) ;  /* 0x0000000000282947 */ /* 0x001fea0003800000 */
[----:B------:R-:W-:Y:S05]  /*18c20*/  @!P1 BRA `(.L_x_2347) ;  /* 0x0000000000049947 */ /* 0x000fea0003800000 */
[----:B------:R-:W-:Y:S01]  /*18c30*/  BPT.TRAP 0x1 ;  /* 0x000000040000795c */ /* 0x000fe20000300000 */
.L_x_2347:
[----:B-----5:R-:W-:Y:S01]  /*18c40*/  SHF.L.U32 R12, R12, 0x1f, RZ ;  /* 0x0000001f0c0c7819 */ /* 0x020fe200000006ff */
[----:B------:R-:W-:-:S04]  /*18c50*/  IMAD R13, R231, 0x8, R16 ;  /* 0x00000008e70d7824 */ /* 0x000fc800078e0210 */
[----:B------:R0:W1:Y:S01]  /*18c60*/  SYNCS.PHASECHK.TRANS64.TRYWAIT P2, [R13+URZ+0x2e850], R12 ;  /* 0x02e8500c0d0075a7 */ /* 0x000062000804017f */
[----:B------:R-:W-:Y:S05]  /*18c70*/  @!P1 BRA `(.L_x_2348) ;  /* 0x0000000000049947 */ /* 0x000fea0003800000 */
[----:B------:R-:W-:Y:S01]  /*18c80*/  BPT.TRAP 0x1 ;  /* 0x000000040000795c */ /* 0x000fe20000300000 */
.L_x_2348:
[----:B-1----:R-:W-:Y:S05]  /*18c90*/  @P2 BRA `(.L_x_2346) ;  /* 0x0000000000082947 */ /* 0x002fea0003800000 */
[----:B------:R-:W1:Y:S02]  /*18ca0*/  SYNCS.PHASECHK.TRANS64.TRYWAIT P2, [R13+URZ+0x2e850], R12 ;  /* 0x02e8500c0d0075a7 */ /* 0x000e64000804017f */
[----:B-1----:R-:W-:Y:S05]  /*18cb0*/  @!P2 BRA `(.L_x_2349) ;  /* 0x000001440060a947 */ /* 0x002fea0003800000 */
.L_x_2346:
[----:B01---5:R-:W-:Y:S01]  /*18cc0*/  IADD3 R12, R16, 0x400, RZ ;  /* 0x00000400100c7810 */ /* 0x023fe20007ffe0ff */
[----:B------:R-:W-:Y:S01]  /*18cd0*/  IMAD.MOV.U32 R13, RZ, RZ, -0x3ffffff0 ;  /* 0xc0000010ff0d7424 */ /* 0x000fe200078e00ff */
[----:B------:R-:W-:Y:S05]  /*18ce0*/  WARPSYNC.ALL ;  /* 0x0000000000007948 */ /* 0x000fea0003800000 */
[----:B------:R-:W-:Y:S01]  /*18cf0*/  SHF.R.U32.HI R12, RZ, 0x4, R12 ;  /* 0x00000004ff0c7819 */ /* 0x000fe2000001160c */
[----:B------:R-:W-:Y:S01]  /*18d00*/  WARPGROUP.ARRIVE ;  /* 0x00000000000079c5 */ /* 0x000fe20000000000 */
[----:B------:R-:W-:Y:S01]  /*18d10*/  R2UR UR7, R13 ;  /* 0x000000000d0772ca */ /* 0x000fe200000e0000 */
[----:B------:R-:W-:Y:S01]  /*18d20*/  IMAD.MOV.U32 R15, RZ, RZ, -0x3ffffff0 ;  /* 0xc0000010ff0f7424 */ /* 0x000fe200078e00ff */
[----:B------:R-:W-:Y:S01]  /*18d30*/  LOP3.LUT R12, R12, 0x3fff, RZ, 0xc0, !PT ;  /* 0x00003fff0c0c7812 */ /* 0x000fe200078ec0ff */
[----:B------:R-:W0:Y:S01]  /*18d40*/  @P0 LDC R13, c[0x0][0x44c] ;  /* 0x00011300ff0d0b82 */ /* 0x000e220000000800 */
        /* <DEDUP_REMOVED lines=10> */
[C---:B------:R-:W-:Y:S01]  /*18df0*/  FMUL.FTZ R152, R2.reuse, R152 ;  /* 0x0000009802987220 */ /* 0x040fe20000410000 */
[----:B------:R-:W-:Y:S01]  /*18e00*/  FMUL.FTZ R153, R2, R153 ;  /* 0x0000009902997220 */ /* 0x000fe20000410000 */
        /* <DEDUP_REMOVED lines=14> */
[----:B------:R-:W-:Y:S01]  /*18ef0*/  VIADD R14, R12, 0x100 ;  /* 0x000001000c0e7836 */ /* 0x000fe20000000000 */
[----:B------:R-:W-:Y:S01]  /*18f00*/  R2UR UR7, R15 ;  /* 0x000000000f0772ca */ /* 0x000fe200000e0000 */
[C---:B------:R-:W-:Y:S01]  /*18f10*/  FMUL.FTZ R148, R2.reuse, R148 ;  /* 0x0000009402947220 */ /* 0x040fe20000410000 */
[C---:B------:R-:W-:Y:S01]  /*18f20*/  FMUL.FTZ R149, R2.reuse, R149 ;  /* 0x0000009502957220 */ /* 0x040fe20000410000 */
[----:B------:R-:W-:Y:S01]  /*18f30*/  FMUL.FTZ R120, R2, R120 ;  /* 0x0000007802787220 */ /* 0x000fe20000410000 */
[----:B------:R-:W-:Y:S01]  /*18f40*/  R2UR UR6, R14 ;  /* 0x000000000e0672ca */ /* 0x000fe200000e0000 */
[----:B------:R-:W-:-:S02]  /*18f50*/  VIADD R14, R12, 0x200 ;  /* 0x000002000c0e7836 */ /* 0x000fc40000000000 */
[C---:B------:R-:W-:Y:S01]  /*18f60*/  FMUL.FTZ R121, R2.reuse, R121 ;  /* 0x0000007902797220 */ /* 0x040fe20000410000 */
        /* <DEDUP_REMOVED lines=53> */
[----:B------:R-:W-:Y:S01]  /*192c0*/  ULDC UR4, c[0x0][0x988] ;  /* 0x0002620000047ab9 */ /* 0x000fe20000000800 */
[----:B------:R-:W-:-:S02]  /*192d0*/  WARPGROUP.DEPBAR.LE gsb0, 0x0 ;  /* 0x00008000000079c5 */ /* 0x000fc40000010000 */
[----:B------:R-:W-:Y:S01]  /*192e0*/  WARPGROUP.ARRIVE ;  /* 0x00000000000079c5 */ /* 0x000fe20000000000 */
[----:B------:R-:W2:Y:S04]  /*192f0*/  LDL R226, [R1+0x50] ;  /* 0x0000500001e27983 */ /* 0x000ea80000100800 */
[----:B------:R-:W2:Y:S01]  /*19300*/  LDL R227, [R1+0x7c] ;  /* 0x00007c0001e37983 */ /* 0x000ea20000100800 */
[----:B------:R-:W-:Y:S01]  /*19310*/  QGMMA.64x128x32.F32.E4M3.E4M3 R24, R220, gdesc[UR4], R24, gsb0 ;  /* 0x01e00004dc187df3 */ /* 0x000fe20008000818 */
[----:B------:R-:W-:Y:S01]  /*19320*/  R2UR UR6, R14 ;  /* 0x000000000e0672ca */ /* 0x000fe200000e0000 */
[----:B------:R-:W-:Y:S01]  /*19330*/  VIADD R14, R12, 0x300 ;  /* 0x000003000c0e7836 */ /* 0x000fe20000000000 */
[----:B------:R-:W-:Y:S01]  /*19340*/  R2UR UR7, R15 ;  /* 0x000000000f0772ca */ /* 0x000fe200000e0000 */
[----:B------:R-:W-:Y:S01]  /*19350*/  IMAD.MOV.U32 R15, RZ, RZ, -0x3ffffff0 ;  /* 0xc0000010ff0f7424 */ /* 0x000fe200078e00ff */
[----:B------:R-:W-:-:S02]  /*19360*/  WARPGROUP.DEPBAR.LE gsb0, 0x0 ;  /* 0x00008000000079c5 */ /* 0x000fc40000010000 */
[----:B------:R-:W-:-:S09]  /*19370*/  WARPGROUP.ARRIVE ;  /* 0x00000000000079c5 */ /* 0x000fd20000000000 */
[----:B------:R-:W-:Y:S01]  /*19380*/  QGMMA.64x128x32.F32.E4M3.E4M3 R24, R216, gdesc[UR4], R24, gsb0 ;  /* 0x01e00004d8187df3 */ /* 0x000fe20008000818 */
[----:B------:R-:W-:Y:S02]  /*19390*/  R2UR UR6, R14 ;  /* 0x000000000e0672ca */ /* 0x000fe400000e0000 */
[----:B------:R-:W-:Y:S01]  /*193a0*/  R2UR UR7, R15 ;  /* 0x000000000f0772ca */ /* 0x000fe200000e0000 */
[----:B------:R-:W-:Y:S01]  /*193b0*/  IMAD.MOV.U32 R15, RZ, RZ, -0x3ffffff0 ;  /* 0xc0000010ff0f7424 */ /* 0x000fe200078e00ff */
[----:B------:R-:W-:Y:S01]  /*193c0*/  IADD3 R14, R12, 0x400, RZ ;  /* 0x000004000c0e7810 */ /* 0x000fe20007ffe0ff */
[----:B------:R-:W-:Y:S02]  /*193d0*/  WARPGROUP.DEPBAR.LE gsb0, 0x0 ;  /* 0x00008000000079c5 */ /* 0x000fe40000010000 */
[----:B------:R-:W-:-:S08]  /*193e0*/  WARPGROUP.ARRIVE ;  /* 0x00000000000079c5 */ /* 0x000fd00000000000 */
[----:B------:R-:W-:Y:S01]  /*193f0*/  QGMMA.64x128x32.F32.E4M3.E4M3 R24, R212, gdesc[UR4], R24, gsb0 ;  /* 0x01e00004d4187df3 */ /* 0x000fe20008000818 */
[----:B------:R-:W-:Y:S02]  /*19400*/  R2UR UR6, R14 ;  /* 0x000000000e0672ca */ /* 0x000fe400000e0000 */
[----:B------:R-:W-:Y:S01]  /*19410*/  R2UR UR7, R15 ;  /* 0x000000000f0772ca */ /* 0x000fe200000e0000 */
[----:B------:R-:W1:Y:S01]  /*19420*/  @P0 LDC R14, c[0x0][0x450] ;  /* 0x00011400ff0e0b82 */ /* 0x000e620000000800 */
[----:B--2---:R-:W-:Y:S01]  /*19430*/  IMAD.IADD R15, R227, 0x1, R226 ;  /* 0x00000001e30f7824 */ /* 0x004fe200078e02e2 */
[----:B------:R-:W-:Y:S02]  /*19440*/  WARPGROUP.DEPBAR.LE gsb0, 0x0 ;  /* 0x00008000000079c5 */ /* 0x000fe40000010000 */
[----:B------:R-:W-:-:S08]  /*19450*/  WARPGROUP.ARRIVE ;  /* 0x00000000000079c5 */ /* 0x000fd00000000000 */
[----:B------:R-:W-:Y:S03]  /*19460*/  QGMMA.64x128x32.F32.E4M3.E4M3 R24, R208, gdesc[UR4], R24, gsb0 ;  /* 0x01e00004d0187df3 */ /* 0x000fe60008000818 */
[----:B------:R-:W-:Y:S02]  /*19470*/  WARPGROUP.DEPBAR.LE gsb0, 0x0 ;  /* 0x00008000000079c5 */ /* 0x000fe40000010000 */
[----:B------:R-:W2:Y:S04]  /*19480*/  LDL R211, [R1+0x78] ;  /* 0x0000780001d37983 */ /* 0x000ea80000100800 */
[----:B------:R-:W3:Y:S04]  /*19490*/  LDL R210, [R1+0x58] ;  /* 0x0000580001d27983 */ /* 0x000ee80000100800 */
[----:B------:R-:W3:Y:S01]  /*194a0*/  LDL R209, [R1+0x40] ;  /* 0x0000400001d17983 */ /* 0x000ee20000100800 */
[----:B0-----:R-:W-:Y:S01]  /*194b0*/  @P0 IMAD.HI.U32 R208, R15, R13, RZ ;  /* 0x0000000d0fd00227 */ /* 0x001fe200078e00ff */
[----:B------:R-:W-:Y:S01]  /*194c0*/  WARPGROUP.ARRIVE ;  /* 0x00000000000079c5 */ /* 0x000fe20000000000 */
[----:B------:R-:W-:Y:S02]  /*194d0*/  MUFU.TANH R168, R168 ;  /* 0x000000a800a87308 */ /* 0x000fe40000002400 */
[----:B------:R-:W-:Y:S01]  /*194e0*/  FMUL.FTZ R119, R2, R119 ;  /* 0x0000007702777220 */ /* 0x000fe20000410000 */
[----:B------:R-:W-:Y:S01]  /*194f0*/  IMAD.MOV.U32 R13, RZ, RZ, R15 ;  /* 0x000000ffff0d7224 */ /* 0x000fe200078e000f */
[----:B-1----:R-:W-:Y:S01]  /*19500*/  @P0 SHF.R.U32.HI R13, RZ, R14, R208 ;  /* 0x0000000eff0d0219 */ /* 0x002fe200000116d0 */
[----:B------:R-:W-:-:S02]  /*19510*/  VIADD R14, R12, 0x500 ;  /* 0x000005000c0e7836 */ /* 0x000fc40000000000 */
[C---:B------:R-:W-:Y:S01]  /*19520*/  FMUL.FTZ R90, R2.reuse, R90 ;  /* 0x0000005a025a7220 */ /* 0x040fe20000410000 */
[----:B------:R-:W-:Y:S02]  /*19530*/  IMAD.MOV.U32 R15, RZ, RZ, -0x3ffffff0 ;  /* 0xc0000010ff0f7424 */ /* 0x000fe400078e00ff */
[----:B------:R-:W-:Y:S01]  /*19540*/  FMUL.FTZ R91, R2, R91 ;  /* 0x0000005b025b7220 */ /* 0x000fe20000410000 */
[----:B------:R-:W-:Y:S01]  /*19550*/  MUFU.TANH R169, R169 ;  /* 0x000000a900a97308 */ /* 0x000fe20000002400 */
        /* <DEDUP_REMOVED lines=14> */
[----:B------:R-:W0:Y:S01]  /*19640*/  SHFL.IDX PT, R124, R13, RZ, 0x1c1f ;  /* 0x001c1fff0d7c7589 */ /* 0x000e2200000e0000 */
[----:B------:R-:W-:Y:S01]  /*19650*/  QGMMA.64x128x32.F32.E4M3.E4M3 R24, R204, gdesc[UR4], R24, gsb0 ;  /* 0x01e00004cc187df3 */ /* 0x000fe20008000818 */
[C---:B------:R-:W-:Y:S01]  /*19660*/  FMUL.FTZ R189, R2.reuse, R191 ;  /* 0x000000bf02bd7220 */ /* 0x040fe20000410000 */
[C---:B------:R-:W-:Y:S01]  /*19670*/  FMUL.FTZ R191, R2.reuse, R193 ;  /* 0x000000c102bf7220 */ /* 0x040fe20000410000 */
[C---:B------:R-:W-:Y:S01]  /*19680*/  FMUL.FTZ R193, R2.reuse, R195 ;  /* 0x000000c302c17220 */ /* 0x040fe20000410000 */
[C---:B------:R-:W-:Y:S01]  /*19690*/  FMUL.FTZ R195, R2.reuse, R197 ;  /* 0x000000c502c37220 */ /* 0x040fe20000410000 */
[C---:B------:R-:W-:Y:S01]  /*196a0*/  FMUL.FTZ R197, R2.reuse, R199 ;  /* 0x000000c702c57220 */ /* 0x040fe20000410000 */
[----:B------:R-:W-:Y:S01]  /*196b0*/  IMAD.MOV.U32 R199, RZ, RZ, -0xe0 ;  /* 0xffffff20ffc77424 */ /* 0x000fe200078e00ff */
[----:B------:R-:W1:Y:S01]  /*196c0*/  MUFU.TANH R14, R14 ;  /* 0x0000000e000e7308 */ /* 0x000e620000002400 */
[----:B------:R-:W4:Y:S01]  /*196d0*/  SHFL.IDX PT, R13, R13, 0x1, 0x1c1f ;  /* 0x003c1f000d0d7f89 */ /* 0x000f2200000e0000 */
[----:B------:R-:W-:Y:S01]  /*196e0*/  FMUL.FTZ R94, R2, R94 ;  /* 0x0000005e025e7220 */ /* 0x000fe20000410000 */
[----:B------:R-:W-:-:S02]  /*196f0*/  IMAD R199, R20, R199, 0x1 ;  /* 0x0000000114c77424 */ /* 0x000fc400078e02c7 */
[C---:B------:R-:W-:Y:S01]  /*19700*/  FMUL.FTZ R95, R2.reuse, R95 ;  /* 0x0000005f025f7220 */ /* 0x040fe20000410000 */
[C---:B------:R-:W-:Y:S01]  /*19710*/  FMUL.FTZ R98, R2.reuse, R98 ;  /* 0x0000006202627220 */ /* 0x040fe20000410000 */
[C---:B------:R-:W-:Y:S01]  /*19720*/  FMUL.FTZ R99, R2.reuse, R99 ;  /* 0x0000006302637220 */ /* 0x040fe20000410000 */
[----:B------:R-:W-:Y:S01]  /*19730*/  FMUL.FTZ R102, R2, R102 ;  /* 0x0000006602667220 */ /* 0x000fe20000410000 */
[----:B------:R-:W1:Y:S01]  /*19740*/  MUFU.TANH R15, R15 ;  /* 0x0000000f000f7308 */ /* 0x000e620000002400 */
[----:B------:R-:W0:Y:S07]  /*19750*/  S2R R227, SR_TID.X ;  /* 0x0000000000e37919 */ /* 0x000e2e0000002100 */
[----:B------:R-:W1:Y:S08]  /*19760*/  MUFU.TANH R186, R186 ;  /* 0x000000ba00ba7308 */ /* 0x000e700000002400 */
[----:B------:R-:W1:Y:S08]  /*19770*/  MUFU.TANH R187, R187 ;  /* 0x000000bb00bb7308 */ /* 0x000e700000002400 */
[----:B------:R-:W1:Y:S08]  /*19780*/  MUFU.TANH R190, R190 ;  /* 0x000000be00be7308 */ /* 0x000e700000002400 */
[----:B------:R-:W1:Y:S01]  /*19790*/  MUFU.TANH R191, R191 ;  /* 0x000000bf00bf7308 */ /* 0x000e620000002400 */
[----:B0-----:R-:W-:-:S02]  /*197a0*/  LOP3.LUT R208, R227, 0x7f, RZ, 0xc0, !PT ;  /* 0x0000007fe3d07812 */ /* 0x001fc400078ec0ff */
[----:B------:R-:W0:Y:S05]  /*197b0*/  S2R R227, SR_TID.X ;  /* 0x0000000000e37919 */ /* 0x000e2a0000002100 */
        /* <DEDUP_REMOVED lines=12> */
[----:B------:R-:W-:-:S05]  /*19880*/  FMUL.FTZ R204, R2, R128 ;  /* 0x0000008002cc7220 */ /* 0x000fca0000410000 */
[----:B------:R-:W0:Y:S01]  /*19890*/  MUFU.TANH R157, R157 ;  /* 0x0000009d009d7308 */ /* 0x000e220000002400 */
[----:B------:R-:W-:Y:S01]  /*198a0*/  FMUL.FTZ R206, R2, R103 ;  /* 0x0000006702ce7220 */ /* 0x000fe20000410000 */
[----:B------:R-:W-:-:S06]  /*198b0*/  WARPGROUP.ARRIVE ;  /* 0x00000000000079c5 */ /* 0x000fcc0000000000 */
        /* <DEDUP_REMOVED lines=14> */
[----:B--2---:R-:W-:-:S07]  /*199a0*/  IMAD R199, R211, -0x2, R199 ;  /* 0xfffffffed3c77824 */ /* 0x004fce00078e02c7 */
[----:B------:R-:W2:Y:S01]  /*199b0*/  MUFU.TANH R198, R198 ;  /* 0x000000c600c67308 */ /* 0x000ea20000002400 */
[----:B---3--:R-:W-:-:S07]  /*199c0*/  IADD3 R199, -R209, R199, R210 ;  /* 0x000000c7d1c77210 */ /* 0x008fce0007ffe1d2 */
[----:B------:R-:W3:Y:S01]  /*199d0*/  MUFU.TANH R125, R125 ;  /* 0x0000007d007d7308 */ /* 0x000ee20000002400 */
[C---:B------:R-:W-:Y:S02]  /*199e0*/  IMAD.IADD R124, R199.reuse, 0x1, R124 ;  /* 0x00000001c77c7824 */ /* 0x040fe400078e027c */
[----:B----4-:R-:W-:-:S05]  /*199f0*/  IMAD.IADD R13, R199, 0x1, R13 ;  /* 0x00000001c70d7824 */ /* 0x010fca00078e020d */
[----:B------:R-:W-:Y:S01]  /*19a00*/  MUFU.TANH R129, R129 ;  /* 0x0000008100817308 */ /* 0x000fe20000002400 */
[C---:B------:R-:W-:Y:S02]  /*19a10*/  ISETP.GT.AND P2, PT, R124.reuse, RZ, PT ;  /* 0x000000ff7c00720c */ /* 0x040fe40003f44270 */
[----:B------:R-:W-:Y:S02]  /*19a20*/  ISETP.GT.AND P3, PT, R124, 0x1, PT ;  /* 0x000000017c00780c */ /* 0x000fe40003f64270 */
[----:B-1----:R-:W-:Y:S02]  /*19a30*/  FSEL R128, R14, -INF , P2 ;  /* 0xff8000000e807808 */ /* 0x002fe40001000000 */
[C---:B------:R-:W-:Y:S01]  /*19a40*/  ISETP.GT.AND P2, PT, R124.reuse, 0x8, PT ;  /* 0x000000087c00780c */ /* 0x040fe20003f44270 */
[----:B------:R1:W4:Y:S01]  /*19a50*/  MUFU.TANH R14, R204 ;  /* 0x000000cc000e7308 */ /* 0x0003220000002400 */
[----:B------:R-:W-:Y:S02]  /*19a60*/  FSEL R15, R15, -INF , P3 ;  /* 0xff8000000f0f7808 */ /* 0x000fe40001800000 */
[----:B------:R-:W-:-:S02]  /*19a70*/  ISETP.GT.AND P3, PT, R124, 0x9, PT ;  /* 0x000000097c00780c */ /* 0x000fc40003f64270 */
[----:B------:R-:W-:Y:S02]  /*19a80*/  FSEL R186, R186, -INF , P2 ;  /* 0xff800000baba7808 */ /* 0x000fe40001000000 */
[----:B------:R-:W-:Y:S01]  /*19a90*/  ISETP.GT.AND P2, PT, R124, 0x10, PT ;  /* 0x000000107c00780c */ /* 0x000fe20003f44270 */
[----:B------:R-:W4:Y:S01]  /*19aa0*/  MUFU.TANH R132, R132 ;  /* 0x0000008400847308 */ /* 0x000f220000002400 */
[----:B-1----:R-:W-:Y:S02]  /*19ab0*/  FMNMX.FTZ R204, R128, R3, !PT ;  /* 0x0000000380cc7209 */ /* 0x002fe40007810000 */
[----:B------:R-:W-:Y:S02]  /*19ac0*/  FSEL R187, R187, -INF , P3 ;  /* 0xff800000bbbb7808 */ /* 0x000fe40001800000 */
[----:B------:R-:W-:Y:S02]  /*19ad0*/  FMNMX.FTZ R204, R15, R204, !PT ;  /* 0x000000cc0fcc7209 */ /* 0x000fe40007810000 */
[----:B------:R-:W-:Y:S01]  /*19ae0*/  ISETP.GT.AND P3, PT, R124, 0x11, PT ;  /* 0x000000117c00780c */ /* 0x000fe20003f64270 */
[----:B------:R-:W1:Y:S01]  /*19af0*/  MUFU.TANH R133, R133 ;  /* 0x0000008500857308 */ /* 0x000e620000002400 */
[----:B------:R-:W-:-:S02]  /*19b00*/  FMNMX.FTZ R204, R186, R204, !PT ;  /* 0x000000ccbacc7209 */ /* 0x000fc40007810000 */
[----:B------:R-:W-:Y:S02]  /*19b10*/  FSEL R190, R190, -INF , P2 ;  /* 0xff800000bebe7808 */ /* 0x000fe40001000000 */
[----:B------:R-:W-:Y:S02]  /*19b20*/  FMNMX.FTZ R204, R187, R204, !PT ;  /* 0x000000ccbbcc7209 */ /* 0x000fe40007810000 */
[----:B------:R-:W-:Y:S01]  /*19b30*/  ISETP.GT.AND P2, PT, R124, 0x18, PT ;  /* 0x000000187c00780c */ /* 0x000fe20003f44270 */
[----:B------:R-:W1:Y:S01]  /*19b40*/  MUFU.TANH R104, R104 ;  /* 0x0000006800687308 */ /* 0x000e620000002400 */
[----:B------:R-:W-:Y:S02]  /*19b50*/  FSEL R191, R191, -INF , P3 ;  /* 0xff800000bfbf7808 */ /* 0x000fe40001800000 */
[----:B------:R-:W-:Y:S02]  /*19b60*/  FMNMX.FTZ R204, R190, R204, !PT ;  /* 0x000000ccbecc7209 */ /* 0x000fe40007810000 */
[----:B------:R-:W-:-:S02]  /*19b70*/  ISETP.GT.AND P3, PT, R124, 0x19, PT ;  /* 0x000000197c00780c */ /* 0x000fc40003f64270 */
[----:B0-----:R-:W-:Y:S01]  /*19b80*/  FSEL R194, R194, -INF , P2 ;  /* 0xff800000c2c27808 */ /* 0x001fe20001000000 */
[----:B------:R-:W0:Y:S01]  /*19b90*/  MUFU.TANH R105, R105 ;  /* 0x0000006900697308 */ /* 0x000e220000002400 */
        /* <DEDUP_REMOVED lines=103> */
[----:B--2---:R-:W-:Y:S01]  /*1a210*/  FSEL R198, R198, -INF , P2 ;  /* 0xff800000c6c67808 */ /* 0x004fe20001000000 */
[----:B------:R-:W-:Y:S01]  /*1a220*/  MUFU.TANH R182, R182 ;  /* 0x000000b600b67308 */ /* 0x000fe20000002400 */
[----:B------:R-:W-:Y:S02]  /*1a230*/  FMNMX.FTZ R204, R121, R204, !PT ;  /* 0x000000cc79cc7209 */ /* 0x000fe40007810000 */
[C---:B------:R-:W-:Y:S02]  /*1a240*/  ISETP.GT.AND P2, PT, R124.reuse, 0x90, PT ;  /* 0x000000907c00780c */ /* 0x040fe40003f44270 */
[----:B---3--:R-:W-:Y:S02]  /*1a250*/  FSEL R125, R125, -INF , P3 ;  /* 0xff8000007d7d7808 */ /* 0x008fe40001800000 */
[----:B------:R-:W-:Y:S01]  /*1a260*/  ISETP.GT.AND P3, PT, R124, 0x91, PT ;  /* 0x000000917c00780c */ /* 0x000fe20003f64270 */
[----:B------:R-:W-:Y:S01]  /*1a270*/  MUFU.TANH R183, R183 ;  /* 0x000000b700b77308 */ /* 0x000fe20000002400 */
[----:B------:R-:W-:-:S02]  /*1a280*/  FMNMX.FTZ R205, R198, R204, !PT ;  /* 0x000000ccc6cd7209 */ /* 0x000fc40007810000 */
[----:B----4-:R-:W-:Y:S02]  /*1a290*/  FSEL R204, R14, -INF , P2 ;  /* 0xff8000000ecc7808 */ /* 0x010fe40001000000 */
[C---:B------:R-:W-:Y:S02]  /*1a2a0*/  ISETP.GT.AND P2, PT, R124.reuse, 0x98, PT ;  /* 0x000000987c00780c */ /* 0x040fe40003f44270 */
[----:B------:R-:W-:Y:S01]  /*1a2b0*/  FSEL R129, R129, -INF , P3 ;  /* 0xff80000081817808 */ /* 0x000fe20001800000 */
[----:B------:R2:W3:Y:S01]  /*1a2c0*/  MUFU.TANH R14, R88 ;  /* 0x00000058000e7308 */ /* 0x0004e20000002400 */
[----:B------:R-:W-:Y:S02]  /*1a2d0*/  ISETP.GT.AND P3, PT, R124, 0x99, PT ;  /* 0x000000997c00780c */ /* 0x000fe40003f64270 */
[----:B------:R-:W-:Y:S02]  /*1a2e0*/  FSEL R132, R132, -INF , P2 ;  /* 0xff80000084847808 */ /* 0x000fe40001000000 */
[----:B------:R-:W-:-:S02]  /*1a2f0*/  ISETP.GT.AND P2, PT, R124, 0xa0, PT ;  /* 0x000000a07c00780c */ /* 0x000fc40003f44270 */
[----:B-1----:R-:W-:Y:S01]  /*1a300*/  FSEL R133, R133, -INF , P3 ;  /* 0xff80000085857808 */ /* 0x002fe20001800000 */
[----:B------:R-:W-:Y:S01]  /*1a310*/  MUFU.TANH R154, R154 ;  /* 0x0000009a009a7308 */ /* 0x000fe20000002400 */
[----:B------:R-:W-:Y:S01]  /*1a320*/  ISETP.GT.AND P3, PT, R124, 0xa1, PT ;  /* 0x000000a17c00780c */ /* 0x000fe20003f64270 */
[----:B--2---:R-:W-:Y:S01]  /*1a330*/  FMUL.FTZ R88, R2, R89 ;  /* 0x0000005902587220 */ /* 0x004fe20000410000 */
[----:B------:R-:W-:Y:S01]  /*1a340*/  FSEL R104, R104, -INF , P2 ;  /* 0xff80000068687808 */ /* 0x000fe20001000000 */
[----:B------:R-:W-:Y:S01]  /*1a350*/  FMUL.FTZ R89, R2, R92 ;  /* 0x0000005c02597220 */ /* 0x000fe20000410000 */
[----:B------:R-:W-:Y:S01]  /*1a360*/  ISETP.GT.AND P2, PT, R124, 0xa8, PT ;  /* 0x000000a87c00780c */ /* 0x000fe20003f44270 */
[----:B------:R-:W-:Y:S01]  /*1a370*/  FMUL.FTZ R92, R2, R93 ;  /* 0x0000005d025c7220 */ /* 0x000fe20000410000 */
[----:B0-----:R-:W-:Y:S01]  /*1a380*/  FSEL R105, R105, -INF , P3 ;  /* 0xff80000069697808 */ /* 0x001fe20001800000 */
[----:B------:R-:W-:Y:S01]  /*1a390*/  MUFU.TANH R88, R88 ;  /* 0x0000005800587308 */ /* 0x000fe20000002400 */
[----:B------:R-:W-:Y:S01]  /*1a3a0*/  ISETP.GT.AND P3, PT, R124, 0xa9, PT ;  /* 0x000000a97c00780c */ /* 0x000fe20003f64270 */
[----:B------:R-:W-:Y:S01]  /*1a3b0*/  FMUL.FTZ R93, R2, R96 ;  /* 0x00000060025d7220 */ /* 0x000fe20000410000 */
[----:B------:R-:W-:Y:S01]  /*1a3c0*/  FSEL R108, R108, -INF , P2 ;  /* 0xff8000006c6c7808 */ /* 0x000fe20001000000 */
[----:B------:R-:W-:Y:S01]  /*1a3d0*/  FMUL.FTZ R96, R2, R97 ;  /* 0x0000006102607220 */ /* 0x000fe20000410000 */
[----:B------:R-:W-:-:S02]  /*1a3e0*/  ISETP.GT.AND P2, PT, R124, 0xb0, PT ;  /* 0x000000b07c00780c */ /* 0x000fc40003f44270 */
[----:B------:R-:W-:Y:S01]  /*1a3f0*/  FSEL R109, R109, -INF , P3 ;  /* 0xff8000006d6d7808 */ /* 0x000fe20001800000 */
[----:B------:R-:W-:Y:S01]  /*1a400*/  MUFU.TANH R92, R92 ;  /* 0x0000005c005c7308 */ /* 0x000fe20000002400 */
[----:B------:R-:W-:Y:S02]  /*1a410*/  ISETP.GT.AND P3, PT, R124, 0xb1, PT ;  /* 0x000000b17c00780c */ /* 0x000fe40003f64270 */
[----:B------:R-:W-:Y:S02]  /*1a420*/  FSEL R112, R112, -INF , P2 ;  /* 0xff80000070707808 */ /* 0x000fe40001000000 */
[C---:B------:R-:W-:Y:S02]  /*1a430*/  ISETP.GT.AND P2, PT, R124.reuse, 0xb8, PT ;  /* 0x000000b87c00780c */ /* 0x040fe40003f44270 */
[----:B------:R-:W-:Y:S01]  /*1a440*/  FSEL R113, R113, -INF , P3 ;  /* 0xff80000071717808 */ /* 0x000fe20001800000 */
[----:B------:R-:W0:Y:S01]  /*1a450*/  MUFU.TANH R89, R89 ;  /* 0x0000005900597308 */ /* 0x000e220000002400 */
[----:B------:R-:W-:-:S02]  /*1a460*/  ISETP.GT.AND P3, PT, R124, 0xb9, PT ;  /* 0x000000b97c00780c */ /* 0x000fc40003f64270 */
[----:B------:R-:W-:Y:S02]  /*1a470*/  FSEL R116, R116, -INF , P2 ;  /* 0xff80000074747808 */ /* 0x000fe40001000000 */
[C---:B------:R-:W-:Y:S02]  /*1a480*/  ISETP.GT.AND P2, PT, R124.reuse, 0xc0, PT ;  /* 0x000000c07c00780c */ /* 0x040fe40003f44270 */
[----:B------:R-:W-:Y:S01]  /*1a490*/  FSEL R117, R117, -INF , P3 ;  /* 0xff80000075757808 */ /* 0x000fe20001800000 */
[----:B------:R-:W1:Y:S01]  /*1a4a0*/  MUFU.TANH R96, R96 ;  /* 0x0000006000607308 */ /* 0x000e620000002400 */
[----:B------:R-:W-:Y:S02]  /*1a4b0*/  ISETP.GT.AND P3, PT, R124, 0xc1, PT ;  /* 0x000000c17c00780c */ /* 0x000fe40003f64270 */
[----:B---3--:R-:W-:Y:S02]  /*1a4c0*/  FSEL R97, R14, -INF , P2 ;  /* 0xff8000000e617808 */ /* 0x008fe40001000000 */
[----:B------:R-:W-:-:S02]  /*1a4d0*/  ISETP.GT.AND P2, PT, R124, 0xc8, PT ;  /* 0x000000c87c00780c */ /* 0x000fc40003f44270 */
[----:B------:R-:W-:Y:S01]  /*1a4e0*/  ISETP.GT.AND P4, PT, R13, 0x1, PT ;  /* 0x000000010d00780c */ /* 0x000fe20003f84270 */
[----:B------:R2:W-:Y:S01]  /*1a4f0*/  MUFU.TANH R14, R100 ;  /* 0x00000064000e7308 */ /* 0x0005e20000002400 */
[----:B0-----:R-:W-:Y:S02]  /*1a500*/  FSEL R89, R89, -INF , P2 ;  /* 0xff80000059597808 */ /* 0x001fe40001000000 */
[----:B------:R-:W-:Y:S02]  /*1a510*/  ISETP.GT.AND P2, PT, R124, 0xd0, PT ;  /* 0x000000d07c00780c */ /* 0x000fe40003f44270 */
[----:B------:R-:W-:Y:S02]  /*1a520*/  FSEL R185, R185, -INF , P4 ;  /* 0xff800000b9b97808 */ /* 0x000fe40002000000 */
[----:B------:R-:W-:Y:S01]  /*1a530*/  ISETP.GT.AND P4, PT, R13, 0x9, PT ;  /* 0x000000090d00780c */ /* 0x000fe20003f84270 */
[----:B------:R-:W0:Y:S01]  /*1a540*/  MUFU.TANH R93, R93 ;  /* 0x0000005d005d7308 */ /* 0x000e220000002400 */
[----:B--2---:R-:W-:Y:S01]  /*1a550*/  FSEL R100, R88, -INF , P3 ;  /* 0xff80000058647808 */ /* 0x004fe20001800000 */
[----:B------:R-:W-:Y:S01]  /*1a560*/  FMUL.FTZ R88, R2, R101 ;  /* 0x0000006502587220 */ /* 0x000fe20000410000 */
[----:B------:R-:W-:Y:S01]  /*1a570*/  ISETP.GT.AND P3, PT, R124, 0xc9, PT ;  /* 0x000000c97c00780c */ /* 0x000fe20003f64270 */
[----:B------:R-:W-:Y:S01]  /*1a580*/  FMUL.FTZ R101, R2, R110 ;  /* 0x0000006e02657220 */ /* 0x000fe20000410000 */
[----:B------:R-:W-:-:S02]  /*1a590*/  FSEL R189, R189, -INF , P4 ;  /* 0xff800000bdbd7808 */ /* 0x000fc40002000000 */
[----:B------:R-:W-:Y:S01]  /*1a5a0*/  FSEL R92, R92, -INF , P3 ;  /* 0xff8000005c5c7808 */ /* 0x000fe20001800000 */
[----:B------:R-:W2:Y:S01]  /*1a5b0*/  MUFU.TANH R88, R88 ;  /* 0x0000005800587308 */ /* 0x000ea20000002400 */
[----:B------:R-:W-:Y:S02]  /*1a5c0*/  ISETP.GT.AND P3, PT, R124, 0xd1, PT ;  /* 0x000000d17c00780c */ /* 0x000fe40003f64270 */
[----:B------:R-:W-:Y:S02]  /*1a5d0*/  ISETP.GT.AND P4, PT, R13, 0x11, PT ;  /* 0x000000110d00780c */ /* 0x000fe40003f84270 */
[----:B-1----:R-:W-:Y:S02]  /*1a5e0*/  FSEL R96, R96, -INF , P3 ;  /* 0xff80000060607808 */ /* 0x002fe40001800000 */
[----:B------:R-:W-:Y:S01]  /*1a5f0*/  ISETP.GT.AND P3, PT, R124, 0xd9, PT ;  /* 0x000000d97c00780c */ /* 0x000fe20003f64270 */
[----:B------:R-:W1:Y:S01]  /*1a600*/  MUFU.TANH R155, R155 ;  /* 0x0000009b009b7308 */ /* 0x000e620000002400 */
[----:B0-----:R-:W-:-:S02]  /*1a610*/  FSEL R93, R93, -INF , P2 ;  /* 0xff8000005d5d7808 */ /* 0x001fc40001000000 */
[----:B------:R-:W-:Y:S02]  /*1a620*/  ISETP.GT.AND P2, PT, R124, 0xd8, PT ;  /* 0x000000d87c00780c */ /* 0x000fe40003f44270 */
[----:B------:R-:W-:Y:S02]  /*1a630*/  FSEL R193, R193, -INF , P4 ;  /* 0xff800000c1c17808 */ /* 0x000fe40002000000 */
[C---:B------:R-:W-:Y:S01]  /*1a640*/  ISETP.GT.AND P4, PT, R13.reuse, 0x19, PT ;  /* 0x000000190d00780c */ /* 0x040fe20003f84270 */
[----:B------:R-:W0:Y:S01]  /*1a650*/  MUFU.TANH R158, R158 ;  /* 0x0000009e009e7308 */ /* 0x000e220000002400 */
[----:B--2---:R-:W-:Y:S02]  /*1a660*/  FSEL R124, R88, -INF , P3 ;  /* 0xff800000587c7808 */ /* 0x004fe40001800000 */
[----:B------:R-:W-:Y:S02]  /*1a670*/  ISETP.GT.AND P3, PT, R13, RZ, PT ;  /* 0x000000ff0d00720c */ /* 0x000fe40003f64270 */
[----:B------:R-:W-:-:S02]  /*1a680*/  FMNMX.FTZ R205, R125, R205, !PT ;  /* 0x000000cd7dcd7209 */ /* 0x000fc40007810000 */
[----:B------:R-:W-:Y:S01]  /*1a690*/  FSEL R184, R184, -INF , P3 ;  /* 0xff800000b8b87808 */ /* 0x000fe20001800000 */
[----:B------:R-:W2:Y:S01]  /*1a6a0*/  MUFU.TANH R159, R159 ;  /* 0x0000009f009f7308 */ /* 0x000ea20000002400 */
[----:B------:R-:W-:Y:S02]  /*1a6b0*/  ISETP.GT.AND P3, PT, R13, 0x8, PT ;  /* 0x000000080d00780c */ /* 0x000fe40003f64270 */
[----:B------:R-:W-:Y:S02]  /*1a6c0*/  FMNMX.FTZ R199, R184, R0, !PT ;  /* 0x00000000b8c77209 */ /* 0x000fe40007810000 */
[----:B------:R-:W-:Y:S02]  /*1a6d0*/  FSEL R188, R188, -INF , P3 ;  /* 0xff800000bcbc7808 */ /* 0x000fe40001800000 */
[----:B------:R-:W-:Y:S01]  /*1a6e0*/  FMNMX.FTZ R199, R185, R199, !PT ;  /* 0x000000c7b9c77209 */ /* 0x000fe20007810000 */
[----:B------:R-:W3:Y:S01]  /*1a6f0*/  MUFU.TANH R162, R162 ;  /* 0x000000a200a27308 */ /* 0x000ee20000002400 */
[----:B------:R-:W-:-:S02]  /*1a700*/  ISETP.GT.AND P3, PT, R13, 0x10, PT ;  /* 0x000000100d00780c */ /* 0x000fc40003f64270 */
[----:B------:R-:W-:Y:S02]  /*1a710*/  FMNMX.FTZ R199, R188, R199, !PT ;  /* 0x000000c7bcc77209 */ /* 0x000fe40007810000 */
[----:B------:R-:W-:Y:S02]  /*1a720*/  FSEL R192, R192, -INF , P3 ;  /* 0xff800000c0c07808 */ /* 0x000fe40001800000 */
[----:B------:R-:W-:Y:S01]  /*1a730*/  FMNMX.FTZ R199, R189, R199, !PT ;  /* 0x000000c7bdc77209 */ /* 0x000fe20007810000 */
[----:B------:R-:W4:Y:S01]  /*1a740*/  MUFU.TANH R163, R163 ;  /* 0x000000a300a37308 */ /* 0x000f220000002400 */
[----:B------:R-:W-:Y:S02]  /*1a750*/  ISETP.GT.AND P3, PT, R13, 0x18, PT ;  /* 0x000000180d00780c */ /* 0x000fe40003f64270 */
[----:B------:R-:W-:Y:S02]  /*1a760*/  FMNMX.FTZ R199, R192, R199, !PT ;  /* 0x000000c7c0c77209 */ /* 0x000fe40007810000 */
[----:B------:R-:W-:-:S02]  /*1a770*/  FSEL R196, R196, -INF , P3 ;  /* 0xff800000c4c47808 */ /* 0x000fc40001800000 */
[----:B------:R-:W-:Y:S01]  /*1a780*/  FMNMX.FTZ R199, R193, R199, !PT ;  /* 0x000000c7c1c77209 */ /* 0x000fe20007810000 */
[----:B------:R-:W4:Y:S01]  /*1a790*/  MUFU.TANH R166, R166 ;  /* 0x000000a600a67308 */ /* 0x000f220000002400 */
[----:B------:R-:W-:Y:S02]  /*1a7a0*/  ISETP.GT.AND P3, PT, R13, 0x20, PT ;  /* 0x000000200d00780c */ /* 0x000fe40003f64270 */
[----:B------:R-:W-:Y:S02]  /*1a7b0*/  FSEL R197, R197, -INF , P4 ;  /* 0xff800000c5c57808 */ /* 0x000fe40002000000 */
[----:B------:R-:W-:Y:S02]  /*1a7c0*/  FMNMX.FTZ R199, R196, R199, !PT ;  /* 0x000000c7c4c77209 */ /* 0x000fe40007810000 */
[----:B------:R-:W-:Y:S01]  /*1a7d0*/  FMNMX.FTZ R205, R204, R205, !PT ;  /* 0x000000cdcccd7209 */ /* 0x000fe20007810000 */
[----:B------:R-:W4:Y:S01]  /*1a7e0*/  MUFU.TANH R167, R167 ;  /* 0x000000a700a77308 */ /* 0x000f220000002400 */
[----:B------:R-:W-:-:S02]  /*1a7f0*/  ISETP.GT.AND P4, PT, R13, 0x21, PT ;  /* 0x000000210d00780c */ /* 0x000fc40003f84270 */
[----:B------:R-:W-:Y:S02]  /*1a800*/  FSEL R170, R170, -INF , P3 ;  /* 0xff800000aaaa7808 */ /* 0x000fe40001800000 */
[----:B------:R-:W-:Y:S02]  /*1a810*/  FMNMX.FTZ R199, R197, R199, !PT ;  /* 0x000000c7c5c77209 */ /* 0x000fe40007810000 */
[----:B------:R-:W-:Y:S01]  /*1a820*/  FMNMX.FTZ R205, R129, R205, !PT ;  /* 0x000000cd81cd7209 */ /* 0x000fe20007810000 */
[----:B------:R-:W4:Y:S01]  /*1a830*/  MUFU.TANH R138, R138 ;  /* 0x0000008a008a7308 */ /* 0x000f220000002400 */
[----:B------:R-:W-:Y:S02]  /*1a840*/  ISETP.GT.AND P3, PT, R13, 0x28, PT ;  /* 0x000000280d00780c */ /* 0x000fe40003f64270 */
[----:B------:R-:W-:Y:S02]  /*1a850*/  FSEL R171, R171, -INF , P4 ;  /* 0xff800000abab7808 */ /* 0x000fe40002000000 */
[----:B------:R-:W-:-:S02]  /*1a860*/  FMNMX.FTZ R199, R170, R199, !PT ;  /* 0x000000c7aac77209 */ /* 0x000fc40007810000 */
        /* <DEDUP_REMOVED lines=38> */
[----:B-1----:R-:W-:Y:S02]  /*1aad0*/  FSEL R155, R155, -INF , P4 ;  /* 0xff8000009b9b7808 */ /* 0x002fe40002000000 */
[----:B------:R-:W-:Y:S02]  /*1aae0*/  FMNMX.FTZ R199, R154, R199, !PT ;  /* 0x000000c79ac77209 */ /* 0x000fe40007810000 */
[----:B------:R-:W-:Y:S01]  /*1aaf0*/  FMNMX.FTZ R205, R116, R205, !PT ;  /* 0x000000cd74cd7209 */ /* 0x000fe20007810000 */
[----:B------:R-:W1:Y:S01]  /*1ab00*/  MUFU.TANH R123, R123 ;  /* 0x0000007b007b7308 */ /* 0x000e620000002400 */
[----:B------:R-:W-:Y:S02]  /*1ab10*/  ISETP.GT.AND P4, PT, R13, 0x49, PT ;  /* 0x000000490d00780c */ /* 0x000fe40003f84270 */
[----:B0-----:R-:W-:Y:S02]  /*1ab20*/  FSEL R158, R158, -INF , P3 ;  /* 0xff8000009e9e7808 */ /* 0x001fe40001800000 */
[----:B------:R-:W-:-:S02]  /*1ab30*/  FMNMX.FTZ R199, R155, R199, !PT ;  /* 0x000000c79bc77209 */ /* 0x000fc40007810000 */
[----:B------:R-:W-:Y:S01]  /*1ab40*/  FMNMX.FTZ R205, R117, R205, !PT ;  /* 0x000000cd75cd7209 */ /* 0x000fe20007810000 */
[----:B------:R-:W0:Y:S01]  /*1ab50*/  MUFU.TANH R126, R126 ;  /* 0x0000007e007e7308 */ /* 0x000e220000002400 */
[----:B------:R-:W-:Y:S02]  /*1ab60*/  ISETP.GT.AND P3, PT, R13, 0x50, PT ;  /* 0x000000500d00780c */ /* 0x000fe40003f64270 */
[----:B--2---:R-:W-:Y:S02]  /*1ab70*/  FSEL R159, R159, -INF , P4 ;  /* 0xff8000009f9f7808 */ /* 0x004fe40002000000 */
[----:B------:R-:W-:Y:S02]  /*1ab80*/  FMNMX.FTZ R199, R158, R199, !PT ;  /* 0x000000c79ec77209 */ /* 0x000fe40007810000 */
[----:B------:R-:W-:Y:S01]  /*1ab90*/  FMNMX.FTZ R205, R97, R205, !PT ;  /* 0x000000cd61cd7209 */ /* 0x000fe20007810000 */
[----:B------:R-:W2:Y:S01]  /*1aba0*/  MUFU.TANH R127, R127 ;  /* 0x0000007f007f7308 */ /* 0x000ea20000002400 */
[----:B------:R-:W-:-:S02]  /*1abb0*/  ISETP.GT.AND P4, PT, R13, 0x51, PT ;  /* 0x000000510d00780c */ /* 0x000fc40003f84270 */
[----:B---3--:R-:W-:Y:S02]  /*1abc0*/  FSEL R162, R162, -INF , P3 ;  /* 0xff800000a2a27808 */ /* 0x008fe40001800000 */
[----:B------:R-:W-:Y:S02]  /*1abd0*/  FMNMX.FTZ R199, R159, R199, !PT ;  /* 0x000000c79fc77209 */ /* 0x000fe40007810000 */
[----:B------:R-:W-:Y:S01]  /*1abe0*/  FMNMX.FTZ R205, R100, R205, !PT ;  /* 0x000000cd64cd7209 */ /* 0x000fe20007810000 */
[----:B------:R-:W3:Y:S01]  /*1abf0*/  MUFU.TANH R130, R130 ;  /* 0x0000008200827308 */ /* 0x000ee20000002400 */
[----:B------:R-:W-:Y:S02]  /*1ac00*/  ISETP.GT.AND P3, PT, R13, 0x58, PT ;  /* 0x000000580d00780c */ /* 0x000fe40003f64270 */
[----:B----4-:R-:W-:Y:S02]  /*1ac10*/  FSEL R163, R163, -INF , P4 ;  /* 0xff800000a3a37808 */ /* 0x010fe40002000000 */
        /* <DEDUP_REMOVED lines=16> */
[----:B------:R-:W-:Y:S01]  /*1ad20*/  FSEL R110, R14, -INF , P2 ;  /* 0xff8000000e6e7808 */ /* 0x000fe20001000000 */
[----:B------:R-:W4:Y:S01]  /*1ad30*/  MUFU.TANH R106, R106 ;  /* 0x0000006a006a7308 */ /* 0x000f220000002400 */
[----:B------:R-:W-:Y:S02]  /*1ad40*/  FMNMX.FTZ R205, R96, R205, !PT ;  /* 0x000000cd60cd7209 */ /* 0x000fe40007810000 */
[----:B------:R-:W-:Y:S02]  /*1ad50*/  ISETP.GT.AND P3, PT, R13, 0x68, PT ;  /* 0x000000680d00780c */ /* 0x000fe40003f64270 */
[----:B------:R-:W-:Y:S02]  /*1ad60*/  FSEL R139, R139, -INF , P4 ;  /* 0xff8000008b8b7808 */ /* 0x000fe40002000000 */
[----:B------:R-:W-:Y:S01]  /*1ad70*/  FMNMX.FTZ R199, R138, R199, !PT ;  /* 0x000000c78ac77209 */ /* 0x000fe20007810000 */
[----:B------:R-:W4:Y:S01]  /*1ad80*/  MUFU.TANH R107, R107 ;  /* 0x0000006b006b7308 */ /* 0x000f220000002400 */
[----:B------:R-:W-:-:S02]  /*1ad90*/  FMNMX.FTZ R14, R110, R205, !PT ;  /* 0x000000cd6e0e7209 */ /* 0x000fc40007810000 */
[----:B------:R-:W-:Y:S02]  /*1ada0*/  ISETP.GT.AND P4, PT, R13, 0x69, PT ;  /* 0x000000690d00780c */ /* 0x000fe40003f84270 */
[----:B------:R-:W-:Y:S02]  /*1adb0*/  FSEL R142, R142, -INF , P3 ;  /* 0xff8000008e8e7808 */ /* 0x000fe40001800000 */
[----:B------:R-:W-:Y:S01]  /*1adc0*/  FMNMX.FTZ R199, R139, R199, !PT ;  /* 0x000000c78bc77209 */ /* 0x000fe20007810000 */
[----:B------:R-:W4:Y:S01]  /*1add0*/  MUFU.TANH R101, R101 ;  /* 0x0000006500657308 */ /* 0x000f220000002400 */
[----:B------:R-:W-:Y:S02]  /*1ade0*/  FMNMX.FTZ R14, R124, R14, !PT ;  /* 0x0000000e7c0e7209 */ /* 0x000fe40007810000 */
[----:B------:R-:W-:Y:S02]  /*1adf0*/  ISETP.GT.AND P3, PT, R13, 0x70, PT ;  /* 0x000000700d00780c */ /* 0x000fe40003f64270 */
[----:B------:R-:W-:Y:S01]  /*1ae00*/  FSEL R143, R143, -INF , P4 ;  /* 0xff8000008f8f7808 */ /* 0x000fe20002000000 */
[----:B------:R-:W0:Y:S01]  /*1ae10*/  SHFL.BFLY PT, R88, R14, 0x2, 0x1f ;  /* 0x0c401f000e587f89 */ /* 0x000e2200000e0000 */
[----:B------:R-:W-:Y:S01]  /*1ae20*/  FMNMX.FTZ R199, R142, R199, !PT ;  /* 0x000000c78ec77209 */ /* 0x000fe20007810000 */
[----:B------:R-:W4:Y:S01]  /*1ae30*/  MUFU.TANH R111, R111 ;  /* 0x0000006f006f7308 */ /* 0x000f220000002400 */
[----:B------:R-:W-:-:S02]  /*1ae40*/  ISETP.GT.AND P4, PT, R13, 0x71, PT ;  /* 0x000000710d00780c */ /* 0x000fc40003f84270 */
[----:B------:R-:W-:Y:S02]  /*1ae50*/  FSEL R146, R146, -INF , P3 ;  /* 0xff80000092927808 */ /* 0x000fe40001800000 */
[----:B------:R-:W-:Y:S02]  /*1ae60*/  FMNMX.FTZ R199, R143, R199, !PT ;  /* 0x000000c78fc77209 */ /* 0x000fe40007810000 */
[----:B------:R-:W-:Y:S01]  /*1ae70*/  ISETP.GT.AND P3, PT, R13, 0x78, PT ;  /* 0x000000780d00780c */ /* 0x000fe20003f64270 */
[----:B------:R-:W4:Y:S01]  /*1ae80*/  MUFU.TANH R114, R114 ;  /* 0x0000007200727308 */ /* 0x000f220000002400 */
[----:B------:R-:W-:Y:S02]  /*1ae90*/  FSEL R147, R147, -INF , P4 ;  /* 0xff80000093937808 */ /* 0x000fe40002000000 */
        /* <DEDUP_REMOVED lines=10> */
[----:B------:R-:W-:Y:S02]  /*1af40*/  FSEL R122, R122, -INF , P3 ;  /* 0xff8000007a7a7808 */ /* 0x000fe40001800000 */
[----:B------:R-:W-:Y:S02]  /*1af50*/  FMNMX.FTZ R199, R151, R199, !PT ;  /* 0x000000c797c77209 */ /* 0x000fe40007810000 */
[----:B------:R-:W-:Y:S01]  /*1af60*/  ISETP.GT.AND P3, PT, R13, 0x88, PT ;  /* 0x000000880d00780c */ /* 0x000fe20003f64270 */
[----:B------:R-:W4:Y:S01]  /*1af70*/  MUFU.TANH R119, R119 ;  /* 0x0000007700777308 */ /* 0x000f220000002400 */
[----:B-1----:R-:W-:Y:S02]  /*1af80*/  FSEL R123, R123, -INF , P4 ;  /* 0xff8000007b7b7808 */ /* 0x002fe40002000000 */
[----:B------:R-:W-:Y:S02]  /*1af90*/  FMNMX.FTZ R199, R122, R199, !PT ;  /* 0x000000c77ac77209 */ /* 0x000fe40007810000 */
[----:B0-----:R-:W-:-:S02]  /*1afa0*/  FMNMX.FTZ R14, R14, R88, !PT ;  /* 0x000000580e0e7209 */ /* 0x001fc40007810000 */
[----:B------:R-:W-:Y:S01]  /*1afb0*/  ISETP.GT.AND P4, PT, R13, 0x89, PT ;  /* 0x000000890d00780c */ /* 0x000fe20003f84270 */
[----:B------:R-:W0:Y:S01]  /*1afc0*/  MUFU.TANH R90, R90 ;  /* 0x0000005a005a7308 */ /* 0x000e220000002400 */
[----:B------:R-:W-:Y:S01]  /*1afd0*/  FSEL R126, R126, -INF , P3 ;  /* 0xff8000007e7e7808 */ /* 0x000fe20001800000 */
[----:B------:R-:W1:Y:S01]  /*1afe0*/  SHFL.BFLY PT, R88, R14, 0x1, 0x1f ;  /* 0x0c201f000e587f89 */ /* 0x000e6200000e0000 */
[----:B------:R-:W-:Y:S02]  /*1aff0*/  FMNMX.FTZ R199, R123, R199, !PT ;  /* 0x000000c77bc77209 */ /* 0x000fe40007810000 */
[----:B------:R-:W-:Y:S02]  /*1b000*/  ISETP.GT.AND P3, PT, R13, 0x90, PT ;  /* 0x000000900d00780c */ /* 0x000fe40003f64270 */
[----:B--2---:R-:W-:Y:S01]  /*1b010*/  FSEL R127, R127, -INF , P4 ;  /* 0xff8000007f7f7808 */ /* 0x004fe20002000000 */
[----:B------:R-:W2:Y:S01]  /*1b020*/  MUFU.TANH R91, R91 ;  /* 0x0000005b005b7308 */ /* 0x000ea20000002400 */
[----:B------:R-:W-:-:S02]  /*1b030*/  FMNMX.FTZ R199, R126, R199, !PT ;  /* 0x000000c77ec77209 */ /* 0x000fc40007810000 */
[----:B------:R-:W-:Y:S02]  /*1b040*/  ISETP.GT.AND P4, PT, R13, 0x91, PT ;  /* 0x000000910d00780c */ /* 0x000fe40003f84270 */
[----:B---3--:R-:W-:Y:S02]  /*1b050*/  FSEL R130, R130, -INF , P3 ;  /* 0xff80000082827808 */ /* 0x008fe40001800000 */
[----:B------:R-:W-:Y:S01]  /*1b060*/  FMNMX.FTZ R199, R127, R199, !PT ;  /* 0x000000c77fc77209 */ /* 0x000fe20007810000 */
[----:B------:R-:W3:Y:S01]  /*1b070*/  MUFU.TANH R94, R94 ;  /* 0x0000005e005e7308 */ /* 0x000ee20000002400 */
[----:B------:R-:W-:Y:S02]  /*1b080*/  ISETP.GT.AND P3, PT, R13, 0x98, PT ;  /* 0x000000980d00780c */ /* 0x000fe40003f64270 */
[----:B----4-:R-:W-:Y:S02]  /*1b090*/  FSEL R131, R131, -INF , P4 ;  /* 0xff80000083837808 */ /* 0x010fe40002000000 */
[----:B------:R-:W-:-:S02]  /*1b0a0*/  FMNMX.FTZ R199, R130, R199, !PT ;  /* 0x000000c782c77209 */ /* 0x000fc40007810000 */
[----:B------:R-:W-:Y:S01]  /*1b0b0*/  ISETP.GT.AND P4, PT, R13, 0x99, PT ;  /* 0x000000990d00780c */ /* 0x000fe20003f84270 */
[----:B------:R-:W4:Y:S01]  /*1b0c0*/  MUFU.TANH R95, R95 ;  /* 0x0000005f005f7308 */ /* 0x000f220000002400 */
[----:B------:R-:W-:Y:S02]  /*1b0d0*/  FSEL R134, R134, -INF , P3 ;  /* 0xff80000086867808 */ /* 0x000fe40001800000 */
        /* <DEDUP_REMOVED lines=8> */
[----:B------:R-:W-:Y:S01]  /*1b160*/  MUFU.TANH R99, R99 ;  /* 0x0000006300637308 */ /* 0x000fe20000002400 */
[----:B-1----:R-:W-:Y:S02]  /*1b170*/  FMNMX.FTZ R14, R14, R88, !PT ;  /* 0x000000580e0e7209 */ /* 0x002fe40007810000 */
[----:B------:R-:W-:Y:S02]  /*1b180*/  MOV R88, UR4 ;  /* 0x0000000400587c02 */ /* 0x000fe40008000f00 */
[----:B------:R-:W-:-:S02]  /*1b190*/  ISETP.GT.AND P3, PT, R13, 0xa8, PT ;  /* 0x000000a80d00780c */ /* 0x000fc40003f64270 */
[----:B------:R-:W-:Y:S01]  /*1b1a0*/  FSEL R107, R107, -INF , P4 ;  /* 0xff8000006b6b7808 */ /* 0x000fe20002000000 */
[----:B------:R-:W-:-:S01]  /*1b1b0*/  FFMA.FTZ R205, R14, R88, -8 ;  /* 0xc10000000ecd7423 */ /* 0x000fc20000010058 */
[----:B------:R-:W-:Y:S01]  /*1b1c0*/  FMNMX.FTZ R199, R106, R199, !PT ;  /* 0x000000c76ac77209 */ /* 0x000fe20007810000 */
[----:B------:R-:W1:Y:S01]  /*1b1d0*/  MUFU.TANH R102, R102 ;  /* 0x0000006600667308 */ /* 0x000e620000002400 */
[----:B------:R-:W-:Y:S02]  /*1b1e0*/  ISETP.GT.AND P4, PT, R13, 0xa9, PT ;  /* 0x000000a90d00780c */ /* 0x000fe40003f84270 */
[----:B------:R-:W-:Y:S02]  /*1b1f0*/  FSEL R101, R101, -INF , P3 ;  /* 0xff80000065657808 */ /* 0x000fe40001800000 */
[----:B------:R-:W-:Y:S02]  /*1b200*/  FMNMX.FTZ R199, R107, R199, !PT ;  /* 0x000000c76bc77209 */ /* 0x000fe40007810000 */
[----:B------:R-:W-:-:S02]  /*1b210*/  FSETP.NEU.FTZ.AND P2, PT, R14, -INF , PT ;  /* 0xff8000000e00780b */ /* 0x000fc40003f5d000 */
[----:B------:R-:W-:Y:S02]  /*1b220*/  ISETP.GT.AND P3, PT, R13, 0xb0, PT ;  /* 0x000000b00d00780c */ /* 0x000fe40003f64270 */
[----:B------:R-:W-:Y:S02]  /*1b230*/  FSEL R111, R111, -INF , P4 ;  /* 0xff8000006f6f7808 */ /* 0x000fe40002000000 */
[----:B------:R-:W-:Y:S02]  /*1b240*/  FMNMX.FTZ R199, R101, R199, !PT ;  /* 0x000000c765c77209 */ /* 0x000fe40007810000 */
[----:B------:R-:W-:Y:S02]  /*1b250*/  FSEL R103, R205, RZ, P2 ;  /* 0x000000ffcd677208 */ /* 0x000fe40001000000 */
[----:B------:R0:W1:Y:S01]  /*1b260*/  MUFU.TANH R205, R206 ;  /* 0x000000ce00cd7308 */ /* 0x0000620000002400 */
[----:B------:R-:W-:Y:S02]  /*1b270*/  ISETP.GT.AND P4, PT, R13, 0xb1, PT ;  /* 0x000000b10d00780c */ /* 0x000fe40003f84270 */
[----:B------:R-:W-:Y:S01]  /*1b280*/  FSEL R114, R114, -INF , P3 ;  /* 0xff80000072727808 */ /* 0x000fe20001800000 */
[----:B------:R-:W-:-:S01]  /*1b290*/  FFMA.FTZ R204, R204, R88, -R103 ;  /* 0x00000058cccc7223 */ /* 0x000fc20000010867 */
[----:B------:R-:W-:Y:S01]  /*1b2a0*/  ISETP.GT.AND P3, PT, R13, 0xb8, PT ;  /* 0x000000b80d00780c */ /* 0x000fe20003f64270 */
[----:B------:R-:W-:-:S01]  /*1b2b0*/  FFMA.FTZ R128, R128, R88, -R103 ;  /* 0x0000005880807223 */ /* 0x000fc20000010867 */
[----:B------:R-:W-:Y:S01]  /*1b2c0*/  FSEL R115, R115, -INF , P4 ;  /* 0xff80000073737808 */ /* 0x000fe20002000000 */
[----:B------:R-:W-:-:S01]  /*1b2d0*/  FFMA.FTZ R15, R15, R88, -R103 ;  /* 0x000000580f0f7223 */ /* 0x000fc20000010867 */
[----:B0-----:R-:W-:Y:S01]  /*1b2e0*/  FMNMX.FTZ R206, R111, R199, !PT ;  /* 0x000000c76fce7209 */ /* 0x001fe20007810000 */
[----:B------:R-:W-:-:S01]  /*1b2f0*/  FFMA.FTZ R186, R186, R88, -R103 ;  /* 0x00000058baba7223 */ /* 0x000fc20000010867 */
[----:B------:R-:W-:Y:S01]  /*1b300*/  ISETP.GT.AND P4, PT, R13, 0xb9, PT ;  /* 0x000000b90d00780c */ /* 0x000fe20003f84270 */
[----:B------:R0:W-:Y:S01]  /*1b310*/  MUFU.EX2 R199, R204 ;  /* 0x000000cc00c77308 */ /* 0x0001e20000000800 */
[----:B------:R-:W-:Y:S01]  /*1b320*/  FMNMX.FTZ R206, R114, R206, !PT ;  /* 0x000000ce72ce7209 */ /* 0x000fe20007810000 */
[-CC-:B------:R-:W-:Y:S01]  /*1b330*/  FFMA.FTZ R187, R187, R88.reuse, -R103.reuse ;  /* 0x00000058bbbb7223 */ /* 0x180fe20000010867 */
[----:B------:R-:W-:Y:S01]  /*1b340*/  FSEL R118, R118, -INF , P3 ;  /* 0xff80000076767808 */ /* 0x000fe20001800000 */
[--C-:B------:R-:W-:Y:S01]  /*1b350*/  FFMA.FTZ R190, R190, R88, -R103.reuse ;  /* 0x00000058bebe7223 */ /* 0x100fe20000010867 */
[----:B------:R-:W-:Y:S01]  /*1b360*/  FMNMX.FTZ R206, R115, R206, !PT ;  /* 0x000000ce73ce7209 */ /* 0x000fe20007810000 */
[-CC-:B------:R-:W-:Y:S01]  /*1b370*/  FFMA.FTZ R191, R191, R88.reuse, -R103.reuse ;  /* 0x00000058bfbf7223 */ /* 0x180fe20000010867 */
[----:B------:R-:W-:Y:S01]  /*1b380*/  ISETP.GT.AND P3, PT, R13, 0xc0, PT ;  /* 0x000000c00d00780c */ /* 0x000fe20003f64270 */
[----:B------:R-:W-:Y:S01]  /*1b390*/  MUFU.EX2 R128, R128 ;  /* 0x0000008000807308 */ /* 0x000fe20000000800 */
[----:B0-----:R-:W-:-:S01]  /*1b3a0*/  FFMA.FTZ R204, R129, R88, -R103 ;  /* 0x0000005881cc7223 */ /* 0x001fc20000010867 */
[----:B------:R-:W-:Y:S01]  /*1b3b0*/  FSEL R129, R119, -INF , P4 ;  /* 0xff80000077817808 */ /* 0x000fe20002000000 */
[----:B------:R-:W-:-:S01]  /*1b3c0*/  FFMA.FTZ R194, R194, R88, -R103 ;  /* 0x00000058c2c27223 */ /* 0x000fc20000010867 */
[----:B------:R-:W-:Y:S01]  /*1b3d0*/  FMNMX.FTZ R206, R118, R206, !PT ;  /* 0x000000ce76ce7209 */ /* 0x000fe20007810000 */
[----:B------:R-:W-:-:S01]  /*1b3e0*/  FFMA.FTZ R195, R195, R88, -R103 ;  /* 0x00000058c3c37223 */ /* 0x000fc20000010867 */
[----:B------:R-:W-:Y:S01]  /*1b3f0*/  ISETP.GT.AND P4, PT, R13, 0xc1, PT ;  /* 0x000000c10d00780c */ /* 0x000fe20003f84270 */
[----:B------:R-:W-:-:S01]  /*1b400*/  FFMA.FTZ R168, R168, R88, -R103 ;  /* 0x00000058a8a87223 */ /* 0x000fc20000010867 */
[----:B------:R0:W-:Y:S01]  /*1b410*/  MUFU.EX2 R119, R204 ;  /* 0x000000cc00777308 */ /* 0x0001e20000000800 */
        /* <DEDUP_REMOVED lines=8> */
[----:B0-----:R-:W-:Y:S01]  /*1b4a0*/  FSEL R204, R90, -INF , P3 ;  /* 0xff8000005acc7808 */ /* 0x001fe20001800000 */
[--C-:B------:R-:W-:Y:S01]  /*1b4b0*/  FFMA.FTZ R152, R152, R88, -R103.reuse ;  /* 0x0000005898987223 */ /* 0x100fe20000010867 */
[----:B------:R-:W-:Y:S01]  /*1b4c0*/  FMNMX.FTZ R90, R129, R206, !PT ;  /* 0x000000ce815a7209 */ /* 0x000fe20007810000 */
[-CC-:B------:R-:W-:Y:S01]  /*1b4d0*/  FFMA.FTZ R153, R153, R88.reuse, -R103.reuse ;  /* 0x0000005899997223 */ /* 0x180fe20000010867 */
[----:B------:R-:W-:Y:S01]  /*1b4e0*/  ISETP.GT.AND P3, PT, R13, 0xc8, PT ;  /* 0x000000c80d00780c */ /* 0x000fe20003f64270 */
[-CC-:B------:R-:W-:Y:S01]  /*1b4f0*/  FFMA.FTZ R156, R156, R88.reuse, -R103.reuse ;  /* 0x000000589c9c7223 */ /* 0x180fe20000010867 */
[----:B--2---:R-:W-:Y:S01]  /*1b500*/  FSEL R206, R91, -INF , P4 ;  /* 0xff8000005bce7808 */ /* 0x004fe20002000000 */
[--C-:B------:R-:W-:Y:S01]  /*1b510*/  FFMA.FTZ R91, R133, R88, -R103.reuse ;  /* 0x00000058855b7223 */ /* 0x100fe20000010867 */
[----:B------:R-:W-:Y:S01]  /*1b520*/  FMNMX.FTZ R90, R204, R90, !PT ;  /* 0x0000005acc5a7209 */ /* 0x000fe20007810000 */
[----:B------:R-:W-:Y:S01]  /*1b530*/  MUFU.EX2 R186, R186 ;  /* 0x000000ba00ba7308 */ /* 0x000fe20000000800 */
[----:B------:R-:W-:Y:S01]  /*1b540*/  ISETP.GT.AND P4, PT, R13, 0xc9, PT ;  /* 0x000000c90d00780c */ /* 0x000fe20003f84270 */
[-CC-:B------:R-:W-:Y:S01]  /*1b550*/  FFMA.FTZ R157, R157, R88.reuse, -R103.reuse ;  /* 0x000000589d9d7223 */ /* 0x180fe20000010867 */
[----:B---3--:R-:W-:Y:S01]  /*1b560*/  FSEL R94, R94, -INF , P3 ;  /* 0xff8000005e5e7808 */ /* 0x008fe20001800000 */
[--C-:B------:R-:W-:Y:S01]  /*1b570*/  FFMA.FTZ R160, R160, R88, -R103.reuse ;  /* 0x00000058a0a07223 */ /* 0x100fe20000010867 */
[----:B------:R-:W-:Y:S01]  /*1b580*/  FMNMX.FTZ R90, R206, R90, !PT ;  /* 0x0000005ace5a7209 */ /* 0x000fe20007810000 */
[-CC-:B------:R-:W-:Y:S01]  /*1b590*/  FFMA.FTZ R161, R161, R88.reuse, -R103.reuse ;  /* 0x00000058a1a17223 */ /* 0x180fe20000010867 */
[----:B------:R-:W-:Y:S01]  /*1b5a0*/  ISETP.GT.AND P3, PT, R13, 0xd0, PT ;  /* 0x000000d00d00780c */ /* 0x000fe20003f64270 */
[----:B------:R-:W-:Y:S01]  /*1b5b0*/  MUFU.EX2 R187, R187 ;  /* 0x000000bb00bb7308 */ /* 0x000fe20000000800 */
[----:B----4-:R-:W-:Y:S01]  /*1b5c0*/  FSEL R133, R95, -INF , P4 ;  /* 0xff8000005f857808 */ /* 0x010fe20002000000 */
[--C-:B------:R-:W-:Y:S01]  /*1b5d0*/  FFMA.FTZ R164, R164, R88, -R103.reuse ;  /* 0x00000058a4a47223 */ /* 0x100fe20000010867 */
[----:B------:R-:W-:Y:S01]  /*1b5e0*/  FMNMX.FTZ R90, R94, R90, !PT ;  /* 0x0000005a5e5a7209 */ /* 0x000fe20007810000 */
[-CC-:B------:R-:W-:Y:S01]  /*1b5f0*/  FFMA.FTZ R165, R165, R88.reuse, -R103.reuse ;  /* 0x00000058a5a57223 */ /* 0x180fe20000010867 */
[----:B------:R-:W-:Y:S01]  /*1b600*/  ISETP.GT.AND P4, PT, R13, 0xd1, PT ;  /* 0x000000d10d00780c */ /* 0x000fe20003f84270 */
[--C-:B------:R-:W-:Y:S01]  /*1b610*/  FFMA.FTZ R136, R136, R88, -R103.reuse ;  /* 0x0000005888887223 */ /* 0x100fe20000010867 */
[----:B------:R-:W-:Y:S01]  /*1b620*/  FSEL R98, R98, -INF , P3 ;  /* 0xff80000062627808 */ /* 0x000fe20001800000 */
[----:B------:R0:W-:Y:S01]  /*1b630*/  MUFU.EX2 R95, R91 ;  /* 0x0000005b005f7308 */ /* 0x0001e20000000800 */
[----:B------:R-:W-:Y:S01]  /*1b640*/  FMNMX.FTZ R90, R133, R90, !PT ;  /* 0x0000005a855a7209 */ /* 0x000fe20007810000 */
[-CC-:B------:R-:W-:Y:S01]  /*1b650*/  FFMA.FTZ R137, R137, R88.reuse, -R103.reuse ;  /* 0x0000005889897223 */ /* 0x180fe20000010867 */
[----:B------:R-:W-:Y:S01]  /*1b660*/  ISETP.GT.AND P3, PT, R13, 0xd8, PT ;  /* 0x000000d80d00780c */ /* 0x000fe20003f64270 */
[--C-:B------:R-:W-:Y:S01]  /*1b670*/  FFMA.FTZ R140, R140, R88, -R103.reuse ;  /* 0x000000588c8c7223 */ /* 0x100fe20000010867 */
[----:B------:R-:W-:Y:S01]  /*1b680*/  FMNMX.FTZ R90, R98, R90, !PT ;  /* 0x0000005a625a7209 */ /* 0x000fe20007810000 */
[-CC-:B------:R-:W-:Y:S01]  /*1b690*/  FFMA.FTZ R141, R141, R88.reuse, -R103.reuse ;  /* 0x000000588d8d7223 */ /* 0x180fe20000010867 */
[----:B-1----:R-:W-:Y:S01]  /*1b6a0*/  FSEL R102, R102, -INF , P3 ;  /* 0xff80000066667808 */ /* 0x002fe20001800000 */
[----:B------:R-:W-:Y:S01]  /*1b6b0*/  MUFU.EX2 R190, R190 ;  /* 0x000000be00be7308 */ /* 0x000fe20000000800 */
[----:B0-----:R-:W-:-:S01]  /*1b6c0*/  FFMA.FTZ R91, R104, R88, -R103 ;  /* 0x00000058685b7223 */ /* 0x001fc20000010867 */
[----:B------:R-:W-:Y:S01]  /*1b6d0*/  FSEL R104, R99, -INF , P4 ;  /* 0xff80000063687808 */ /* 0x000fe20002000000 */
[----:B------:R-:W-:-:S01]  /*1b6e0*/  FFMA.FTZ R144, R144, R88, -R103 ;  /* 0x0000005890907223 */ /* 0x000fc20000010867 */
[----:B------:R-:W-:Y:S01]  /*1b6f0*/  ISETP.GT.AND P4, PT, R13, 0xd9, PT ;  /* 0x000000d90d00780c */ /* 0x000fe20003f84270 */
[----:B------:R-:W-:-:S01]  /*1b700*/  FFMA.FTZ R145, R145, R88, -R103 ;  /* 0x0000005891917223 */ /* 0x000fc20000010867 */
[----:B------:R-:W-:Y:S01]  /*1b710*/  FMNMX.FTZ R90, R104, R90, !PT ;  /* 0x0000005a685a7209 */ /* 0x000fe20007810000 */
[----:B------:R-:W-:-:S01]  /*1b720*/  FFMA.FTZ R148, R148, R88, -R103 ;  /* 0x0000005894947223 */ /* 0x000fc20000010867 */
[----:B------:R-:W-:Y:S01]  /*1b730*/  FSEL R205, R205, -INF , P4 ;  /* 0xff800000cdcd7808 */ /* 0x000fe20002000000 */
[----:B------:R-:W-:Y:S01]  /*1b740*/  MUFU.EX2 R191, R191 ;  /* 0x000000bf00bf7308 */ /* 0x000fe20000000800 */
[----:B------:R-:W-:Y:S01]  /*1b750*/  FMNMX.FTZ R13, R102, R90, !PT ;  /* 0x0000005a660d7209 */ /* 0x000fe20007810000 */
[-CC-:B------:R-:W-:Y:S01]  /*1b760*/  FFMA.FTZ R149, R149, R88.reuse, -R103.reuse ;  /* 0x0000005895957223 */ /* 0x180fe20000010867 */
[----:B------:R-:W-:-:S01]  /*1b770*/  FFMA.FTZ R120, R120, R88, -R103 ;  /* 0x0000005878787223 */ /* 0x000fc20000010867 */
[-CC-:B------:R-:W-:Y:S01]  /*1b780*/  FFMA.FTZ R121, R121, R88.reuse, -R103.reuse ;  /* 0x0000005879797223 */ /* 0x180fe20000010867 */
[----:B------:R-:W-:Y:S01]  /*1b790*/  FMNMX.FTZ R13, R205, R13, !PT ;  /* 0x0000000dcd0d7209 */ /* 0x000fe20007810000 */
[-CC-:B------:R-:W-:Y:S01]  /*1b7a0*/  FFMA.FTZ R198, R198, R88.reuse, -R103.reuse ;  /* 0x00000058c6c67223 */ /* 0x180fe20000010867 */
[----:B------:R-:W-:-:S01]  /*1b7b0*/  FFMA.FTZ R125, R125, R88, -R103 ;  /* 0x000000587d7d7223 */ /* 0x000fc20000010867 */
[----:B------:R-:W-:Y:S01]  /*1b7c0*/  MUFU.EX2 R194, R194 ;  /* 0x000000c200c27308 */ /* 0x000fe20000000800 */
[----:B------:R-:W-:-:S01]  /*1b7d0*/  FFMA.FTZ R132, R132, R88, -R103 ;  /* 0x0000005884847223 */ /* 0x000fc20000010867 */
[----:B------:R-:W0:Y:S01]  /*1b7e0*/  SHFL.BFLY PT, R90, R13, 0x2, 0x1f ;  /* 0x0c401f000d5a7f89 */ /* 0x000e2200000e0000 */
        /* <DEDUP_REMOVED lines=16> */
[----:B------:R-:W-:-:S05]  /*1b8f0*/  FFMA.FTZ R103, R124, R88, -R103 ;  /* 0x000000587c677223 */ /* 0x000fca0000010867 */
[----:B------:R-:W-:Y:S01]  /*1b900*/  MUFU.EX2 R169, R169 ;  /* 0x000000a900a97308 */ /* 0x000fe20000000800 */
[----:B0-----:R-:W-:-:S05]  /*1b910*/  FMNMX.FTZ R13, R13, R90, !PT ;  /* 0x0000005a0d0d7209 */ /* 0x001fca0007810000 */
[----:B------:R-:W0:Y:S02]  /*1b920*/  SHFL.BFLY PT, R90, R13, 0x1, 0x1f ;  /* 0x0c201f000d5a7f89 */ /* 0x000e2400000e0000 */
[----:B------:R-:W-:Y:S08]  /*1b930*/  MUFU.EX2 R172, R172 ;  /* 0x000000ac00ac7308 */ /* 0x000ff00000000800 */
[----:B------:R1:W-:Y:S08]  /*1b940*/  MUFU.EX2 R99, R91 ;  /* 0x0000005b00637308 */ /* 0x0003f00000000800 */
[----:B------:R-:W-:Y:S01]  /*1b950*/  MUFU.EX2 R173, R173 ;  /* 0x000000ad00ad7308 */ /* 0x000fe20000000800 */
[----:B0-----:R-:W-:-:S07]  /*1b960*/  FMNMX.FTZ R13, R13, R90, !PT ;  /* 0x0000005a0d0d7209 */ /* 0x001fce0007810000 */
[----:B------:R-:W-:Y:S01]  /*1b970*/  MUFU.EX2 R176, R176 ;  /* 0x000000b000b07308 */ /* 0x000fe20000000800 */
[----:B------:R-:W-:Y:S02]  /*1b980*/  FSEL R90, R14, RZ, P2 ;  /* 0x000000ff0e5a7208 */ /* 0x000fe40001000000 */
[C---:B------:R-:W-:Y:S01]  /*1b990*/  FSETP.NEU.FTZ.AND P3, PT, R13.reuse, -INF , PT ;  /* 0xff8000000d00780b */ /* 0x040fe20003f7d000 */
[----:B------:R-:W-:-:S01]  /*1b9a0*/  FFMA.FTZ R207, R13, R88, -8 ;  /* 0xc10000000dcf7423 */ /* 0x000fc20000010058 */
[----:B------:R-:W-:Y:S01]  /*1b9b0*/  ISETP.NE.AND P2, PT, R208, RZ, PT ;  /* 0x000000ffd000720c */ /* 0x000fe20003f45270 */
[----:B------:R-:W-:-:S01]  /*1b9c0*/  FADD.FTZ R90, -R90, R3 ;  /* 0x000000035a5a7221 */ /* 0x000fc20000010100 */
[----:B-1----:R-:W-:Y:S01]  /*1b9d0*/  FSEL R91, R13, RZ, P3 ;  /* 0x000000ff0d5b7208 */ /* 0x002fe20001800000 */
[----:B------:R-:W-:Y:S01]  /*1b9e0*/  MUFU.EX2 R177, R177 ;  /* 0x000000b100b17308 */ /* 0x000fe20000000800 */
[----:B------:R-:W-:Y:S01]  /*1b9f0*/  FSEL R207, R207, RZ, P3 ;  /* 0x000000ffcfcf7208 */ /* 0x000fe20001800000 */
[----:B------:R-:W-:Y:S01]  /*1ba00*/  FMUL.FTZ R90, R90, R88 ;  /* 0x000000585a5a7220 */ /* 0x000fe20000410000 */
[----:B------:R-:W-:Y:S01]  /*1ba10*/  SHF.R.U32.HI R208, RZ, 0x7, R227 ;  /* 0x00000007ffd07819 */ /* 0x000fe200000116e3 */
[----:B------:R-:W-:-:S02]  /*1ba20*/  FADD.FTZ R91, -R91, R0 ;  /* 0x000000005b5b7221 */ /* 0x000fc40000010100 */
[----:B------:R-:W-:-:S01]  /*1ba30*/  FFMA.FTZ R3, R142, R88, -R207 ;  /* 0x000000588e037223 */ /* 0x000fc200000108cf */
[-CC-:B------:R-:W-:Y:S01]  /*1ba40*/  FFMA.FTZ R124, R184, R88.reuse, -R207.reuse ;  /* 0x00000058b87c7223 */ /* 0x180fe200000108cf */
[----:B------:R-:W0:Y:S01]  /*1ba50*/  MUFU.EX2 R142, R90 ;  /* 0x0000005a008e7308 */ /* 0x000e220000000800 */
[-C--:B------:R-:W-:Y:S01]  /*1ba60*/  FMUL.FTZ R0, R91, R88.reuse ;  /* 0x000000585b007220 */ /* 0x080fe20000410000 */
        /* <DEDUP_REMOVED lines=15> */
[----:B0-----:R-:W-:-:S01]  /*1bb60*/  FFMA.FTZ R236, R142, R236, R128 ;  /* 0x000000ec8eec7223 */ /* 0x001fc20000010080 */
[-CC-:B------:R-:W-:Y:S01]  /*1bb70*/  FFMA.FTZ R182, R182, R88.reuse, -R207.reuse ;  /* 0x00000058b6b67223 */ /* 0x180fe200000108cf */
[----:B------:R-:W-:-:S01]  /*1bb80*/  FFMA.FTZ R183, R183, R88, -R207 ;  /* 0x00000058b7b77223 */ /* 0x000fc200000108cf */
[----:B------:R-:W-:Y:S01]  /*1bb90*/  FFMA.FTZ R154, R154, R88, -R207 ;  /* 0x000000589a9a7223 */ /* 0x000fe200000108cf */
[----:B------:R-:W-:-:S01]  /*1bba0*/  FADD.FTZ R236, R15, R236 ;  /* 0x000000ec0fec7221 */ /* 0x000fc20000010000 */
[-CC-:B------:R-:W-:Y:S01]  /*1bbb0*/  FFMA.FTZ R155, R155, R88.reuse, -R207.reuse ;  /* 0x000000589b9b7223 */ /* 0x180fe200000108cf */
[----:B------:R-:W-:-:S01]  /*1bbc0*/  FFMA.FTZ R158, R158, R88, -R207 ;  /* 0x000000589e9e7223 */ /* 0x000fc200000108cf */
[----:B------:R-:W0:Y:S01]  /*1bbd0*/  MUFU.EX2 R0, R0 ;  /* 0x0000000000007308 */ /* 0x000e220000000800 */
[----:B------:R-:W-:-:S01]  /*1bbe0*/  FADD.FTZ R236, R186, R236 ;  /* 0x000000ecbaec7221 */ /* 0x000fc20000010000 */
[----:B------:R-:W-:-:S02]  /*1bbf0*/  VIADD R90, R12, 0x600 ;  /* 0x000006000c5a7836 */ /* 0x000fc40000000000 */
[----:B------:R-:W-:-:S01]  /*1bc00*/  FFMA.FTZ R159, R159, R88, -R207 ;  /* 0x000000589f9f7223 */ /* 0x000fc200000108cf */
[----:B------:R-:W-:Y:S01]  /*1bc10*/  FFMA.FTZ R12, R111, R88, -R207 ;  /* 0x000000586f0c7223 */ /* 0x000fe200000108cf */
[----:B------:R-:W-:-:S01]  /*1bc20*/  FADD.FTZ R236, R187, R236 ;  /* 0x000000ecbbec7221 */ /* 0x000fc20000010000 */
[----:B------:R-:W-:Y:S01]  /*1bc30*/  FFMA.FTZ R162, R162, R88, -R207 ;  /* 0x00000058a2a27223 */ /* 0x000fe200000108cf */
[----:B------:R-:W-:Y:S01]  /*1bc40*/  R2UR UR6, R90 ;  /* 0x000000005a0672ca */ /* 0x000fe200000e0000 */
[----:B------:R-:W-:Y:S01]  /*1bc50*/  MUFU.EX2 R181, R181 ;  /* 0x000000b500b57308 */ /* 0x000fe20000000800 */
[----:B------:R-:W-:-:S01]  /*1bc60*/  FADD.FTZ R236, R190, R236 ;  /* 0x000000ecbeec7221 */ /* 0x000fc20000010000 */
[-CC-:B------:R-:W-:Y:S01]  /*1bc70*/  FFMA.FTZ R163, R163, R88.reuse, -R207.reuse ;  /* 0x00000058a3a37223 */ /* 0x180fe200000108cf */
[----:B------:R-:W-:-:S01]  /*1bc80*/  FFMA.FTZ R166, R166, R88, -R207 ;  /* 0x00000058a6a67223 */ /* 0x000fc200000108cf */
[----:B------:R-:W-:Y:S01]  /*1bc90*/  FFMA.FTZ R167, R167, R88, -R207 ;  /* 0x00000058a7a77223 */ /* 0x000fe200000108cf */
[----:B------:R-:W-:-:S01]  /*1bca0*/  FADD.FTZ R236, R191, R236 ;  /* 0x000000ecbfec7221 */ /* 0x000fc20000010000 */
[-CC-:B------:R-:W-:Y:S01]  /*1bcb0*/  FFMA.FTZ R138, R138, R88.reuse, -R207.reuse ;  /* 0x000000588a8a7223 */ /* 0x180fe200000108cf */
[----:B------:R-:W-:-:S01]  /*1bcc0*/  FFMA.FTZ R139, R139, R88, -R207 ;  /* 0x000000588b8b7223 */ /* 0x000fc200000108cf */
[----:B------:R-:W1:Y:S01]  /*1bcd0*/  MUFU.EX2 R184, R184 ;  /* 0x000000b800b87308 */ /* 0x000e620000000800 */
[----:B------:R-:W-:-:S01]  /*1bce0*/  FADD.FTZ R236, R194, R236 ;  /* 0x000000ecc2ec7221 */ /* 0x000fc20000010000 */
[----:B0-----:R-:W-:Y:S01]  /*1bcf0*/  FFMA.FTZ R235, R0, R235, R124 ;  /* 0x000000eb00eb7223 */ /* 0x001fe2000001007c */
[----:B------:R-:W-:-:S01]  /*1bd00*/  FFMA.FTZ R143, R143, R88, -R207 ;  /* 0x000000588f8f7223 */ /* 0x000fc200000108cf */
[----:B------:R-:W-:Y:S01]  /*1bd10*/  FFMA.FTZ R146, R146, R88, -R207 ;  /* 0x0000005892927223 */ /* 0x000fe200000108cf */
[----:B------:R-:W-:-:S01]  /*1bd20*/  FADD.FTZ R236, R195, R236 ;  /* 0x000000ecc3ec7221 */ /* 0x000fc20000010000 */
[-CC-:B------:R-:W-:Y:S01]  /*1bd30*/  FFMA.FTZ R147, R147, R88.reuse, -R207.reuse ;  /* 0x0000005893937223 */ /* 0x180fe200000108cf */
[----:B------:R-:W-:-:S01]  /*1bd40*/  FFMA.FTZ R150, R150, R88, -R207 ;  /* 0x0000005896967223 */ /* 0x000fc200000108cf */
        /* <DEDUP_REMOVED lines=10> */
[----:B-1----:R-:W-:Y:S01]  /*1bdf0*/  FADD.FTZ R235, R184, R235 ;  /* 0x000000ebb8eb7221 */ /* 0x002fe20000010000 */
[----:B------:R-:W-:-:S01]  /*1be00*/  FFMA.FTZ R130, R130, R88, -R207 ;  /* 0x0000005882827223 */ /* 0x000fc200000108cf */
[----:B------:R-:W-:Y:S01]  /*1be10*/  FFMA.FTZ R131, R131, R88, -R207 ;  /* 0x0000005883837223 */ /* 0x000fe200000108cf */
[----:B------:R-:W-:-:S01]  /*1be20*/  FADD.FTZ R236, R173, R236 ;  /* 0x000000ecadec7221 */ /* 0x000fc20000010000 */
[-CC-:B------:R-:W-:Y:S01]  /*1be30*/  FFMA.FTZ R134, R134, R88.reuse, -R207.reuse ;  /* 0x0000005886867223 */ /* 0x180fe200000108cf */
[----:B------:R-:W-:-:S01]  /*1be40*/  FFMA.FTZ R135, R135, R88, -R207 ;  /* 0x0000005887877223 */ /* 0x000fc200000108cf */
[----:B------:R-:W1:Y:S01]  /*1be50*/  MUFU.EX2 R153, R153 ;  /* 0x0000009900997308 */ /* 0x000e620000000800 */
[----:B------:R-:W-:-:S01]  /*1be60*/  FADD.FTZ R236, R176, R236 ;  /* 0x000000ecb0ec7221 */ /* 0x000fc20000010000 */
[-CC-:B------:R-:W-:Y:S01]  /*1be70*/  FFMA.FTZ R106, R106, R88.reuse, -R207.reuse ;  /* 0x000000586a6a7223 */ /* 0x180fe200000108cf */
[----:B------:R-:W-:-:S01]  /*1be80*/  FFMA.FTZ R107, R107, R88, -R207 ;  /* 0x000000586b6b7223 */ /* 0x000fc200000108cf */
[----:B------:R-:W-:Y:S01]  /*1be90*/  FFMA.FTZ R101, R101, R88, -R207 ;  /* 0x0000005865657223 */ /* 0x000fe200000108cf */
[----:B------:R-:W-:-:S01]  /*1bea0*/  FADD.FTZ R236, R177, R236 ;  /* 0x000000ecb1ec7221 */ /* 0x000fc20000010000 */
[-CC-:B------:R-:W-:Y:S01]  /*1beb0*/  FFMA.FTZ R90, R115, R88.reuse, -R207.reuse ;  /* 0x00000058735a7223 */ /* 0x180fe200000108cf */
[----:B------:R-:W-:-:S01]  /*1bec0*/  FFMA.FTZ R114, R114, R88, -R207 ;  /* 0x0000005872727223 */ /* 0x000fc200000108cf */
[----:B------:R-:W2:Y:S01]  /*1bed0*/  MUFU.EX2 R188, R188 ;  /* 0x000000bc00bc7308 */ /* 0x000ea20000000800 */
[----:B------:R-:W-:-:S01]  /*1bee0*/  FADD.FTZ R236, R180, R236 ;  /* 0x000000ecb4ec7221 */ /* 0x000fc20000010000 */
[----:B0-----:R-:W-:Y:S01]  /*1bef0*/  FADD.FTZ R235, R185, R235 ;  /* 0x000000ebb9eb7221 */ /* 0x001fe20000010000 */
[----:B------:R-:W-:-:S01]  /*1bf00*/  FFMA.FTZ R118, R118, R88, -R207 ;  /* 0x0000005876767223 */ /* 0x000fc200000108cf */
[----:B------:R-:W-:Y:S01]  /*1bf10*/  FFMA.FTZ R204, R204, R88, -R207 ;  /* 0x00000058cccc7223 */ /* 0x000fe200000108cf */
[----:B------:R-:W-:-:S01]  /*1bf20*/  FADD.FTZ R236, R181, R236 ;  /* 0x000000ecb5ec7221 */ /* 0x000fc20000010000 */
[-CC-:B------:R-:W-:Y:S01]  /*1bf30*/  FFMA.FTZ R206, R206, R88.reuse, -R207.reuse ;  /* 0x00000058cece7223 */ /* 0x180fe200000108cf */
[----:B------:R-:W-:-:S01]  /*1bf40*/  FFMA.FTZ R94, R94, R88, -R207 ;  /* 0x000000585e5e7223 */ /* 0x000fc200000108cf */
[----:B------:R-:W0:Y:S01]  /*1bf50*/  MUFU.EX2 R156, R156 ;  /* 0x0000009c009c7308 */ /* 0x000e220000000800 */
[----:B------:R-:W-:-:S01]  /*1bf60*/  FADD.FTZ R236, R152, R236 ;  /* 0x000000ec98ec7221 */ /* 0x000fc20000010000 */
[-CC-:B------:R-:W-:Y:S01]  /*1bf70*/  FFMA.FTZ R133, R133, R88.reuse, -R207.reuse ;  /* 0x0000005885857223 */ /* 0x180fe200000108cf */
[----:B------:R-:W-:-:S01]  /*1bf80*/  FFMA.FTZ R98, R98, R88, -R207 ;  /* 0x0000005862627223 */ /* 0x000fc200000108cf */
[----:B------:R-:W-:Y:S01]  /*1bf90*/  FFMA.FTZ R104, R104, R88, -R207 ;  /* 0x0000005868687223 */ /* 0x000fe200000108cf */
[----:B-1----:R-:W-:-:S01]  /*1bfa0*/  FADD.FTZ R236, R153, R236 ;  /* 0x000000ec99ec7221 */ /* 0x002fc20000010000 */
[-CC-:B------:R-:W-:Y:S01]  /*1bfb0*/  FFMA.FTZ R102, R102, R88.reuse, -R207.reuse ;  /* 0x0000005866667223 */ /* 0x180fe200000108cf */
[----:B------:R-:W-:-:S01]  /*1bfc0*/  FFMA.FTZ R205, R205, R88, -R207 ;  /* 0x00000058cdcd7223 */ /* 0x000fc200000108cf */
        /* <DEDUP_REMOVED lines=44> */
[----:B------:R-:W-:-:S05]  /*1c290*/  IMAD.MOV.U32 R91, RZ, RZ, -0x3ffffff0 ;  /* 0xc0000010ff5b7424 */ /* 0x000fca00078e00ff */
[----:B------:R-:W-:Y:S01]  /*1c2a0*/  R2UR UR7, R91 ;  /* 0x000000005b0772ca */ /* 0x000fe200000e0000 */
[----:B------:R-:W2:Y:S01]  /*1c2b0*/  MUFU.EX2 R154, R154 ;  /* 0x0000009a009a7308 */ /* 0x000ea20000000800 */
[----:B0-----:R-:W-:-:S01]  /*1c2c0*/  FADD.FTZ R235, R182, R235 ;  /* 0x000000ebb6eb7221 */ /* 0x001fc20000010000 */
[----:B------:R-:W-:-:S06]  /*1c2d0*/  FFMA.FTZ R91, R129, R88, -R207 ;  /* 0x00000058815b7223 */ /* 0x000fcc00000108cf */
[----:B------:R-:W0:Y:S01]  /*1c2e0*/  MUFU.EX2 R155, R155 ;  /* 0x0000009b009b7308 */ /* 0x000e220000000800 */
[----:B-1----:R-:W-:-:S03]  /*1c2f0*/  FADD.FTZ R235, R183, R235 ;  /* 0x000000ebb7eb7221 */ /* 0x002fc60000010000 */
[----:B------:R-:W-:Y:S04]  /*1c300*/  QGMMA.64x128x32.F32.E4M3.E4M3 R24, R200, gdesc[UR4], R24, gsb0 ;  /* 0x01e00004c8187df3 */ /* 0x000fe80008000818 */
        /* <DEDUP_REMOVED lines=36> */
[----:B------:R-:W-:-:S06]  /*1c550*/  WARPGROUP.DEPBAR.LE gsb0, 0x0 ;  /* 0x00008000000079c5 */ /* 0x000fcc0000010000 */
        /* <DEDUP_REMOVED lines=75> */
[----:B--2---:R-:W-:Y:S01]  /*1ca10*/  IADD3 R133, -R208, 0xb, RZ ;  /* 0x0000000bd0857810 */ /* 0x004fe20007ffe1ff */
[----:B-1----:R-:W-:-:S04]  /*1ca20*/  FADD.FTZ R197, R92, R197 ;  /* 0x000000c55cc57221 */ /* 0x002fc80000010000 */
[----:B------:R1:W-:Y:S06]  /*1ca30*/  BAR.ARV R133, 0x100 ;  /* 0x000400850000751d */ /* 0x0003ec0000002000 */
[----:B------:R-:W2:Y:S01]  /*1ca40*/  MUFU.EX2 R98, R98 ;  /* 0x0000006200627308 */ /* 0x000ea20000000800 */
[----:B---3--:R-:W-:-:S01]  /*1ca50*/  FADD.FTZ R200, R129, R200 ;  /* 0x000000c881c87221 */ /* 0x008fc20000010000 */
[----:B-1----:R-:W-:Y:S02]  /*1ca60*/  @!P2 IMAD R133, R21, 0x8, R16 ;  /* 0x000000081585a824 */ /* 0x002fe400078e0210 */
[----:B0-----:R-:W-:-:S02]  /*1ca70*/  FADD.FTZ R197, R93, R197 ;  /* 0x000000c55dc57221 */ /* 0x001fc40000010000 */
[----:B------:R-:W-:Y:S02]  /*1ca80*/  @!P2 VIADD R133, R133, 0x2e840 ;  /* 0x0002e8408585a836 */ /* 0x000fe40000000000 */
[----:B------:R-:W0:Y:S03]  /*1ca90*/  MUFU.EX2 R96, R96 ;  /* 0x0000006000607308 */ /* 0x000e260000000800 */
[----:B------:R-:W-:-:S04]  /*1caa0*/  @!P2 PRMT R133, RZ, 0x654, R133 ;  /* 0x00000654ff85a816 */ /* 0x000fc80000000085 */
[----:B------:R1:W-:Y:S01]  /*1cab0*/  @!P2 SYNCS.ARRIVE.TRANS64.RED.A1T0 RZ, [R133+URZ], RZ ;  /* 0x000000ff85ffa9a7 */ /* 0x0003e2000810043f */
[----:B------:R-:W3:Y:S01]  /*1cac0*/  MUFU.EX2 R104, R104 ;  /* 0x0000006800687308 */ /* 0x000ee20000000800 */
[----:B--2---:R-:W-:-:S07]  /*1cad0*/  FADD.FTZ R200, R98, R200 ;  /* 0x000000c862c87221 */ /* 0x004fce0000010000 */
[----:B------:R-:W2:Y:S01]  /*1cae0*/  MUFU.EX2 R110, R110 ;  /* 0x0000006e006e7308 */ /* 0x000ea20000000800 */
[----:B0-----:R-:W-:-:S07]  /*1caf0*/  FADD.FTZ R197, R96, R197 ;  /* 0x000000c560c57221 */ /* 0x001fce0000010000 */
[----:B------:R-:W0:Y:S01]  /*1cb00*/  MUFU.EX2 R102, R102 ;  /* 0x0000006600667308 */ /* 0x000e220000000800 */
[----:B---3--:R-:W-:-:S07]  /*1cb10*/  FADD.FTZ R200, R104, R200 ;  /* 0x000000c868c87221 */ /* 0x008fce0000010000 */
[----:B------:R-:W3:Y:S01]  /*1cb20*/  MUFU.EX2 R103, R103 ;  /* 0x0000006700677308 */ /* 0x000ee20000000800 */
[----:B--2---:R-:W-:-:S07]  /*1cb30*/  FADD.FTZ R197, R110, R197 ;  /* 0x000000c56ec57221 */ /* 0x004fce0000010000 */
[----:B------:R-:W2:Y:S01]  /*1cb40*/  MUFU.EX2 R205, R205 ;  /* 0x000000cd00cd7308 */ /* 0x000ea20000000800 */
[----:B0-----:R-:W-:-:S01]  /*1cb50*/  FADD.FTZ R200, R102, R200 ;  /* 0x000000c866c87221 */ /* 0x001fc20000010000 */
[----:B---3--:R-:W-:-:S03]  /*1cb60*/  FADD.FTZ R236, R103, R197 ;  /* 0x000000c567ec7221 */ /* 0x008fc60000010000 */
[----:B--2---:R-:W-:Y:S01]  /*1cb70*/  FADD.FTZ R235, R205, R200 ;  /* 0x000000c8cdeb7221 */ /* 0x004fe20000010000 */
[----:B-1----:R-:W-:Y:S06]  /*1cb80*/  @!P1 BRA `(.L_x_2350) ;  /* 0x0000000000049947 */ /* 0x002fec0003800000 */
[----:B------:R-:W-:Y:S01]  /*1cb90*/  BPT.TRAP 0x1 ;  /* 0x000000040000795c */ /* 0x000fe20000300000 */
.L_x_2350:
[----:B------:R-:W2:Y:S02]  /*1cba0*/  LDL R133, [R1+0x54] ;  /* 0x0000540001857983 */ /* 0x000ea40000100800 */
[----:B--2---:R-:W-:Y:S01]  /*1cbb0*/  R2UR UR4, R133 ;  /* 0x00000000850472ca */ /* 0x004fe200000e0000 */
[----:B------:R-:W-:Y:S02]  /*1cbc0*/  IMAD R133, R231, 0x8, R16 ;  /* 0x00000008e7857824 */ /* 0x000fe400078e0210 */
[----:B------:R-:W2:Y:S01]  /*1cbd0*/  LDL R231, [R1+0x3c] ;  /* 0x00003c0001e77983 */ /* 0x000ea20000100800 */
[----:B------:R-:W-:Y:S01]  /*1cbe0*/  F2FP.SATFINITE.E4M3.F32.PACK_AB_MERGE_C R12, R12, R101, RZ ;  /* 0x000000650c0c723e */ /* 0x000fe200048070ff */
[----:B------:R-:W-:Y:S01]  /*1cbf0*/  VIADD R133, R133, 0x2e860 ;  /* 0x0002e86085857836 */ /* 0x000fe20000000000 */
[----:B------:R-:W-:Y:S01]  /*1cc00*/  F2FP.SATFINITE.E4M3.F32.PACK_AB_MERGE_C R3, R143, R3, RZ ;  /* 0x000000038f03723e */ /* 0x000fe200048070ff */
[----:B------:R-:W-:Y:S01]  /*1cc10*/  FMUL.FTZ R26, R26, R0 ;  /* 0x000000001a1a7220 */ /* 0x000fe20000410000 */
[----:B------:R-:W-:Y:S01]  /*1cc20*/  F2FP.SATFINITE.E4M3.F32.PACK_AB_MERGE_C R205, R205, R102, RZ ;  /* 0x00000066cdcd723e */ /* 0x000fe200048070ff */
[----:B------:R-:W-:Y:S01]  /*1cc30*/  FMUL.FTZ R27, R27, R0 ;  /* 0x000000001b1b7220 */ /* 0x000fe20000410000 */
[----:B------:R-:W-:Y:S01]  /*1cc40*/  F2FP.SATFINITE.E4M3.F32.PACK_AB_MERGE_C R106, R107, R106, R12 ;  /* 0x0000006a6b6a723e */ /* 0x000fe2000480700c */
[----:B------:R-:W-:Y:S01]  /*1cc50*/  FMUL.FTZ R30, R30, R0 ;  /* 0x000000001e1e7220 */ /* 0x000fe20000410000 */
[----:B------:R-:W-:Y:S01]  /*1cc60*/  F2FP.SATFINITE.E4M3.F32.PACK_AB_MERGE_C R186, R187, R186, RZ ;  /* 0x000000babbba723e */ /* 0x000fe200048070ff */
[-C--:B------:R-:W-:Y:S01]  /*1cc70*/  FMUL.FTZ R31, R31, R0.reuse ;  /* 0x000000001f1f7220 */ /* 0x080fe20000410000 */
[----:B------:R-:W-:Y:S01]  /*1cc80*/  MOV R197, UR4 ;  /* 0x0000000400c57c02 */ /* 0x000fe20008000f00 */
[-C--:B------:R-:W-:Y:S01]  /*1cc90*/  FMUL.FTZ R34, R34, R0.reuse ;  /* 0x0000000022227220 */ /* 0x080fe20000410000 */
        /* <DEDUP_REMOVED lines=51> */
[----:B------:R-:W-:Y:S01]  /*1cfd0*/  FMUL.FTZ R83, R83, R0 ;  /* 0x0000000053537220 */ /* 0x000fe20000410000 */
[----:B------:R-:W-:Y:S01]  /*1cfe0*/  F2FP.SATFINITE.E4M3.F32.PACK_AB_MERGE_C R203, R104, R98, R205 ;  /* 0x0000006268cb723e */ /* 0x000fe200048070cd */
[-C--:B------:R-:W-:Y:S01]  /*1cff0*/  FMUL.FTZ R86, R86, R0.reuse ;  /* 0x0000000056567220 */ /* 0x080fe20000410000 */
        /* <DEDUP_REMOVED lines=58> */
[----:B------:R-:W-:-:S02]  /*1d3a0*/  IMAD.MOV.U32 R0, RZ, RZ, R13 ;  /* 0x000000ffff007224 */ /* 0x000fc400078e000d */
[----:B------:R-:W-:Y:S02]  /*1d3b0*/  IMAD.MOV.U32 R3, RZ, RZ, R14 ;  /* 0x000000ffff037224 */ /* 0x000fe400078e000e */
[----:B------:R-:W-:Y:S02]  /*1d3c0*/  IMAD.MOV.U32 R12, RZ, RZ, R234 ;  /* 0x000000ffff0c7224 */ /* 0x000fe400078e00ea */
[----:B------:R-:W-:Y:S01]  /*1d3d0*/  IMAD.MOV.U32 R205, RZ, RZ, R106 ;  /* 0x000000ffffcd7224 */ /* 0x000fe200078e006a */
[C---:B--2---:R-:W-:Y:S01]  /*1d3e0*/  ISETP.GT.AND P2, PT, R20.reuse, R231, PT ;  /* 0x000000e71400720c */ /* 0x044fe20003f44270 */
[----:B------:R-:W-:Y:S02]  /*1d3f0*/  VIADD R20, R20, 0xffffffff ;  /* 0xffffffff14147836 */ /* 0x000fe40000000000 */
[----:B------:R-:W-:-:S10]  /*1d400*/  IMAD.MOV.U32 R231, RZ, RZ, R21 ;  /* 0x000000ffffe77224 */ /* 0x000fd400078e0015 */
[----:B0-----:R-:W-:Y:S05]  /*1d410*/  @P2 BRA `(.L_x_2351) ;  /* 0xffffffa000a82947 */ /* 0x001fea000383ffff */
[----:B------:R-:W-:-:S07]  /*1d420*/  IMAD.MOV.U32 R231, RZ, RZ, R21 ;  /* 0x000000ffffe77224 */ /* 0x000fce00078e0015 */
.L_x_2340:
[----:B------:R-:W-:-:S13]  /*1d430*/  ISETP.GE.AND P0, PT, R20, RZ, PT ;  /* 0x000000ff1400720c */ /* 0x000fda0003f06270 */
[----:B------:R-:W-:Y:S05]  /*1d440*/  @!P0 BRA `(.L_x_2352) ;  /* 0x0000004c007c8947 */ /* 0x000fea0003800000 */
[----:B------:R-:W-:Y:S01]  /*1d450*/  MOV R21, R13 ;  /* 0x0000000d00157202 */ /* 0x000fe20000000f00 */
[----:B------:R-:W-:Y:S02]  /*1d460*/  IMAD.MOV.U32 R0, RZ, RZ, R14 ;  /* 0x000000ffff007224 */ /* 0x000fe400078e000e */
[----:B------:R-:W-:Y:S02]  /*1d470*/  IMAD.MOV.U32 R237, RZ, RZ, R234 ;  /* 0x000000ffffed7224 */ /* 0x000fe400078e00ea */
[----:B------:R-:W-:-:S07]  /*1d480*/  IMAD.MOV.U32 R3, RZ, RZ, R231 ;  /* 0x000000ffff037224 */ /* 0x000fce00078e00e7 */
.L_x_2363:
[----:B------:R-:W2:Y:S01]  /*1d490*/  LDL R12, [R1+0x44] ;  /* 0x00004400010c7983 */ /* 0x000ea20000100800 */
[----:B------:R-:W-:Y:S01]  /*1d4a0*/  VIADD R231, R3, 0x1 ;  /* 0x0000000103e77836 */ /* 0x000fe20000000000 */
[----:B------:R-:W-:Y:S05]  /*1d4b0*/  YIELD ;  /* 0x0000000000007946 */ /* 0x000fea0003800000 */
[----:B------:R-:W-:-:S04]  /*1d4c0*/  ISETP.NE.AND P0, PT, R231, 0x2, PT ;  /* 0x00000002e700780c */ /* 0x000fc80003f05270 */
[----:B------:R-:W-:Y:S02]  /*1d4d0*/  SEL R234, RZ, 0x1, P0 ;  /* 0x00000001ffea7807 */ /* 0x000fe40000000000 */
[----:B------:R-:W-:Y:S02]  /*1d4e0*/  SEL R231, R231, RZ, P0 ;  /* 0x000000ffe7e77207 */ /* 0x000fe40000000000 */
[----:B------:R-:W-:Y:S02]  /*1d4f0*/  LOP3.LUT R234, R237, R234, RZ, 0x3c, !PT ;  /* 0x000000eaedea7212 */ /* 0x000fe400078e3cff */
[----:B--2---:R-:W-:-:S13]  /*1d500*/  ISETP.NE.AND P2, PT, R12, RZ, PT ;  /* 0x000000ff0c00720c */ /* 0x004fda0003f45270 */
[----:B------:R-:W-:Y:S05]  /*1d510*/  @P2 BRA `(.L_x_2353) ;  /* 0x0000000000302947 */ /* 0x000fea0003800000 */
[----:B------:R-:W-:Y:S05]  /*1d520*/  @!P1 BRA `(.L_x_2354) ;  /* 0x0000000000049947 */ /* 0x000fea0003800000 */
[----:B------:R-:W-:Y:S01]  /*1d530*/  BPT.TRAP 0x1 ;  /* 0x000000040000795c */ /* 0x000fe20000300000 */
.L_x_2354:
[----:B------:R-:W-:Y:S01]  /*1d540*/  IMAD R12, R231, 0x8, R16 ;  /* 0x00000008e70c7824 */ /* 0x000fe200078e0210 */
[----:B------:R-:W-:-:S04]  /*1d550*/  SHF.L.U32 R13, R234, 0x1f, RZ ;  /* 0x0000001fea0d7819 */ /* 0x000fc800000006ff */
[----:B------:R0:W1:Y:S01]  /*1d560*/  SYNCS.PHASECHK.TRANS64.TRYWAIT P0, [R12+URZ+0x2e830], R13 ;  /* 0x02e8300d0c0075a7 */ /* 0x000062000800017f */
[----:B------:R-:W-:Y:S05]  /*1d570*/  @!P1 BRA `(.L_x_2355) ;  /* 0x0000000000049947 */ /* 0x000fea0003800000 */
[----:B------:R-:W-:Y:S01]  /*1d580*/  BPT.TRAP 0x1 ;  /* 0x000000040000795c */ /* 0x000fe20000300000 */
.L_x_2355:
[----:B------:R-:W-:Y:S04]  /*1d590*/  BSSY B0, `(.L_x_2353) ;  /* 0x0000004000007945 */ /* 0x000fe80003800000 */
[----:B-1----:R-:W-:Y:S05]  /*1d5a0*/  @P0 BRA `(.L_x_2356) ;  /* 0x0000000000080947 */ /* 0x002fea0003800000 */
[----:B------:R-:W1:Y:S02]  /*1d5b0*/  SYNCS.PHASECHK.TRANS64.TRYWAIT P0, [R12+URZ+0x2e830], R13 ;  /* 0x02e8300d0c0075a7 */ /* 0x000e64000800017f */
[----:B-1----:R-:W-:Y:S05]  /*1d5c0*/  @!P0 BRA `(.L_x_2357) ;  /* 0x000000fc00308947 */ /* 0x002fea0003800000 */
.L_x_2356:
[----:B------:R-:W-:Y:S05]  /*1d5d0*/  BSYNC B0 ;  /* 0x0000000000007941 */ /* 0x000fea0003800000 */
.L_x_2353:
[----:B01----:R-:W2:Y:S01]  /*1d5e0*/  LDL R12, [R1+0x48] ;  /* 0x00004800010c7983 */ /* 0x003ea20000100800 */
[----:B------:R-:W-:Y:S05]  /*1d5f0*/  WARPSYNC.ALL ;  /* 0x0000000000007948 */ /* 0x000fea0003800000 */
[----:B------:R-:W0:Y:S01]  /*1d600*/  S2R R14, SR_TID.X ;  /* 0x00000000000e7919 */ /* 0x000e220000002100 */
[----:B------:R-:W-:Y:S01]  /*1d610*/  IMAD.MOV.U32 R13, RZ, RZ, 0x40000040 ;  /* 0x40000040ff0d7424 */ /* 0x000fe200078e00ff */
[C---:B------:R-:W-:Y:S01]  /*1d620*/  R2UR UR24, R4.reuse ;  /* 0x00000000041872ca */ /* 0x040fe200000e0000 */
[----:B------:R-:W-:Y:S01]  /*1d630*/  IMAD.MOV.U32 R15, RZ, RZ, 0x40000040 ;  /* 0x40000040ff0f7424 */ /* 0x000fe200078e00ff */
[----:B------:R-:W-:Y:S01]  /*1d640*/  R2UR UR25, R5 ;  /* 0x00000000051972ca */ /* 0x000fe200000e0000 */
[----:B------:R-:W-:Y:S01]  /*1d650*/  IMAD.MOV.U32 R89, RZ, RZ, 0x40000040 ;  /* 0x40000040ff597424 */ /* 0x000fe200078e00ff */
[----:B------:R-:W-:Y:S01]  /*1d660*/  R2UR UR27, R13 ;  /* 0x000000000d1b72ca */ /* 0x000fe200000e0000 */
        /* <DEDUP_REMOVED lines=15> */
[----:B------:R-:W-:Y:S01]  /*1d760*/  STL [R1+0xd4], R21 ;  /* 0x0000d41501007387 */ /* 0x000fe20000100800 */
[----:B------:R-:W-:-:S02]  /*1d770*/  R2UR UR47, R15 ;  /* 0x000000000f2f72ca */ /* 0x000fc400000e0000 */
[C---:B------:R-:W-:Y:S01]  /*1d780*/  R2UR UR44, R4.reuse ;  /* 0x00000000042c72ca */ /* 0x040fe200000e0000 */
[----:B------:R-:W-:Y:S01]  /*1d790*/  STL [R1+0xd0], R20 ;  /* 0x0000d01401007387 */ /* 0x000fe20000100800 */
[----:B------:R-:W-:Y:S02]  /*1d7a0*/  R2UR UR45, R5 ;  /* 0x00000000052d72ca */ /* 0x000fe400000e0000 */
[----:B0-----:R-:W-:Y:S01]  /*1d7b0*/  SHF.R.U32.HI R14, RZ, 0x7, R14 ;  /* 0x00000007ff0e7819 */ /* 0x001fe2000001160e */
[----:B------:R-:W-:Y:S01]  /*1d7c0*/  STL [R1+0xcc], R19 ;  /* 0x0000cc1301007387 */ /* 0x000fe20000100800 */
[----:B------:R-:W-:Y:S02]  /*1d7d0*/  R2UR UR55, R89 ;  /* 0x00000000593772ca */ /* 0x000fe400000e0000 */
        /* <DEDUP_REMOVED lines=13> */
[C---:B------:R-:W-:Y:S01]  /*1d8b0*/  R2UR UR13, R89.reuse ;  /* 0x00000000590d72ca */ /* 0x040fe200000e0000 */
[----:B------:R-:W-:Y:S01]  /*1d8c0*/  STL [R1+0xc0], R16 ;  /* 0x0000c01001007387 */ /* 0x000fe20000100800 */
[----:B------:R-:W-:Y:S02]  /*1d8d0*/  R2UR UR23, R89 ;  /* 0x00000000591772ca */ /* 0x000fe400000e0000 */
[----:B------:R-:W-:Y:S01]  /*1d8e0*/  R2UR UR5, R91 ;  /* 0x000000005b0572ca */ /* 0x000fe200000e0000 */
[----:B------:R1:W-:Y:S01]  /*1d8f0*/  STL [R1+0xbc], R3 ;  /* 0x0000bc0301007387 */ /* 0x0003e20000100800 */
[----:B------:R-:W-:Y:S01]  /*1d900*/  IMAD.MOV.U32 R91, RZ, RZ, 0x40000040 ;  /* 0x40000040ff5b7424 */ /* 0x000fe200078e00ff */
[----:B------:R-:W-:Y:S02]  /*1d910*/  R2UR UR59, R13 ;  /* 0x000000000d3b72ca */ /* 0x000fe400000e0000 */
[----:B------:R3:W-:Y:S02]  /*1d920*/  STL [R1+0xb8], R2 ;  /* 0x0000b80201007387 */ /* 0x0007e40000100800 */
[----:B------:R-:W-:Y:S01]  /*1d930*/  R2UR UR43, R91 ;  /* 0x000000005b2b72ca */ /* 0x000fe200000e0000 */
[----:B------:R-:W-:Y:S01]  /*1d940*/  WARPGROUP.ARRIVE ;  /* 0x00000000000079c5 */ /* 0x000fe20000000000 */
[----:B-1----:R-:W-:Y:S01]  /*1d950*/  MOV R3, UR7 ;  /* 0x0000000700037c02 */ /* 0x002fe20008000f00 */
[----:B------:R-:W-:Y:S01]  /*1d960*/  UMOV UR7, UR11 ;  /* 0x0000000b00077c82 */ /* 0x000fe20008000000 */
[----:B------:R-:W-:-:S02]  /*1d970*/  R2UR UR11, R15 ;  /* 0x000000000f0b72ca */ /* 0x000fc400000e0000 */
[----:B------:R-:W-:Y:S01]  /*1d980*/  MOV R23, UR7 ;  /* 0x0000000700177c02 */ /* 0x000fe20008000f00 */
[----:B------:R-:W-:Y:S01]  /*1d990*/  UMOV UR7, UR17 ;  /* 0x0000001100077c82 */ /* 0x000fe20008000000 */
[----:B------:R-:W-:-:S09]  /*1d9a0*/  R2UR UR17, R5 ;  /* 0x00000000051172ca */ /* 0x000fd200000e0000 */
[----:B------:R-:W-:Y:S01]  /*1d9b0*/  MOV R17, UR11 ;  /* 0x0000000b00117c02 */ /* 0x000fe20008000f00 */
[----:B------:R-:W-:Y:S01]  /*1d9c0*/  UMOV UR11, UR15 ;  /* 0x0000000f000b7c82 */ /* 0x000fe20008000000 */
[----:B------:R-:W-:Y:S02]  /*1d9d0*/  R2UR UR15, R89 ;  /* 0x00000000590f72ca */ /* 0x000fe400000e0000 */
[----:B------:R-:W-:Y:S02]  /*1d9e0*/  MOV R89, 0x40000040 ;  /* 0x4000004000597802 */ /* 0x000fe40000000f00 */
[----:B------:R-:W-:Y:S01]  /*1d9f0*/  MOV R25, UR11 ;  /* 0x0000000b00197c02 */ /* 0x000fe20008000f00 */
[----:B------:R-:W-:Y:S01]  /*1da00*/  UMOV UR11, UR13 ;  /* 0x0000000d000b7c82 */ /* 0x000fe20008000000 */
[----:B------:R-:W-:-:S07]  /*1da10*/  R2UR UR13, R11 ;  /* 0x000000000b0d72ca */ /* 0x000fce00000e0000 */
[----:B------:R-:W-:Y:S01]  /*1da20*/  MOV R19, UR15 ;  /* 0x0000000f00137c02 */ /* 0x000fe20008000f00 */
[----:B------:R-:W-:Y:S01]  /*1da30*/  UMOV UR15, UR19 ;  /* 0x00000013000f7c82 */ /* 0x000fe20008000000 */
[----:B------:R-:W-:Y:S02]  /*1da40*/  R2UR UR19, R15 ;  /* 0x000000000f1372ca */ /* 0x000fe400000e0000 */
[----:B------:R-:W-:Y:S01]  /*1da50*/  MOV R96, UR15 ;  /* 0x0000000f00607c02 */ /* 0x000fe20008000f00 */
[----:B------:R-:W-:Y:S01]  /*1da60*/  UMOV UR15, UR9 ;  /* 0x00000009000f7c82 */ /* 0x000fe20008000000 */
[----:B------:R-:W-:-:S09]  /*1da70*/  R2UR UR9, R11 ;  /* 0x000000000b0972ca */ /* 0x000fd200000e0000 */
[----:B------:R-:W-:Y:S01]  /*1da80*/  MOV R21, UR19 ;  /* 0x0000001300157c02 */ /* 0x000fe20008000f00 */
[----:B------:R-:W-:Y:S02]  /*1da90*/  UMOV UR19, UR21 ;  /* 0x0000001500137c82 */ /* 0x000fe40008000000 */
[----:B------:R-:W-:Y:S01]  /*1daa0*/  MOV R94, UR19 ;  /* 0x00000013005e7c02 */ /* 0x000fe20008000f00 */
[----:B------:R-:W-:Y:S01]  /*1dab0*/  UMOV UR19, UR5 ;  /* 0x0000000500137c82 */ /* 0x000fe20008000000 */
[----:B------:R-:W-:Y:S01]  /*1dac0*/  R2UR UR5, R11 ;  /* 0x000000000b0572ca */ /* 0x000fe200000e0000 */
[----:B--2---:R-:W-:-:S04]  /*1dad0*/  IMAD R12, R231, 0x700, R12 ;  /* 0x00000700e70c7824 */ /* 0x004fc800078e020c */
[C---:B------:R-:W-:Y:S01]  /*1dae0*/  VIADD R14, R12.reuse, 0x100 ;  /* 0x000001000c0e7836 */ /* 0x040fe20000000000 */
[C---:B------:R-:W-:Y:S01]  /*1daf0*/  R2UR UR26, R12.reuse ;  /* 0x000000000c1a72ca */ /* 0x040fe200000e0000 */
[C---:B------:R-:W-:Y:S01]  /*1db00*/  VIADD R90, R12.reuse, 0x300 ;  /* 0x000003000c5a7836 */ /* 0x040fe20000000000 */
[----:B------:R-:W-:Y:S02]  /*1db10*/  IADD3 R88, R12, 0x200, RZ ;  /* 0x000002000c587810 */ /* 0x000fe40007ffe0ff */
[----:B------:R-:W-:Y:S01]  /*1db20*/  R2UR UR30, R14 ;  /* 0x000000000e1e72ca */ /* 0x000fe200000e0000 */
[----:B------:R-:W-:Y:S01]  /*1db30*/  VIADD R14, R12, 0x400 ;  /* 0x000004000c0e7836 */ /* 0x000fe20000000000 */
[----:B------:R-:W-:Y:S01]  /*1db40*/  R2UR UR34, R88 ;  /* 0x00000000582272ca */ /* 0x000fe200000e0000 */
[----:B------:R-:W-:Y:S01]  /*1db50*/  VIADD R88, R12, 0x500 ;  /* 0x000005000c587836 */ /* 0x000fe20000000000 */
[----:B------:R-:W-:Y:S02]  /*1db60*/  R2UR UR38, R90 ;  /* 0x000000005a2672ca */ /* 0x000fe400000e0000 */
[----:B------:R-:W-:Y:S01]  /*1db70*/  R2UR UR46, R14 ;  /* 0x000000000e2e72ca */ /* 0x000fe200000e0000 */
[----:B------:R-:W-:Y:S01]  /*1db80*/  VIADD R14, R12, 0x2 ;  /* 0x000000020c0e7836 */ /* 0x000fe20000000000 */
[----:B------:R-:W-:Y:S01]  /*1db90*/  R2UR UR54, R88 ;  /* 0x00000000583672ca */ /* 0x000fe200000e0000 */
[----:B------:R-:W-:Y:S01]  /*1dba0*/  QGMMA.64x32x32.F32.E4M3.E4M3 R184, gdesc[UR24], RZ, !UPT, gsb0 ;  /* 0x0060000018b879f3 */ /* 0x000fe2000c0008ff */
[C---:B------:R-:W-:Y:S01]  /*1dbb0*/  VIADD R88, R12.reuse, 0x102 ;  /* 0x000001020c587836 */ /* 0x040fe20000000000 */
[----:B------:R-:W-:-:S02]  /*1dbc0*/  IADD3 R90, R12, 0x600, RZ ;  /* 0x000006000c5a7810 */ /* 0x000fc40007ffe0ff */
        /* <DEDUP_REMOVED lines=8> */
[----:B------:R-:W-:Y:S02]  /*1dc50*/  R2UR UR20, R90 ;  /* 0x000000005a1472ca */ /* 0x000fe400000e0000 */
[----:B------:R-:W-:Y:S01]  /*1dc60*/  R2UR UR18, R88 ;  /* 0x00000000581272ca */ /* 0x000fe200000e0000 */
        /* <DEDUP_REMOVED lines=9> */
[----:B------:R-:W-:Y:S01]  /*1dd00*/  IMAD.MOV.U32 R15, RZ, RZ, 0x40000040 ;  /* 0x40000040ff0f7424 */ /* 0x000fe200078e00ff */
[----:B------:R-:W-:-:S07]  /*1dd10*/  R2UR UR42, R90 ;  /* 0x000000005a2a72ca */ /* 0x000fce00000e0000 */
[----:B---3--:R-:W-:Y:S02]  /*1dd20*/  MOV R2, UR6 ;  /* 0x0000000600027c02 */ /* 0x008fe40008000f00 */
[----:B------:R-:W-:Y:S01]  /*1dd30*/  UMOV UR6, UR10 ;  /* 0x0000000a00067c82 */ /* 0x000fe20008000000 */
[----:B------:R-:W-:Y:S01]  /*1dd40*/  R2UR UR10, R14 ;  /* 0x000000000e0a72ca */ /* 0x000fe200000e0000 */
[----:B------:R-:W-:Y:S01]  /*1dd50*/  VIADD R14, R12, 0x304 ;  /* 0x000003040c0e7836 */ /* 0x000fe20000000000 */
[----:B------:R-:W-:Y:S01]  /*1dd60*/  MOV R22, UR6 ;  /* 0x0000000600167c02 */ /* 0x000fe20008000f00 */
[----:B------:R-:W-:Y:S01]  /*1dd70*/  UMOV UR6, UR16 ;  /* 0x0000001000067c82 */ /* 0x000fe20008000000 */
[----:B------:R-:W-:-:S09]  /*1dd80*/  R2UR UR16, R4 ;  /* 0x00000000041072ca */ /* 0x000fd200000e0000 */
[----:B------:R-:W-:Y:S01]  /*1dd90*/  MOV R16, UR10 ;  /* 0x0000000a00107c02 */ /* 0x000fe20008000f00 */
        /* <DEDUP_REMOVED lines=14> */
[----:B------:R-:W-:Y:S01]  /*1de80*/  QGMMA.64x32x32.F32.E4M3.E4M3 R168, gdesc[UR28], RZ, !UPT, gsb0 ;  /* 0x006000001ca879f3 */ /* 0x000fe2000c0008ff */
[----:B------:R-:W-:Y:S01]  /*1de90*/  R2UR UR30, R88 ;  /* 0x00000000581e72ca */ /* 0x000fe200000e0000 */
[----:B------:R-:W-:Y:S01]  /*1dea0*/  VIADD R88, R12, 0x106 ;  /* 0x000001060c587836 */ /* 0x000fe20000000000 */
[----:B------:R-:W-:Y:S01]  /*1deb0*/  R2UR UR31, R89 ;  /* 0x00000000591f72ca */ /* 0x000fe200000e0000 */
[----:B------:R-:W-:Y:S01]  /*1dec0*/  IMAD.MOV.U32 R89, RZ, RZ, 0x40000040 ;  /* 0x40000040ff597424 */ /* 0x000fe200078e00ff */
[----:B------:R-:W-:Y:S01]  /*1ded0*/  R2UR UR26, R14 ;  /* 0x000000000e1a72ca */ /* 0x000fe200000e0000 */
[----:B------:R-:W-:Y:S01]  /*1dee0*/  VIADD R14, R12, 0x6 ;  /* 0x000000060c0e7836 */ /* 0x000fe20000000000 */
[----:B------:R-:W-:Y:S01]  /*1def0*/  MOV R95, UR14 ;  /* 0x0000000e005f7c02 */ /* 0x000fe20008000f00 */
[----:B------:R-:W-:Y:S01]  /*1df00*/  UMOV UR14, UR8 ;  /* 0x00000008000e7c82 */ /* 0x000fe20008000000 */
[----:B------:R-:W-:-:S02]  /*1df10*/  R2UR UR8, R10 ;  /* 0x000000000a0872ca */ /* 0x000fc400000e0000 */
[----:B------:R-:W-:Y:S01]  /*1df20*/  MOV R20, UR18 ;  /* 0x0000001200147c02 */ /* 0x000fe20008000f00 */
[----:B------:R-:W-:Y:S02]  /*1df30*/  UMOV UR18, UR20 ;  /* 0x0000001400127c82 */ /* 0x000fe40008000000 */
[----:B------:R-:W-:Y:S01]  /*1df40*/  MOV R93, UR18 ;  /* 0x00000012005d7c02 */ /* 0x000fe20008000f00 */
[----:B------:R-:W-:Y:S01]  /*1df50*/  UMOV UR18, UR4 ;  /* 0x0000000400127c82 */ /* 0x000fe20008000000 */
[----:B------:R-:W-:-:S03]  /*1df60*/  R2UR UR4, R10 ;  /* 0x000000000a0472ca */ /* 0x000fc600000e0000 */
[----:B------:R-:W-:Y:S01]  /*1df70*/  IMAD.MOV.U32 R13, RZ, RZ, R93 ;  /* 0x000000ffff0d7224 */ /* 0x000fe200078e005d */
[----:B------:R-:W-:Y:S02]  /*1df80*/  WARPGROUP.DEPBAR.LE gsb0, 0x0 ;  /* 0x00008000000079c5 */ /* 0x000fe40000010000 */
[----:B------:R-:W-:-:S06]  /*1df90*/  WARPGROUP.ARRIVE ;  /* 0x00000000000079c5 */ /* 0x000fcc0000000000 */
        /* <DEDUP_REMOVED lines=12> */
[----:B------:R-:W-:Y:S02]  /*1e060*/  R2UR UR50, R88 ;  /* 0x00000000583272ca */ /* 0x000fe400000e0000 */
[----:B------:R-:W-:Y:S01]  /*1e070*/  R2UR UR51, R89 ;  /* 0x00000000593372ca */ /* 0x000fe200000e0000 */
[----:B------:R-:W-:Y:S02]  /*1e080*/  WARPGROUP.DEPBAR.LE gsb0, 0x0 ;  /* 0x00008000000079c5 */ /* 0x000fe40000010000 */
[----:B------:R-:W-:-:S06]  /*1e090*/  WARPGROUP.ARRIVE ;  /* 0x00000000000079c5 */ /* 0x000fcc0000000000 */
[----:B------:R-:W-:Y:S01]  /*1e0a0*/  QGMMA.64x32x32.F32.E4M3.E4M3 R120, gdesc[UR44], RZ, !UPT, gsb0 ;  /* 0x006000002c7879f3 */ /* 0x000fe2000c0008ff */
[----:B------:R-:W-:Y:S01]  /*1e0b0*/  R2UR UR46, R14 ;  /* 0x000000000e2e72ca */ /* 0x000fe200000e0000 */
[C---:B------:R-:W-:Y:S01]  /*1e0c0*/  VIADD R14, R12.reuse, 0x506 ;  /* 0x000005060c0e7836 */ /* 0x040fe20000000000 */
[----:B------:R-:W-:Y:S01]  /*1e0d0*/  R2UR UR47, R15 ;  /* 0x000000000f2f72ca */ /* 0x000fe200000e0000 */
[----:B------:R-:W-:Y:S02]  /*1e0e0*/  IMAD.MOV.U32 R15, RZ, RZ, 0x40000040 ;  /* 0x40000040ff0f7424 */ /* 0x000fe400078e00ff */
[----:B------:R-:W-:-:S05]  /*1e0f0*/  VIADD R12, R12, 0x606 ;  /* 0x000006060c0c7836 */ /* 0x000fca0000000000 */
[----:B------:R-:W-:Y:S02]  /*1e100*/  R2UR UR58, R12 ;  /* 0x000000000c3a72ca */ /* 0x000fe400000e0000 */
[----:B------:R-:W-:Y:S01]  /*1e110*/  MOV R12, R94 ;  /* 0x0000005e000c7202 */ /* 0x000fe20000000f00 */
[----:B------:R-:W-:Y:S02]  /*1e120*/  WARPGROUP.DEPBAR.LE gsb0, 0x0 ;  /* 0x00008000000079c5 */ /* 0x000fe40000010000 */
[----:B------:R-:W-:-:S06]  /*1e130*/  WARPGROUP.ARRIVE ;  /* 0x00000000000079c5 */ /* 0x000fcc0000000000 */
[----:B------:R-:W-:Y:S01]  /*1e140*/  QGMMA.64x32x32.F32.E4M3.E4M3 R104, gdesc[UR52], RZ, !UPT, gsb0 ;  /* 0x00600000346879f3 */ /* 0x000fe2000c0008ff */
[----:B------:R-:W-:Y:S01]  /*1e150*/  R2UR UR54, R14 ;  /* 0x000000000e3672ca */ /* 0x000fe200000e0000 */
[----:B------:R-:W-:Y:S01]  /*1e160*/  IMAD.MOV.U32 R14, RZ, RZ, R96 ;  /* 0x000000ffff0e7224 */ /* 0x000fe200078e0060 */
[----:B------:R-:W-:Y:S01]  /*1e170*/  R2UR UR55, R15 ;  /* 0x000000000f3772ca */ /* 0x000fe200000e0000 */
[----:B------:R-:W-:Y:S01]  /*1e180*/  IMAD.MOV.U32 R15, RZ, RZ, R95 ;  /* 0x000000ffff0f7224 */ /* 0x000fe200078e005f */
[----:B------:R-:W-:Y:S02]  /*1e190*/  WARPGROUP.DEPBAR.LE gsb0, 0x0 ;  /* 0x00008000000079c5 */ /* 0x000fe40000010000 */
[----:B0-----:R-:W-:-:S06]  /*1e1a0*/  WARPGROUP.ARRIVE ;  /* 0x00000000000079c5 */ /* 0x001fcc0000000000 */
[----:B------:R-:W-:Y:S01]  /*1e1b0*/  QGMMA.64x32x32.F32.E4M3.E4M3 R88, gdesc[UR16], RZ, !UPT, gsb0 ;  /* 0x00600000105879f3 */ /* 0x000fe2000c0008ff */
        /* <DEDUP_REMOVED lines=131> */
.L_x_2359:
[----:B------:R-:W-:Y:S01]  /*1e9f0*/  SHF.L.U32 R12, R237, 0x1f, RZ ;  /* 0x0000001fed0c7819 */ /* 0x000fe200000006ff */
[----:B-----5:R-:W-:-:S04]  /*1ea00*/  IMAD R13, R3, 0x8, R16 ;  /* 0x00000008030d7824 */ /* 0x020fc800078e0210 */
[----:B------:R0:W1:Y:S01]  /*1ea10*/  SYNCS.PHASECHK.TRANS64.TRYWAIT P0, [R13+URZ+0x2e850], R12 ;  /* 0x02e8500c0d0075a7 */ /* 0x000062000800017f */
[----:B------:R-:W-:Y:S05]  /*1ea20*/  @!P1 BRA `(.L_x_2360) ;  /* 0x0000000000049947 */ /* 0x000fea0003800000 */
[----:B------:R-:W-:Y:S01]  /*1ea30*/  BPT.TRAP 0x1 ;  /* 0x000000040000795c */ /* 0x000fe20000300000 */
.L_x_2360:
[----:B-1----:R-:W-:Y:S05]  /*1ea40*/  @P0 BRA `(.L_x_2358) ;  /* 0x0000000000080947 */ /* 0x002fea0003800000 */
[----:B------:R-:W1:Y:S02]  /*1ea50*/  SYNCS.PHASECHK.TRANS64.TRYWAIT P0, [R13+URZ+0x2e850], R12 ;  /* 0x02e8500c0d0075a7 */ /* 0x000e64000800017f */
[----:B-1----:R-:W-:Y:S05]  /*1ea60*/  @!P0 BRA `(.L_x_2361) ;  /* 0x000000e8001c8947 */ /* 0x002fea0003800000 */
.L_x_2358:
[----:B01---5:R-:W-:Y:S01]  /*1ea70*/  VIADD R12, R16, 0x400 ;  /* 0x00000400100c7836 */ /* 0x023fe20000000000 */
[----:B------:R-:W-:Y:S05]  /*1ea80*/  WARPSYNC.ALL ;  /* 0x0000000000007948 */ /* 0x000fea0003800000 */
[----:B------:R-:W-:Y:S01]  /*1ea90*/  SHF.R.U32.HI R12, RZ, 0x4, R12 ;  /* 0x00000004ff0c7819 */ /* 0x000fe2000001160c */
[----:B------:R-:W-:Y:S01]  /*1eaa0*/  IMAD.MOV.U32 R13, RZ, RZ, -0x3ffffff0 ;  /* 0xc0000010ff0d7424 */ /* 0x000fe200078e00ff */
[----:B------:R-:W-:Y:S01]  /*1eab0*/  WARPGROUP.ARRIVE ;  /* 0x00000000000079c5 */ /* 0x000fe20000000000 */
[----:B------:R-:W-:Y:S01]  /*1eac0*/  IMAD.MOV.U32 R15, RZ, RZ, -0x3ffffff0 ;  /* 0xc0000010ff0f7424 */ /* 0x000fe200078e00ff */
[----:B------:R-:W-:Y:S01]  /*1ead0*/  LOP3.LUT R12, R12, 0x3fff, RZ, 0xc0, !PT ;  /* 0x00003fff0c0c7812 */ /* 0x000fe200078ec0ff */
[C---:B------:R-:W-:Y:S01]  /*1eae0*/  FMUL.FTZ R168, R2.reuse, R168 ;  /* 0x000000a802a87220 */ /* 0x040fe20000410000 */
[----:B------:R-:W-:Y:S01]  /*1eaf0*/  R2UR UR7, R13 ;  /* 0x000000000d0772ca */ /* 0x000fe200000e0000 */
[----:B------:R-:W-:Y:S01]  /*1eb00*/  FMUL.FTZ R170, R2, R170 ;  /* 0x000000aa02aa7220 */ /* 0x000fe20000410000 */
[----:B------:R-:W-:Y:S01]  /*1eb10*/  LOP3.LUT R12, R12, 0x10000, RZ, 0xfc, !PT ;  /* 0x000100000c0c7812 */ /* 0x000fe200078efcff */
[C---:B------:R-:W-:Y:S01]  /*1eb20*/  FMUL.FTZ R169, R2.reuse, R169 ;  /* 0x000000a902a97220 */ /* 0x040fe20000410000 */
[C---:B------:R-:W-:Y:S01]  /*1eb30*/  FMUL.FTZ R171, R2.reuse, R171 ;  /* 0x000000ab02ab7220 */ /* 0x040fe20000410000 */
[----:B------:R-:W-:Y:S01]  /*1eb40*/  MUFU.TANH R168, R168 ;  /* 0x000000a800a87308 */ /* 0x000fe20000002400 */
        /* <DEDUP_REMOVED lines=110> */
[----:B------:R-:W-:Y:S01]  /*1f230*/  FMUL.FTZ R103, R2, R103 ;  /* 0x0000006702677220 */ /* 0x000fe20000410000 */
[----:B------:R-:W-:Y:S01]  /*1f240*/  MUFU.TANH R181, R181 ;  /* 0x000000b500b57308 */ /* 0x000fe20000002400 */
[----:B------:R-:W-:-:S07]  /*1f250*/  ULDC UR4, c[0x0][0x988] ;  /* 0x0002620000047ab9 */ /* 0x000fce0000000800 */
        /* <DEDUP_REMOVED lines=8> */
[----:B------:R-:W0:Y:S01]  /*1f2e0*/  S2R R227, SR_TID.X ;  /* 0x0000000000e37919 */ /* 0x000e220000002100 */
        /* <DEDUP_REMOVED lines=9> */
[----:B0-----:R-:W-:-:S02]  /*1f380*/  LOP3.LUT R226, R227, 0x7f, RZ, 0xc0, !PT ;  /* 0x0000007fe3e27812 */ /* 0x001fc400078ec0ff */
[----:B------:R-:W0:Y:S05]  /*1f390*/  S2R R227, SR_TID.X ;  /* 0x0000000000e37919 */ /* 0x000e2a0000002100 */
[----:B------:R-:W-:Y:S01]  /*1f3a0*/  MUFU.TANH R162, R162 ;  /* 0x000000a200a27308 */ /* 0x000fe20000002400 */
[----:B------:R-:W-:-:S07]  /*1f3b0*/  ISETP.NE.AND P0, PT, R226, RZ, PT ;  /* 0x000000ffe200720c */ /* 0x000fce0003f05270 */
[----:B------:R-:W-:Y:S08]  /*1f3c0*/  MUFU.TANH R161, R161 ;  /* 0x000000a100a17308 */ /* 0x000ff00000002400 */
[----:B------:R-:W-:Y:S08]  /*1f3d0*/  MUFU.TANH R163, R163 ;  /* 0x000000a300a37308 */ /* 0x000ff00000002400 */
[----:B------:R-:W-:Y:S01]  /*1f3e0*/  MUFU.TANH R164, R164 ;  /* 0x000000a400a47308 */ /* 0x000fe20000002400 */
[----:B0-----:R-:W-:-:S07]  /*1f3f0*/  SHF.R.U32.HI R227, RZ, 0x7, R227 ;  /* 0x00000007ffe37819 */ /* 0x001fce00000116e3 */
        /* <DEDUP_REMOVED lines=53> */
[----:B------:R-:W-:Y:S01]  /*1f750*/  FMUL.FTZ R194, R2, R195 ;  /* 0x000000c302c27220 */ /* 0x000fe20000410000 */
[----:B------:R-:W-:Y:S01]  /*1f760*/  R2UR UR6, R14 ;  /* 0x000000000e0672ca */ /* 0x000fe200000e0000 */
[----:B------:R-:W1:Y:S01]  /*1f770*/  MUFU.TANH R185, R185 ;  /* 0x000000b900b97308 */ /* 0x000e620000002400 */
[C---:B------:R-:W-:Y:S01]  /*1f780*/  FMUL.FTZ R195, R2.reuse, R196 ;  /* 0x000000c402c37220 */ /* 0x040fe20000410000 */
[C---:B------:R-:W-:Y:S01]  /*1f790*/  FMUL.FTZ R196, R2.reuse, R197 ;  /* 0x000000c502c47220 */ /* 0x040fe20000410000 */
[C---:B------:R-:W-:Y:S01]  /*1f7a0*/  FMUL.FTZ R197, R2.reuse, R198 ;  /* 0x000000c602c57220 */ /* 0x040fe20000410000 */
[C---:B------:R-:W-:Y:S01]  /*1f7b0*/  FMUL.FTZ R198, R2.reuse, R199 ;  /* 0x000000c702c67220 */ /* 0x040fe20000410000 */
[----:B------:R-:W-:-:S03]  /*1f7c0*/  FMUL.FTZ R199, R2, R88 ;  /* 0x0000005802c77220 */ /* 0x000fc60000410000 */
        /* <DEDUP_REMOVED lines=28> */
[----:B------:R-:W-:Y:S01]  /*1f990*/  MUFU.TANH R131, R131 ;  /* 0x0000008300837308 */ /* 0x000fe20000002400 */
[----:B--2---:R-:W-:-:S04]  /*1f9a0*/  FMNMX.FTZ R13, R196, R13, !PT ;  /* 0x0000000dc40d7209 */ /* 0x004fc80007810000 */
[----:B------:R-:W-:Y:S01]  /*1f9b0*/  FMNMX.FTZ R13, R168, R13, !PT ;  /* 0x0000000da80d7209 */ /* 0x000fe20007810000 */
[----:B------:R-:W-:Y:S02]  /*1f9c0*/  WARPGROUP.DEPBAR.LE gsb0, 0x0 ;  /* 0x00008000000079c5 */ /* 0x000fe40000010000 */
[----:B------:R-:W-:Y:S01]  /*1f9d0*/  WARPGROUP.ARRIVE ;  /* 0x00000000000079c5 */ /* 0x000fe20000000000 */
[----:B0-----:R-:W-:Y:S01]  /*1f9e0*/  FMNMX.FTZ R14, R198, R14, !PT ;  /* 0x0000000ec60e7209 */ /* 0x001fe20007810000 */
[----:B------:R-:W0:Y:S01]  /*1f9f0*/  MUFU.TANH R132, R132 ;  /* 0x0000008400847308 */ /* 0x000e220000002400 */
[----:B------:R-:W-:Y:S02]  /*1fa00*/  FMNMX.FTZ R13, R169, R13, !PT ;  /* 0x0000000da90d7209 */ /* 0x000fe40007810000 */
[----:B------:R-:W-:Y:S01]  /*1fa10*/  FMNMX.FTZ R14, R170, R14, !PT ;  /* 0x0000000eaa0e7209 */ /* 0x000fe20007810000 */
[----:B------:R-:W-:Y:S01]  /*1fa20*/  QGMMA.64x128x32.F32.E4M3.E4M3 R24, R208, gdesc[UR4], R24, gsb0 ;  /* 0x01e00004d0187df3 */ /* 0x000fe20008000818 */
[----:B------:R-:W-:-:S02]  /*1fa30*/  FMNMX.FTZ R13, R172, R13, !PT ;  /* 0x0000000dac0d7209 */ /* 0x000fc40007810000 */
[----:B------:R-:W-:Y:S01]  /*1fa40*/  FMNMX.FTZ R14, R171, R14, !PT ;  /* 0x0000000eab0e7209 */ /* 0x000fe20007810000 */
[----:B------:R-:W-:Y:S01]  /*1fa50*/  MUFU.TANH R134, R134 ;  /* 0x0000008600867308 */ /* 0x000fe20000002400 */
[----:B------:R-:W-:Y:S02]  /*1fa60*/  FMNMX.FTZ R13, R173, R13, !PT ;  /* 0x0000000dad0d7209 */ /* 0x000fe40007810000 */
[----:B------:R-:W-:Y:S02]  /*1fa70*/  FMNMX.FTZ R14, R174, R14, !PT ;  /* 0x0000000eae0e7209 */ /* 0x000fe40007810000 */
[----:B------:R-:W-:Y:S02]  /*1fa80*/  FMNMX.FTZ R13, R176, R13, !PT ;  /* 0x0000000db00d7209 */ /* 0x000fe40007810000 */
[----:B------:R-:W-:Y:S01]  /*1fa90*/  FMNMX.FTZ R14, R175, R14, !PT ;  /* 0x0000000eaf0e7209 */ /* 0x000fe20007810000 */
[----:B------:R-:W1:Y:S01]  /*1faa0*/  MUFU.TANH R133, R133 ;  /* 0x0000008500857308 */ /* 0x000e620000002400 */
[----:B------:R-:W-:-:S02]  /*1fab0*/  FMNMX.FTZ R13, R177, R13, !PT ;  /* 0x0000000db10d7209 */ /* 0x000fc40007810000 */
[----:B------:R-:W-:Y:S02]  /*1fac0*/  FMNMX.FTZ R14, R178, R14, !PT ;  /* 0x0000000eb20e7209 */ /* 0x000fe40007810000 */
[----:B------:R-:W-:Y:S02]  /*1fad0*/  FMNMX.FTZ R13, R180, R13, !PT ;  /* 0x0000000db40d7209 */ /* 0x000fe40007810000 */
[----:B------:R-:W-:Y:S01]  /*1fae0*/  FMNMX.FTZ R14, R179, R14, !PT ;  /* 0x0000000eb30e7209 */ /* 0x000fe20007810000 */
[----:B------:R-:W-:Y:S01]  /*1faf0*/  MUFU.TANH R135, R135 ;  /* 0x0000008700877308 */ /* 0x000fe20000002400 */
[----:B------:R-:W-:Y:S02]  /*1fb00*/  FMNMX.FTZ R13, R181, R13, !PT ;  /* 0x0000000db50d7209 */ /* 0x000fe40007810000 */
[----:B------:R-:W-:Y:S02]  /*1fb10*/  FMNMX.FTZ R14, R182, R14, !PT ;  /* 0x0000000eb60e7209 */ /* 0x000fe40007810000 */
[----:B------:R-:W-:-:S02]  /*1fb20*/  FMNMX.FTZ R13, R152, R13, !PT ;  /* 0x0000000d980d7209 */ /* 0x000fc40007810000 */
[----:B------:R-:W-:Y:S01]  /*1fb30*/  FMNMX.FTZ R14, R183, R14, !PT ;  /* 0x0000000eb70e7209 */ /* 0x000fe20007810000 */
[----:B------:R-:W2:Y:S01]  /*1fb40*/  MUFU.TANH R104, R104 ;  /* 0x0000006800687308 */ /* 0x000ea20000002400 */
        /* <DEDUP_REMOVED lines=29> */
[----:B------:R-:W4:Y:S01]  /*1fd20*/  MUFU.TANH R109, R109 ;  /* 0x0000006d006d7308 */ /* 0x000f220000002400 */
        /* <DEDUP_REMOVED lines=22> */
[----:B0-----:R-:W-:Y:S02]  /*1fe90*/  FMNMX.FTZ R13, R132, R13, !PT ;  /* 0x0000000d840d7209 */ /* 0x001fe40007810000 */
[----:B------:R-:W-:Y:S01]  /*1fea0*/  FMNMX.FTZ R14, R131, R14, !PT ;  /* 0x0000000e830e7209 */ /* 0x000fe20007810000 */
[----:B------:R-:W-:Y:S01]  /*1feb0*/  MUFU.TANH R115, R115 ;  /* 0x0000007300737308 */ /* 0x000fe20000002400 */
[----:B-1----:R-:W-:Y:S02]  /*1fec0*/  FMNMX.FTZ R13, R133, R13, !PT ;  /* 0x0000000d850d7209 */ /* 0x002fe40007810000 */
[----:B------:R-:W-:Y:S02]  /*1fed0*/  FMNMX.FTZ R14, R134, R14, !PT ;  /* 0x0000000e860e7209 */ /* 0x000fe40007810000 */
[----:B--2---:R-:W-:-:S02]  /*1fee0*/  FMNMX.FTZ R13, R104, R13, !PT ;  /* 0x0000000d680d7209 */ /* 0x004fc40007810000 */
[----:B------:R-:W-:Y:S01]  /*1fef0*/  FMNMX.FTZ R14, R135, R14, !PT ;  /* 0x0000000e870e7209 */ /* 0x000fe20007810000 */
[----:B------:R-:W0:Y:S01]  /*1ff00*/  MUFU.TANH R116, R116 ;  /* 0x0000007400747308 */ /* 0x000e220000002400 */
[----:B---3--:R-:W-:Y:S02]  /*1ff10*/  FMNMX.FTZ R13, R105, R13, !PT ;  /* 0x0000000d690d7209 */ /* 0x008fe40007810000 */
[----:B------:R-:W-:Y:S02]  /*1ff20*/  FMNMX.FTZ R14, R106, R14, !PT ;  /* 0x0000000e6a0e7209 */ /* 0x000fe40007810000 */
[----:B----4-:R-:W-:Y:S02]  /*1ff30*/  FMNMX.FTZ R13, R108, R13, !PT ;  /* 0x0000000d6c0d7209 */ /* 0x010fe40007810000 */
[----:B------:R-:W-:Y:S01]  /*1ff40*/  FMNMX.FTZ R14, R107, R14, !PT ;  /* 0x0000000e6b0e7209 */ /* 0x000fe20007810000 */
[----:B------:R-:W1:Y:S01]  /*1ff50*/  MUFU.TANH R118, R118 ;  /* 0x0000007600767308 */ /* 0x000e620000002400 */
[----:B------:R-:W-:-:S02]  /*1ff60*/  FMNMX.FTZ R13, R109, R13, !PT ;  /* 0x0000000d6d0d7209 */ /* 0x000fc40007810000 */
[----:B------:R-:W-:Y:S02]  /*1ff70*/  FMNMX.FTZ R14, R110, R14, !PT ;  /* 0x0000000e6e0e7209 */ /* 0x000fe40007810000 */
[----:B------:R-:W-:Y:S02]  /*1ff80*/  FMNMX.FTZ R13, R112, R13, !PT ;  /* 0x0000000d700d7209 */ /* 0x000fe40007810000 */
[----:B------:R-:W-:Y:S01]  /*1ff90*/  FMNMX.FTZ R14, R111, R14, !PT ;  /* 0x0000000e6f0e7209 */ /* 0x000fe20007810000 */
[----:B------:R-:W2:Y:S01]  /*1ffa0*/  MUFU.TANH R117, R117 ;  /* 0x0000007500757308 */ /* 0x000ea20000002400 */
[----:B------:R-:W-:Y:S01]  /*1ffb0*/  FMNMX.FTZ R13, R113, R13, !PT ;  /* 0x0000000d710d7209 */ /* 0x000fe20007810000 */
[----:B------:R-:W-:Y:S02]  /*1ffc0*/  WARPGROUP.DEPBAR.LE gsb0, 0x0 ;  /* 0x00008000000079c5 */ /* 0x000fe40000010000 */
[----:B------:R-:W-:Y:S01]  /*1ffd0*/  FMUL.FTZ R208, R2, R89 ;  /* 0x0000005902d07220 */ /* 0x000fe20000410000 */
[----:B------:R-:W-:Y:S01]  /*1ffe0*/  FMNMX.FTZ R14, R114, R14, !PT ;  /* 0x0000000e720e7209 */ /* 0x000fe20007810000 */
[----:B------:R-:W-:Y:S01]  /*1fff0*/  WARPGROUP.ARRIVE ;  /* 0x00000000000079c5 */ /* 0x000fe20000000000 */
[----:B0-----:R-:W-:Y:S01]  /*20000*/  FMNMX.FTZ R13, R116, R13, !PT ;  /* 0x0000000d740d7209 */ /* 0x001fe20007810000 */
[----:B------:R-:W0:Y:S01]  /*20010*/  MUFU.TANH R119, R119 ;  /* 0x0000007700777308 */ /* 0x000e220000002400 */
[----:B------:R-:W-:-:S04]  /*20020*/  FMNMX.FTZ R14, R115, R14, !PT ;  /* 0x0000000e730e7209 */ /* 0x000fc80007810000 */
[----:B-1----:R-:W-:-:S03]  /*20030*/  FMNMX.FTZ R14, R118, R14, !PT ;  /* 0x0000000e760e7209 */ /* 0x002fc60007810000 */
        /* <DEDUP_REMOVED lines=31> */
[----:B--2---:R-:W-:Y:S02]  /*20230*/  FMNMX.FTZ R88, R102, R14, !PT ;  /* 0x0000000e66587209 */ /* 0x004fe40007810000 */
[----:B0-----:R-:W-:-:S05]  /*20240*/  FMNMX.FTZ R14, R101, R13, !PT ;  /* 0x0000000d650e7209 */ /* 0x001fca0007810000 */
[----:B------:R-:W0:Y:S01]  /*20250*/  SHFL.BFLY PT, R89, R14, 0x2, 0x1f ;  /* 0x0c401f000e597f89 */ /* 0x000e2200000e0000 */
[----:B-1----:R-:W-:-:S05]  /*20260*/  FMNMX.FTZ R13, R103, R88, !PT ;  /* 0x00000058670d7209 */ /* 0x002fca0007810000 */
[----:B------:R-:W1:Y:S01]  /*20270*/  SHFL.BFLY PT, R88, R13, 0x2, 0x1f ;  /* 0x0c401f000d587f89 */ /* 0x000e6200000e0000 */
[----:B0-----:R-:W-:Y:S01]  /*20280*/  FMNMX.FTZ R14, R14, R89, !PT ;  /* 0x000000590e0e7209 */ /* 0x001fe20007810000 */
[----:B------:R-:W-:-:S04]  /*20290*/  IMAD.MOV.U32 R89, RZ, RZ, -0x3ffffff0 ;  /* 0xc0000010ff597424 */ /* 0x000fc800078e00ff */
[----:B------:R-:W0:Y:S01]  /*202a0*/  SHFL.BFLY PT, R210, R14, 0x1, 0x1f ;  /* 0x0c201f000ed27f89 */ /* 0x000e2200000e0000 */
[----:B------:R-:W-:Y:S02]  /*202b0*/  R2UR UR7, R89 ;  /* 0x00000000590772ca */ /* 0x000fe400000e0000 */
[----:B-1----:R-:W-:Y:S01]  /*202c0*/  FMNMX.FTZ R13, R13, R88, !PT ;  /* 0x000000580d0d7209 */ /* 0x002fe20007810000 */
[----:B------:R-:W-:-:S04]  /*202d0*/  VIADD R88, R12, 0x500 ;  /* 0x000005000c587836 */ /* 0x000fc80000000000 */
[----:B------:R-:W1:Y:S01]  /*202e0*/  SHFL.BFLY PT, R209, R13, 0x1, 0x1f ;  /* 0x0c201f000dd17f89 */ /* 0x000e6200000e0000 */
[----:B------:R-:W-:Y:S01]  /*202f0*/  R2UR UR6, R88 ;  /* 0x00000000580672ca */ /* 0x000fe200000e0000 */
[----:B------:R-:W-:-:S12]  /*20300*/  IMAD.U32 R88, RZ, RZ, UR4 ;  /* 0x00000004ff587e24 */ /* 0x000fd8000f8e00ff */
[----:B------:R-:W-:Y:S01]  /*20310*/  QGMMA.64x128x32.F32.E4M3.E4M3 R24, R204, gdesc[UR4], R24, gsb0 ;  /* 0x01e00004cc187df3 */ /* 0x000fe20008000818 */
[----:B0-----:R-:W-:-:S05]  /*20320*/  FMNMX.FTZ R14, R14, R210, !PT ;  /* 0x000000d20e0e7209 */ /* 0x001fca0007810000 */
[----:B------:R-:W-:Y:S01]  /*20330*/  FADD.FTZ R89, -R14, R0 ;  /* 0x000000000e597221 */ /* 0x000fe20000010100 */
[----:B-1----:R-:W-:-:S03]  /*20340*/  FMNMX.FTZ R13, R13, R209, !PT ;  /* 0x000000d10d0d7209 */ /* 0x002fc60007810000 */
[----:B------:R-:W-:Y:S02]  /*20350*/  FMUL.FTZ R89, R89, R88 ;  /* 0x0000005859597220 */ /* 0x000fe40000410000 */
[----:B------:R-:W-:-:S04]  /*20360*/  FADD.FTZ R21, -R13, R21 ;  /* 0x000000150d157221 */ /* 0x000fc80000010100 */
[----:B------:R-:W-:Y:S01]  /*20370*/  MUFU.EX2 R89, R89 ;  /* 0x0000005900597308 */ /* 0x000fe20000000800 */
[----:B------:R-:W-:-:S07]  /*20380*/  FMUL.FTZ R21, R21, R88 ;  /* 0x0000005815157220 */ /* 0x000fce0000410000 */
[----:B------:R-:W-:Y:S01]  /*20390*/  MUFU.EX2 R21, R21 ;  /* 0x0000001500157308 */ /* 0x000fe20000000800 */
[----:B------:R-:W-:Y:S02]  /*203a0*/  WARPGROUP.DEPBAR.LE gsb0, 0x0 ;  /* 0x00008000000079c5 */ /* 0x000fe40000010000 */
[----:B------:R-:W-:Y:S01]  /*203b0*/  FFMA.FTZ R205, R14, R88, -8 ;  /* 0xc10000000ecd7423 */ /* 0x000fe20000010058 */
[----:B------:R-:W-:-:S03]  /*203c0*/  WARPGROUP.ARRIVE ;  /* 0x00000000000079c5 */ /* 0x000fc60000000000 */
        /* <DEDUP_REMOVED lines=15> */
[----:B------:R-:W-:-:S01]  /*204c0*/  FFMA.FTZ R177, R177, R88, -R205 ;  /* 0x00000058b1b17223 */ /* 0x000fc200000108cd */
[-CC-:B------:R-:W-:Y:S01]  /*204d0*/  FFMA.FTZ R180, R180, R88.reuse, -R205.reuse ;  /* 0x00000058b4b47223 */ /* 0x180fe200000108cd */
[----:B------:R-:W-:-:S01]  /*204e0*/  FFMA.FTZ R181, R181, R88, -R205 ;  /* 0x00000058b5b57223 */ /* 0x000fc200000108cd */
[-CC-:B------:R-:W-:Y:S01]  /*204f0*/  FFMA.FTZ R152, R152, R88.reuse, -R205.reuse ;  /* 0x0000005898987223 */ /* 0x180fe200000108cd */
[----:B------:R-:W-:-:S01]  /*20500*/  FFMA.FTZ R153, R153, R88, -R205 ;  /* 0x0000005899997223 */ /* 0x000fc200000108cd */
[-CC-:B------:R-:W-:Y:S01]  /*20510*/  FFMA.FTZ R156, R156, R88.reuse, -R205.reuse ;  /* 0x000000589c9c7223 */ /* 0x180fe200000108cd */
[----:B------:R-:W-:-:S01]  /*20520*/  FFMA.FTZ R157, R157, R88, -R205 ;  /* 0x000000589d9d7223 */ /* 0x000fc200000108cd */
[----:B------:R-:W2:Y:S01]  /*20530*/  MUFU.EX2 R187, R187 ;  /* 0x000000bb00bb7308 */ /* 0x000ea20000000800 */
[----:B------:R-:W-:-:S01]  /*20540*/  FFMA.FTZ R160, R160, R88, -R205 ;  /* 0x00000058a0a07223 */ /* 0x000fc200000108cd */
[-CC-:B------:R-:W-:Y:S01]  /*20550*/  FFMA.FTZ R161, R161, R88.reuse, -R205.reuse ;  /* 0x00000058a1a17223 */ /* 0x180fe200000108cd */
[----:B------:R-:W-:-:S01]  /*20560*/  FFMA.FTZ R164, R164, R88, -R205 ;  /* 0x00000058a4a47223 */ /* 0x000fc200000108cd */
[-CC-:B------:R-:W-:Y:S01]  /*20570*/  FFMA.FTZ R165, R165, R88.reuse, -R205.reuse ;  /* 0x00000058a5a57223 */ /* 0x180fe200000108cd */
[----:B------:R-:W-:-:S01]  /*20580*/  FFMA.FTZ R136, R136, R88, -R205 ;  /* 0x0000005888887223 */ /* 0x000fc200000108cd */
[-CC-:B------:R-:W-:Y:S01]  /*20590*/  FFMA.FTZ R137, R137, R88.reuse, -R205.reuse ;  /* 0x0000005889897223 */ /* 0x180fe200000108cd */
[----:B------:R-:W-:-:S01]  /*205a0*/  FFMA.FTZ R140, R140, R88, -R205 ;  /* 0x000000588c8c7223 */ /* 0x000fc200000108cd */
[----:B------:R-:W3:Y:S01]  /*205b0*/  MUFU.EX2 R188, R188 ;  /* 0x000000bc00bc7308 */ /* 0x000ee20000000800 */
[----:B------:R-:W-:-:S01]  /*205c0*/  FFMA.FTZ R141, R141, R88, -R205 ;  /* 0x000000588d8d7223 */ /* 0x000fc200000108cd */
[-CC-:B------:R-:W-:Y:S01]  /*205d0*/  FFMA.FTZ R144, R144, R88.reuse, -R205.reuse ;  /* 0x0000005890907223 */ /* 0x180fe200000108cd */
[----:B------:R-:W-:-:S01]  /*205e0*/  FFMA.FTZ R145, R145, R88, -R205 ;  /* 0x0000005891917223 */ /* 0x000fc200000108cd */
[-CC-:B------:R-:W-:Y:S01]  /*205f0*/  FFMA.FTZ R148, R148, R88.reuse, -R205.reuse ;  /* 0x0000005894947223 */ /* 0x180fe200000108cd */
[----:B------:R-:W-:-:S01]  /*20600*/  FFMA.FTZ R149, R149, R88, -R205 ;  /* 0x0000005895957223 */ /* 0x000fc200000108cd */
[-CC-:B------:R-:W-:Y:S01]  /*20610*/  FFMA.FTZ R120, R120, R88.reuse, -R205.reuse ;  /* 0x0000005878787223 */ /* 0x180fe200000108cd */
[----:B------:R-:W-:-:S01]  /*20620*/  FFMA.FTZ R121, R121, R88, -R205 ;  /* 0x0000005879797223 */ /* 0x000fc200000108cd */
[----:B------:R-:W4:Y:S01]  /*20630*/  MUFU.EX2 R191, R191 ;  /* 0x000000bf00bf7308 */ /* 0x000f220000000800 */
        /* <DEDUP_REMOVED lines=22> */
[----:B------:R-:W-:-:S01]  /*207a0*/  FFMA.FTZ R205, R13, R88, -8 ;  /* 0xc10000000dcd7423 */ /* 0x000fc20000010058 */
[----:B0-----:R-:W-:Y:S01]  /*207b0*/  FFMA.FTZ R236, R89, R236, R15 ;  /* 0x000000ec59ec7223 */ /* 0x001fe2000001000f */
[----:B------:R-:W0:Y:S01]  /*207c0*/  MUFU.EX2 R192, R192 ;  /* 0x000000c000c07308 */ /* 0x000e220000000800 */
[----:B------:R-:W-:Y:S01]  /*207d0*/  IADD3 R92, R12, 0x600, RZ ;  /* 0x000006000c5c7810 */ /* 0x000fe20007ffe0ff */
[----:B------:R-:W-:Y:S01]  /*207e0*/  FFMA.FTZ R185, R185, R88, -R205 ;  /* 0x00000058b9b97223 */ /* 0x000fe200000108cd */
[----:B-1----:R-:W-:-:S01]  /*207f0*/  FADD.FTZ R236, R184, R236 ;  /* 0x000000ecb8ec7221 */ /* 0x002fc20000010000 */
[-CC-:B------:R-:W-:Y:S01]  /*20800*/  FFMA.FTZ R186, R186, R88.reuse, -R205.reuse ;  /* 0x00000058baba7223 */ /* 0x180fe200000108cd */
[----:B------:R-:W-:-:S01]  /*20810*/  FFMA.FTZ R189, R189, R88, -R205 ;  /* 0x00000058bdbd7223 */ /* 0x000fc200000108cd */
[----:B------:R-:W-:Y:S01]  /*20820*/  FFMA.FTZ R190, R190, R88, -R205 ;  /* 0x00000058bebe7223 */ /* 0x000fe200000108cd */
[----:B--2---:R-:W-:-:S01]  /*20830*/  FADD.FTZ R236, R187, R236 ;  /* 0x000000ecbbec7221 */ /* 0x004fc20000010000 */
[----:B------:R-:W1:Y:S01]  /*20840*/  MUFU.EX2 R195, R195 ;  /* 0x000000c300c37308 */ /* 0x000e620000000800 */
[----:B------:R-:W-:-:S01]  /*20850*/  FFMA.FTZ R193, R193, R88, -R205 ;  /* 0x00000058c1c17223 */ /* 0x000fc200000108cd */
[----:B------:R-:W-:Y:S01]  /*20860*/  FFMA.FTZ R194, R194, R88, -R205 ;  /* 0x00000058c2c27223 */ /* 0x000fe200000108cd */
[----:B---3--:R-:W-:-:S01]  /*20870*/  FADD.FTZ R236, R188, R236 ;  /* 0x000000ecbcec7221 */ /* 0x008fc20000010000 */
[-CC-:B------:R-:W-:Y:S01]  /*20880*/  FFMA.FTZ R197, R197, R88.reuse, -R205.reuse ;  /* 0x00000058c5c57223 */ /* 0x180fe200000108cd */
[----:B------:R-:W-:-:S01]  /*20890*/  FFMA.FTZ R198, R198, R88, -R205 ;  /* 0x00000058c6c67223 */ /* 0x000fc200000108cd */
[----:B------:R-:W-:Y:S01]  /*208a0*/  FFMA.FTZ R170, R170, R88, -R205 ;  /* 0x00000058aaaa7223 */ /* 0x000fe200000108cd */
[----:B----4-:R-:W-:-:S01]  /*208b0*/  FADD.FTZ R236, R191, R236 ;  /* 0x000000ecbfec7221 */ /* 0x010fc20000010000 */
[----:B------:R-:W2:Y:S01]  /*208c0*/  MUFU.EX2 R185, R185 ;  /* 0x000000b900b97308 */ /* 0x000ea20000000800 */
[----:B------:R-:W-:-:S01]  /*208d0*/  FFMA.FTZ R171, R171, R88, -R205 ;  /* 0x00000058abab7223 */ /* 0x000fc200000108cd */
[----:B------:R-:W-:Y:S01]  /*208e0*/  FFMA.FTZ R174, R174, R88, -R205 ;  /* 0x00000058aeae7223 */ /* 0x000fe200000108cd */
[----:B0-----:R-:W-:-:S01]  /*208f0*/  FADD.FTZ R236, R192, R236 ;  /* 0x000000ecc0ec7221 */ /* 0x001fc20000010000 */
[-CC-:B------:R-:W-:Y:S01]  /*20900*/  FFMA.FTZ R175, R175, R88.reuse, -R205.reuse ;  /* 0x00000058afaf7223 */ /* 0x180fe200000108cd */
[----:B------:R-:W-:-:S01]  /*20910*/  FFMA.FTZ R178, R178, R88, -R205 ;  /* 0x00000058b2b27223 */ /* 0x000fc200000108cd */
[-CC-:B------:R-:W-:Y:S01]  /*20920*/  FFMA.FTZ R179, R179, R88.reuse, -R205.reuse ;  /* 0x00000058b3b37223 */ /* 0x180fe200000108cd */
[----:B------:R-:W-:-:S01]  /*20930*/  FFMA.FTZ R182, R182, R88, -R205 ;  /* 0x00000058b6b67223 */ /* 0x000fc200000108cd */
[----:B------:R-:W0:Y:S01]  /*20940*/  MUFU.EX2 R196, R196 ;  /* 0x000000c400c47308 */ /* 0x000e220000000800 */
[----:B-1----:R-:W-:-:S01]  /*20950*/  FADD.FTZ R236, R195, R236 ;  /* 0x000000ecc3ec7221 */ /* 0x002fc20000010000 */
[-CC-:B------:R-:W-:Y:S01]  /*20960*/  FFMA.FTZ R183, R183, R88.reuse, -R205.reuse ;  /* 0x00000058b7b77223 */ /* 0x180fe200000108cd */
[----:B------:R-:W-:-:S01]  /*20970*/  FFMA.FTZ R154, R154, R88, -R205 ;  /* 0x000000589a9a7223 */ /* 0x000fc200000108cd */
[-CC-:B------:R-:W-:Y:S01]  /*20980*/  FFMA.FTZ R155, R155, R88.reuse, -R205.reuse ;  /* 0x000000589b9b7223 */ /* 0x180fe200000108cd */
[----:B------:R-:W-:-:S01]  /*20990*/  FFMA.FTZ R158, R158, R88, -R205 ;  /* 0x000000589e9e7223 */ /* 0x000fc200000108cd */
[-CC-:B------:R-:W-:Y:S01]  /*209a0*/  FFMA.FTZ R159, R159, R88.reuse, -R205.reuse ;  /* 0x000000589f9f7223 */ /* 0x180fe200000108cd */
[----:B------:R-:W-:-:S01]  /*209b0*/  FFMA.FTZ R162, R162, R88, -R205 ;  /* 0x00000058a2a27223 */ /* 0x000fc200000108cd */
[----:B------:R-:W1:Y:S01]  /*209c0*/  MUFU.EX2 R186, R186 ;  /* 0x000000ba00ba7308 */ /* 0x000e620000000800 */
[----:B--2---:R-:W-:-:S01]  /*209d0*/  FFMA.FTZ R235, R21, R235, R185 ;  /* 0x000000eb15eb7223 */ /* 0x004fc200000100b9 */
[-CC-:B------:R-:W-:Y:S01]  /*209e0*/  FFMA.FTZ R163, R163, R88.reuse, -R205.reuse ;  /* 0x00000058a3a37223 */ /* 0x180fe200000108cd */
[----:B------:R-:W-:-:S01]  /*209f0*/  FFMA.FTZ R166, R166, R88, -R205 ;  /* 0x00000058a6a67223 */ /* 0x000fc200000108cd */
[-CC-:B------:R-:W-:Y:S01]  /*20a00*/  FFMA.FTZ R167, R167, R88.reuse, -R205.reuse ;  /* 0x00000058a7a77223 */ /* 0x180fe200000108cd */
[----:B------:R-:W-:-:S01]  /*20a10*/  FFMA.FTZ R138, R138, R88, -R205 ;  /* 0x000000588a8a7223 */ /* 0x000fc200000108cd */
[-CC-:B------:R-:W-:Y:S01]  /*20a20*/  FFMA.FTZ R139, R139, R88.reuse, -R205.reuse ;  /* 0x000000588b8b7223 */ /* 0x180fe200000108cd */
[----:B------:R-:W-:-:S01]  /*20a30*/  FFMA.FTZ R142, R142, R88, -R205 ;  /* 0x000000588e8e7223 */ /* 0x000fc200000108cd */
[----:B------:R-:W2:Y:S01]  /*20a40*/  MUFU.EX2 R168, R168 ;  /* 0x000000a800a87308 */ /* 0x000ea20000000800 */
[----:B0-----:R-:W-:-:S01]  /*20a50*/  FADD.FTZ R236, R196, R236 ;  /* 0x000000ecc4ec7221 */ /* 0x001fc20000010000 */
[-CC-:B------:R-:W-:Y:S01]  /*20a60*/  FFMA.FTZ R12, R111, R88.reuse, -R205.reuse ;  /* 0x000000586f0c7223 */ /* 0x180fe200000108cd */
[----:B------:R-:W-:-:S01]  /*20a70*/  FFMA.FTZ R143, R143, R88, -R205 ;  /* 0x000000588f8f7223 */ /* 0x000fc200000108cd */
[-CC-:B------:R-:W-:Y:S01]  /*20a80*/  FFMA.FTZ R146, R146, R88.reuse, -R205.reuse ;  /* 0x0000005892927223 */ /* 0x180fe200000108cd */
[----:B------:R-:W-:Y:S01]  /*20a90*/  R2UR UR6, R92 ;  /* 0x000000005c0672ca */ /* 0x000fe200000e0000 */
        /* <DEDUP_REMOVED lines=32> */
[----:B------:R-:W-:-:S02]  /*20ca0*/  FFMA.FTZ R103, R103, R88, -R205 ;  /* 0x0000005867677223 */ /* 0x000fc400000108cd */
        /* <DEDUP_REMOVED lines=76> */
[----:B------:R-:W-:-:S05]  /*21170*/  IMAD.MOV.U32 R93, RZ, RZ, -0x3ffffff0 ;  /* 0xc0000010ff5d7424 */ /* 0x000fca00078e00ff */
[----:B------:R-:W-:Y:S01]  /*21180*/  R2UR UR7, R93 ;  /* 0x000000005d0772ca */ /* 0x000fe200000e0000 */
[----:B------:R-:W0:Y:S01]  /*21190*/  MUFU.EX2 R138, R138 ;  /* 0x0000008a008a7308 */ /* 0x000e220000000800 */
[----:B-1----:R-:W-:-:S01]  /*211a0*/  FADD.FTZ R235, R166, R235 ;  /* 0x000000eba6eb7221 */ /* 0x002fc20000010000 */
[----:B------:R-:W-:-:S06]  /*211b0*/  FFMA.FTZ R93, R119, R88, -R205 ;  /* 0x00000058775d7223 */ /* 0x000fcc00000108cd */
[----:B------:R-:W1:Y:S01]  /*211c0*/  MUFU.EX2 R139, R139 ;  /* 0x0000008b008b7308 */ /* 0x000e620000000800 */
[----:B--2---:R-:W-:-:S03]  /*211d0*/  FADD.FTZ R235, R167, R235 ;  /* 0x000000eba7eb7221 */ /* 0x004fc60000010000 */
[----:B------:R-:W-:Y:S04]  /*211e0*/  QGMMA.64x128x32.F32.E4M3.E4M3 R24, R200, gdesc[UR4], R24, gsb0 ;  /* 0x01e00004c8187df3 */ /* 0x000fe80008000818 */
        /* <DEDUP_REMOVED lines=36> */
[----:B------:R-:W-:-:S06]  /*21430*/  WARPGROUP.DEPBAR.LE gsb0, 0x0 ;  /* 0x00008000000079c5 */ /* 0x000fcc0000010000 */
        /* <DEDUP_REMOVED lines=36> */
[----:B------:R-:W-:-:S05]  /*21680*/  IADD3 R111, -R227, 0xb, RZ ;  /* 0x0000000be36f7810 */ /* 0x000fca0007ffe1ff */
[----:B------:R2:W-:Y:S06]  /*21690*/  BAR.ARV R111, 0x100 ;  /* 0x0004006f0000751d */ /* 0x0005ec0000002000 */
[----:B------:R-:W3:Y:S01]  /*216a0*/  MUFU.EX2 R92, R92 ;  /* 0x0000005c005c7308 */ /* 0x000ee20000000800 */
[----:B0-----:R-:W-:-:S01]  /*216b0*/  FADD.FTZ R119, R114, R119 ;  /* 0x0000007772777221 */ /* 0x001fc20000010000 */
[----:B--2---:R-:W-:Y:S02]  /*216c0*/  @!P0 IMAD R111, R231, 0x8, R16 ;  /* 0x00000008e76f8824 */ /* 0x004fe400078e0210 */
[----:B-1----:R-:W-:-:S02]  /*216d0*/  FADD.FTZ R115, R113, R115 ;  /* 0x0000007371737221 */ /* 0x002fc40000010000 */
[----:B------:R-:W-:Y:S02]  /*216e0*/  @!P0 VIADD R111, R111, 0x2e840 ;  /* 0x0002e8406f6f8836 */ /* 0x000fe40000000000 */
[----:B------:R-:W0:Y:S03]  /*216f0*/  MUFU.EX2 R116, R116 ;  /* 0x0000007400747308 */ /* 0x000e260000000800 */
[----:B------:R-:W-:-:S04]  /*21700*/  @!P0 PRMT R111, RZ, 0x654, R111 ;  /* 0x00000654ff6f8816 */ /* 0x000fc8000000006f */
[----:B------:R1:W-:Y:S01]  /*21710*/  @!P0 SYNCS.ARRIVE.TRANS64.RED.A1T0 RZ, [R111+URZ], RZ ;  /* 0x000000ff6fff89a7 */ /* 0x0003e2000810043f */
        /* <DEDUP_REMOVED lines=38> */
[----:B0-----:R-:W-:-:S03]  /*21980*/  FADD.FTZ R236, R101, R115 ;  /* 0x0000007365ec7221 */ /* 0x001fc60000010000 */
[----:B--2---:R-:W-:Y:S01]  /*21990*/  FADD.FTZ R235, R103, R119 ;  /* 0x0000007767eb7221 */ /* 0x004fe20000010000 */
[----:B-1----:R-:W-:Y:S06]  /*219a0*/  @!P1 BRA `(.L_x_2362) ;  /* 0x0000000000049947 */ /* 0x002fec0003800000 */
[----:B------:R-:W-:Y:S01]  /*219b0*/  BPT.TRAP 0x1 ;  /* 0x000000040000795c */ /* 0x000fe20000300000 */
.L_x_2362:
        /* <DEDUP_REMOVED lines=122> */
[----:B------:R-:W-:Y:S01]  /*22160*/  VIADD R20, R20, 0xffffffff ;  /* 0xffffffff14147836 */ /* 0x000fe20000000000 */
[----:B------:R-:W-:Y:S01]  /*22170*/  MOV R21, R13 ;  /* 0x0000000d00157202 */ /* 0x000fe20000000f00 */
[----:B------:R-:W-:-:S02]  /*22180*/  IMAD.MOV.U32 R237, RZ, RZ, R234 ;  /* 0x000000ffffed7224 */ /* 0x000fc400078e00ea */
[----:B------:R-:W-:Y:S02]  /*22190*/  IMAD.MOV.U32 R204, RZ, RZ, R108 ;  /* 0x000000ffffcc7224 */ /* 0x000fe400078e006c */
[----:B------:R-:W-:Y:S01]  /*221a0*/  IMAD.MOV.U32 R206, RZ, RZ, R116 ;  /* 0x000000ffffce7224 */ /* 0x000fe200078e0074 */
[----:B--2---:R-:W-:Y:S01]  /*221b0*/  R2UR UR4, R0 ;  /* 0x00000000000472ca */ /* 0x004fe200000e0000 */
[----:B------:R-:W-:-:S04]  /*221c0*/  IMAD R0, R3, 0x8, R16 ;  /* 0x0000000803007824 */ /* 0x000fc800078e0210 */
[----:B------:R-:W-:-:S08]  /*221d0*/  VIADD R0, R0, 0x2e860 ;  /* 0x0002e86000007836 */ /* 0x000fd00000000000 */
[----:B------:R-:W-:-:S05]  /*221e0*/  IMAD.U32 R3, RZ, RZ, UR4 ;  /* 0x00000004ff037e24 */ /* 0x000fca000f8e00ff */
[----:B------:R-:W-:Y:S01]  /*221f0*/  PRMT R0, R3, 0x654, R0 ;  /* 0x0000065403007816 */ /* 0x000fe20000000000 */
[----:B------:R-:W-:-:S03]  /*22200*/  IMAD.MOV.U32 R3, RZ, RZ, R231 ;  /* 0x000000ffff037224 */ /* 0x000fc600078e00e7 */
[----:B------:R0:W-:Y:S02]  /*22210*/  SYNCS.ARRIVE.TRANS64.RED.A1T0 RZ, [R0+URZ], RZ ;  /* 0x000000ff00ff79a7 */ /* 0x0001e4000810043f */
[----:B0-----:R-:W-:Y:S01]  /*22220*/  IMAD.MOV.U32 R0, RZ, RZ, R14 ;  /* 0x000000ffff007224 */ /* 0x001fe200078e000e */
[----:B------:R-:W-:Y:S06]  /*22230*/  @P0 BRA `(.L_x_2363) ;  /* 0xffffffb000940947 */ /* 0x000fec000383ffff */
.L_x_2352:
[----:B------:R-:W-:Y:S05]  /*22240*/  WARPSYNC.ALL ;  /* 0x0000000000007948 */ /* 0x000fea0003800000 */
[----:B------:R-:W-:Y:S06]  /*22250*/  BAR.ARV 0x8, 0x180 ;  /* 0x0206000000007b1d */ /* 0x000fec0000002000 */
[----:B------:R-:W-:Y:S05]  /*22260*/  @!P1 BRA `(.L_x_2364) ;  /* 0x0000000000049947 */ /* 0x000fea0003800000 */
[----:B------:R-:W-:Y:S01]  /*22270*/  BPT.TRAP 0x1 ;  /* 0x000000040000795c */ /* 0x000fe20000300000 */
.L_x_2364:
[----:B------:R-:W-:Y:S01]  /*22280*/  IMAD R9, R231, 0x8, R16 ;  /* 0x00000008e7097824 */ /* 0x000fe200078e0210 */
[----:B------:R-:W-:-:S04]  /*22290*/  SHF.L.U32 R0, R234, 0x1f, RZ ;  /* 0x0000001fea007819 */ /* 0x000fc800000006ff */
[----:B------:R0:W1:Y:S01]  /*222a0*/  SYNCS.PHASECHK.TRANS64.TRYWAIT P0, [R9+URZ+0x2e850], R0 ;  /* 0x02e85000090075a7 */ /* 0x000062000800017f */
[----:B------:R-:W-:Y:S05]  /*222b0*/  @!P1 BRA `(.L_x_2365) ;  /* 0x0000000000049947 */ /* 0x000fea0003800000 */
[----:B------:R-:W-:Y:S01]  /*222c0*/  BPT.TRAP 0x1 ;  /* 0x000000040000795c */ /* 0x000fe20000300000 */
.L_x_2365:
[----:B------:R-:W-:-:S05]  /*222d0*/  VIADD R16, R16, 0x400 ;  /* 0x0000040010107836 */ /* 0x000fca0000000000 */
[----:B------:R-:W-:-:S04]  /*222e0*/  SHF.R.U32.HI R16, RZ, 0x4, R16 ;  /* 0x00000004ff107819 */ /* 0x000fc80000011610 */
[----:B------:R-:W-:-:S04]  /*222f0*/  LOP3.LUT R16, R16, 0x3fff, RZ, 0xc0, !PT ;  /* 0x00003fff10107812 */ /* 0x000fc800078ec0ff */
[----:B------:R-:W-:Y:S01]  /*22300*/  LOP3.LUT R16, R16, 0x10000, RZ, 0xfc, !PT ;  /* 0x0001000010107812 */ /* 0x000fe200078efcff */
[----:B-1----:R-:W-:Y:S06]  /*22310*/  @P0 BRA `(.L_x_2366) ;  /* 0x0000000000080947 */ /* 0x002fec0003800000 */
[----:B------:R-:W1:Y:S02]  /*22320*/  SYNCS.PHASECHK.TRANS64.TRYWAIT P0, [R9+URZ+0x2e850], R0 ;  /* 0x02e85000090075a7 */ /* 0x000e64000800017f */
[----:B-1----:R-:W-:Y:S05]  /*22330*/  @!P0 BRA `(.L_x_2367) ;  /* 0x000000ac00fc8947 */ /* 0x002fea0003800000 */
.L_x_2366:
[----:B------:R-:W-:Y:S01]  /*22340*/  IMAD R2, R231, 0x700, R16 ;  /* 0x00000700e7027824 */ /* 0x000fe200078e0210 */
[----:B------:R-:W-:Y:S01]  /*22350*/  MOV R3, 0xc0000010 ;  /* 0xc000001000037802 */ /* 0x000fe20000000f00 */
[----:B------:R-:W-:Y:S05]  /*22360*/  WARPSYNC.ALL ;  /* 0x0000000000007948 */ /* 0x000fea0003800000 */
[C---:B------:R-:W-:Y:S01]  /*22370*/  R2UR UR6, R2.reuse ;  /* 0x00000000020672ca */ /* 0x040fe200000e0000 */
[----:B------:R-:W-:Y:S01]  /*22380*/  VIADD R4, R2, 0x100 ;  /* 0x0000010002047836 */ /* 0x000fe20000000000 */
[----:B------:R-:W-:Y:S01]  /*22390*/  R2UR UR7, R3 ;  /* 0x00000000030772ca */ /* 0x000fe200000e0000 */
[----:B------:R-:W-:Y:S01]  /*223a0*/  WARPGROUP.ARRIVE ;  /* 0x00000000000079c5 */ /* 0x000fe20000000000 */
[----:B------:R-:W-:Y:S01]  /*223b0*/  IMAD.MOV.U32 R5, RZ, RZ, -0x3ffffff0 ;  /* 0xc0000010ff057424 */ /* 0x000fe200078e00ff */
[----:B------:R-:W0:Y:S01]  /*223c0*/  LDL R11, [R1+0x9c] ;  /* 0x00009c00010b7983 */ /* 0x000e220000100800 */
[----:B------:R-:W-:-:S03]  /*223d0*/  ULDC.64 UR4, c[0x0][0x9a0] ;  /* 0x0002680000047ab9 */ /* 0x000fc60000000a00 */
[----:B------:R-:W2:Y:S04]  /*223e0*/  LDL R10, [R1+0x88] ;  /* 0x00008800010a7983 */ /* 0x000ea80000100800 */
[----:B------:R-:W3:Y:S01]  /*223f0*/  LDL.LU R8, [R1+0x68] ;  /* 0x0000680001087983 */ /* 0x000ee20000300800 */
[----:B------:R-:W-:Y:S01]  /*22400*/  ISETP.NE.U32.AND P0, PT, RZ, UR4, PT ;  /* 0x00000004ff007c0c */ /* 0x000fe2000bf05070 */
[----:B------:R-:W-:Y:S01]  /*22410*/  QGMMA.64x128x32.F32.E4M3.E4M3 R24, R224, gdesc[UR4], R24, gsb0 ;  /* 0x01e00004e0187df3 */ /* 0x000fe20008000818 */
[----:B------:R-:W-:Y:S01]  /*22420*/  R2UR UR6, R4 ;  /* 0x00000000040672ca */ /* 0x000fe200000e0000 */
[----:B------:R-:W-:Y:S01]  /*22430*/  VIADD R4, R2, 0x200 ;  /* 0x0000020002047836 */ /* 0x000fe20000000000 */
[----:B------:R-:W-:Y:S01]  /*22440*/  R2UR UR7, R5 ;  /* 0x00000000050772ca */ /* 0x000fe200000e0000 */
[----:B------:R-:W-:Y:S01]  /*22450*/  IMAD.MOV.U32 R5, RZ, RZ, -0x3ffffff0 ;  /* 0xc0000010ff057424 */ /* 0x000fe200078e00ff */
[----:B------:R-:W-:Y:S01]  /*22460*/  ISETP.NE.AND.EX P0, PT, RZ, UR5, PT, P0 ;  /* 0x00000005ff007c0c */ /* 0x000fe2000bf05300 */
[----:B------:R-:W-:-:S12]  /*22470*/  ULDC.64 UR8, c[0x0][0x208] ;  /* 0x0000820000087ab9 */ /* 0x000fd80000000a00 */
[----:B------:R-:W4:Y:S01]  /*22480*/  @P0 LDC.64 R6, c[0x0][0x9d0] ;  /* 0x00027400ff060b82 */ /* 0x000f220000000a00 */
        /* <DEDUP_REMOVED lines=10> */
[----:B------:R-:W-:Y:S02]  /*22530*/  R2UR UR6, R4 ;  /* 0x00000000040672ca */ /* 0x000fe400000e0000 */
[----:B------:R-:W-:Y:S02]  /*22540*/  R2UR UR7, R5 ;  /* 0x00000000050772ca */ /* 0x000fe400000e0000 */
[----:B------:R-:W0:Y:S02]  /*22550*/  @P0 LDC.64 R4, c[0x0][0x9c8] ;  /* 0x00027200ff040b82 */ /* 0x000e240000000a00 */
[----:B01----:R-:W-:Y:S01]  /*22560*/  @P0 IMAD R0, R11, R4, RZ ;  /* 0x000000040b000224 */ /* 0x003fe200078e02ff */
[----:B---3--:R-:W-:-:S03]  /*22570*/  @P0 SHF.R.S32.HI R11, RZ, 0x1f, R8 ;  /* 0x0000001fff0b0819 */ /* 0x008fc60000011408 */
[C---:B--2---:R-:W-:Y:S02]  /*22580*/  @P0 IMAD R3, R10.reuse, R5, R0 ;  /* 0x000000050a030224 */ /* 0x044fe400078e0200 */
[----:B------:R-:W-:-:S04]  /*22590*/  @P0 IMAD.WIDE.U32 R4, R10, R4, RZ ;  /* 0x000000040a040225 */ /* 0x000fc800078e00ff */
[-C--:B----4-:R-:W-:Y:S02]  /*225a0*/  @P0 IMAD R0, R11, R6.reuse, RZ ;  /* 0x000000060b000224 */ /* 0x090fe400078e02ff */
[----:B------:R-:W-:Y:S02]  /*225b0*/  VIADD R10, R2, 0x400 ;  /* 0x00000400020a7836 */ /* 0x000fe40000000000 */
[----:B------:R-:W-:Y:S02]  /*225c0*/  IMAD.MOV.U32 R11, RZ, RZ, -0x3ffffff0 ;  /* 0xc0000010ff0b7424 */ /* 0x000fe400078e00ff */
[----:B------:R-:W-:Y:S02]  /*225d0*/  @P0 IMAD.IADD R5, R5, 0x1, R3 ;  /* 0x0000000105050824 */ /* 0x000fe400078e0203 */
[C---:B------:R-:W-:Y:S02]  /*225e0*/  @P0 IMAD R3, R8.reuse, R7, R0 ;  /* 0x0000000708030224 */ /* 0x040fe400078e0200 */
[----:B------:R-:W-:-:S04]  /*225f0*/  @P0 IMAD.WIDE.U32 R4, R8, R6, R4 ;  /* 0x0000000608040225 */ /* 0x000fc800078e0004 */
[----:B------:R-:W-:Y:S01]  /*22600*/  IMAD.MOV.U32 R0, RZ, RZ, 0x3f800000 ;  /* 0x3f800000ff007424 */ /* 0x000fe200078e00ff */
[----:B------:R-:W-:Y:S02]  /*22610*/  @P0 IADD3 R3, R5, R3, RZ ;  /* 0x0000000305030210 */ /* 0x000fe40007ffe0ff */
        /* <DEDUP_REMOVED lines=26> */
[----:B------:R-:W0:Y:S04]  /*227c0*/  SHFL.BFLY PT, R2, R5, 0x1, 0x1f ;  /* 0x0c201f0005027f89 */ /* 0x000e2800000e0000 */
[----:B------:R-:W1:Y:S01]  /*227d0*/  SHFL.BFLY PT, R3, R4, 0x1, 0x1f ;  /* 0x0c201f0004037f89 */ /* 0x000e6200000e0000 */
[----:B0-----:R-:W-:-:S01]  /*227e0*/  FADD.FTZ R6, R5, R2 ;  /* 0x0000000205067221 */ /* 0x001fc20000010000 */
[----:B-1----:R-:W-:-:S04]  /*227f0*/  FADD.FTZ R8, R4, R3 ;  /* 0x0000000304087221 */ /* 0x002fc80000010000 */
[C---:B------:R-:W-:Y:S01]  /*22800*/  FSETP.NE.FTZ.AND P0, PT, R6.reuse, RZ, PT ;  /* 0x000000ff0600720b */ /* 0x040fe20003f15000 */
[----:B------:R-:W-:Y:S01]  /*22810*/  FMUL.FTZ R10, R6, 0.00390625 ;  /* 0x3b800000060a7820 */ /* 0x000fe20000410000 */
[----:B------:R-:W-:Y:S01]  /*22820*/  FMUL.FTZ R11, R8, 0.00390625 ;  /* 0x3b800000080b7820 */ /* 0x000fe20000410000 */
[----:B------:R-:W-:-:S03]  /*22830*/  MOV R3, RZ ;  /* 0x000000ff00037202 */ /* 0x000fc60000000f00 */
        /* <DEDUP_REMOVED lines=14> */
[----:B------:R-:W-:-:S02]  /*22920*/  IMAD.MOV.U32 R90, RZ, RZ, -0x800000 ;  /* 0xff800000ff5a7424 */ /* 0x000fc400078e00ff */
[----:B--2---:R-:W-:Y:S01]  /*22930*/  FMUL.FTZ R3, R3, R0 ;  /* 0x0000000003037220 */ /* 0x004fe20000410000 */
[----:B------:R-:W-:Y:S02]  /*22940*/  IMAD.MOV.U32 R89, RZ, RZ, -0x800000 ;  /* 0xff800000ff597424 */ /* 0x000fe400078e00ff */
[----:B-1----:R-:W-:Y:S01]  /*22950*/  @P3 FMUL.FTZ R4, R4, 0.69314718246459960938 ;  /* 0x3f31721804043820 */ /* 0x002fe20000410000 */
[----:B------:R-:W-:-:S03]  /*22960*/  @P2 FFMA.FTZ R90, R5, R14, R2 ;  /* 0x0000000e055a2223 */ /* 0x000fc60000010002 */
[----:B------:R-:W-:Y:S01]  /*22970*/  @P3 FFMA.FTZ R89, R15, R13, R4 ;  /* 0x0000000d0f593223 */ /* 0x000fe20000010004 */
[----:B---3--:R-:W-:Y:S01]  /*22980*/  FMUL.FTZ R2, R7, R0 ;  /* 0x0000000007027220 */ /* 0x008fe20000410000 */
[----:B------:R-:W-:Y:S02]  /*22990*/  WARPGROUP.DEPBAR.LE gsb0, 0x0 ;  /* 0x00008000000079c5 */ /* 0x000fe40000010000 */
[----:B------:R-:W-:Y:S05]  /*229a0*/  @!P1 BRA `(.L_x_2368) ;  /* 0x0000000000049947 */ /* 0x000fea0003800000 */
[----:B------:R-:W-:Y:S01]  /*229b0*/  BPT.TRAP 0x1 ;  /* 0x000000040000795c */ /* 0x000fe20000300000 */
.L_x_2368:
[----:B------:R-:W2:Y:S04]  /*229c0*/  LDL R0, [R1+0x54] ;  /* 0x0000540001007983 */ /* 0x000ea80000100800 */
[----:B------:R-:W3:Y:S01]  /*229d0*/  LDL.LU R4, [R1+0xa0] ;  /* 0x0000a00001047983 */ /* 0x000ee20000300800 */
[----:B------:R-:W-:Y:S02]  /*229e0*/  VIADD R231, R231, 0x1 ;  /* 0x00000001e7e77836 */ /* 0x000fe40000000000 */
[-C--:B------:R-:W-:Y:S01]  /*229f0*/  FMUL.FTZ R95, R24, R3.reuse ;  /* 0x00000003185f7220 */ /* 0x080fe20000410000 */
        /* <DEDUP_REMOVED lines=70> */
[----:B------:R-:W-:Y:S01]  /*22e60*/  FMUL.FTZ R5, R80, R3 ;  /* 0x0000000350057220 */ /* 0x000fe20000410000 */
[----:B------:R-:W-:Y:S02]  /*22e70*/  SEL R3, RZ, 0x1, P0 ;  /* 0x00000001ff037807 */ /* 0x000fe40000000000 */
[----:B------:R0:W-:Y:S02]  /*22e80*/  SYNCS.ARRIVE.TRANS64.RED.A1T0 RZ, [R0+URZ], RZ ;  /* 0x000000ff00ff79a7 */ /* 0x0001e4000810043f */
[----:B------:R-:W-:-:S03]  /*22e90*/  LOP3.LUT R234, R234, R3, RZ, 0x3c, !PT ;  /* 0x00000003eaea7212 */ /* 0x000fc600078e3cff */
[----:B------:R-:W-:-:S06]  /*22ea0*/  UIADD3 UR4, UR4, 0x1, URZ ;  /* 0x0000000104047890 */ /* 0x000fcc000fffe03f */
[----:B0-----:R-:W-:-:S05]  /*22eb0*/  IMAD.U32 R0, RZ, RZ, UR4 ;  /* 0x00000004ff007e24 */ /* 0x001fca000f8e00ff */
[----:B------:R0:W-:Y:S02]  /*22ec0*/  STL [R1+0xa0], R0 ;  /* 0x0000a00001007387 */ /* 0x0001e40000100800 */
.L_x_2301:
[----:B------:R-:W2:Y:S04]  /*22ed0*/  LDL R83, [R1+0x70] ;  /* 0x0000700001537983 */ /* 0x000ea80000100800 */
[----:B------:R-:W3:Y:S01]  /*22ee0*/  LDL R82, [R1+0x8c] ;  /* 0x00008c0001527983 */ /* 0x000ee20000100800 */
[----:B------:R-:W-:Y:S05]  /*22ef0*/  WARPSYNC.ALL ;  /* 0x0000000000007948 */ /* 0x000fea0003800000 */
[----:B--2---:R-:W-:-:S02]  /*22f00*/  SHF.R.S32.HI R79, RZ, 0x1f, R83 ;  /* 0x0000001fff4f7819 */ /* 0x004fc40000011453 */
[----:B---3--:R-:W-:Y:S01]  /*22f10*/  SHF.R.S32.HI R81, RZ, 0x1f, R82 ;  /* 0x0000001fff517819 */ /* 0x008fe20000011452 */
[----:B------:R-:W1:Y:S08]  /*22f20*/  S2UR UR5, SR_CgaCtaId ;  /* 0x00000000000579c3 */ /* 0x000e700000008800 */
[----:B------:R-:W-:Y:S06]  /*22f30*/  BAR.SYNC.DEFER_BLOCKING 0x5, 0x180 ;  /* 0x0146000000007b1d */ /* 0x000fec0000010000 */
[----:B------:R-:W-:Y:S01]  /*22f40*/  UMOV UR4, 0x400 ;  /* 0x0000040000047882 */ /* 0x000fe20000000000 */
[----:B------:R-:W-:Y:S01]  /*22f50*/  BSSY B0, `(.L_x_2369) ;  /* 0x00002a0000007945 */ /* 0x000fe20003800000 */
[----:B-1----:R-:W-:-:S02]  /*22f60*/  ULEA UR4, UR5, UR4, 0x18 ;  /* 0x0000000405047291 */ /* 0x002fc4000f8ec03f */
[----:B0-----:R-:W-:-:S04]  /*22f70*/  MOV R0, UR5 ;  /* 0x0000000500007c02 */ /* 0x001fc80008000f00 */
[----:B------:R-:W-:Y:S01]  /*22f80*/  IMAD.U32 R16, RZ, RZ, UR4 ;  /* 0x00000004ff107e24 */ /* 0x000fe2000f8e00ff */
[----:B------:R-:W-:Y:S04]  /*22f90*/  STL [R1+0x54], R0 ;  /* 0x0000540001007387 */ /* 0x000fe80000100800 */
[----:B------:R-:W0:Y:S04]  /*22fa0*/  LDS.128 R64, [R16+0x2e8d0] ;  /* 0x02e8d00010407984 */ /* 0x000e280000000c00 */
[----:B0-----:R0:W-:Y:S04]  /*22fb0*/  STL.64 [R1+0x60], R64 ;  /* 0x0000604001007387 */ /* 0x0011e80000100a00 */
[----:B------:R0:W-:Y:S01]  /*22fc0*/  STL.64 [R1+0x68], R66 ;  /* 0x0000684201007387 */ /* 0x0001e20000100a00 */
[----:B------:R-:W-:Y:S06]  /*22fd0*/  BAR.ARV 0x4, 0x180 ;  /* 0x0106000000007b1d */ /* 0x000fec0000002000 */
[----:B------:R-:W-:Y:S05]  /*22fe0*/  @P1 BRA `(.L_x_2370) ;  /* 0x0000001c00381947 */ /* 0x000fea0003800000 */
[----:B------:R-:W1:Y:S01]  /*22ff0*/  S2R R56, SR_TID.X ;  /* 0x0000000000387919 */ /* 0x000e620000002100 */
[----:B------:R-:W-:Y:S01]  /*23000*/  ULDC.64 UR4, c[0x4][0x38] ;  /* 0x01000e0000047ab9 */ /* 0x000fe20000000a00 */
[----:B------:R-:W2:Y:S01]  /*23010*/  LDL R50, [R1+0xb0] ;  /* 0x0000b00001327983 */ /* 0x000ea20000100800 */
[----:B------:R-:W-:Y:S01]  /*23020*/  ULDC.64 UR6, c[0x0][0x208] ;  /* 0x0000820000067ab9 */ /* 0x000fe20000000a00 */
[----:B-1----:R-:W-:-:S05]  /*23030*/  IMAD.SHL.U32 R0, R56, 0x4, RZ ;  /* 0x0000000438007824 */ /* 0x002fca00078e00ff */
[----:B------:R-:W-:-:S04]  /*23040*/  LOP3.LUT R0, R0, 0xc, RZ, 0xc0, !PT ;  /* 0x0000000c00007812 */ /* 0x000fc800078ec0ff */
[----:B------:R-:W-:-:S05]  /*23050*/  IADD3 R2, P0, R0, UR4, RZ ;  /* 0x0000000400027c10 */ /* 0x000fca000ff1e0ff */
[----:B------:R-:W-:-:S05]  /*23060*/  IMAD.X R3, RZ, RZ, UR5, P0 ;  /* 0x00000005ff037e24 */ /* 0x000fca00080e06ff */
[----:B------:R1:W3:Y:S01]  /*23070*/  LDG.E.CONSTANT R0, desc[UR6][R2.64] ;  /* 0x0000000602007981 */ /* 0x0002e2000c1e9900 */
[----:B------:R-:W-:Y:S01]  /*23080*/  F2FP.BF16.F32.PACK_AB R48, R48, R57 ;  /* 0x000000393030723e */ /* 0x000fe200000010ff */
[----:B------:R-:W-:Y:S01]  /*23090*/  UMOV UR4, 0xffffffff ;  /* 0xffffffff00047882 */ /* 0x000fe20000000000 */
[----:B------:R-:W-:Y:S01]  /*230a0*/  F2FP.BF16.F32.PACK_AB R57, R47, R30 ;  /* 0x0000001e2f39723e */ /* 0x000fe200000010ff */
[----:B------:R-:W4:Y:S01]  /*230b0*/  S2R R43, SR_SWINHI ;  /* 0x00000000002b7919 */ /* 0x000f220000002f00 */
[----:B------:R-:W-:Y:S02]  /*230c0*/  F2FP.BF16.F32.PACK_AB R30, R54, R27 ;  /* 0x0000001b361e723e */ /* 0x000fe400000010ff */
[----:B0-----:R-:W-:Y:S02]  /*230d0*/  F2FP.BF16.F32.PACK_AB R65, R55, R26 ;  /* 0x0000001a3741723e */ /* 0x001fe400000010ff */
        /* <DEDUP_REMOVED lines=17> */
[----:B------:R-:W-:Y:S02]  /*231f0*/  F2FP.BF16.F32.PACK_AB R62, R62, R21 ;  /* 0x000000153e3e723e */ /* 0x000fe400000010ff */
[----:B------:R-:W-:Y:S02]  /*23200*/  F2FP.BF16.F32.PACK_AB R34, R61, R24 ;  /* 0x000000183d22723e */ /* 0x000fe400000010ff */
[----:B------:R-:W-:-:S02]  /*23210*/  F2FP.BF16.F32.PACK_AB R67, R63, R20 ;  /* 0x000000143f43723e */ /* 0x000fc400000010ff */
[----:B-1----:R-:W-:Y:S02]  /*23220*/  LOP3.LUT P0, R2, R56, 0x3, RZ, 0xc0, !PT ;  /* 0x0000000338027812 */ /* 0x002fe4000780c0ff */
[----:B------:R-:W-:Y:S02]  /*23230*/  F2FP.BF16.F32.PACK_AB R94, R94, R95 ;  /* 0x0000005f5e5e723e */ /* 0x000fe400000010ff */
[----:B------:R-:W-:Y:S02]  /*23240*/  F2FP.BF16.F32.PACK_AB R93, R92, R93 ;  /* 0x0000005d5c5d723e */ /* 0x000fe400000010ff */
[----:B------:R-:W-:Y:S02]  /*23250*/  ISETP.EQ.OR P0, PT, R2, 0x3, !P0 ;  /* 0x000000030200780c */ /* 0x000fe40004702670 */
[----:B------:R-:W-:Y:S02]  /*23260*/  F2FP.BF16.F32.PACK_AB R70, R70, R13 ;  /* 0x0000000d4646723e */ /* 0x000fe400000010ff */
[----:B------:R-:W-:-:S02]  /*23270*/  F2FP.BF16.F32.PACK_AB R36, R36, R91 ;  /* 0x0000005b2424723e */ /* 0x000fc400000010ff */
[----:B------:R-:W-:Y:S02]  /*23280*/  F2FP.BF16.F32.PACK_AB R38, R38, R41 ;  /* 0x000000292626723e */ /* 0x000fe400000010ff */
[----:B------:R-:W-:Y:S02]  /*23290*/  F2FP.BF16.F32.PACK_AB R37, R37, R88 ;  /* 0x000000582525723e */ /* 0x000fe400000010ff */
[----:B------:R-:W-:Y:S02]  /*232a0*/  F2FP.BF16.F32.PACK_AB R32, R45, R32 ;  /* 0x000000202d20723e */ /* 0x000fe400000010ff */
[----:B------:R-:W-:Y:S02]  /*232b0*/  F2FP.BF16.F32.PACK_AB R28, R53, R28 ;  /* 0x0000001c351c723e */ /* 0x000fe400000010ff */
[----:B------:R-:W-:Y:S02]  /*232c0*/  F2FP.BF16.F32.PACK_AB R69, R71, R12 ;  /* 0x0000000c4745723e */ /* 0x000fe400000010ff */
[----:B------:R-:W-:-:S02]  /*232d0*/  SEL R13, R94, R93, P0 ;  /* 0x0000005d5e0d7207 */ /* 0x000fc40000000000 */
[----:B------:R-:W-:Y:S01]  /*232e0*/  SEL R3, R93, R94, P0 ;  /* 0x0000005e5d037207 */ /* 0x000fe20000000000 */
[----:B--2---:R-:W-:Y:S01]  /*232f0*/  IMAD.WIDE R4, R50, 0x2, R54 ;  /* 0x0000000232047825 */ /* 0x004fe200078e0236 */
[----:B------:R-:W-:Y:S02]  /*23300*/  F2FP.BF16.F32.PACK_AB R50, R85, R8 ;  /* 0x000000085532723e */ /* 0x000fe400000010ff */
[C---:B------:R-:W-:Y:S02]  /*23310*/  IADD3 R7, P5, R4.reuse, 0x4060, RZ ;  /* 0x0000406004077810 */ /* 0x040fe40007fbe0ff */
[----:B------:R-:W-:Y:S02]  /*23320*/  IADD3 R9, P1, R4, 0x4040, RZ ;  /* 0x0000404004097810 */ /* 0x000fe40007f3e0ff */
[----:B------:R-:W-:Y:S02]  /*23330*/  LOP3.LUT R6, R7, 0x380, RZ, 0xc0, !PT ;  /* 0x0000038007067812 */ /* 0x000fe400078ec0ff */
[----:B------:R-:W-:-:S02]  /*23340*/  LOP3.LUT R8, R9, 0x380, RZ, 0xc0, !PT ;  /* 0x0000038009087812 */ /* 0x000fc400078ec0ff */
[----:B------:R-:W-:Y:S02]  /*23350*/  IADD3 R15, P3, R4, 0x4000, RZ ;  /* 0x00004000040f7810 */ /* 0x000fe40007f7e0ff */
        /* <DEDUP_REMOVED lines=8> */
[C---:B------:R-:W-:Y:S02]  /*233e0*/  IADD3 R11, P2, R4.reuse, 0x4020, RZ ;  /* 0x00004020040b7810 */ /* 0x040fe40007f5e0ff */
[C---:B------:R-:W-:Y:S02]  /*233f0*/  IADD3 R25, P5, R4.reuse, 0x40, RZ ;  /* 0x0000004004197810 */ /* 0x040fe40007fbe0ff */
[C---:B------:R-:W-:Y:S02]  /*23400*/  IADD3 R27, P1, R4.reuse, 0x20, RZ ;  /* 0x00000020041b7810 */ /* 0x040fe40007f3e0ff */
[----:B------:R-:W-:Y:S02]  /*23410*/  IADD3 R21, P4, R4, 0x60, RZ ;  /* 0x0000006004157810 */ /* 0x000fe40007f9e0ff */
[----:B------:R-:W-:Y:S02]  /*23420*/  LOP3.LUT R14, R14, R15, RZ, 0x3c, !PT ;  /* 0x0000000f0e0e7212 */ /* 0x000fe400078e3cff */
[----:B------:R-:W-:-:S02]  /*23430*/  LOP3.LUT R10, R11, 0x380, RZ, 0xc0, !PT ;  /* 0x000003800b0a7812 */ /* 0x000fc400078ec0ff */
[----:B------:R-:W-:Y:S02]  /*23440*/  LOP3.LUT R24, R25, 0x380, RZ, 0xc0, !PT ;  /* 0x0000038019187812 */ /* 0x000fe400078ec0ff */
[----:B------:R-:W-:Y:S02]  /*23450*/  LOP3.LUT R26, R27, 0x380, RZ, 0xc0, !PT ;  /* 0x000003801b1a7812 */ /* 0x000fe400078ec0ff */
[----:B------:R-:W-:Y:S02]  /*23460*/  LOP3.LUT R15, R4, 0x380, RZ, 0xc0, !PT ;  /* 0x00000380040f7812 */ /* 0x000fe400078ec0ff */
[----:B------:R-:W-:Y:S02]  /*23470*/  LOP3.LUT R20, R21, 0x380, RZ, 0xc0, !PT ;  /* 0x0000038015147812 */ /* 0x000fe400078ec0ff */
[----:B------:R-:W-:Y:S02]  /*23480*/  SHF.R.U64 R10, R10, 0x3, RZ ;  /* 0x000000030a0a7819 */ /* 0x000fe400000012ff */
[----:B------:R-:W-:-:S02]  /*23490*/  SHF.R.U64 R24, R24, 0x3, RZ ;  /* 0x0000000318187819 */ /* 0x000fc400000012ff */
[----:B------:R-:W-:Y:S02]  /*234a0*/  SHF.R.U64 R26, R26, 0x3, RZ ;  /* 0x000000031a1a7819 */ /* 0x000fe400000012ff */
        /* <DEDUP_REMOVED lines=10> */
[----:B------:R-:W-:-:S02]  /*23550*/  LOP3.LUT R20, R20, R21, RZ, 0x3c, !PT ;  /* 0x0000001514147212 */ /* 0x000fc400078e3cff */
[-C--:B------:R-:W-:Y:S02]  /*23560*/  IADD3.X R21, RZ, R5.reuse, RZ, P4, !PT ;  /* 0x00000005ff157210 */ /* 0x080fe400027fe4ff */
[----:B------:R-:W-:Y:S02]  /*23570*/  MOV R80, R4 ;  /* 0x0000000400507202 */ /* 0x000fe40000000f00 */
[----:B------:R-:W-:Y:S02]  /*23580*/  MOV R64, R6 ;  /* 0x0000000600407202 */ /* 0x000fe40000000f00 */
[----:B------:R-:W-:Y:S02]  /*23590*/  MOV R66, R8 ;  /* 0x0000000800427202 */ /* 0x000fe40000000f00 */
[----:B------:R-:W-:Y:S02]  /*235a0*/  MOV R68, R10 ;  /* 0x0000000a00447202 */ /* 0x000fe40000000f00 */
[----:B------:R-:W-:-:S02]  /*235b0*/  MOV R72, R14 ;  /* 0x0000000e00487202 */ /* 0x000fc40000000f00 */
[----:B------:R-:W-:Y:S02]  /*235c0*/  MOV R74, R20 ;  /* 0x00000014004a7202 */ /* 0x000fe40000000f00 */
[----:B------:R-:W-:Y:S02]  /*235d0*/  MOV R76, R24 ;  /* 0x00000018004c7202 */ /* 0x000fe40000000f00 */
[----:B------:R-:W-:Y:S02]  /*235e0*/  MOV R78, R26 ;  /* 0x0000001a004e7202 */ /* 0x000fe40000000f00 */
[----:B---3--:R-:W-:Y:S01]  /*235f0*/  LOP3.LUT R2, R0, 0x2, RZ, 0x3c, !PT ;  /* 0x0000000200027812 */ /* 0x008fe200078e3cff */
        /* <DEDUP_REMOVED lines=14> */
[----:B------:R-:W1:Y:S01]  /*236e0*/  SHFL.IDX PT, R27, R27, R2, 0x1c1f ;  /* 0x001c1f021b1b7589 */ /* 0x000e6200000e0000 */
        /* <DEDUP_REMOVED lines=17> */
[----:B------:R-:W3:Y:S01]  /*23800*/  SHFL.IDX PT, R3, R3, R2, 0x1c1f ;  /* 0x001c1f0203037589 */ /* 0x000ee200000e0000 */
[----:B------:R-:W-:Y:S02]  /*23810*/  SEL R53, R46, R57, P0 ;  /* 0x000000392e357207 */ /* 0x000fe40000000000 */
[----:B------:R-:W-:Y:S01]  /*23820*/  SEL R67, R70, R69, P0 ;  /* 0x0000004546437207 */ /* 0x000fe20000000000 */
[----:B------:R-:W-:Y:S01]  /*23830*/  SHFL.IDX PT, R9, R9, R0, 0x1c1f ;  /* 0x001c1f0009097589 */ /* 0x000fe200000e0000 */
[----:B------:R-:W-:-:S02]  /*23840*/  SEL R71, R73, R44, P0 ;  /* 0x0000002c49477207 */ /* 0x000fc40000000000 */
[----:B------:R-:W-:Y:S01]  /*23850*/  SEL R51, R51, R38, P0 ;  /* 0x0000002633337207 */ /* 0x000fe20000000000 */
[----:B------:R-:W4:Y:S01]  /*23860*/  SHFL.IDX PT, R20, R21, R2, 0x1c1f ;  /* 0x001c1f0215147589 */ /* 0x000f2200000e0000 */
[----:B------:R-:W-:Y:S02]  /*23870*/  SEL R57, R57, R46, P0 ;  /* 0x0000002e39397207 */ /* 0x000fe40000000000 */
[----:B------:R-:W-:Y:S01]  /*23880*/  SEL R69, R69, R70, P0 ;  /* 0x0000004645457207 */ /* 0x000fe20000000000 */
[----:B------:R-:W4:Y:S01]  /*23890*/  SHFL.IDX PT, R38, R37, R0, 0x1c1f ;  /* 0x001c1f0025267589 */ /* 0x000f2200000e0000 */
[----:B------:R-:W-:Y:S02]  /*238a0*/  SEL R73, R44, R73, P0 ;  /* 0x000000492c497207 */ /* 0x000fe40000000000 */
[----:B------:R-:W-:Y:S01]  /*238b0*/  SEL R75, R77, R52, P0 ;  /* 0x000000344d4b7207 */ /* 0x000fe20000000000 */
[----:B------:R-:W-:Y:S01]  /*238c0*/  SHFL.IDX PT, R42, R41, R0, 0x1c1f ;  /* 0x001c1f00292a7589 */ /* 0x000fe200000e0000 */
[----:B------:R-:W-:-:S02]  /*238d0*/  SEL R77, R52, R77, P0 ;  /* 0x0000004d344d7207 */ /* 0x000fc40000000000 */
[----:B0-----:R-:W-:Y:S01]  /*238e0*/  SEL R8, R10, R7, P0 ;  /* 0x000000070a087207 */ /* 0x001fe20000000000 */
[----:B------:R-:W0:Y:S01]  /*238f0*/  SHFL.IDX PT, R43, R43, R2, 0x1c1f ;  /* 0x001c1f022b2b7589 */ /* 0x000e2200000e0000 */
[----:B-1----:R-:W-:Y:S02]  /*23900*/  SEL R24, R26, R27, P0 ;  /* 0x0000001b1a187207 */ /* 0x002fe40000000000 */
[----:B--2---:R-:W-:Y:S01]  /*23910*/  SEL R28, R30, R31, P0 ;  /* 0x0000001f1e1c7207 */ /* 0x004fe20000000000 */
[----:B------:R-:W-:Y:S01]  /*23920*/  SHFL.IDX PT, R45, R45, R0, 0x1c1f ;  /* 0x001c1f002d2d7589 */ /* 0x000fe200000e0000 */
[----:B------:R-:W-:Y:S02]  /*23930*/  SEL R32, R34, R35, P0 ;  /* 0x0000002322207207 */ /* 0x000fe40000000000 */
[----:B---3--:R-:W-:Y:S01]  /*23940*/  SEL R4, R6, R3, P0 ;  /* 0x0000000306047207 */ /* 0x008fe20000000000 */
[----:B------:R-:W-:Y:S01]  /*23950*/  SHFL.IDX PT, R49, R49, R0, 0x1c1f ;  /* 0x001c1f0031317589 */ /* 0x000fe200000e0000 */
[----:B------:R-:W-:-:S02]  /*23960*/  SEL R10, R7, R10, P0 ;  /* 0x0000000a070a7207 */ /* 0x000fc40000000000 */
[----:B------:R-:W-:Y:S01]  /*23970*/  SEL R26, R27, R26, P0 ;  /* 0x0000001a1b1a7207 */ /* 0x000fe20000000000 */
[----:B------:R-:W-:Y:S01]  /*23980*/  SHFL.IDX PT, R53, R53, R0, 0x1c1f ;  /* 0x001c1f0035357589 */ /* 0x000fe200000e0000 */
[----:B----4-:R-:W-:Y:S02]  /*23990*/  SEL R12, R9, R20, P0 ;  /* 0x00000014090c7207 */ /* 0x010fe40000000000 */
        /* <DEDUP_REMOVED lines=8> */
[----:B0-----:R-:W-:Y:S02]  /*23a20*/  SEL R40, R42, R43, P0 ;  /* 0x0000002b2a287207 */ /* 0x001fe40000000000 */
[----:B------:R-:W-:Y:S01]  /*23a30*/  SEL R6, R3, R6, P0 ;  /* 0x0000000603067207 */ /* 0x000fe20000000000 */
[----:B------:R-:W-:Y:S01]  /*23a40*/  SHFL.IDX PT, R71, R71, R0, 0x1c1f ;  /* 0x001c1f0047477589 */ /* 0x000fe200000e0000 */
[----:B------:R-:W-:-:S03]  /*23a50*/  SEL R42, R43, R42, P0 ;  /* 0x0000002a2b2a7207 */ /* 0x000fc60000000000 */
        /* <DEDUP_REMOVED lines=24> */
.L_x_2583:
[----:B------:R-:W2:Y:S01]  /*23be0*/  LDL.LU R2, [R1+0x94] ;  /* 0x0000940001027983 */ /* 0x000ea20000300800 */
[----:B------:R-:W-:Y:S05]  /*23bf0*/  WARPSYNC.ALL ;  /* 0x0000000000007948 */ /* 0x000fea0003800000 */
[----:B-1----:R-:W3:Y:S01]  /*23c00*/  LDL.LU R0, [R1+0x98] ;  /* 0x0000980001007983 */ /* 0x002ee20000300800 */
[----:B------:R-:W0:Y:S01]  /*23c10*/  LDC R49, c[0x0][0xbe8] ;  /* 0x0002fa00ff317b82 */ /* 0x000e220000000800 */
[----:B------:R-:W-:Y:S02]  /*23c20*/  ULDC.64 UR4, c[0x0][0xc00] ;  /* 0x0003000000047ab9 */ /* 0x000fe40000000a00 */
[----:B------:R-:W4:Y:S04]  /*23c30*/  LDL R44, [R1+0x7c] ;  /* 0x00007c00012c7983 */ /* 0x000f280000100800 */
[----:B------:R-:W4:Y:S01]  /*23c40*/  LDL R52, [R1+0x50] ;  /* 0x0000500001347983 */ /* 0x000f220000100800 */
[----:B------:R-:W-:Y:S01]  /*23c50*/  BAR.SYNC.DEFER_BLOCKING 0x1, 0x100 ;  /* 0x0044000000007b1d */ /* 0x000fe20000010000 */
[----:B------:R-:W-:-:S02]  /*23c60*/  ISETP.NE.U32.AND P1, PT, RZ, UR4, PT ;  /* 0x00000004ff007c0c */ /* 0x000fc4000bf25070 */
[----:B------:R-:W-:Y:S02]  /*23c70*/  SEL R41, R75, R60, P0 ;  /* 0x0000003c4b297207 */ /* 0x000fe40000000000 */
[----:B------:R-:W-:Y:S01]  /*23c80*/  ISETP.NE.AND.EX P1, PT, RZ, UR5, PT, P1 ;  /* 0x00000005ff007c0c */ /* 0x000fe2000bf25310 */
[----:B------:R-:W-:Y:S01]  /*23c90*/  ULDC.64 UR6, c[0x0][0x208] ;  /* 0x0000820000067ab9 */ /* 0x000fe20000000a00 */
[----:B------:R-:W-:Y:S01]  /*23ca0*/  SEL R43, R60, R75, P0 ;  /* 0x0000004b3c2b7207 */ /* 0x000fe20000000000 */
        /* <DEDUP_REMOVED lines=11> */
[----:B------:R-:W-:Y:S01]  /*23d60*/  ULDC.64 UR4, c[0x0][0xc08] ;  /* 0x0003020000047ab9 */ /* 0x000fe20000000a00 */
[----:B0-----:R-:W-:Y:S02]  /*23d70*/  ISETP.NE.AND P2, PT, R49, 0x1, PT ;  /* 0x000000013100780c */ /* 0x001fe40003f45270 */
[----:B------:R-:W-:Y:S01]  /*23d80*/  ISETP.NE.U32.AND P0, PT, RZ, UR4, PT ;  /* 0x00000004ff007c0c */ /* 0x000fe2000bf05070 */
[----:B------:R1:W5:Y:S03]  /*23d90*/  @P1 LDG.E R47, desc[UR6][R20.64] ;  /* 0x00000006142f1981 */ /* 0x000366000c1e1900 */
[----:B------:R-:W-:Y:S01]  /*23da0*/  ISETP.NE.AND.EX P0, PT, RZ, UR5, PT, P0 ;  /* 0x00000005ff007c0c */ /* 0x000fe2000bf05300 */
[----:B----4-:R-:W-:-:S06]  /*23db0*/  IMAD.IADD R13, R44, 0x1, R52 ;  /* 0x000000012c0d7824 */ /* 0x010fcc00078e0234 */
[----:B------:R-:W0:Y:S06]  /*23dc0*/  @P2 LDC R4, c[0x0][0xbec] ;  /* 0x0002fb00ff042b82 */ /* 0x000e2c0000000800 */
[----:B------:R-:W-:Y:S01]  /*23dd0*/  @P0 IADD3 R2, P3, R2, UR4, RZ ;  /* 0x0000000402020c10 */ /* 0x000fe2000ff7e0ff */
[----:B------:R-:W-:Y:S01]  /*23de0*/  ULDC UR4, c[0x0][0xa88] ;  /* 0x0002a20000047ab9 */ /* 0x000fe20000000800 */
[----:B------:R-:W2:Y:S02]  /*23df0*/  @P2 LDC R5, c[0x0][0xbf0] ;  /* 0x0002fc00ff052b82 */ /* 0x000ea40000000800 */
[----:B------:R-:W-:Y:S01]  /*23e00*/  @P0 IADD3.X R3, R0, UR5, RZ, P3, !PT ;  /* 0x0000000500030c10 */ /* 0x000fe20009ffe4ff */
[----:B------:R-:W-:-:S06]  /*23e10*/  IMAD.U32 R0, RZ, RZ, UR4 ;  /* 0x00000004ff007e24 */ /* 0x000fcc000f8e00ff */
[----:B------:R1:W5:Y:S01]  /*23e20*/  @P0 LDG.E R0, desc[UR6][R2.64] ;  /* 0x0000000602000981 */ /* 0x000362000c1e1900 */
[----:B------:R-:W-:Y:S05]  /*23e30*/  @P0 BRA `(.L_x_2372) ;  /* 0x0000000000140947 */ /* 0x000fea0003800000 */
[----:B------:R-:W-:Y:S05]  /*23e40*/  @!P1 BRA `(.L_x_2372) ;  /* 0x0000000000109947 */ /* 0x000fea0003800000 */
[----:B------:R-:W-:Y:S02]  /*23e50*/  ULDC.64 UR4, c[0x0][0x208] ;  /* 0x0000820000047ab9 */ /* 0x000fe40000000a00 */
[----:B-1----:R-:W3:Y:S04]  /*23e60*/  LDG.E R3, desc[UR4][R20.64] ;  /* 0x0000000414037981 */ /* 0x002ee8000c1e1900 */
[----:B-----5:R-:W3:Y:S02]  /*23e70*/  LDG.E R0, desc[UR4][R20.64+0x4] ;  /* 0x0000040414007981 */ /* 0x020ee4000c1e1900 */
[----:B---3--:R-:W-:-:S07]  /*23e80*/  IMAD.IADD R0, R0, 0x1, -R3 ;  /* 0x0000000100007824 */ /* 0x008fce00078e0a03 */
.L_x_2372:
[----:B------:R-:W3:Y:S01]  /*23e90*/  LDL.LU R10, [R1+0x9c] ;  /* 0x00009c00010a7983 */ /* 0x000ee20000300800 */
[----:B------:R-:W4:Y:S01]  /*23ea0*/  S2R R6, SR_TID.X ;  /* 0x0000000000067919 */ /* 0x000f220000002100 */
[----:B01----:R-:W-:Y:S01]  /*23eb0*/  @P2 IMAD.HI.U32 R2, R13, R4, RZ ;  /* 0x000000040d022227 */ /* 0x003fe200078e00ff */
[----:B------:R-:W-:Y:S01]  /*23ec0*/  ULDC.64 UR4, c[0x0][0xb90] ;  /* 0x0002e40000047ab9 */ /* 0x000fe20000000a00 */
[----:B-----5:R-:W-:Y:S01]  /*23ed0*/  SHF.R.S32.HI R3, RZ, 0x1f, R47 ;  /* 0x0000001fff037819 */ /* 0x020fe2000001142f */
[----:B------:R-:W3:Y:S01]  /*23ee0*/  LDL.LU R8, [R1+0x88] ;  /* 0x0000880001087983 */ /* 0x000ee20000300800 */
[----:B------:R-:W-:Y:S01]  /*23ef0*/  IMAD.MOV.U32 R7, RZ, RZ, R13 ;  /* 0x000000ffff077224 */ /* 0x000fe200078e000d */
[----:B------:R-:W0:Y:S02]  /*23f00*/  @P2 LDC R57, c[0x0][0xbec] ;  /* 0x0002fb00ff392b82 */ /* 0x000e240000000800 */
[----:B------:R-:W3:Y:S01]  /*23f10*/  LDL.LU R56, [R1+0x90] ;  /* 0x0000900001387983 */ /* 0x000ee20000300800 */
[----:B--2---:R-:W-:Y:S01]  /*23f20*/  @P2 SHF.R.U32.HI R7, RZ, R5, R2 ;  /* 0x00000005ff072219 */ /* 0x004fe20000011602 */
[----:B------:R-:W-:Y:S01]  /*23f30*/  IMAD.MOV.U32 R2, RZ, RZ, R47 ;  /* 0x000000ffff027224 */ /* 0x000fe200078e002f */
[----:B----4-:R-:W-:-:S04]  /*23f40*/  IADD3 R59, R6, -0x80, RZ ;  /* 0xffffff80063b7810 */ /* 0x010fc80007ffe0ff */
[----:B------:R-:W-:-:S04]  /*23f50*/  SHF.R.S32.HI R50, RZ, 0x1f, R59 ;  /* 0x0000001fff327819 */ /* 0x000fc8000001143b */
[----:B------:R-:W-:-:S04]  /*23f60*/  LEA.HI R50, R50, R59, RZ, 0x3 ;  /* 0x0000003b32327211 */ /* 0x000fc800078f18ff */
[----:B------:R-:W-:-:S05]  /*23f70*/  SHF.R.S32.HI R50, RZ, 0x3, R50 ;  /* 0x00000003ff327819 */ /* 0x000fca0000011432 */
[----:B------:R-:W-:Y:S02]  /*23f80*/  IMAD R11, R50, 0x40, R83 ;  /* 0x00000040320b7824 */ /* 0x000fe400078e0253 */
[----:B------:R-:W-:Y:S01]  /*23f90*/  IMAD R53, R0, R49, RZ ;  /* 0x0000003100357224 */ /* 0x000fe200078e02ff */
[----:B------:R-:W-:Y:S01]  /*23fa0*/  ULDC.64 UR6, c[0x0][0x208] ;  /* 0x0000820000067ab9 */ /* 0x000fe20000000a00 */
[----:B------:R-:W-:Y:S01]  /*23fb0*/  BSSY B1, `(.L_x_2373) ;  /* 0x00000a1000017945 */ /* 0x000fe20003800000 */
[----:B---3--:R-:W-:Y:S02]  /*23fc0*/  SEL R46, R10, RZ, !P1 ;  /* 0x000000ff0a2e7207 */ /* 0x008fe40004800000 */
[----:B------:R-:W-:Y:S02]  /*23fd0*/  SEL R51, R8, RZ, !P1 ;  /* 0x000000ff08337207 */ /* 0x000fe40004800000 */
[----:B------:R-:W2:Y:S01]  /*23fe0*/  LDL R8, [R1+0xac] ;  /* 0x0000ac0001087983 */ /* 0x000ea20000100800 */
[----:B------:R-:W-:Y:S01]  /*23ff0*/  SHF.R.S32.HI R48, RZ, 0x1f, R56 ;  /* 0x0000001fff307819 */ /* 0x000fe20000011438 */
[----:B------:R-:W-:Y:S01]  /*24000*/  IMAD.WIDE.U32 R4, R56, UR4, R2 ;  /* 0x0000000438047c25 */ /* 0x000fe2000f8e0002 */
[----:B------:R-:W1:Y:S03]  /*24010*/  S2R R10, SR_TID.X ;  /* 0x00000000000a7919 */ /* 0x000e660000002100 */
[----:B------:R-:W-:-:S02]  /*24020*/  IMAD R6, R48, UR4, RZ ;  /* 0x0000000430067c24 */ /* 0x000fc4000f8e02ff */
        /* <DEDUP_REMOVED lines=14> */
[----:B------:R-:W-:Y:S02]  /*24110*/  IMAD R2, R2, UR4, RZ ;  /* 0x0000000402027c24 */ /* 0x000fe4000f8e02ff */
[----:B-1----:R-:W-:Y:S02]  /*24120*/  VIADD R14, R10, 0xffffff80 ;  /* 0xffffff800a0e7836 */ /* 0x002fe40000000000 */
[C---:B------:R-:W-:Y:S02]  /*24130*/  IMAD R7, R9.reuse, UR5, R2 ;  /* 0x0000000509077c24 */ /* 0x040fe4000f8e0202 */
[----:B------:R-:W-:Y:S01]  /*24140*/  IMAD.WIDE.U32 R4, R9, UR4, R4 ;  /* 0x0000000409047c25 */ /* 0x000fe2000f8e0004 */
[----:B------:R-:W-:Y:S01]  /*24150*/  ULDC.64 UR4, c[0x0][0xb50] ;  /* 0x0002d40000047ab9 */ /* 0x000fe20000000a00 */
[----:B------:R-:W-:Y:S02]  /*24160*/  SHF.R.S32.HI R10, RZ, 0x1f, R14 ;  /* 0x0000001fff0a7819 */ /* 0x000fe4000001140e */
[----:B------:R-:W-:Y:S01]  /*24170*/  IMAD.IADD R5, R5, 0x1, R7 ;  /* 0x0000000105057824 */ /* 0x000fe200078e0207 */
[----:B------:R-:W-:-:S02]  /*24180*/  LEA R2, P1, R4, UR4, 0x2 ;  /* 0x0000000404027c11 */ /* 0x000fc4000f8210ff */
[----:B------:R-:W-:Y:S02]  /*24190*/  IADD3 R37, P0, R54, 0x1000, RZ ;  /* 0x0000100036257810 */ /* 0x000fe40007f1e0ff */
[----:B------:R-:W-:Y:S02]  /*241a0*/  LEA.HI R10, R10, R14, RZ, 0x7 ;  /* 0x0000000e0a0a7211 */ /* 0x000fe400078f38ff */
[----:B------:R-:W-:Y:S01]  /*241b0*/  LEA.HI.X R4, R4, UR5, R5, 0x2, P1 ;  /* 0x0000000504047c11 */ /* 0x000fe200088f1405 */
[----:B------:R-:W-:Y:S01]  /*241c0*/  SHFL.IDX PT, R20, R2, RZ, 0x1c1f ;  /* 0x001c1fff02147589 */ /* 0x000fe200000e0000 */
[----:B------:R-:W-:Y:S01]  /*241d0*/  LOP3.LUT R36, R37, 0x380, RZ, 0xc0, !PT ;  /* 0x0000038025247812 */ /* 0x000fe200078ec0ff */
[----:B------:R-:W-:Y:S01]  /*241e0*/  ULDC.64 UR4, c[0x0][0xaa0] ;  /* 0x0002a80000047ab9 */ /* 0x000fe20000000a00 */
[----:B------:R-:W-:Y:S02]  /*241f0*/  IADD3 R29, P1, R54, 0x3000, RZ ;  /* 0x00003000361d7810 */ /* 0x000fe40007f3e0ff */
[----:B------:R-:W-:Y:S01]  /*24200*/  LOP3.LUT R10, R10, 0xffffff80, RZ, 0xc0, !PT ;  /* 0xffffff800a0a7812 */ /* 0x000fe200078ec0ff */
[----:B------:R-:W1:Y:S01]  /*24210*/  SHFL.IDX PT, R21, R4, RZ, 0x1c1f ;  /* 0x001c1fff04157589 */ /* 0x000e6200000e0000 */
[----:B------:R-:W-:-:S02]  /*24220*/  SHF.R.U64 R36, R36, 0x3, RZ ;  /* 0x0000000324247819 */ /* 0x000fc400000012ff */
[----:B------:R-:W-:Y:S01]  /*24230*/  LOP3.LUT R28, R29, 0x380, RZ, 0xc0, !PT ;  /* 0x000003801d1c7812 */ /* 0x000fe200078ec0ff */
[----:B------:R-:W-:Y:S01]  /*24240*/  SHFL.IDX PT, R44, R2, 0x1, 0x1c1f ;  /* 0x003c1f00022c7f89 */ /* 0x000fe200000e0000 */
[----:B------:R-:W-:-:S03]  /*24250*/  IMAD.IADD R10, R14, 0x1, -R10 ;  /* 0x000000010e0a7824 */ /* 0x000fc600078e0a0a */
[----:B------:R-:W3:Y:S01]  /*24260*/  SHFL.IDX PT, R45, R4, 0x1, 0x1c1f ;  /* 0x003c1f00042d7f89 */ /* 0x000ee200000e0000 */
[----:B------:R-:W-:Y:S02]  /*24270*/  LOP3.LUT R36, R36, R37, RZ, 0x3c, !PT ;  /* 0x0000002524247212 */ /* 0x000fe400078e3cff */
[----:B------:R-:W-:Y:S02]  /*24280*/  IADD3 R25, P3, R54, 0x4000, RZ ;  /* 0x0000400036197810 */ /* 0x000fe40007f7e0ff */
[----:B------:R-:W-:Y:S02]  /*24290*/  SHF.R.U64 R28, R28, 0x3, RZ ;  /* 0x000000031c1c7819 */ /* 0x000fe400000012ff */
[----:B------:R-:W-:Y:S02]  /*242a0*/  IADD3.X R37, RZ, R55, RZ, P0, !PT ;  /* 0x00000037ff257210 */ /* 0x000fe400007fe4ff */
[----:B------:R-:W-:Y:S02]  /*242b0*/  LOP3.LUT P0, RZ, R10, 0x3, RZ, 0xc0, !PT ;  /* 0x000000030aff7812 */ /* 0x000fe4000780c0ff */
[----:B------:R-:W-:-:S02]  /*242c0*/  LOP3.LUT R24, R25, 0x380, RZ, 0xc0, !PT ;  /* 0x0000038019187812 */ /* 0x000fc400078ec0ff */
[----:B------:R-:W-:Y:S01]  /*242d0*/  LOP3.LUT R28, R28, R29, RZ, 0x3c, !PT ;  /* 0x0000001d1c1c7212 */ /* 0x000fe200078e3cff */
[----:B------:R-:W-:Y:S01]  /*242e0*/  IMAD.X R29, RZ, RZ, R55, P1 ;  /* 0x000000ffff1d7224 */ /* 0x000fe200008e0637 */
[----:B------:R-:W-:-:S04]  /*242f0*/  SHF.R.U64 R24, R24, 0x3, RZ ;  /* 0x0000000318187819 */ /* 0x000fc800000012ff */
[----:B------:R-:W-:Y:S01]  /*24300*/  LOP3.LUT R24, R24, R25, RZ, 0x3c, !PT ;  /* 0x0000001918187212 */ /* 0x000fe200078e3cff */
[----:B------:R-:W-:Y:S01]  /*24310*/  IMAD.X R25, RZ, RZ, R55, P3 ;  /* 0x000000ffff197224 */ /* 0x000fe200018e0637 */
[----:B------:R-:W-:Y:S02]  /*24320*/  IADD3 R7, P3, R54, 0x7000, RZ ;  /* 0x0000700036077810 */ /* 0x000fe40007f7e0ff */
[----:B------:R-:W-:-:S04]  /*24330*/  SHF.R.S32.HI R58, RZ, 0x1f, R59 ;  /* 0x0000001fff3a7819 */ /* 0x000fc8000001143b */
[----:B------:R-:W-:Y:S02]  /*24340*/  LEA.HI R58, R58, R59, RZ, 0x3 ;  /* 0x0000003b3a3a7211 */ /* 0x000fe400078f18ff */
[----:B------:R-:W-:Y:S02]  /*24350*/  IADD3 R33, P4, R54, 0x2000, RZ ;  /* 0x0000200036217810 */ /* 0x000fe40007f9e0ff */
[----:B------:R-:W-:Y:S02]  /*24360*/  LOP3.LUT R58, R58, 0xfffffff8, RZ, 0xc0, !PT ;  /* 0xfffffff83a3a7812 */ /* 0x000fe400078ec0ff */
[----:B------:R-:W-:-:S03]  /*24370*/  LOP3.LUT R32, R33, 0x380, RZ, 0xc0, !PT ;  /* 0x0000038021207812 */ /* 0x000fc600078ec0ff */
[----:B------:R-:W-:Y:S01]  /*24380*/  IMAD.IADD R58, R59, 0x1, -R58 ;  /* 0x000000013b3a7824 */ /* 0x000fe200078e0a3a */
[----:B------:R-:W-:Y:S02]  /*24390*/  SHF.R.U64 R32, R32, 0x3, RZ ;  /* 0x0000000320207819 */ /* 0x000fe400000012ff */
[----:B------:R-:W-:Y:S02]  /*243a0*/  IADD3 R13, P5, R54, 0x5000, RZ ;  /* 0x00005000360d7810 */ /* 0x000fe40007fbe0ff */
[----:B------:R-:W-:Y:S01]  /*243b0*/  LOP3.LUT R32, R32, R33, RZ, 0x3c, !PT ;  /* 0x0000002120207212 */ /* 0x000fe200078e3cff */
[----:B------:R-:W-:Y:S01]  /*243c0*/  IMAD.X R33, RZ, RZ, R55, P4 ;  /* 0x000000ffff217224 */ /* 0x000fe200020e0637 */
[C---:B------:R-:W-:Y:S02]  /*243d0*/  IADD3 R9, P4, R54.reuse, 0x6000, RZ ;  /* 0x0000600036097810 */ /* 0x040fe40007f9e0ff */
[----:B------:R-:W-:Y:S02]  /*243e0*/  LOP3.LUT R12, R13, 0x380, RZ, 0xc0, !PT ;  /* 0x000003800d0c7812 */ /* 0x000fe400078ec0ff */
[----:B------:R-:W-:-:S02]  /*243f0*/  LOP3.LUT R5, R54, 0x380, RZ, 0xc0, !PT ;  /* 0x0000038036057812 */ /* 0x000fc400078ec0ff */
[----:B------:R-:W-:Y:S02]  /*24400*/  SHF.R.U64 R12, R12, 0x3, RZ ;  /* 0x000000030c0c7819 */ /* 0x000fe400000012ff */
[----:B------:R-:W-:Y:S02]  /*24410*/  SHF.R.U64 R5, R5, 0x3, RZ ;  /* 0x0000000305057819 */ /* 0x000fe400000012ff */
[----:B------:R-:W-:Y:S01]  /*24420*/  LOP3.LUT R12, R12, R13, RZ, 0x3c, !PT ;  /* 0x0000000d0c0c7212 */ /* 0x000fe200078e3cff */
[----:B------:R-:W-:Y:S01]  /*24430*/  IMAD.X R13, RZ, RZ, R55, P5 ;  /* 0x000000ffff0d7224 */ /* 0x000fe200028e0637 */
[----:B------:R-:W-:Y:S02]  /*24440*/  LOP3.LUT R54, R5, R54, RZ, 0x3c, !PT ;  /* 0x0000003605367212 */ /* 0x000fe400078e3cff */
[----:B------:R-:W-:Y:S01]  /*24450*/  IADD3.X R5, RZ, R55, RZ, P3, !PT ;  /* 0x00000037ff057210 */ /* 0x000fe20001ffe4ff */
[----:B--2---:R-:W-:-:S04]  /*24460*/  IMAD.IADD R6, R8, 0x1, R52 ;  /* 0x0000000108067824 */ /* 0x004fc800078e0234 */
[C---:B------:R-:W-:Y:S01]  /*24470*/  VIADD R0, R6.reuse, 0x8 ;  /* 0x0000000806007836 */ /* 0x040fe20000000000 */
[----:B------:R-:W-:-:S04]  /*24480*/  ISETP.GE.OR P1, PT, R6, R53, P0 ;  /* 0x000000350600720c */ /* 0x000fc80000726670 */
[----:B------:R-:W-:Y:S02]  /*24490*/  ISETP.GE.OR P0, PT, R0, R53, P0 ;  /* 0x000000350000720c */ /* 0x000fe40000706670 */
[----:B------:R-:W-:-:S04]  /*244a0*/  LOP3.LUT R0, R7, 0x380, RZ, 0xc0, !PT ;  /* 0x0000038007007812 */ /* 0x000fc800078ec0ff */
[----:B------:R-:W-:-:S03]  /*244b0*/  SHF.R.U64 R0, R0, 0x3, RZ ;  /* 0x0000000300007819 */ /* 0x000fc600000012ff */
[----:B-1----:R-:W-:Y:S04]  /*244c0*/  @!P1 ST.E desc[UR6][R20.64], R90 ;  /* 0x0000005a14009985 */ /* 0x002fe8000c101906 */
[----:B---3--:R1:W-:Y:S01]  /*244d0*/  @!P0 ST.E desc[UR6][R44.64], R89 ;  /* 0x000000592c008985 */ /* 0x0083e2000c101906 */
[----:B------:R-:W-:Y:S01]  /*244e0*/  LOP3.LUT R4, R0, R7, RZ, 0x3c, !PT ;  /* 0x0000000700047212 */ /* 0x000fe200078e3cff */
[----:B------:R-:W-:Y:S01]  /*244f0*/  IMAD R0, R3, UR4, RZ ;  /* 0x0000000403007c24 */ /* 0x000fe2000f8e02ff */
[----:B-1----:R-:W1:Y:S03]  /*24500*/  @P2 LDC R45, c[0x0][0xbf0] ;  /* 0x0002fc00ff2d2b82 */ /* 0x002e660000000800 */
[----:B------:R-:W-:Y:S01]  /*24510*/  IMAD R21, R47, UR5, R0 ;  /* 0x000000052f157c24 */ /* 0x000fe2000f8e0200 */
[----:B------:R-:W-:Y:S01]  /*24520*/  LOP3.LUT R8, R9, 0x380, RZ, 0xc0, !PT ;  /* 0x0000038009087812 */ /* 0x000fe200078ec0ff */
[----:B------:R-:W-:Y:S01]  /*24530*/  IMAD.WIDE.U32 R2, R47, UR4, RZ ;  /* 0x000000042f027c25 */ /* 0x000fe2000f8e00ff */
[----:B------:R-:W-:Y:S01]  /*24540*/  ULDC.64 UR4, c[0x0][0xae8] ;  /* 0x0002ba0000047ab9 */ /* 0x000fe20000000a00 */
[----:B------:R2:W5:Y:S02]  /*24550*/  LD.E.128 R40, desc[UR6][R54.64] ;  /* 0x0000000636287980 */ /* 0x000564000c101d00 */
[----:B------:R-:W-:-:S02]  /*24560*/  IMAD R0, R58, 0x20, R50 ;  /* 0x000000203a007824 */ /* 0x000fc400078e0232 */
[----:B------:R-:W-:Y:S01]  /*24570*/  IMAD.IADD R3, R3, 0x1, R21 ;  /* 0x0000000103037824 */ /* 0x000fe200078e0215 */
[----:B------:R-:W5:Y:S01]  /*24580*/  LD.E.128 R36, desc[UR6][R36.64] ;  /* 0x0000000624247980 */ /* 0x000f62000c101d00 */
[----:B------:R-:W-:Y:S02]  /*24590*/  IMAD R20, R48, UR4, RZ ;  /* 0x0000000430147c24 */ /* 0x000fe4000f8e02ff */
[----:B------:R-:W-:Y:S01]  /*245a0*/  IMAD.IADD R44, R52, 0x1, R0 ;  /* 0x00000001342c7824 */ /* 0x000fe200078e0200 */
[----:B------:R-:W5:Y:S01]  /*245b0*/  LD.E.128 R32, desc[UR6][R32.64] ;  /* 0x0000000620207980 */ /* 0x000f62000c101d00 */
[C---:B------:R-:W-:Y:S02]  /*245c0*/  IMAD R21, R56.reuse, UR5, R20 ;  /* 0x0000000538157c24 */ /* 0x040fe4000f8e0214 */
[----:B------:R-:W-:Y:S01]  /*245d0*/  IMAD.WIDE.U32 R2, R56, UR4, R2 ;  /* 0x0000000438027c25 */ /* 0x000fe2000f8e0002 */
[----:B------:R-:W-:Y:S01]  /*245e0*/  ULDC.64 UR4, c[0x0][0xaf0] ;  /* 0x0002bc0000047ab9 */ /* 0x000fe20000000a00 */
[----:B------:R-:W5:Y:S02]  /*245f0*/  LD.E.128 R28, desc[UR6][R28.64] ;  /* 0x000000061c1c7980 */ /* 0x000f64000c101d00 */
[----:B0-----:R-:W-:Y:S01]  /*24600*/  @P2 IMAD.HI.U32 R0, R44, R57, RZ ;  /* 0x000000392c002227 */ /* 0x001fe200078e00ff */
[----:B------:R-:W-:Y:S01]  /*24610*/  SHF.R.U64 R8, R8, 0x3, RZ ;  /* 0x0000000308087819 */ /* 0x000fe200000012ff */
[----:B------:R-:W5:Y:S02]  /*24620*/  LD.E.128 R24, desc[UR6][R24.64] ;  /* 0x0000000618187980 */ /* 0x000f64000c101d00 */
[----:B------:R-:W-:-:S02]  /*24630*/  IMAD.IADD R3, R3, 0x1, R21 ;  /* 0x0000000103037824 */ /* 0x000fc400078e0215 */
[----:B------:R-:W-:Y:S01]  /*24640*/  IMAD.MOV.U32 R21, RZ, RZ, R44 ;  /* 0x000000ffff157224 */ /* 0x000fe200078e002c */
[----:B-1----:R-:W-:Y:S01]  /*24650*/  @P2 SHF.R.U32.HI R21, RZ, R45, R0 ;  /* 0x0000002dff152219 */ /* 0x002fe20000011600 */
[----:B------:R-:W-:Y:S01]  /*24660*/  IMAD R20, R46, UR4, RZ ;  /* 0x000000042e147c24 */ /* 0x000fe2000f8e02ff */
[----:B------:R-:W-:Y:S01]  /*24670*/  LOP3.LUT R8, R8, R9, RZ, 0x3c, !PT ;  /* 0x0000000908087212 */ /* 0x000fe200078e3cff */
[C---:B------:R-:W-:Y:S01]  /*24680*/  IMAD.WIDE.U32 R2, R51.reuse, UR4, R2 ;  /* 0x0000000433027c25 */ /* 0x040fe2000f8e0002 */
[----:B------:R-:W-:Y:S01]  /*24690*/  SHF.R.S32.HI R0, RZ, 0x1f, R21 ;  /* 0x0000001fff007819 */ /* 0x000fe20000011415 */
[----:B------:R-:W5:Y:S02]  /*246a0*/  LD.E.128 R12, desc[UR6][R12.64] ;  /* 0x000000060c0c7980 */ /* 0x000f64000c101d00 */
[----:B------:R-:W-:Y:S01]  /*246b0*/  IMAD R45, R51, UR5, R20 ;  /* 0x00000005332d7c24 */ /* 0x000fe2000f8e0214 */
[----:B------:R-:W-:Y:S01]  /*246c0*/  ULDC.64 UR4, c[0x0][0xae0] ;  /* 0x0002b80000047ab9 */ /* 0x000fe20000000a00 */
[----:B------:R-:W-:Y:S01]  /*246d0*/  IMAD.X R9, RZ, RZ, R55, P4 ;  /* 0x000000ffff097224 */ /* 0x000fe200020e0637 */
[----:B------:R-:W5:Y:S01]  /*246e0*/  LD.E.128 R4, desc[UR6][R4.64] ;  /* 0x0000000604047980 */ /* 0x000f62000c101d00 */
[----:B------:R-:W-:Y:S01]  /*246f0*/  IMAD.MOV R20, RZ, RZ, -R21 ;  /* 0x000000ffff147224 */ /* 0x000fe200078e0a15 */
[----:B------:R-:W-:Y:S01]  /*24700*/  IADD3 R3, R3, R45, RZ ;  /* 0x0000002d03037210 */ /* 0x000fe20007ffe0ff */
[----:B------:R-:W-:-:S02]  /*24710*/  IMAD R0, R0, UR4, RZ ;  /* 0x0000000400007c24 */ /* 0x000fc4000f8e02ff */
[----:B------:R-:W-:Y:S01]  /*24720*/  IMAD R45, R49, R20, R44 ;  /* 0x00000014312d7224 */ /* 0x000fe200078e022c */
[----:B------:R-:W5:Y:S01]  /*24730*/  LD.E.128 R8, desc[UR6][R8.64] ;  /* 0x0000000608087980 */ /* 0x000f62000c101d00 */
[C---:B------:R-:W-:Y:S01]  /*24740*/  IMAD R47, R21.reuse, UR5, R0 ;  /* 0x00000005152f7c24 */ /* 0x040fe2000f8e0200 */
[----:B------:R-:W-:Y:S01]  /*24750*/  @!PT LDS RZ, [RZ] ;  /* 0x00000000fffff984 */ /* 0x000fe20000000800 */
[----:B------:R-:W-:Y:S01]  /*24760*/  @!PT LDS RZ, [RZ] ;  /* 0x00000000fffff984 */ /* 0x000fe20000000800 */
[----:B------:R-:W-:Y:S01]  /*24770*/  @!PT LDS RZ, [RZ] ;  /* 0x00000000fffff984 */ /* 0x000fe20000000800 */
[----:B------:R-:W-:Y:S01]  /*24780*/  @!PT LDS RZ, [RZ] ;  /* 0x00000000fffff984 */ /* 0x000fe20000000800 */
[----:B------:R0:W-:Y:S06]  /*24790*/  MEMBAR.ALL.CTA ;  /* 0x0000000000007992 */ /* 0x0001ec0000008000 */
[----:B0-----:R-:W0:Y:S01]  /*247a0*/  FENCE.VIEW.ASYNC.S ;  /* 0x00000000000073c6 */ /* 0x001e220000000000 */
[----:B------:R-:W-:Y:S01]  /*247b0*/  SHF.R.S32.HI R0, RZ, 0x1f, R45 ;  /* 0x0000001fff007819 */ /* 0x000fe2000001142d */
[----:B------:R-:W-:Y:S01]  /*247c0*/  IMAD.WIDE.U32 R2, R21, UR4, R2 ;  /* 0x0000000415027c25 */ /* 0x000fe2000f8e0002 */
[----:B------:R-:W-:-:S03]  /*247d0*/  ULDC.64 UR4, c[0x0][0xad8] ;  /* 0x0002b60000047ab9 */ /* 0x000fc60000000a00 */
[----:B------:R-:W-:Y:S02]  /*247e0*/  IMAD.IADD R46, R50, 0x1, R52 ;  /* 0x00000001322e7824 */ /* 0x000fe400078e0234 */
[----:B------:R-:W-:Y:S02]  /*247f0*/  IMAD.IADD R3, R3, 0x1, R47 ;  /* 0x0000000103037824 */ /* 0x000fe400078e022f */
[----:B------:R-:W-:Y:S02]  /*24800*/  IMAD R20, R0, UR4, RZ ;  /* 0x0000000400147c24 */ /* 0x000fe4000f8e02ff */
[----:B------:R-:W-:Y:S02]  /*24810*/  VIADD R0, R46, 0x20 ;  /* 0x000000202e007836 */ /* 0x000fe40000000000 */
[C---:B------:R-:W-:Y:S02]  /*24820*/  IMAD R21, R45.reuse, UR5, R20 ;  /* 0x000000052d157c24 */ /* 0x040fe4000f8e0214 */
[----:B------:R-:W-:Y:S01]  /*24830*/  IMAD.WIDE.U32 R2, R45, UR4, R2 ;  /* 0x000000042d027c25 */ /* 0x000fe2000f8e0002 */
[-C--:B------:R-:W-:Y:S01]  /*24840*/  ISETP.GE.AND P0, PT, R0, R53.reuse, PT ;  /* 0x000000350000720c */ /* 0x080fe20003f06270 */
[----:B------:R-:W-:Y:S01]  /*24850*/  ULDC.64 UR4, c[0x0][0xa80] ;  /* 0x0002a00000047ab9 */ /* 0x000fe20000000a00 */
[----:B------:R-:W-:Y:S01]  /*24860*/  ISETP.GE.AND P2, PT, R46, R53, PT ;  /* 0x000000352e00720c */ /* 0x000fe20003f46270 */
[----:B------:R-:W-:Y:S01]  /*24870*/  VIADD R0, R16, 0x2e820 ;  /* 0x0002e82010007836 */ /* 0x000fe20000000000 */
[----:B------:R-:W-:Y:S01]  /*24880*/  LEA R44, P3, R2, UR4, 0x1 ;  /* 0x00000004022c7c11 */ /* 0x000fe2000f8608ff */
[----:B------:R-:W-:-:S02]  /*24890*/  IMAD.IADD R3, R3, 0x1, R21 ;  /* 0x0000000103037824 */ /* 0x000fc400078e0215 */
        /* <DEDUP_REMOVED lines=8> */
[----:B------:R-:W-:Y:S01]  /*24920*/  ULDC UR4, c[0x0][0xac8] ;  /* 0x0002b20000047ab9 */ /* 0x000fe20000000800 */
[----:B------:R-:W-:Y:S01]  /*24930*/  ULDC.64 UR6, c[0x0][0x208] ;  /* 0x0000820000067ab9 */ /* 0x000fe20000000a00 */
        /* <DEDUP_REMOVED lines=8> */
.L_x_2374:
[----:B------:R-:W-:Y:S05]  /*249c0*/  BSYNC B1 ;  /* 0x0000000000017941 */ /* 0x000fea0003800000 */
.L_x_2373:
[----:B0-----:R0:W4:Y:S01]  /*249d0*/  SHFL.IDX PT, R0, R45, 0x1, 0x181f ;  /* 0x00381f002d007f89 */ /* 0x00112200000e0000 */
[----:B------:R-:W-:Y:S03]  /*249e0*/  BSSY B1, `(.L_x_2375) ;  /* 0x000000d000017945 */ /* 0x000fe60003800000 */
[----:B-1-3--:R0:W1:Y:S01]  /*249f0*/  SHFL.IDX PT, R20, R44, 0x1, 0x181f ;  /* 0x00381f002c147f89 */ /* 0x00a06200000e0000 */
[----:B------:R-:W-:Y:S05]  /*24a00*/  @P0 BRA `(.L_x_2376) ;  /* 0x0000000000280947 */ /* 0x000fea0003800000 */
[----:B------:R-:W-:Y:S01]  /*24a10*/  ULDC UR4, c[0x0][0xac8] ;  /* 0x0002b20000047ab9 */ /* 0x000fe20000000800 */
[----:B------:R-:W-:Y:S01]  /*24a20*/  ULDC.64 UR6, c[0x0][0x208] ;  /* 0x0000820000067ab9 */ /* 0x000fe20000000a00 */
[----:B------:R-:W-:Y:S02]  /*24a30*/  ISETP.GE.AND P3, PT, R83, UR4, PT ;  /* 0x0000000453007c0c */ /* 0x000fe4000bf66270 */
[----:B------:R-:W-:-:S11]  /*24a40*/  ISETP.GE.AND P4, PT, R82, UR4, PT ;  /* 0x0000000452007c0c */ /* 0x000fd6000bf86270 */
[CC--:B-1----:R-:W-:Y:S02]  /*24a50*/  @!P3 LEA R2, P0, R83.reuse, R20.reuse, 0x1 ;  /* 0x000000145302b211 */ /* 0x0c2fe400078008ff */
[C---:B------:R-:W-:Y:S02]  /*24a60*/  @!P4 LEA R20, P2, R82.reuse, R20, 0x1 ;  /* 0x000000145214c211 */ /* 0x040fe400078408ff */
[-C--:B----4-:R-:W-:Y:S02]  /*24a70*/  @!P3 LEA.HI.X R3, R83, R0.reuse, R79, 0x1, P0 ;  /* 0x000000005303b211 */ /* 0x090fe400000f0c4f */
[----:B------:R-:W-:-:S03]  /*24a80*/  @!P4 LEA.HI.X R21, R82, R0, R81, 0x1, P2 ;  /* 0x000000005215c211 */ /* 0x000fc600010f0c51 */
[----:B-----5:R3:W-:Y:S04]  /*24a90*/  @!P3 ST.E.128 desc[UR6][R2.64], R36 ;  /* 0x000000240200b985 */ /* 0x0207e8000c101d06 */
[----:B------:R3:W-:Y:S02]  /*24aa0*/  @!P4 ST.E.128 desc[UR6][R20.64], R12 ;  /* 0x0000000c1400c985 */ /* 0x0007e4000c101d06 */
.L_x_2376:
[----:B------:R-:W-:Y:S05]  /*24ab0*/  BSYNC B1 ;  /* 0x0000000000017941 */ /* 0x000fea0003800000 */
.L_x_2375:
[----:B----4-:R4:W0:Y:S01]  /*24ac0*/  SHFL.IDX PT, R0, R45, 0x2, 0x181f ;  /* 0x00581f002d007f89 */ /* 0x01082200000e0000 */
[----:B------:R-:W-:Y:S03]  /*24ad0*/  BSSY B1, `(.L_x_2377) ;  /* 0x000000d000017945 */ /* 0x000fe60003800000 */
[----:B---3-5:R4:W3:Y:S01]  /*24ae0*/  SHFL.IDX PT, R12, R44, 0x2, 0x181f ;  /* 0x00581f002c0c7f89 */ /* 0x0288e200000e0000 */
[----:B------:R-:W-:Y:S05]  /*24af0*/  @P1 BRA `(.L_x_2378) ;  /* 0x0000000000281947 */ /* 0x000fea0003800000 */
[----:B------:R-:W-:Y:S01]  /*24b00*/  ULDC UR4, c[0x0][0xac8] ;  /* 0x0002b20000047ab9 */ /* 0x000fe20000000800 */
[----:B------:R-:W-:Y:S01]  /*24b10*/  ULDC.64 UR6, c[0x0][0x208] ;  /* 0x0000820000067ab9 */ /* 0x000fe20000000a00 */
        /* <DEDUP_REMOVED lines=8> */
.L_x_2378:
[----:B------:R-:W-:Y:S05]  /*24ba0*/  BSYNC B1 ;  /* 0x0000000000017941 */ /* 0x000fea0003800000 */
.L_x_2377:
[----:B0-----:R-:W-:Y:S01]  /*24bb0*/  VIADD R0, R46, 0x60 ;  /* 0x000000602e007836 */ /* 0x001fe20000000000 */
[----:B------:R0:W0:Y:S04]  /*24bc0*/  SHFL.IDX PT, R8, R45, 0x3, 0x181f ;  /* 0x00781f002d087f89 */ /* 0x00002800000e0000 */
[----:B------:R-:W-:Y:S01]  /*24bd0*/  ISETP.GE.AND P0, PT, R0, R53, PT ;  /* 0x000000350000720c */ /* 0x000fe20003f06270 */
[----:B--2-4-:R-:W2:-:S12]  /*24be0*/  SHFL.IDX PT, R44, R44, 0x3, 0x181f ;  /* 0x00781f002c2c7f89 */ /* 0x014e9800000e0000 */
[----:B------:R-:W-:Y:S05]  /*24bf0*/  @P0 BRA `(.L_x_2379) ;  /* 0x0000000c00540947 */ /* 0x000fea0003800000 */
[----:B------:R-:W-:Y:S01]  /*24c00*/  ULDC UR4, c[0x0][0xac8] ;  /* 0x0002b20000047ab9 */ /* 0x000fe20000000800 */
[----:B------:R-:W-:Y:S01]  /*24c10*/  ULDC.64 UR6, c[0x0][0x208] ;  /* 0x0000820000067ab9 */ /* 0x000fe20000000a00 */
[----:B------:R-:W-:-:S13]  /*24c20*/  ISETP.GE.AND P1, PT, R83, UR4, PT ;  /* 0x0000000453007c0c */ /* 0x000fda000bf26270 */
[----:B--2---:R-:W-:-:S04]  /*24c30*/  @!P1 LEA R2, P0, R83, R44, 0x1 ;  /* 0x0000002c53029211 */ /* 0x004fc800078008ff */
[----:B0-----:R-:W-:Y:S02]  /*24c40*/  @!P1 LEA.HI.X R3, R83, R8, R79, 0x1, P0 ;  /* 0x0000000853039211 */ /* 0x001fe400000f0c4f */
[----:B------:R-:W-:-:S03]  /*24c50*/  ISETP.GE.AND P0, PT, R82, UR4, PT ;  /* 0x0000000452007c0c */ /* 0x000fc6000bf06270 */
[----:B------:R4:W-:Y:S10]  /*24c60*/  @!P1 ST.E.128 desc[UR6][R2.64], R28 ;  /* 0x0000001c02009985 */ /* 0x0009f4000c101d06 */
[----:B------:R-:W-:Y:S05]  /*24c70*/  @P0 BRA `(.L_x_2379) ;  /* 0x0000000c00340947 */ /* 0x000fea0003800000 */
[----:B----4-:R-:W-:Y:S01]  /*24c80*/  LEA R2, P0, R82, R44, 0x1 ;  /* 0x0000002c52027211 */ /* 0x010fe200078008ff */
[----:B------:R-:W-:-:S03]  /*24c90*/  ULDC.64 UR4, c[0x0][0x208] ;  /* 0x0000820000047ab9 */ /* 0x000fc60000000a00 */
[----:B------:R-:W-:-:S05]  /*24ca0*/  LEA.HI.X R3, R82, R8, R81, 0x1, P0 ;  /* 0x0000000852037211 */ /* 0x000fca00000f0c51 */
[----:B------:R0:W-:Y:S01]  /*24cb0*/  ST.E.128 desc[UR4][R2.64], R4 ;  /* 0x0000000402007985 */ /* 0x0001e2000c101d04 */
[----:B------:R-:W-:Y:S05]  /*24cc0*/  BRA `(.L_x_2379) ;  /* 0x0000000c00207947 */ /* 0x000fea0003800000 */
.L_x_2370:
[----:B------:R-:W2:Y:S01]  /*24cd0*/  LDL.LU R4, [R1+0x94] ;  /* 0x0000940001047983 */ /* 0x000ea20000300800 */
[----:B------:R-:W-:Y:S01]  /*24ce0*/  ULDC.64 UR4, c[0x0][0xc00] ;  /* 0x0003000000047ab9 */ /* 0x000fe20000000a00 */
[----:B------:R-:W1:Y:S02]  /*24cf0*/  LDC R25, c[0x0][0xbe8] ;  /* 0x0002fa00ff197b82 */ /* 0x000e640000000800 */
[----:B------:R-:W3:Y:S01]  /*24d00*/  LDL.LU R6, [R1+0x98] ;  /* 0x0000980001067983 */ /* 0x000ee20000300800 */
[----:B------:R-:W-:Y:S01]  /*24d10*/  ISETP.NE.U32.AND P0, PT, RZ, UR4, PT ;  /* 0x00000004ff007c0c */ /* 0x000fe2000bf05070 */
[----:B------:R-:W-:Y:S01]  /*24d20*/  ULDC.64 UR6, c[0x0][0x208] ;  /* 0x0000820000067ab9 */ /* 0x000fe20000000a00 */
[----:B------:R-:W-:Y:S02]  /*24d30*/  MOV R0, RZ ;  /* 0x000000ff00007202 */ /* 0x000fe40000000f00 */
[----:B------:R-:W-:Y:S01]  /*24d40*/  ISETP.NE.AND.EX P0, PT, RZ, UR5, PT, P0 ;  /* 0x00000005ff007c0c */ /* 0x000fe2000bf05300 */
[----:B------:R-:W4:Y:S02]  /*24d50*/  S2R R7, SR_TID.X ;  /* 0x0000000000077919 */ /* 0x000f240000002100 */
[----:B----4-:R-:W-:-:S05]  /*24d60*/  VIADD R26, R7, 0xffffff80 ;  /* 0xffffff80071a7836 */ /* 0x010fca0000000000 */
[----:B------:R-:W-:Y:S02]  /*24d70*/  ISETP.GE.AND P3, PT, R26, 0x80, PT ;  /* 0x000000801a00780c */ /* 0x000fe40003f66270 */
[----:B--2---:R-:W-:-:S04]  /*24d80*/  IADD3 R2, P1, R4, UR4, RZ ;  /* 0x0000000404027c10 */ /* 0x004fc8000ff3e0ff */
[----:B---3--:R-:W-:Y:S01]  /*24d90*/  IADD3.X R3, R6, UR5, RZ, P1, !PT ;  /* 0x0000000506037c10 */ /* 0x008fe20008ffe4ff */
[----:B------:R-:W-:Y:S02]  /*24da0*/  ULDC.64 UR4, c[0x0][0xc08] ;  /* 0x0003020000047ab9 */ /* 0x000fe40000000a00 */
[----:B------:R-:W-:Y:S02]  /*24db0*/  ISETP.NE.U32.AND P1, PT, RZ, UR4, PT ;  /* 0x00000004ff007c0c */ /* 0x000fe4000bf25070 */
[----:B------:R2:W5:Y:S02]  /*24dc0*/  @P0 LDG.E R0, desc[UR6][R2.64] ;  /* 0x0000000602000981 */ /* 0x000564000c1e1900 */
[----:B------:R-:W-:-:S13]  /*24dd0*/  ISETP.NE.AND.EX P1, PT, RZ, UR5, PT, P1 ;  /* 0x00000005ff007c0c */ /* 0x000fda000bf25310 */
[----:B------:R-:W-:Y:S01]  /*24de0*/  @P1 IADD3 R4, P2, R4, UR4, RZ ;  /* 0x0000000404041c10 */ /* 0x000fe2000ff5e0ff */
[----:B------:R-:W-:-:S03]  /*24df0*/  ULDC UR4, c[0x0][0xa88] ;  /* 0x0002a20000047ab9 */ /* 0x000fc60000000800 */
[----:B------:R-:W-:Y:S01]  /*24e00*/  @P1 IADD3.X R5, R6, UR5, RZ, P2, !PT ;  /* 0x0000000506051c10 */ /* 0x000fe200097fe4ff */
[----:B------:R-:W-:Y:S01]  /*24e10*/  IMAD.U32 R6, RZ, RZ, UR4 ;  /* 0x00000004ff067e24 */ /* 0x000fe2000f8e00ff */
[----:B-1----:R-:W-:-:S05]  /*24e20*/  ISETP.NE.AND P2, PT, R25, 0x1, PT ;  /* 0x000000011900780c */ /* 0x002fca0003f45270 */
[----:B------:R2:W5:Y:S08]  /*24e30*/  @P1 LDG.E R6, desc[UR6][R4.64] ;  /* 0x0000000604061981 */ /* 0x000570000c1e1900 */
[----:B------:R-:W1:Y:S08]  /*24e40*/  @P2 LDC R14, c[0x0][0xbec] ;  /* 0x0002fb00ff0e2b82 */ /* 0x000e700000000800 */
[----:B------:R-:W3:Y:S01]  /*24e50*/  @P2 LDC R27, c[0x0][0xbf0] ;  /* 0x0002fc00ff1b2b82 */ /* 0x000ee20000000800 */
[----:B--2---:R-:W-:Y:S05]  /*24e60*/  @P1 BRA `(.L_x_2380) ;  /* 0x0000000000141947 */ /* 0x004fea0003800000 */
[----:B------:R-:W-:Y:S05]  /*24e70*/  @!P0 BRA `(.L_x_2380) ;  /* 0x0000000000108947 */ /* 0x000fea0003800000 */
[----:B------:R-:W-:Y:S02]  /*24e80*/  ULDC.64 UR4, c[0x0][0x208] ;  /* 0x0000820000047ab9 */ /* 0x000fe40000000a00 */
[----:B------:R-:W2:Y:S04]  /*24e90*/  LDG.E R5, desc[UR4][R2.64] ;  /* 0x0000000402057981 */ /* 0x000ea8000c1e1900 */
[----:B-----5:R-:W2:Y:S02]  /*24ea0*/  LDG.E R6, desc[UR4][R2.64+0x4] ;  /* 0x0000040402067981 */ /* 0x020ea4000c1e1900 */
[----:B--2---:R-:W-:-:S07]  /*24eb0*/  IMAD.IADD R6, R6, 0x1, -R5 ;  /* 0x0000000106067824 */ /* 0x004fce00078e0a05 */
.L_x_2380:
[----:B------:R-:W2:Y:S04]  /*24ec0*/  LDL.LU R3, [R1+0x88] ;  /* 0x0000880001037983 */ /* 0x000ea80000300800 */
[----:B------:R-:W4:Y:S04]  /*24ed0*/  LDL.LU R2, [R1+0x9c] ;  /* 0x00009c0001027983 */ /* 0x000f280000300800 */
[----:B------:R-:W3:Y:S04]  /*24ee0*/  LDL R24, [R1+0x90] ;  /* 0x0000900001187983 */ /* 0x000ee80000100800 */
[----:B------:R0:W5:Y:S01]  /*24ef0*/  LDL R20, [R1+0x50] ;  /* 0x0000500001147983 */ /* 0x0001620000100800 */
[----:B------:R-:W-:Y:S01]  /*24f00*/  BSSY B1, `(.L_x_2381) ;  /* 0x000002d000017945 */ /* 0x000fe20003800000 */
[----:B-----5:R-:W-:-:S02]  /*24f10*/  SHF.R.S32.HI R11, RZ, 0x1f, R0 ;  /* 0x0000001fff0b7819 */ /* 0x020fc40000011400 */
[----:B--2---:R-:W-:Y:S02]  /*24f20*/  SEL R13, R3, RZ, !P0 ;  /* 0x000000ff030d7207 */ /* 0x004fe40004000000 */
[----:B----4-:R-:W-:Y:S02]  /*24f30*/  SEL R12, R2, RZ, !P0 ;  /* 0x000000ff020c7207 */ /* 0x010fe40004000000 */
[----:B---3--:R-:W-:Y:S01]  /*24f40*/  SHF.R.S32.HI R10, RZ, 0x1f, R24 ;  /* 0x0000001fff0a7819 */ /* 0x008fe20000011418 */
[----:B0-----:R-:W-:Y:S06]  /*24f50*/  @P3 BRA `(.L_x_2382) ;  /* 0x00000000009c3947 */ /* 0x001fec0003800000 */
[----:B------:R-:W0:Y:S01]  /*24f60*/  LDC R9, c[0x0][0xbe8] ;  /* 0x0002fa00ff097b82 */ /* 0x000e220000000800 */
[----:B------:R-:W-:Y:S01]  /*24f70*/  IADD3 R8, R20, -0x80, R7 ;  /* 0xffffff8014087810 */ /* 0x000fe20007ffe007 */
[----:B0-----:R-:W-:-:S05]  /*24f80*/  IMAD R2, R6, R9, RZ ;  /* 0x0000000906027224 */ /* 0x001fca00078e02ff */
[----:B------:R-:W-:-:S13]  /*24f90*/  ISETP.GE.AND P0, PT, R8, R2, PT ;  /* 0x000000020800720c */ /* 0x000fda0003f06270 */
[----:B------:R-:W-:Y:S05]  /*24fa0*/  @P0 BRA `(.L_x_2382) ;  /* 0x0000000000880947 */ /* 0x000fea0003800000 */
[----:B------:R-:W-:Y:S01]  /*24fb0*/  ISETP.NE.AND P0, PT, R9, 0x1, PT ;  /* 0x000000010900780c */ /* 0x000fe20003f05270 */
[----:B------:R-:W-:Y:S01]  /*24fc0*/  ULDC.64 UR4, c[0x0][0xb90] ;  /* 0x0002e40000047ab9 */ /* 0x000fe20000000a00 */
[----:B------:R-:W-:Y:S01]  /*24fd0*/  IMAD.MOV.U32 R2, RZ, RZ, R0 ;  /* 0x000000ffff027224 */ /* 0x000fe200078e0000 */
[----:B------:R-:W-:Y:S01]  /*24fe0*/  ULDC.64 UR6, c[0x0][0x208] ;  /* 0x0000820000067ab9 */ /* 0x000fe20000000a00 */
[----:B------:R-:W-:Y:S02]  /*24ff0*/  IMAD R7, R10, UR4, RZ ;  /* 0x000000040a077c24 */ /* 0x000fe4000f8e02ff */
[----:B------:R-:W-:Y:S02]  /*25000*/  IMAD.MOV.U32 R3, RZ, RZ, R11 ;  /* 0x000000ffff037224 */ /* 0x000fe400078e000b */
[----:B------:R-:W-:Y:S02]  /*25010*/  IMAD.MOV.U32 R5, RZ, RZ, R8 ;  /* 0x000000ffff057224 */ /* 0x000fe400078e0008 */
[----:B------:R-:W-:-:S03]  /*25020*/  IMAD.WIDE.U32 R2, R24, UR4, R2 ;  /* 0x0000000418027c25 */ /* 0x000fc6000f8e0002 */
[----:B------:R-:W0:Y:S01]  /*25030*/  @P0 LDC R15, c[0x0][0xbec] ;  /* 0x0002fb00ff0f0b82 */ /* 0x000e220000000800 */
[----:B------:R-:W-:Y:S01]  /*25040*/  IMAD R7, R24, UR5, R7 ;  /* 0x0000000518077c24 */ /* 0x000fe2000f8e0207 */
[----:B------:R-:W-:-:S03]  /*25050*/  ULDC.64 UR4, c[0x0][0xb98] ;  /* 0x0002e60000047ab9 */ /* 0x000fc60000000a00 */
[----:B------:R-:W-:-:S03]  /*25060*/  IMAD.IADD R3, R3, 0x1, R7 ;  /* 0x0000000103037824 */ /* 0x000fc600078e0207 */
[----:B------:R-:W2:Y:S01]  /*25070*/  @P0 LDC R21, c[0x0][0xbf0] ;  /* 0x0002fc00ff150b82 */ /* 0x000ea20000000800 */
[----:B------:R-:W-:-:S04]  /*25080*/  IMAD.WIDE.U32 R2, R13, UR4, R2 ;  /* 0x000000040d027c25 */ /* 0x000fc8000f8e0002 */
        /* <DEDUP_REMOVED lines=20> */
.L_x_2382:
[----:B------:R-:W-:Y:S05]  /*251d0*/  BSYNC B1 ;  /* 0x0000000000017941 */ /* 0x000fea0003800000 */
.L_x_2381:
        /* <DEDUP_REMOVED lines=12> */
[----:B------:R-:W-:Y:S02]  /*252a0*/  IMAD.IADD R3, R3, 0x1, R5 ;  /* 0x0000000103037824 */ /* 0x000fe400078e0205 */
[----:B------:R-:W-:Y:S02]  /*252b0*/  IMAD R0, R4, 0x20, R8 ;  /* 0x0000002004007824 */ /* 0x000fe400078e0208 */
[----:B------:R-:W-:Y:S02]  /*252c0*/  IMAD R4, R10, UR4, RZ ;  /* 0x000000040a047c24 */ /* 0x000fe4000f8e02ff */
[----:B------:R-:W-:Y:S02]  /*252d0*/  IMAD.IADD R9, R20, 0x1, R0 ;  /* 0x0000000114097824 */ /* 0x000fe400078e0200 */
[----:B------:R-:W-:-:S02]  /*252e0*/  IMAD R7, R24, UR5, R4 ;  /* 0x0000000518077c24 */ /* 0x000fc4000f8e0204 */
[----:B------:R-:W-:Y:S01]  /*252f0*/  IMAD.WIDE.U32 R2, R24, UR4, R2 ;  /* 0x0000000418027c25 */ /* 0x000fe2000f8e0002 */
[----:B------:R-:W-:-:S03]  /*25300*/  ULDC.64 UR4, c[0x0][0xaf0] ;  /* 0x0002bc0000047ab9 */ /* 0x000fc60000000a00 */
[----:B-1----:R-:W-:Y:S01]  /*25310*/  @P2 IMAD.HI.U32 R0, R9, R14, RZ ;  /* 0x0000000e09002227 */ /* 0x002fe200078e00ff */
[----:B------:R-:W-:-:S03]  /*25320*/  IADD3 R3, R3, R7, RZ ;  /* 0x0000000703037210 */ /* 0x000fc60007ffe0ff */
        /* <DEDUP_REMOVED lines=25> */
[----:B------:R0:W1:Y:S04]  /*254c0*/  SHFL.IDX PT, R0, R3, RZ, 0x181f ;  /* 0x00181fff03007589 */ /* 0x00006800000e0000 */
[----:B------:R0:W2:Y:S02]  /*254d0*/  SHFL.IDX PT, R14, R2, RZ, 0x181f ;  /* 0x00181fff020e7589 */ /* 0x0000a400000e0000 */
.L_x_2586:
[----:B------:R-:W-:Y:S01]  /*254e0*/  IMAD R25, R6, R25, RZ ;  /* 0x0000001906197224 */ /* 0x000fe200078e02ff */
[----:B------:R-:W-:Y:S01]  /*254f0*/  BSSY B1, `(.L_x_2384) ;  /* 0x000000e000017945 */ /* 0x000fe20003800000 */
[----:B------:R-:W-:-:S05]  /*25500*/  IMAD.IADD R6, R8, 0x1, R20 ;  /* 0x0000000108067824 */ /* 0x000fca00078e0214 */
[----:B------:R-:W-:-:S13]  /*25510*/  ISETP.GE.AND P0, PT, R6, R25, PT ;  /* 0x000000190600720c */ /* 0x000fda0003f06270 */
[----:B------:R-:W-:Y:S05]  /*25520*/  @P0 BRA `(.L_x_2385) ;  /* 0x0000000000280947 */ /* 0x000fea0003800000 */
[----:B------:R-:W-:Y:S01]  /*25530*/  ULDC UR4, c[0x0][0xac8] ;  /* 0x0002b20000047ab9 */ /* 0x000fe20000000800 */
[----:B------:R-:W-:Y:S01]  /*25540*/  ULDC.64 UR6, c[0x0][0x208] ;  /* 0x0000820000067ab9 */ /* 0x000fe20000000a00 */
[----:B------:R-:W-:Y:S02]  /*25550*/  ISETP.GE.AND P2, PT, R83, UR4, PT ;  /* 0x0000000453007c0c */ /* 0x000fe4000bf46270 */
[----:B------:R-:W-:-:S11]  /*25560*/  ISETP.GE.AND P3, PT, R82, UR4, PT ;  /* 0x0000000452007c0c */ /* 0x000fd6000bf66270 */
[CC--:B--2---:R-:W-:Y:S02]  /*25570*/  @!P2 LEA R4, P0, R83.reuse, R14.reuse, 0x1 ;  /* 0x0000000e5304a211 */ /* 0x0c4fe400078008ff */
[C---:B------:R-:W-:Y:S02]  /*25580*/  @!P3 LEA R14, P1, R82.reuse, R14, 0x1 ;  /* 0x0000000e520eb211 */ /* 0x040fe400078208ff */
[-C--:B-1----:R-:W-:Y:S02]  /*25590*/  @!P2 LEA.HI.X R5, R83, R0.reuse, R79, 0x1, P0 ;  /* 0x000000005305a211 */ /* 0x082fe400000f0c4f */
[----:B------:R-:W-:-:S03]  /*255a0*/  @!P3 LEA.HI.X R15, R82, R0, R81, 0x1, P1 ;  /* 0x00000000520fb211 */ /* 0x000fc600008f0c51 */
[----:B------:R3:W-:Y:S04]  /*255b0*/  @!P2 ST.E.128 desc[UR6][R4.64], RZ ;  /* 0x000000ff0400a985 */ /* 0x0007e8000c101d06 */
[----:B------:R3:W-:Y:S02]  /*255c0*/  @!P3 ST.E.128 desc[UR6][R14.64], RZ ;  /* 0x000000ff0e00b985 */ /* 0x0007e4000c101d06 */
.L_x_2385:
[----:B------:R-:W-:Y:S05]  /*255d0*/  BSYNC B1 ;  /* 0x0000000000017941 */ /* 0x000fea0003800000 */
.L_x_2384:
[----:B------:R-:W-:-:S03]  /*255e0*/  UMOV UR4, 0xffffffff ;  /* 0xffffffff00047882 */ /* 0x000fc60000000000 */
[----:B------:R-:W-:Y:S05]  /*255f0*/  BRA.DIV UR4, `(.L_x_2386) ;  /* 0x0000008e04907947 */ /* 0x000fea000b800000 */
[----:B-1----:R1:W4:Y:S04]  /*25600*/  SHFL.IDX PT, R0, R3, 0x1, 0x181f ;  /* 0x00381f0003007f89 */ /* 0x00232800000e0000 */
[----:B--23--:R1:W2:Y:S02]  /*25610*/  SHFL.IDX PT, R14, R2, 0x1, 0x181f ;  /* 0x00381f00020e7f89 */ /* 0x00c2a400000e0000 */
.L_x_2590:
[----:B------:R-:W-:Y:S01]  /*25620*/  VIADD R4, R6, 0x20 ;  /* 0x0000002006047836 */ /* 0x000fe20000000000 */
[----:B------:R-:W-:Y:S04]  /*25630*/  BSSY B1, `(.L_x_2387) ;  /* 0x000000d000017945 */ /* 0x000fe80003800000 */
        /* <DEDUP_REMOVED lines=8> */
[-C--:B----4-:R-:W-:Y:S02]  /*256c0*/  @!P2 LEA.HI.X R5, R83, R0.reuse, R79, 0x1, P0 ;  /* 0x000000005305a211 */ /* 0x090fe400000f0c4f */
[----:B------:R-:W-:-:S03]  /*256d0*/  @!P3 LEA.HI.X R15, R82, R0, R81, 0x1, P1 ;  /* 0x00000000520fb211 */ /* 0x000fc600008f0c51 */
[----:B------:R3:W-:Y:S04]  /*256e0*/  @!P2 ST.E.128 desc[UR6][R4.64], RZ ;  /* 0x000000ff0400a985 */ /* 0x0007e8000c101d06 */
[----:B------:R3:W-:Y:S02]  /*256f0*/  @!P3 ST.E.128 desc[UR6][R14.64], RZ ;  /* 0x000000ff0e00b985 */ /* 0x0007e4000c101d06 */
.L_x_2388:
[----:B------:R-:W-:Y:S05]  /*25700*/  BSYNC B1 ;  /* 0x0000000000017941 */ /* 0x000fea0003800000 */
.L_x_2387:
[----:B------:R-:W-:-:S03]  /*25710*/  UMOV UR4, 0xffffffff ;  /* 0xffffffff00047882 */ /* 0x000fc60000000000 */
[----:B------:R-:W-:Y:S05]  /*25720*/  BRA.DIV UR4, `(.L_x_2389) ;  /* 0x0000008e048c7947 */ /* 0x000fea000b800000 */
[----:B----4-:R4:W0:Y:S04]  /*25730*/  SHFL.IDX PT, R0, R3, 0x2, 0x181f ;  /* 0x00581f0003007f89 */ /* 0x01082800000e0000 */
[----:B--23--:R4:W2:Y:S02]  /*25740*/  SHFL.IDX PT, R14, R2, 0x2, 0x181f ;  /* 0x00581f00020e7f89 */ /* 0x00c8a400000e0000 */
.L_x_2594:
        /* <DEDUP_REMOVED lines=14> */
.L_x_2391:
[----:B------:R-:W-:Y:S05]  /*25830*/  BSYNC B1 ;  /* 0x0000000000017941 */ /* 0x000fea0003800000 */
.L_x_2390:
[----:B------:R-:W-:-:S03]  /*25840*/  UMOV UR4, 0xffffffff ;  /* 0xffffffff00047882 */ /* 0x000fc60000000000 */
[----:B------:R-:W-:Y:S05]  /*25850*/  BRA.DIV UR4, `(.L_x_2392) ;  /* 0x0000008e04887947 */ /* 0x000fea000b800000 */
[----:B0-----:R0:W0:Y:S04]  /*25860*/  SHFL.IDX PT, R0, R3, 0x3, 0x181f ;  /* 0x00781f0003007f89 */ /* 0x00102800000e0000 */
[----:B--23--:R2:W3:Y:S02]  /*25870*/  SHFL.IDX PT, R14, R2, 0x3, 0x181f ;  /* 0x00781f00020e7f89 */ /* 0x00c4e400000e0000 */
.L_x_2598:
[----:B-12-4-:R-:W-:-:S04]  /*25880*/  IADD3 R2, R6, 0x60, RZ ;  /* 0x0000006006027810 */ /* 0x016fc80007ffe0ff */
[----:B------:R-:W-:-:S13]  /*25890*/  ISETP.GE.AND P0, PT, R2, R25, PT ;  /* 0x000000190200720c */ /* 0x000fda0003f06270 */
        /* <DEDUP_REMOVED lines=9> */
[----:B------:R0:W-:Y:S04]  /*25930*/  @!P2 ST.E.128 desc[UR6][R2.64], RZ ;  /* 0x000000ff0200a985 */ /* 0x0001e8000c101d06 */
[----:B------:R0:W-:Y:S02]  /*25940*/  @!P3 ST.E.128 desc[UR6][R14.64], RZ ;  /* 0x000000ff0e00b985 */ /* 0x0001e4000c101d06 */
.L_x_2379:
[----:B------:R-:W-:Y:S05]  /*25950*/  BSYNC B0 ;  /* 0x0000000000007941 */ /* 0x000fea0003800000 */
.L_x_2369:
[----:B0-----:R-:W5:Y:S01]  /*25960*/  LDL R0, [R1+0x6c] ;  /* 0x00006c0001007983 */ /* 0x001f620000100800 */
[----:B------:R-:W-:Y:S02]  /*25970*/  ULDC UR4, c[0x0][0xc3c] ;  /* 0x00030f0000047ab9 */ /* 0x000fe40000000800 */
[----:B-----5:R-:W-:-:S13]  /*25980*/  ISETP.GE.AND P0, PT, R0, UR4, PT ;  /* 0x0000000400007c0c */ /* 0x020fda000bf06270 */
[----:B------:R-:W-:Y:S05]  /*25990*/  @!P0 BRA `(.L_x_2393) ;  /* 0xfffffdb800248947 */ /* 0x000fea000383ffff */
[----:B------:R-:W-:Y:S05]  /*259a0*/  BRA `(.L_x_2207) ;  /* 0x0000006c002c7947 */ /* 0x000fea0003800000 */
.L_x_2205:
[----:B------:R-:W-:-:S08]  /*259b0*/  NOP ;  /* 0x0000000000007918 */ /* 0x000fd00000000000 */
[----:B0-----:R-:W0:-:S00]  /*259c0*/  USETMAXREG.DEALLOC.CTAPOOL 0x18 ;  /* 0x00000018000079c8 */ /* 0x001e0000080e0500 */
[----:B0-----:R-:W2:Y:S01]  /*259d0*/  LDL.LU R2, [R1+0x1c] ;  /* 0x00001c0001027983 */ /* 0x001ea20000300800 */
[----:B------:R-:W-:Y:S01]  /*259e0*/  LOP3.LUT R0, R0, 0x3, RZ, 0xc0, !PT ;  /* 0x0000000300007812 */ /* 0x000fe200078ec0ff */
[----:B------:R-:W-:-:S05]  /*259f0*/  IMAD.MOV.U32 R5, RZ, RZ, RZ ;  /* 0x000000ffff057224 */ /* 0x000fca00078e00ff */
[----:B------:R-:W0:Y:S02]  /*25a00*/  SHFL.IDX PT, R0, R0, RZ, 0x1f ;  /* 0x00001fff00007589 */ /* 0x000e2400000e0000 */
[----:B0-----:R-:W-:Y:S02]  /*25a10*/  ISETP.NE.AND P0, PT, R0, RZ, PT ;  /* 0x000000ff0000720c */ /* 0x001fe40003f05270 */
        /* <DEDUP_REMOVED lines=8> */
[----:B------:R-:W2:Y:S01]  /*25aa0*/  LDS.128 R16, [UR4+0x2e8d0] ;  /* 0x02e8d004ff107984 */ /* 0x000ea20008000c00 */
[----:B------:R-:W-:Y:S06]  /*25ab0*/  BAR.ARV 0x4, 0x180 ;  /* 0x0106000000007b1d */ /* 0x000fec0000002000 */
[----:B------:R-:W-:Y:S05]  /*25ac0*/  BRA `(.L_x_2395) ;  /* 0x0000000800947947 */ /* 0x000fea0003800000 */
.L_x_2394:
[----:B------:R-:W1:Y:S01]  /*25ad0*/  S2R R0, SR_TID.X ;  /* 0x0000000000007919 */ /* 0x000e620000002100 */
[----:B------:R-:W-:Y:S01]  /*25ae0*/  ULDC UR4, c[0x0][0xc3c] ;  /* 0x00030f0000047ab9 */ /* 0x000fe20000000800 */
[----:B------:R-:W-:Y:S01]  /*25af0*/  ULDC.64 UR6, c[0x0][0x208] ;  /* 0x0000820000067ab9 */ /* 0x000fe20000000a00 */
[----:B------:R-:W-:Y:S01]  /*25b00*/  ULDC UR5, c[0x0][0xc38] ;  /* 0x00030e0000057ab9 */ /* 0x000fe20000000800 */
[----:B-1----:R-:W-:-:S04]  /*25b10*/  LOP3.LUT R0, R0, 0x1f, RZ, 0xc0, !PT ;  /* 0x0000001f00007812 */ /* 0x002fc800078ec0ff */
[----:B------:R-:W-:-:S04]  /*25b20*/  ISETP.NE.AND P0, PT, R0, 0x1f, PT ;  /* 0x0000001f0000780c */ /* 0x000fc80003f05270 */
[----:B------:R-:W-:-:S13]  /*25b30*/  ISETP.GE.OR P1, PT, R0, UR4, !P0 ;  /* 0x0000000400007c0c */ /* 0x000fda000c726670 */
[----:B0-----:R-:W0:Y:S02]  /*25b40*/  @!P1 LDC.64 R2, c[0x0][0xc80] ;  /* 0x00032000ff029b82 */ /* 0x001e240000000a00 */
[----:B0-----:R-:W-:-:S05]  /*25b50*/  @!P1 IMAD.WIDE.U32 R2, R0, 0x4, R2 ;  /* 0x0000000400029825 */ /* 0x001fca00078e0002 */
[----:B------:R-:W2:Y:S01]  /*25b60*/  @!P1 LDG.E R5, desc[UR6][R2.64] ;  /* 0x0000000602059981 */ /* 0x000ea2000c1e1900 */
[C---:B------:R-:W-:Y:S01]  /*25b70*/  ISETP.NE.AND P1, PT, R0.reuse, RZ, PT ;  /* 0x000000ff0000720c */ /* 0x040fe20003f25270 */
[----:B------:R-:W0:Y:S01]  /*25b80*/  S2UR UR6, SR_CTAID.X ;  /* 0x00000000000679c3 */ /* 0x000e220000002500 */
[C---:B------:R-:W-:Y:S01]  /*25b90*/  ISETP.GE.U32.AND P2, PT, R0.reuse, 0x2, PT ;  /* 0x000000020000780c */ /* 0x040fe20003f46070 */
[----:B------:R-:W-:Y:S01]  /*25ba0*/  UMOV UR4, URZ ;  /* 0x0000003f00047c82 */ /* 0x000fe20008000000 */
[C---:B------:R-:W-:Y:S01]  /*25bb0*/  ISETP.GE.U32.AND P3, PT, R0.reuse, 0x4, PT ;  /* 0x000000040000780c */ /* 0x040fe20003f66070 */
[----:B------:R-:W-:Y:S01]  /*25bc0*/  IMAD.MOV.U32 R16, RZ, RZ, RZ ;  /* 0x000000ffff107224 */ /* 0x000fe200078e00ff */
[C---:B------:R-:W-:Y:S02]  /*25bd0*/  ISETP.GE.U32.AND P4, PT, R0.reuse, 0x8, PT ;  /* 0x000000080000780c */ /* 0x040fe40003f86070 */
[----:B------:R-:W-:Y:S01]  /*25be0*/  ISETP.GE.U32.AND P5, PT, R0, 0x10, PT ;  /* 0x000000100000780c */ /* 0x000fe20003fa6070 */
[----:B--2---:R-:W1:Y:S02]  /*25bf0*/  SHFL.UP PT, R4, R5, 0x1, RZ ;  /* 0x0420000005047989 */ /* 0x004e6400000e00ff */
        /* <DEDUP_REMOVED lines=14> */
[----:B------:R-:W1:Y:S02]  /*25ce0*/  SHFL.IDX PT, R2, R4, 0x1f, 0x1f ;  /* 0x03e01f0004027f89 */ /* 0x000e6400000e0000 */
[----:B-1----:R-:W-:-:S05]  /*25cf0*/  IMAD R6, R2, UR5, RZ ;  /* 0x0000000502067c24 */ /* 0x002fca000f8e02ff */
[----:B0-----:R-:W-:Y:S02]  /*25d00*/  ISETP.GT.AND P6, PT, R6, UR6, PT ;  /* 0x0000000606007c0c */ /* 0x001fe4000bfc4270 */
[----:B------:R-:W-:-:S11]  /*25d10*/  MOV R7, R6 ;  /* 0x0000000600077202 */ /* 0x000fd60000000f00 */
[----:B------:R-:W-:Y:S05]  /*25d20*/  @P6 BRA `(.L_x_2396) ;  /* 0x0000000000a06947 */ /* 0x000fea0003800000 */
[----:B------:R-:W0:Y:S01]  /*25d30*/  LDC R4, c[0x0][0xc3c] ;  /* 0x00030f00ff047b82 */ /* 0x000e220000000800 */
[----:B------:R-:W-:Y:S01]  /*25d40*/  IMAD.MOV.U32 R6, RZ, RZ, R7 ;  /* 0x000000ffff067224 */ /* 0x000fe200078e0007 */
[----:B------:R-:W-:Y:S01]  /*25d50*/  UMOV UR4, URZ ;  /* 0x0000003f00047c82 */ /* 0x000fe20008000000 */
[----:B------:R-:W-:Y:S01]  /*25d60*/  ULDC UR7, c[0x0][0xc3c] ;  /* 0x00030f0000077ab9 */ /* 0x000fe20000000800 */
[----:B------:R-:W-:-:S05]  /*25d70*/  ULDC UR5, c[0x0][0xc38] ;  /* 0x00030e0000057ab9 */ /* 0x000fca0000000800 */
.L_x_2400:
        /* <DEDUP_REMOVED lines=9> */
[----:B------:R-:W0:Y:S01]  /*25e10*/  LDC.64 R2, c[0x0][0xc80] ;  /* 0x00032000ff027b82 */ /* 0x000e220000000a00 */
[----:B------:R-:W-:Y:S01]  /*25e20*/  ULDC.64 UR8, c[0x0][0x208] ;  /* 0x0000820000087ab9 */ /* 0x000fe20000000a00 */
[----:B0-----:R-:W-:-:S05]  /*25e30*/  IMAD.WIDE R2, R7, 0x4, R2 ;  /* 0x0000000407027825 */ /* 0x001fca00078e0202 */
[----:B------:R0:W5:Y:S02]  /*25e40*/  LDG.E R5, desc[UR8][R2.64] ;  /* 0x0000000802057981 */ /* 0x000164000c1e1900 */
.L_x_2399:
[----:B------:R-:W-:Y:S05]  /*25e50*/  BSYNC B0 ;  /* 0x0000000000007941 */ /* 0x000fea0003800000 */
.L_x_2398:
        /* <DEDUP_REMOVED lines=21> */
.L_x_2396:
[----:B------:R-:W-:Y:S01]  /*25fb0*/  IMAD.IADD R7, R6, 0x1, -R7 ;  /* 0x0000000106077824 */ /* 0x000fe200078e0a07 */
[----:B------:R-:W-:-:S03]  /*25fc0*/  ULDC.64 UR8, c[0x0][0x208] ;  /* 0x0000820000087ab9 */ /* 0x000fc60000000a00 */
        /* <DEDUP_REMOVED lines=17> */
[----:B------:R-:W-:-:S05]  /*260e0*/  VIADD R11, R6, 0xffffffff ;  /* 0xffffffff060b7836 */ /* 0x000fca0000000000 */
[----:B------:R2:W3:Y:S02]  /*260f0*/  SHFL.IDX PT, R16, R4, R11, 0x1f ;  /* 0x00001f0b04107589 */ /* 0x0004e400000e0000 */
.L_x_2401:
[----:B-1----:R-:W-:Y:S01]  /*26100*/  IADD3 R2, RZ, -R3, RZ ;  /* 0x80000003ff027210 */ /* 0x002fe20007ffe0ff */
[----:B---3--:R-:W-:Y:S01]  /*26110*/  IMAD R16, R16, UR5, R7 ;  /* 0x0000000510107c24 */ /* 0x008fe2000f8e0207 */
[----:B--2---:R-:W-:-:S03]  /*26120*/  IABS R4, R8 ;  /* 0x0000000800047213 */ /* 0x004fc60000000000 */
[----:B------:R-:W-:Y:S02]  /*26130*/  IMAD R7, R2, R9, RZ ;  /* 0x0000000902077224 */ /* 0x000fe400078e02ff */
[----:B------:R-:W-:Y:S02]  /*26140*/  IMAD.MOV.U32 R2, RZ, RZ, RZ ;  /* 0x000000ffff027224 */ /* 0x000fe400078e00ff */
[----:B------:R-:W-:Y:S02]  /*26150*/  IMAD.MOV R4, RZ, RZ, -R4 ;  /* 0x000000ffff047224 */ /* 0x000fe400078e0a04 */
[----:B------:R-:W-:Y:S01]  /*26160*/  IMAD.HI.U32 R2, R3, R7, R2 ;  /* 0x0000000703027227 */ /* 0x000fe200078e0002 */
[----:B------:R-:W-:-:S04]  /*26170*/  IADD3 R7, -R16, UR6, RZ ;  /* 0x0000000610077c10 */ /* 0x000fc8000fffe1ff */
[----:B------:R-:W-:-:S05]  /*26180*/  IABS R3, R7 ;  /* 0x0000000700037213 */ /* 0x000fca0000000000 */
        /* <DEDUP_REMOVED lines=10> */
[----:B------:R-:W-:-:S04]  /*26230*/  IMAD.MOV.U32 R9, RZ, RZ, R2 ;  /* 0x000000ffff097224 */ /* 0x000fc800078e0002 */
[----:B------:R-:W-:Y:S01]  /*26240*/  @!P2 IMAD.MOV R9, RZ, RZ, -R9 ;  /* 0x000000ffff09a224 */ /* 0x000fe200078e0a09 */
[----:B------:R-:W-:-:S05]  /*26250*/  @!P1 LOP3.LUT R9, RZ, R8, RZ, 0x33, !PT ;  /* 0x00000008ff099212 */ /* 0x000fca00078e33ff */
[----:B------:R-:W-:Y:S02]  /*26260*/  IMAD R4, R10, R9, RZ ;  /* 0x000000090a047224 */ /* 0x000fe400078e02ff */
[----:B------:R-:W-:-:S03]  /*26270*/  IMAD.MOV R9, RZ, RZ, -R9 ;  /* 0x000000ffff097224 */ /* 0x000fc600078e0a09 */
[----:B------:R-:W-:Y:S01]  /*26280*/  IADD3 R3, -R4, RZ, RZ ;  /* 0x000000ff04037210 */ /* 0x000fe20007ffe1ff */
[----:B------:R-:W-:-:S03]  /*26290*/  IMAD R7, R8, R9, R7 ;  /* 0x0000000908077224 */ /* 0x000fc600078e0207 */
[----:B------:R-:W-:Y:S01]  /*262a0*/  VIADDMNMX R10, R3, UR5, R10, PT ;  /* 0x00000005030a7c46 */ /* 0x000fe2000b80010a */
[----:B------:R-:W-:Y:S01]  /*262b0*/  IMAD.IADD R4, R7, 0x1, R4 ;  /* 0x0000000107047824 */ /* 0x000fe200078e0204 */
[----:B------:R-:W-:Y:S02]  /*262c0*/  IABS R8, R7 ;  /* 0x0000000700087213 */ /* 0x000fe40000000000 */
[----:B------:R-:W-:-:S04]  /*262d0*/  IABS R6, R10 ;  /* 0x0000000a00067213 */ /* 0x000fc80000000000 */
[----:B------:R-:W1:Y:S08]  /*262e0*/  I2F.RP R11, R6 ;  /* 0x00000006000b7306 */ /* 0x000e700000209400 */
[----:B-1----:R-:W1:Y:S02]  /*262f0*/  MUFU.RCP R11, R11 ;  /* 0x0000000b000b7308 */ /* 0x002e640000001000 */
[----:B-1----:R-:W-:-:S06]  /*26300*/  VIADD R2, R11, 0xffffffe ;  /* 0x0ffffffe0b027836 */ /* 0x002fcc0000000000 */
[----:B------:R1:W2:Y:S02]  /*26310*/  F2I.FTZ.U32.TRUNC.NTZ R3, R2 ;  /* 0x0000000200037305 */ /* 0x0002a4000021f000 */
[----:B-1----:R-:W-:Y:S02]  /*26320*/  IMAD.MOV.U32 R2, RZ, RZ, RZ ;  /* 0x000000ffff027224 */ /* 0x002fe400078e00ff */
[----:B--2---:R-:W-:-:S04]  /*26330*/  IMAD.MOV R9, RZ, RZ, -R3 ;  /* 0x000000ffff097224 */ /* 0x004fc800078e0a03 */
[----:B------:R-:W-:-:S04]  /*26340*/  IMAD R9, R9, R6, RZ ;  /* 0x0000000609097224 */ /* 0x000fc800078e02ff */
[----:B------:R-:W-:Y:S01]  /*26350*/  IMAD.HI.U32 R3, R3, R9, R2 ;  /* 0x0000000903037227 */ /* 0x000fe200078e0002 */
[-C--:B------:R-:W-:Y:S02]  /*26360*/  IABS R9, R10.reuse ;  /* 0x0000000a00097213 */ /* 0x080fe40000000000 */
[----:B------:R-:W-:-:S03]  /*26370*/  LOP3.LUT R2, R7, R10, RZ, 0x3c, !PT ;  /* 0x0000000a07027212 */ /* 0x000fc600078e3cff */
[----:B------:R-:W-:Y:S01]  /*26380*/  IMAD.MOV R9, RZ, RZ, -R9 ;  /* 0x000000ffff097224 */ /* 0x000fe200078e0a09 */
[----:B------:R-:W-:Y:S01]  /*26390*/  ISETP.GE.AND P2, PT, R2, RZ, PT ;  /* 0x000000ff0200720c */ /* 0x000fe20003f46270 */
[----:B------:R-:W-:-:S04]  /*263a0*/  IMAD.HI.U32 R3, R3, R8, RZ ;  /* 0x0000000803037227 */ /* 0x000fc800078e00ff */
[----:B------:R-:W-:-:S05]  /*263b0*/  IMAD R9, R3, R9, R8 ;  /* 0x0000000903097224 */ /* 0x000fca00078e0208 */
[----:B------:R-:W-:-:S13]  /*263c0*/  ISETP.GT.U32.AND P1, PT, R6, R9, PT ;  /* 0x000000090600720c */ /* 0x000fda0003f24070 */
[----:B------:R-:W-:Y:S02]  /*263d0*/  @!P1 IMAD.IADD R9, R9, 0x1, -R6 ;  /* 0x0000000109099824 */ /* 0x000fe400078e0a06 */
[----:B------:R-:W-:Y:S01]  /*263e0*/  @!P1 VIADD R3, R3, 0x1 ;  /* 0x0000000103039836 */ /* 0x000fe20000000000 */
[----:B------:R-:W-:Y:S02]  /*263f0*/  ISETP.NE.AND P1, PT, R10, RZ, PT ;  /* 0x000000ff0a00720c */ /* 0x000fe40003f25270 */
[----:B------:R-:W-:-:S13]  /*26400*/  ISETP.GE.U32.AND P0, PT, R9, R6, PT ;  /* 0x000000060900720c */ /* 0x000fda0003f06070 */
[----:B------:R-:W-:-:S05]  /*26410*/  @P0 IADD3 R3, R3, 0x1, RZ ;  /* 0x0000000103030810 */ /* 0x000fca0007ffe0ff */
[----:B------:R-:W-:Y:S01]  /*26420*/  @!P2 IMAD.MOV R3, RZ, RZ, -R3 ;  /* 0x000000ffff03a224 */ /* 0x000fe200078e0a03 */
[----:B------:R-:W-:Y:S01]  /*26430*/  @!P1 LOP3.LUT R3, RZ, R10, RZ, 0x33, !PT ;  /* 0x0000000aff039212 */ /* 0x000fe200078e33ff */
[----:B------:R-:W-:-:S03]  /*26440*/  IMAD.MOV R10, RZ, RZ, -R10 ;  /* 0x000000ffff0a7224 */ /* 0x000fc600078e0a0a */
[----:B------:R-:W-:Y:S01]  /*26450*/  LOP3.LUT R2, RZ, R3, RZ, 0x33, !PT ;  /* 0x00000003ff027212 */ /* 0x000fe200078e33ff */
[----:B------:R-:W-:-:S04]  /*26460*/  IMAD R18, R3, R10, R4 ;  /* 0x0000000a03127224 */ /* 0x000fc800078e0204 */
[----:B------:R-:W-:Y:S01]  /*26470*/  IMAD.IADD R17, R5, 0x1, R2 ;  /* 0x0000000105117824 */ /* 0x000fe200078e0202 */
[----:B------:R-:W-:Y:S06]  /*26480*/  BRA `(.L_x_2402) ;  /* 0x00000000000c7947 */ /* 0x000fec0003800000 */
.L_x_2397:
[----:B------:R-:W-:Y:S02]  /*26490*/  IMAD.MOV.U32 R17, RZ, RZ, RZ ;  /* 0x000000ffff117224 */ /* 0x000fe400078e00ff */
[----:B------:R-:W-:Y:S02]  /*264a0*/  IMAD.U32 R16, RZ, RZ, UR6 ;  /* 0x00000006ff107e24 */ /* 0x000fe4000f8e00ff */
[----:B------:R-:W-:-:S07]  /*264b0*/  IMAD.MOV.U32 R18, RZ, RZ, RZ ;  /* 0x000000ffff127224 */ /* 0x000fce00078e00ff */
.L_x_2402:
[----:B------:R-:W-:-:S13]  /*264c0*/  ISETP.NE.AND P0, PT, R0, RZ, PT ;  /* 0x000000ff0000720c */ /* 0x000fda0003f05270 */
[----:B------:R-:W1:Y:S01]  /*264d0*/  @!P0 S2R R3, SR_CgaCtaId ;  /* 0x0000000000038919 */ /* 0x000e620000008800 */
[----:B------:R-:W-:-:S04]  /*264e0*/  @!P0 MOV R0, 0x400 ;  /* 0x0000040000008802 */ /* 0x000fc80000000f00 */
[----:B-1----:R-:W-:-:S05]  /*264f0*/  @!P0 LEA R0, R3, R0, 0x18 ;  /* 0x0000000003008211 */ /* 0x002fca00078ec0ff */
[----:B------:R1:W-:Y:S01]  /*26500*/  @!P0 STS.128 [R0+0x2e8d0], R16 ;  /* 0x02e8d01000008388 */ /* 0x0003e20000000c00 */
[----:B------:R-:W-:Y:S06]  /*26510*/  BAR.ARV 0x5, 0x180 ;  /* 0x0146000000007b1d */ /* 0x000fec0000002000 */
.L_x_2395:
[----:B-1----:R-:W-:Y:S01]  /*26520*/  MOV R0, 0x1 ;  /* 0x0000000100007802 */ /* 0x002fe20000000f00 */
[----:B------:R1:W-:Y:S01]  /*26530*/  STL [R1+0x8], RZ ;  /* 0x000008ff01007387 */ /* 0x0003e20000100800 */
[----:B------:R-:W-:Y:S02]  /*26540*/  ULDC UR4, c[0x0][0xc3c] ;  /* 0x00030f0000047ab9 */ /* 0x000fe40000000800 */
[----:B--2---:R-:W-:Y:S01]  /*26550*/  ISETP.GE.AND P0, PT, R19, UR4, PT ;  /* 0x0000000413007c0c */ /* 0x004fe2000bf06270 */
[----:B------:R1:W-:Y:S04]  /*26560*/  STL [R1+0x10], R0 ;  /* 0x0000100001007387 */ /* 0x0003e80000100800 */
[----:B------:R1:W-:Y:S08]  /*26570*/  STL [R1+0x5c], RZ ;  /* 0x00005cff01007387 */ /* 0x0003f00000100800 */
[----:B-1----:R-:W-:Y:S05]  /*26580*/  @P0 BRA `(.L_x_2403) ;  /* 0x0000005c00280947 */ /* 0x002fea0003800000 */
        /* <DEDUP_REMOVED lines=18> */
[----:B------:R-:W-:Y:S01]  /*266b0*/  LOP3.LUT R0, R0, 0x70, R3, 0x78, !PT ;  /* 0x0000007000007812 */ /* 0x000fe200078e7803 */
[----:B------:R-:W-:-:S05]  /*266c0*/  IMAD.SHL.U32 R3, R8, 0x10, RZ ;  /* 0x0000001008037824 */ /* 0x000fca00078e00ff */
        /* <DEDUP_REMOVED lines=16> */
[----:B0-----:R-:W-:Y:S01]  /*267d0*/  SHF.R.U32.HI R4, RZ, 0x3, R8 ;  /* 0x00000003ff047819 */ /* 0x001fe20000011608 */
[----:B-1----:R-:W-:-:S03]  /*267e0*/  IMAD.MOV.U32 R3, RZ, RZ, 0x40 ;  /* 0x00000040ff037424 */ /* 0x002fc600078e00ff */
[----:B------:R-:W-:Y:S02]  /*267f0*/  LOP3.LUT R4, R4, 0x70, R2, 0xf8, !PT ;  /* 0x0000007004047812 */ /* 0x000fe400078ef802 */
[----:B------:R-:W-:Y:S02]  /*26800*/  SEL R5, R3, 0xffffffc0, !P0 ;  /* 0xffffffc003057807 */ /* 0x000fe40004000000 */
[----:B------:R-:W-:-:S03]  /*26810*/  MOV R3, UR4 ;  /* 0x0000000400037c02 */ /* 0x000fc60008000f00 */
[----:B------:R0:W-:Y:S02]  /*26820*/  STL [R1+0x30], R5 ;  /* 0x0000300501007387 */ /* 0x0001e40000100800 */
[----:B------:R-:W-:Y:S02]  /*26830*/  IMAD.IADD R2, R3, 0x1, R0 ;  /* 0x0000000103027824 */ /* 0x000fe400078e0200 */
[----:B------:R-:W-:Y:S01]  /*26840*/  IMAD.MOV.U32 R0, RZ, RZ, 0x1 ;  /* 0x00000001ff007424 */ /* 0x000fe200078e00ff */
[----:B------:R0:W-:Y:S04]  /*26850*/  STL [R1+0x4], R3 ;  /* 0x0000040301007387 */ /* 0x0001e80000100800 */
[----:B------:R0:W-:Y:S04]  /*26860*/  STL [R1+0x44], R2 ;  /* 0x0000440201007387 */ /* 0x0001e80000100800 */
[----:B------:R0:W-:Y:S04]  /*26870*/  STL [R1+0x5c], RZ ;  /* 0x00005cff01007387 */ /* 0x0001e80000100800 */
[----:B------:R0:W-:Y:S04]  /*26880*/  STL [R1+0x14], R0 ;  /* 0x0000140001007387 */ /* 0x0001e80000100800 */
[----:B------:R0:W-:Y:S04]  /*26890*/  STL [R1+0xc], RZ ;  /* 0x00000cff01007387 */ /* 0x0001e80000100800 */
[----:B------:R0:W-:Y:S04]  /*268a0*/  STL [R1+0x8], RZ ;  /* 0x000008ff01007387 */ /* 0x0001e80000100800 */
[----:B------:R0:W-:Y:S02]  /*268b0*/  STL [R1+0x10], R0 ;  /* 0x0000100001007387 */ /* 0x0001e40000100800 */
.L_x_2505:
[----:B0--3--:R-:W0:Y:S01]  /*268c0*/  LDC.64 R2, c[0x0][0xc88] ;  /* 0x00032200ff027b82 */ /* 0x009e220000000a00 */
[----:B------:R-:W-:Y:S01]  /*268d0*/  ULDC.64 UR4, c[0x0][0x208] ;  /* 0x0000820000047ab9 */ /* 0x000fe20000000a00 */
[----:B0-----:R-:W-:-:S05]  /*268e0*/  IMAD.WIDE R2, R19, 0x4, R2 ;  /* 0x0000000413027825 */ /* 0x001fca00078e0202 */
[----:B------:R-:W2:Y:S01]  /*268f0*/  LDG.E R13, desc[UR4][R2.64] ;  /* 0x00000004020d7981 */ /* 0x000ea2000c1e1900 */
[----:B------:R-:W-:Y:S05]  /*26900*/  YIELD ;  /* 0x0000000000007946 */ /* 0x000fea0003800000 */
[----:B------:R-:W-:Y:S01]  /*26910*/  ULDC.64 UR4, c[0x0][0xa28] ;  /* 0x00028a0000047ab9 */ /* 0x000fe20000000a00 */
[----:B------:R-:W-:Y:S01]  /*26920*/  IMAD.MOV.U32 R0, RZ, RZ, RZ ;  /* 0x000000ffff007224 */ /* 0x000fe200078e00ff */
[----:B------:R-:W-:Y:S01]  /*26930*/  ISETP.NE.U32.AND P0, PT, RZ, UR4, PT ;  /* 0x00000004ff007c0c */ /* 0x000fe2000bf05070 */
[----:B------:R-:W-:Y:S01]  /*26940*/  ULDC.64 UR12, c[0x0][0x208] ;  /* 0x00008200000c7ab9 */ /* 0x000fe20000000a00 */
[----:B------:R-:W-:Y:S01]  /*26950*/  ULDC.64 UR10, c[0x0][0xa18] ;  /* 0x00028600000a7ab9 */ /* 0x000fe20000000a00 */
[----:B------:R-:W-:Y:S01]  /*26960*/  ULDC.64 UR8, c[0x0][0xa10] ;  /* 0x0002840000087ab9 */ /* 0x000fe20000000a00 */
[----:B------:R-:W-:Y:S01]  /*26970*/  ISETP.NE.AND.EX P0, PT, RZ, UR5, PT, P0 ;  /* 0x00000005ff007c0c */ /* 0x000fe2000bf05300 */
[----:B------:R-:W-:Y:S01]  /*26980*/  ULDC.64 UR6, c[0x0][0xa08] ;  /* 0x0002820000067ab9 */ /* 0x000fe20000000a00 */
        /* <DEDUP_REMOVED lines=9> */
[----:B-1----:R1:W5:Y:S01]  /*26a20*/  @P0 LDG.E R0, desc[UR12][R2.64] ;  /* 0x0000000c02000981 */ /* 0x002362000c1e1900 */
[----:B------:R-:W-:Y:S01]  /*26a30*/  ISETP.NE.AND.EX P2, PT, RZ, UR5, PT, P2 ;  /* 0x00000005ff007c0c */ /* 0x000fe2000bf45320 */
[----:B------:R-:W-:Y:S01]  /*26a40*/  IMAD.MOV.U32 R12, RZ, RZ, RZ ;  /* 0x000000ffff0c7224 */ /* 0x000fe200078e00ff */
[----:B------:R-:W-:Y:S01]  /*26a50*/  ISETP.NE.U32.AND P3, PT, RZ, UR10, PT ;  /* 0x0000000aff007c0c */ /* 0x000fe2000bf65070 */
[----:B------:R2:W-:Y:S01]  /*26a60*/  STL [R1], R10 ;  /* 0x0000000a01007387 */ /* 0x0005e20000100800 */
[----:B------:R-:W-:-:S02]  /*26a70*/  IADD3 R8, P5, R10, UR6, RZ ;  /* 0x000000060a087c10 */ /* 0x000fc4000ffbe0ff */
[C---:B0-----:R-:W-:Y:S01]  /*26a80*/  IADD3 R4, P4, R10.reuse, UR4, RZ ;  /* 0x000000040a047c10 */ /* 0x041fe2000ff9e0ff */
[----:B------:R-:W-:Y:S01]  /*26a90*/  STL [R1+0x20], R15 ;  /* 0x0000200f01007387 */ /* 0x000fe20000100800 */
[----:B------:R-:W-:Y:S02]  /*26aa0*/  ISETP.NE.AND.EX P3, PT, RZ, UR11, PT, P3 ;  /* 0x0000000bff007c0c */ /* 0x000fe4000bf65330 */
[----:B-1----:R-:W-:Y:S02]  /*26ab0*/  CS2R R2, SRZ ;  /* 0x0000000000027805 */ /* 0x002fe4000001ff00 */
[C---:B------:R-:W-:Y:S02]  /*26ac0*/  IADD3.X R5, R15.reuse, UR5, RZ, P4, !PT ;  /* 0x000000050f057c10 */ /* 0x040fe4000a7fe4ff */
[----:B------:R-:W-:Y:S02]  /*26ad0*/  IADD3 R6, P4, R10, UR8, RZ ;  /* 0x000000080a067c10 */ /* 0x000fe4000ff9e0ff */
[----:B------:R-:W-:Y:S01]  /*26ae0*/  ISETP.NE.U32.AND P0, PT, RZ, UR6, PT ;  /* 0x00000006ff007c0c */ /* 0x000fe2000bf05070 */
[----:B------:R-:W3:Y:S01]  /*26af0*/  @P2 LDG.E R2, desc[UR12][R4.64] ;  /* 0x0000000c04022981 */ /* 0x000ee2000c1e1900 */
[----:B------:R-:W-:Y:S01]  /*26b00*/  IADD3.X R7, R15, UR9, RZ, P4, !PT ;  /* 0x000000090f077c10 */ /* 0x000fe2000a7fe4ff */
[----:B------:R-:W-:Y:S01]  /*26b10*/  ULDC UR4, c[0x0][0x288] ;  /* 0x0000a20000047ab9 */ /* 0x000fe20000000800 */
[----:B------:R-:W-:-:S02]  /*26b20*/  ISETP.NE.U32.AND P1, PT, RZ, UR8, PT ;  /* 0x00000008ff007c0c */ /* 0x000fc4000bf25070 */
[----:B------:R-:W-:Y:S02]  /*26b30*/  ISETP.NE.AND.EX P0, PT, RZ, UR7, PT, P0 ;  /* 0x00000007ff007c0c */ /* 0x000fe4000bf05300 */
[----:B--2---:R-:W-:Y:S02]  /*26b40*/  @P3 IADD3 R10, P4, R10, UR10, RZ ;  /* 0x0000000a0a0a3c10 */ /* 0x004fe4000ff9e0ff */
[----:B------:R-:W-:Y:S02]  /*26b50*/  ISETP.NE.AND.EX P1, PT, RZ, UR9, PT, P1 ;  /* 0x00000009ff007c0c */ /* 0x000fe4000bf25310 */
[C---:B------:R-:W-:Y:S02]  /*26b60*/  @P3 IADD3.X R11, R15.reuse, UR11, RZ, P4, !PT ;  /* 0x0000000b0f0b3c10 */ /* 0x040fe4000a7fe4ff */
[----:B------:R-:W-:-:S05]  /*26b70*/  IADD3.X R9, R15, UR7, RZ, P5, !PT ;  /* 0x000000070f097c10 */ /* 0x000fca000affe4ff */
[----:B------:R0:W5:Y:S04]  /*26b80*/  @P0 LDG.E R12, desc[UR12][R8.64] ;  /* 0x0000000c080c0981 */ /* 0x000168000c1e1900 */
[----:B------:R0:W5:Y:S04]  /*26b90*/  @P1 LDG.E R3, desc[UR12][R6.64] ;  /* 0x0000000c06031981 */ /* 0x000168000c1e1900 */
[----:B---3--:R1:W-:Y:S02]  /*26ba0*/  STL [R1+0x3c], R2 ;  /* 0x00003c0201007387 */ /* 0x0083e40000100800 */
[----:B-1----:R-:W-:Y:S01]  /*26bb0*/  IMAD.U32 R2, RZ, RZ, UR4 ;  /* 0x00000004ff027e24 */ /* 0x002fe2000f8e00ff */
[----:B------:R-:W-:-:S05]  /*26bc0*/  ULDC.64 UR4, c[0x0][0x418] ;  /* 0x0001060000047ab9 */ /* 0x000fca0000000a00 */
[----:B------:R-:W2:Y:S01]  /*26bd0*/  @P3 LDG.E R2, desc[UR12][R10.64] ;  /* 0x0000000c0a023981 */ /* 0x000ea2000c1e1900 */
[----:B------:R-:W-:-:S03]  /*26be0*/  UISETP.NE.U32.AND UP0, UPT, UR4, URZ, UPT ;  /* 0x0000003f0400728c */ /* 0x000fc6000bf05070 */
[----:B------:R-:W-:Y:S01]  /*26bf0*/  ULDC UR4, c[0x0][0x424] ;  /* 0x0001090000047ab9 */ /* 0x000fe20000000800 */
[----:B------:R-:W-:-:S03]  /*26c00*/  UISETP.NE.AND.EX UP0, UPT, UR5, URZ, UPT, UP0 ;  /* 0x0000003f0500728c */ /* 0x000fc6000bf05300 */
[----:B------:R-:W-:Y:S01]  /*26c10*/  ULDC UR5, c[0x0][0x2f0] ;  /* 0x0000bc0000057ab9 */ /* 0x000fe20000000800 */
[----:B------:R-:W-:Y:S01]  /*26c20*/  USEL UR4, UR4, 0x1, UP0 ;  /* 0x0000000104047887 */ /* 0x000fe20008000000 */
[----:B--2---:R1:W-:Y:S04]  /*26c30*/  STL [R1+0x40], R2 ;  /* 0x0000400201007387 */ /* 0x0043e80000100800 */
[----:B------:R0:W5:Y:S01]  /*26c40*/  LDL R14, [R1+0x40] ;  /* 0x00004000010e7983 */ /* 0x0001620000100800 */
[----:B------:R-:W-:-:S03]  /*26c50*/  UIMAD UR4, UR4, UR5, URZ ;  /* 0x00000005040472a4 */ /* 0x000fc6000f8e023f */
[----:B------:R-:W-:Y:S02]  /*26c60*/  ULDC UR5, c[0x0][0x348] ;  /* 0x0000d20000057ab9 */ /* 0x000fe40000000800 */
[----:B-1----:R-:W-:Y:S01]  /*26c70*/  IMAD.U32 R2, RZ, RZ, UR5 ;  /* 0x00000005ff027e24 */ /* 0x002fe2000f8e00ff */
[----:B------:R-:W-:Y:S01]  /*26c80*/  MOV R10, UR4 ;  /* 0x00000004000a7c02 */ /* 0x000fe20008000f00 */
[----:B0-----:R-:W-:Y:S06]  /*26c90*/  @P3 BRA `(.L_x_2404) ;  /* 0x0000000000183947 */ /* 0x001fec0003800000 */
[----:B------:R-:W-:Y:S05]  /*26ca0*/  @!P2 BRA `(.L_x_2404) ;  /* 0x000000000014a947 */ /* 0x000fea0003800000 */
[----:B------:R-:W-:Y:S02]  /*26cb0*/  ULDC.64 UR4, c[0x0][0x208] ;  /* 0x0000820000047ab9 */ /* 0x000fe40000000a00 */
[----:B------:R-:W2:Y:S04]  /*26cc0*/  LDG.E R11, desc[UR4][R4.64] ;  /* 0x00000004040b7981 */ /* 0x000ea8000c1e1900 */
[----:B------:R-:W2:Y:S02]  /*26cd0*/  LDG.E R4, desc[UR4][R4.64+0x4] ;  /* 0x0000040404047981 */ /* 0x000ea4000c1e1900 */
[----:B--2--5:R-:W-:-:S05]  /*26ce0*/  IMAD.IADD R14, R4, 0x1, -R11 ;  /* 0x00000001040e7824 */ /* 0x024fca00078e0a0b */
[----:B------:R0:W-:Y:S02]  /*26cf0*/  STL [R1+0x40], R14 ;  /* 0x0000400e01007387 */ /* 0x0001e40000100800 */
.L_x_2404:
[----:B-----5:R-:W-:Y:S01]  /*26d00*/  IMAD.IADD R4, R12, 0x1, R0 ;  /* 0x000000010c047824 */ /* 0x020fe200078e0200 */
[----:B------:R-:W-:Y:S01]  /*26d10*/  ULDC.64 UR4, c[0x0][0xa20] ;  /* 0x0002880000047ab9 */ /* 0x000fe20000000a00 */
[----:B------:R1:W-:Y:S01]  /*26d20*/  STL [R1+0x18], R13 ;  /* 0x0000180d01007387 */ /* 0x0003e20000100800 */
[----:B------:R-:W-:-:S03]  /*26d30*/  ISETP.NE.U32.AND P2, PT, RZ, UR4, PT ;  /* 0x00000004ff007c0c */ /* 0x000fc6000bf45070 */
[----:B------:R1:W-:Y:S01]  /*26d40*/  STL [R1+0x24], R4 ;  /* 0x0000240401007387 */ /* 0x0003e20000100800 */
[----:B------:R-:W-:-:S13]  /*26d50*/  ISETP.NE.AND.EX P2, PT, RZ, UR5, PT, P2 ;  /* 0x00000005ff007c0c */ /* 0x000fda000bf45320 */
[----:B-1----:R-:W-:Y:S05]  /*26d60*/  @!P2 BRA `(.L_x_2405) ;  /* 0x000000000018a947 */ /* 0x002fea0003800000 */
[----:B------:R-:W2:Y:S01]  /*26d70*/  LDL R4, [R1] ;  /* 0x0000000001047983 */ /* 0x000ea20000100800 */
[----:B------:R-:W-:Y:S01]  /*26d80*/  ULDC.64 UR6, c[0x0][0x208] ;  /* 0x0000820000067ab9 */ /* 0x000fe20000000a00 */
[----:B--2---:R-:W-:-:S04]  /*26d90*/  IADD3 R10, P0, R4, UR4, RZ ;  /* 0x00000004040a7c10 */ /* 0x004fc8000ff1e0ff */
[----:B------:R-:W-:-:S05]  /*26da0*/  IADD3.X R11, R15, UR5, RZ, P0, !PT ;  /* 0x000000050f0b7c10 */ /* 0x000fca00087fe4ff */
[----:B------:R1:W5:Y:S01]  /*26db0*/  LDG.E R10, desc[UR6][R10.64] ;  /* 0x000000060a0a7981 */ /* 0x000362000c1e1900 */
[----:B------:R-:W-:Y:S05]  /*26dc0*/  BRA `(.L_x_2406) ;  /* 0x0000000000147947 */ /* 0x000fea0003800000 */
.L_x_2405:
[----:B------:R-:W-:Y:S05]  /*26dd0*/  @!P0 BRA `(.L_x_2406) ;  /* 0x0000000000108947 */ /* 0x000fea0003800000 */
[----:B------:R-:W-:Y:S02]  /*26de0*/  ULDC.64 UR4, c[0x0][0x208] ;  /* 0x0000820000047ab9 */ /* 0x000fe40000000a00 */
[----:B------:R-:W2:Y:S04]  /*26df0*/  LDG.E R10, desc[UR4][R8.64] ;  /* 0x00000004080a7981 */ /* 0x000ea8000c1e1900 */
[----:B------:R-:W2:Y:S02]  /*26e00*/  LDG.E R8, desc[UR4][R8.64+0x4] ;  /* 0x0000040408087981 */ /* 0x000ea4000c1e1900 */
[----:B--2---:R-:W-:-:S07]  /*26e10*/  IMAD.IADD R10, R8, 0x1, -R10 ;  /* 0x00000001080a7824 */ /* 0x004fce00078e0a0a */
.L_x_2406:
[----:B------:R-:W-:Y:S01]  /*26e20*/  ULDC.64 UR4, c[0x0][0x208] ;  /* 0x0000820000047ab9 */ /* 0x000fe20000000a00 */
[----:B------:R-:W2:Y:S01]  /*26e30*/  LDC R5, c[0x0][0x448] ;  /* 0x00011200ff057b82 */ /* 0x000ea20000000800 */
[----:B------:R-:W3:Y:S04]  /*26e40*/  @P1 LDG.E R4, desc[UR4][R6.64] ;  /* 0x0000000406041981 */ /* 0x000ee8000c1e1900 */
[----:B------:R-:W3:Y:S01]  /*26e50*/  @P1 LDG.E R6, desc[UR4][R6.64+0x4] ;  /* 0x0000040406061981 */ /* 0x000ee2000c1e1900 */
[----:B-----5:R-:W-:Y:S01]  /*26e60*/  IMAD.IADD R0, R10, 0x1, -R0 ;  /* 0x000000010a007824 */ /* 0x020fe200078e0a00 */
[----:B------:R-:W-:Y:S01]  /*26e70*/  BSSY B0, `(.L_x_2407) ;  /* 0x00000ff000007945 */ /* 0x000fe20003800000 */
[----:B--2---:R-:W-:-:S13]  /*26e80*/  ISETP.NE.AND P0, PT, R5, 0x1, PT ;  /* 0x000000010500780c */ /* 0x004fda0003f05270 */
[----:B------:R-:W2:Y:S01]  /*26e90*/  @P0 LDC R5, c[0x0][0x44c] ;  /* 0x00011300ff050b82 */ /* 0x000ea20000000800 */
[----:B---3--:R-:W-:-:S07]  /*26ea0*/  @P1 IMAD.IADD R2, R6, 0x1, -R4 ;  /* 0x0000000106021824 */ /* 0x008fce00078e0a04 */
[----:B------:R-:W3:Y:S01]  /*26eb0*/  @P0 LDC R6, c[0x0][0x450] ;  /* 0x00011400ff060b82 */ /* 0x000ee20000000800 */
[----:B------:R-:W-:-:S04]  /*26ec0*/  IMAD.SHL.U32 R4, R17, 0x80, RZ ;  /* 0x0000008011047824 */ /* 0x000fc800078e00ff */
[----:B------:R-:W-:-:S04]  /*26ed0*/  VIADD R4, R4, 0x7f ;  /* 0x0000007f04047836 */ /* 0x000fc80000000000 */
[----:B--2---:R-:W-:Y:S01]  /*26ee0*/  @P0 IMAD.HI.U32 R5, R4, R5, RZ ;  /* 0x0000000504050227 */ /* 0x004fe200078e00ff */
[----:B------:R-:W-:-:S03]  /*26ef0*/  MOV R7, R4 ;  /* 0x0000000400077202 */ /* 0x000fc60000000f00 */
[----:B------:R-:W-:Y:S01]  /*26f00*/  IMAD.MOV.U32 R4, RZ, RZ, RZ ;  /* 0x000000ffff047224 */ /* 0x000fe200078e00ff */
[----:B---3--:R-:W-:Y:S01]  /*26f10*/  @P0 SHF.R.U32.HI R7, RZ, R6, R5 ;  /* 0x00000006ff070219 */ /* 0x008fe20000011605 */
[----:B------:R-:W-:-:S04]  /*26f20*/  IMAD.IADD R6, R0, 0x1, R2 ;  /* 0x0000000100067824 */ /* 0x000fc800078e0202 */
[C---:B------:R-:W-:Y:S01]  /*26f30*/  VIADD R5, R6.reuse, 0xdf ;  /* 0x000000df06057836 */ /* 0x040fe20000000000 */
[----:B------:R-:W-:-:S03]  /*26f40*/  IADD3 R21, R6, 0xe0, -R14 ;  /* 0x000000e006157810 */ /* 0x000fc60007ffe80e */
[----:B------:R-:W-:-:S04]  /*26f50*/  IMAD.HI R8, R5, -0x6db6db6d, R4 ;  /* 0x9249249305087827 */ /* 0x000fc800078e0204 */
[----:B------:R-:W-:Y:S01]  /*26f60*/  IMAD.IADD R5, R21, 0x1, R7 ;  /* 0x0000000115057824 */ /* 0x000fe200078e0207 */
[----:B------:R-:W-:-:S03]  /*26f70*/  SHF.R.U32.HI R20, RZ, 0x1f, R8 ;  /* 0x0000001fff147819 */ /* 0x000fc60000011608 */
[----:B------:R-:W-:Y:S01]  /*26f80*/  IMAD.HI R4, R5, -0x6db6db6d, R4 ;  /* 0x9249249305047827 */ /* 0x000fe200078e0204 */
[----:B------:R-:W-:-:S04]  /*26f90*/  LEA.HI.SX32 R20, R8, R20, 0x19 ;  /* 0x0000001408147211 */ /* 0x000fc800078fcaff */
[----:B------:R-:W-:-:S04]  /*26fa0*/  SHF.R.U32.HI R5, RZ, 0x1f, R4 ;  /* 0x0000001fff057819 */ /* 0x000fc80000011604 */
[----:B------:R-:W-:-:S04]  /*26fb0*/  LEA.HI.SX32 R4, R4, R5, 0x19 ;  /* 0x0000000504047211 */ /* 0x000fc800078fcaff */
[----:B------:R-:W-:-:S05]  /*26fc0*/  VIMNMX R4, R20, R4, PT ;  /* 0x0000000414047248 */ /* 0x000fca0003fe0100 */
[--C-:B------:R-:W-:Y:S02]  /*26fd0*/  IMAD R4, R4, 0xe0, -R0.reuse ;  /* 0x000000e004047824 */ /* 0x100fe400078e0a00 */
[----:B------:R-:W-:-:S03]  /*26fe0*/  IMAD.MOV R0, RZ, RZ, -R0 ;  /* 0x000000ffff007224 */ /* 0x000fc600078e0a00 */
[----:B------:R-:W-:Y:S02]  /*26ff0*/  VIMNMX R2, R4, R2, PT ;  /* 0x0000000204027248 */ /* 0x000fe40003fe0100 */
[----:B------:R-:W-:-:S04]  /*27000*/  VIMNMX R0, RZ, R0, !PT ;  /* 0x00000000ff007248 */ /* 0x000fc80007fe0100 */
[----:B------:R-:W-:Y:S02]  /*27010*/  ISETP.GT.AND P0, PT, R2, R0, PT ;  /* 0x000000000200720c */ /* 0x000fe40003f04270 */
[----:B------:R-:W-:-:S05]  /*27020*/  SHF.R.U32.HI R6, RZ, 0x5, R0 ;  /* 0x00000005ff067819 */ /* 0x000fca0000011600 */
[----:B------:R-:W-:-:S06]  /*27030*/  IMAD.WIDE.U32 R6, R6, 0x24924925, RZ ;  /* 0x2492492506067825 */ /* 0x000fcc00078e00ff */
[----:B------:R-:W-:Y:S01]  /*27040*/  @P0 MOV R4, RZ ;  /* 0x000000ff00040202 */ /* 0x000fe20000000f00 */
[----:B------:R-:W-:Y:S02]  /*27050*/  @P0 VIADD R5, R2, 0xdf ;  /* 0x000000df02050836 */ /* 0x000fe40000000000 */
[----:B------:R-:W-:Y:S02]  /*27060*/  IMAD.MOV.U32 R2, RZ, RZ, R7 ;  /* 0x000000ffff027224 */ /* 0x000fe400078e0007 */
[----:B------:R-:W-:-:S04]  /*27070*/  @P0 IMAD.HI R4, R5, -0x6db6db6d, R4 ;  /* 0x9249249305040827 */ /* 0x000fc800078e0204 */
[----:B------:R-:W-:Y:S01]  /*27080*/  IMAD.MOV.U32 R8, RZ, RZ, R2 ;  /* 0x000000ffff087224 */ /* 0x000fe200078e0002 */
        /* <DEDUP_REMOVED lines=8> */
[----:B------:R-:W2:Y:S02]  /*27110*/  S2R R4, SR_TID.X ;  /* 0x0000000000047919 */ /* 0x000ea40000002100 */
[----:B--2---:R-:W-:-:S04]  /*27120*/  SHF.R.U32.HI R4, RZ, 0x5, R4 ;  /* 0x00000005ff047819 */ /* 0x004fc80000011604 */
[----:B------:R-:W-:-:S05]  /*27130*/  LOP3.LUT R4, R4, 0x3, RZ, 0xc0, !PT ;  /* 0x0000000304047812 */ /* 0x000fca00078ec0ff */
[----:B0-----:R0:W2:Y:S02]  /*27140*/  SHFL.IDX PT, R14, R4, RZ, 0x1f ;  /* 0x00001fff040e7589 */ /* 0x0010a400000e0000 */
.L_x_2601:
[----:B--2---:R-:W-:Y:S02]  /*27150*/  ISETP.NE.AND P0, PT, R14, RZ, PT ;  /* 0x000000ff0e00720c */ /* 0x004fe40003f05270 */
[----:B------:R-:W-:-:S11]  /*27160*/  PLOP3.LUT P6, PT, PT, PT, PT, 0x8, 0x0 ;  /* 0x000000000000781c */ /* 0x000fd60003fce170 */
[----:B------:R-:W-:Y:S05]  /*27170*/  @P0 BRA `(.L_x_2410) ;  /* 0x00000000000c0947 */ /* 0x000fea0003800000 */
[----:B------:R-:W-:-:S03]  /*27180*/  UMOV UR4, 0xffffffff ;  /* 0xffffffff00047882 */ /* 0x000fc60000000000 */
[----:B------:R-:W-:Y:S05]  /*27190*/  BRA.DIV UR4, `(.L_x_2411) ;  /* 0x0000007604b47947 */ /* 0x000fea000b800000 */
[----:B------:R-:W-:-:S13]  /*271a0*/  ELECT P6, URZ, PT ;  /* 0x00000000003f782f */ /* 0x000fda00038c0000 */
.L_x_2410:
[----:B0-----:R-:W2:Y:S04]  /*271b0*/  LDL R4, [R1+0x5c] ;  /* 0x00005c0001047983 */ /* 0x001ea80000100800 */
[----:B------:R-:W3:Y:S01]  /*271c0*/  LDL R6, [R1+0x4] ;  /* 0x0000040001067983 */ /* 0x000ee20000100800 */
[----:B------:R-:W-:Y:S01]  /*271d0*/  BSSY B1, `(.L_x_2412) ;  /* 0x0000008000017945 */ /* 0x000fe20003800000 */
[----:B--2---:R-:W-:-:S05]  /*271e0*/  VIADD R4, R4, 0x1 ;  /* 0x0000000104047836 */ /* 0x004fca0000000000 */
[----:B------:R-:W-:-:S04]  /*271f0*/  LEA.HI R5, R4, R4, RZ, 0x1 ;  /* 0x0000000404057211 */ /* 0x000fc800078f08ff */
[----:B------:R-:W-:-:S05]  /*27200*/  LOP3.LUT R5, R5, 0xfffffffe, RZ, 0xc0, !PT ;  /* 0xfffffffe05057812 */ /* 0x000fca00078ec0ff */
[----:B------:R-:W-:-:S05]  /*27210*/  IMAD.IADD R4, R4, 0x1, -R5 ;  /* 0x0000000104047824 */ /* 0x000fca00078e0a05 */
[----:B------:R-:W-:-:S04]  /*27220*/  SHF.L.U32 R4, R4, 0x1f, RZ ;  /* 0x0000001f04047819 */ /* 0x000fc800000006ff */
[----:B---3--:R-:W0:Y:S02]  /*27230*/  SYNCS.PHASECHK.TRANS64.TRYWAIT P0, [R6+URZ+0x2e820], R4 ;  /* 0x02e82004060075a7 */ /* 0x008e24000800017f */
[----:B0-----:R-:W-:Y:S05]  /*27240*/  @!P0 BRA `(.L_x_2413) ;  /* 0x0000007400a88947 */ /* 0x001fea0003800000 */
.L_x_2604:
[----:B------:R-:W-:Y:S05]  /*27250*/  BSYNC B1 ;  /* 0x0000000000017941 */ /* 0x000fea0003800000 */
.L_x_2412:
        /* <DEDUP_REMOVED lines=14> */
.L_x_2605:
[----:B------:R-:W-:Y:S05]  /*27340*/  BSYNC B2 ;  /* 0x0000000000027941 */ /* 0x000fea0003800000 */
.L_x_2416:
        /* <DEDUP_REMOVED lines=9> */
.L_x_2419:
[----:B------:R-:W-:Y:S05]  /*273e0*/  BSYNC B2 ;  /* 0x0000000000027941 */ /* 0x000fea0003800000 */
.L_x_2418:
[----:B------:R-:W2:Y:S04]  /*273f0*/  LDL R6, [R1+0x4] ;  /* 0x0000040001067983 */ /* 0x000ea80000100800 */
[----:B------:R-:W2:Y:S01]  /*27400*/  LDL R5, [R1+0xc] ;  /* 0x00000c0001057983 */ /* 0x000ea20000100800 */
[----:B-1----:R-:W-:Y:S01]  /*27410*/  IMAD.MOV.U32 R11, RZ, RZ, RZ ;  /* 0x000000ffff0b7224 */ /* 0x002fe200078e00ff */
[----:B------:R-:W-:Y:S01]  /*27420*/  UIADD3 UR4, UP0, UR36, 0x570, URZ ;  /* 0x0000057024047890 */ /* 0x000fe2000ff1e03f */
[----:B------:R-:W-:Y:S01]  /*27430*/  IMAD R4, R8, 0xe0, R3 ;  /* 0x000000e008047824 */ /* 0x000fe200078e0203 */
[----:B------:R-:W-:Y:S01]  /*27440*/  PLOP3.LUT P0, PT, PT, PT, PT, 0x80, 0x0 ;  /* 0x000000000000781c */ /* 0x000fe20003f0f070 */
[----:B------:R-:W-:Y:S01]  /*27450*/  UMOV UR6, 0x0 ;  /* 0x0000000000067882 */ /* 0x000fe20000000000 */
[----:B------:R-:W-:Y:S01]  /*27460*/  R2UR UR10, R11 ;  /* 0x000000000b0a72ca */ /* 0x000fe200000e0000 */
[----:B------:R-:W-:Y:S01]  /*27470*/  UIADD3.X UR5, URZ, UR37, URZ, UP0, !UPT ;  /* 0x000000253f057290 */ /* 0x000fe200087fe43f */
[----:B------:R-:W-:Y:S01]  /*27480*/  IADD3 R4, R4, -0xe0, RZ ;  /* 0xffffff2004047810 */ /* 0x000fe20007ffe0ff */
[----:B------:R-:W-:Y:S01]  /*27490*/  UMOV UR7, 0x12f00000 ;  /* 0x12f0000000077882 */ /* 0x000fe20000000000 */
[----:B--2---:R-:W-:-:S02]  /*274a0*/  IMAD R10, R5, 0x7000, R6 ;  /* 0x00007000050a7824 */ /* 0x004fc400078e0206 */
[----:B------:R-:W-:Y:S02]  /*274b0*/  VIADD R5, R7, 0x2e890 ;  /* 0x0002e89007057836 */ /* 0x000fe40000000000 */
[----:B------:R-:W-:-:S07]  /*274c0*/  VIADD R6, R10, 0x20400 ;  /* 0x000204000a067836 */ /* 0x000fce0000000000 */
.L_x_2420:
        /* <DEDUP_REMOVED lines=13> */
.L_x_2606:
[----:B------:R-:W-:Y:S05]  /*275a0*/  BSYNC B2 ;  /* 0x0000000000027941 */ /* 0x000fea0003800000 */
.L_x_2421:
        /* <DEDUP_REMOVED lines=11> */
.L_x_2424:
[----:B------:R-:W-:Y:S05]  /*27660*/  BSYNC B2 ;  /* 0x0000000000027941 */ /* 0x000fea0003800000 */
.L_x_2423:
        /* <DEDUP_REMOVED lines=8> */
.L_x_2425:
        /* <DEDUP_REMOVED lines=10> */
.L_x_2415:
[----:B------:R-:W-:Y:S05]  /*27790*/  BSYNC B1 ;  /* 0x0000000000017941 */ /* 0x000fea0003800000 */
.L_x_2414:
[----:B------:R-:W2:Y:S04]  /*277a0*/  LDL.LU R6, [R1+0xc] ;  /* 0x00000c0001067983 */ /* 0x000ea80000300800 */
[----:B------:R-:W3:Y:S01]  /*277b0*/  LDL.LU R9, [R1+0x14] ;  /* 0x0000140001097983 */ /* 0x000ee20000300800 */
[----:B0-----:R-:W-:Y:S01]  /*277c0*/  VIADD R4, R8, 0xfffffffe ;  /* 0xfffffffe08047836 */ /* 0x001fe20000000000 */
[----:B------:R-:W-:-:S04]  /*277d0*/  PLOP3.LUT P0, PT, PT, PT, PT, 0x8, 0x0 ;  /* 0x000000000000781c */ /* 0x000fc80003f0e170 */
[----:B------:R-:W-:Y:S02]  /*277e0*/  ISETP.GE.AND P2, PT, R4, R2, PT ;  /* 0x000000020400720c */ /* 0x000fe40003f46270 */
[----:B--2---:R-:W-:-:S04]  /*277f0*/  IADD3 R5, R6, 0x1, RZ ;  /* 0x0000000106057810 */ /* 0x004fc80007ffe0ff */
[----:B------:R-:W-:-:S04]  /*27800*/  ISETP.NE.AND P1, PT, R5, 0x2, PT ;  /* 0x000000020500780c */ /* 0x000fc80003f25270 */
[----:B------:R-:W-:Y:S02]  /*27810*/  SEL R6, RZ, 0x1, P1 ;  /* 0x00000001ff067807 */ /* 0x000fe40000800000 */
[----:B------:R-:W-:Y:S02]  /*27820*/  SEL R5, R5, RZ, P1 ;  /* 0x000000ff05057207 */ /* 0x000fe40000800000 */
[----:B---3--:R-:W-:-:S03]  /*27830*/  LOP3.LUT R9, R9, R6, RZ, 0x3c, !PT ;  /* 0x0000000609097212 */ /* 0x008fc600078e3cff */
[----:B------:R2:W-:Y:S04]  /*27840*/  STL [R1+0xc], R5 ;  /* 0x00000c0501007387 */ /* 0x0005e80000100800 */
[----:B------:R2:W-:Y:S01]  /*27850*/  STL [R1+0x14], R9 ;  /* 0x0000140901007387 */ /* 0x0005e20000100800 */
[----:B------:R-:W-:Y:S05]  /*27860*/  @!P2 BRA `(.L_x_2408) ;  /* 0x00000004007ca947 */ /* 0x000fea0003800000 */
.L_x_2438:
[----:B------:R-:W-:Y:S05]  /*27870*/  YIELD ;  /* 0x0000000000007946 */ /* 0x000fea0003800000 */
[----:B------:R-:W-:Y:S04]  /*27880*/  BSSY B1, `(.L_x_2426) ;  /* 0x0000051000017945 */ /* 0x000fe80003800000 */
[----:B---3--:R-:W-:Y:S05]  /*27890*/  @!P6 BRA `(.L_x_2427) ;  /* 0x00000004003ce947 */ /* 0x008fea0003800000 */
[----:B------:R-:W3:Y:S04]  /*278a0*/  LDL R8, [R1+0x4] ;  /* 0x0000040001087983 */ /* 0x000ee80000100800 */
[----:B--2---:R-:W3:Y:S04]  /*278b0*/  LDL R5, [R1+0xc] ;  /* 0x00000c0001057983 */ /* 0x004ee80000100800 */
[----:B------:R-:W2:Y:S01]  /*278c0*/  LDL R6, [R1+0x14] ;  /* 0x0000140001067983 */ /* 0x000ea20000100800 */
[----:B------:R-:W0:Y:S01]  /*278d0*/  S2R R7, SR_TID.X ;  /* 0x0000000000077919 */ /* 0x000e220000002100 */
[----:B------:R-:W-:Y:S01]  /*278e0*/  BSSY B2, `(.L_x_2428) ;  /* 0x0000007000027945 */ /* 0x000fe20003800000 */
[----:B0-----:R-:W-:-:S04]  /*278f0*/  LOP3.LUT R7, R7, 0x7f, RZ, 0xc0, !PT ;  /* 0x0000007f07077812 */ /* 0x001fc800078ec0ff */
[----:B------:R-:W-:Y:S01]  /*27900*/  ISETP.NE.AND P2, PT, R7, RZ, PT ;  /* 0x000000ff0700720c */ /* 0x000fe20003f45270 */
[----:B---3--:R-:W-:Y:S01]  /*27910*/  IMAD R5, R5, 0x8, R8 ;  /* 0x0000000805057824 */ /* 0x008fe200078e0208 */
[----:B--2---:R-:W-:-:S04]  /*27920*/  SHF.L.U32 R6, R6, 0x1f, RZ ;  /* 0x0000001f06067819 */ /* 0x004fc800000006ff */
[----:B------:R-:W0:Y:S02]  /*27930*/  SYNCS.PHASECHK.TRANS64.TRYWAIT P1, [R5+URZ+0x2e8a0], R6 ;  /* 0x02e8a006050075a7 */ /* 0x000e24000802017f */
[----:B0-----:R-:W-:Y:S05]  /*27940*/  @!P1 BRA `(.L_x_2429) ;  /* 0x0000007000289947 */ /* 0x001fea0003800000 */
.L_x_2607:
[----:B------:R-:W-:Y:S05]  /*27950*/  BSYNC B2 ;  /* 0x0000000000027941 */ /* 0x000fea0003800000 */
.L_x_2428:
        /* <DEDUP_REMOVED lines=9> */
.L_x_2431:
[----:B------:R-:W-:Y:S05]  /*279f0*/  BSYNC B2 ;  /* 0x0000000000027941 */ /* 0x000fea0003800000 */
.L_x_2430:
[----:B------:R-:W2:Y:S04]  /*27a00*/  LDL R8, [R1+0x4] ;  /* 0x0000040001087983 */ /* 0x000ea80000100800 */
[----:B------:R-:W2:Y:S01]  /*27a10*/  LDL R7, [R1+0xc] ;  /* 0x00000c0001077983 */ /* 0x000ea20000100800 */
[----:B-1----:R-:W-:Y:S01]  /*27a20*/  IMAD.MOV.U32 R11, RZ, RZ, RZ ;  /* 0x000000ffff0b7224 */ /* 0x002fe200078e00ff */
        /* <DEDUP_REMOVED lines=10> */
.L_x_2432:
        /* <DEDUP_REMOVED lines=13> */
.L_x_2608:
[----:B------:R-:W-:Y:S05]  /*27ba0*/  BSYNC B2 ;  /* 0x0000000000027941 */ /* 0x000fea0003800000 */
.L_x_2433:
[----:B------:R-:W-:Y:S01]  /*27bb0*/  BSSY B2, `(.L_x_2435) ;  /* 0x000000b000027945 */ /* 0x000fe20003800000 */
[----:B------:R-:W-:Y:S01]  /*27bc0*/  IMAD.MOV.U32 R12, RZ, RZ, 0x0 ;  /* 0x00000000ff0c7424 */ /* 0x000fe200078e00ff */
[----:B------:R-:W-:Y:S02]  /*27bd0*/  MOV R13, 0x12f00000 ;  /* 0x12f00000000d7802 */ /* 0x000fe40000000f00 */
        /* <DEDUP_REMOVED lines=8> */
.L_x_2436:
[----:B------:R-:W-:Y:S05]  /*27c60*/  BSYNC B2 ;  /* 0x0000000000027941 */ /* 0x000fea0003800000 */
.L_x_2435:
        /* <DEDUP_REMOVED lines=8> */
.L_x_2437:
        /* <DEDUP_REMOVED lines=10> */
.L_x_2427:
[----:B------:R-:W-:Y:S05]  /*27d90*/  BSYNC B1 ;  /* 0x0000000000017941 */ /* 0x000fea0003800000 */
.L_x_2426:
[----:B------:R-:W3:Y:S04]  /*27da0*/  LDL.LU R6, [R1+0xc] ;  /* 0x00000c0001067983 */ /* 0x000ee80000300800 */
[----:B--2---:R-:W2:Y:S01]  /*27db0*/  LDL.LU R9, [R1+0x14] ;  /* 0x0000140001097983 */ /* 0x004ea20000300800 */
[C---:B------:R-:W-:Y:S01]  /*27dc0*/  ISETP.GT.AND P2, PT, R4.reuse, R2, PT ;  /* 0x000000020400720c */ /* 0x040fe20003f44270 */
[----:B------:R-:W-:Y:S02]  /*27dd0*/  VIADD R4, R4, 0xffffffff ;  /* 0xffffffff04047836 */ /* 0x000fe40000000000 */
[----:B---3--:R-:W-:-:S05]  /*27de0*/  VIADD R5, R6, 0x1 ;  /* 0x0000000106057836 */ /* 0x008fca0000000000 */
[----:B------:R-:W-:-:S04]  /*27df0*/  ISETP.NE.AND P1, PT, R5, 0x2, PT ;  /* 0x000000020500780c */ /* 0x000fc80003f25270 */
[----:B------:R-:W-:Y:S02]  /*27e00*/  SEL R6, RZ, 0x1, P1 ;  /* 0x00000001ff067807 */ /* 0x000fe40000800000 */
[----:B------:R-:W-:Y:S02]  /*27e10*/  SEL R5, R5, RZ, P1 ;  /* 0x000000ff05057207 */ /* 0x000fe40000800000 */
[----:B--2---:R-:W-:-:S05]  /*27e20*/  LOP3.LUT R9, R9, R6, RZ, 0x3c, !PT ;  /* 0x0000000609097212 */ /* 0x004fca00078e3cff */
[----:B------:R3:W-:Y:S04]  /*27e30*/  STL [R1+0x14], R9 ;  /* 0x0000140901007387 */ /* 0x0007e80000100800 */
[----:B------:R3:W-:Y:S01]  /*27e40*/  STL [R1+0xc], R5 ;  /* 0x00000c0501007387 */ /* 0x0007e20000100800 */
[----:B------:R-:W-:Y:S05]  /*27e50*/  @P2 BRA `(.L_x_2438) ;  /* 0xfffffff800842947 */ /* 0x000fea000383ffff */
.L_x_2408:
[----:B------:R-:W-:Y:S05]  /*27e60*/  BSYNC B0 ;  /* 0x0000000000007941 */ /* 0x000fea0003800000 */
.L_x_2407:
[----:B------:R-:W4:Y:S01]  /*27e70*/  LDC R0, c[0x0][0x448] ;  /* 0x00011200ff007b82 */ /* 0x000f220000000800 */
[----:B------:R-:W-:Y:S07]  /*27e80*/  @!P0 WARPSYNC.ALL ;  /* 0x0000000000008948 */ /* 0x000fee0003800000 */
[----:B------:R-:W-:Y:S01]  /*27e90*/  @!P0 BAR.SYNC.DEFER_BLOCKING 0xc, 0x180 ;  /* 0x0306000000008b1d */ /* 0x000fe20000010000 */
[----:B----4-:R-:W-:Y:S02]  /*27ea0*/  ISETP.NE.AND P1, PT, R0, 0x1, PT ;  /* 0x000000010000780c */ /* 0x010fe40003f25270 */
[----:B------:R-:W-:-:S11]  /*27eb0*/  LEA R0, R17, 0x7f, 0x7 ;  /* 0x0000007f11007811 */ /* 0x000fd600078e38ff */
[----:B------:R-:W4:Y:S08]  /*27ec0*/  @P1 LDC R2, c[0x0][0x44c] ;  /* 0x00011300ff021b82 */ /* 0x000f300000000800 */
[----:B------:R-:W5:Y:S01]  /*27ed0*/  @P1 LDC R3, c[0x0][0x450] ;  /* 0x00011400ff031b82 */ /* 0x000f620000000800 */
[----:B----4-:R-:W-:-:S05]  /*27ee0*/  @P1 IMAD.HI.U32 R2, R0, R2, RZ ;  /* 0x0000000200021227 */ /* 0x010fca00078e00ff */
[----:B-----5:R-:W-:Y:S01]  /*27ef0*/  @P1 SHF.R.U32.HI R0, RZ, R3, R2 ;  /* 0x00000003ff001219 */ /* 0x020fe20000011602 */
[----:B------:R-:W-:-:S04]  /*27f00*/  IMAD.MOV.U32 R2, RZ, RZ, RZ ;  /* 0x000000ffff027224 */ /* 0x000fc800078e00ff */
[----:B------:R-:W-:-:S04]  /*27f10*/  IMAD.IADD R3, R21, 0x1, R0 ;  /* 0x0000000115037824 */ /* 0x000fc800078e0200 */
[----:B------:R-:W-:-:S05]  /*27f20*/  IMAD.HI R2, R3, -0x6db6db6d, R2 ;  /* 0x9249249303027827 */ /* 0x000fca00078e0202 */
[----:B------:R-:W-:-:S04]  /*27f30*/  SHF.R.U32.HI R0, RZ, 0x1f, R2 ;  /* 0x0000001fff007819 */ /* 0x000fc80000011602 */
[----:B------:R-:W-:-:S04]  /*27f40*/  LEA.HI.SX32 R2, R2, R0, 0x19 ;  /* 0x0000000002027211 */ /* 0x000fc800078fcaff */
[----:B------:R-:W-:-:S04]  /*27f50*/  VIMNMX R4, R20, R2, PT ;  /* 0x0000000214047248 */ /* 0x000fc80003fe0100 */
[----:B------:R-:W-:Y:S01]  /*27f60*/  ISETP.GT.AND P0, PT, R4, RZ, PT ;  /* 0x000000ff0400720c */ /* 0x000fe20003f04270 */
[----:B------:R4:W-:-:S12]  /*27f70*/  STL [R1+0x38], R4 ;  /* 0x0000380401007387 */ /* 0x0009d80000100800 */
[----:B----4-:R-:W-:Y:S05]  /*27f80*/  @P0 BRA `(.L_x_2439) ;  /* 0x0000000000480947 */ /* 0x010fea0003800000 */
[----:B--23--:R-:W2:Y:S02]  /*27f90*/  S2R R5, SR_TID.X ;  /* 0x0000000000057919 */ /* 0x00cea40000002100 */
[----:B--2---:R-:W-:-:S04]  /*27fa0*/  LOP3.LUT R5, R5, 0x7f, RZ, 0xc0, !PT ;  /* 0x0000007f05057812 */ /* 0x004fc800078ec0ff */
[----:B------:R-:W-:-:S13]  /*27fb0*/  ISETP.NE.AND P0, PT, R5, RZ, PT ;  /* 0x000000ff0500720c */ /* 0x000fda0003f05270 */
[----:B------:R-:W-:Y:S05]  /*27fc0*/  @P0 BRA `(.L_x_2440) ;  /* 0x0000003400700947 */ /* 0x000fea0003800000 */
[----:B------:R-:W2:Y:S01]  /*27fd0*/  S2R R3, SR_LANEID ;  /* 0x0000000000037919 */ /* 0x000ea20000000000 */
[----:B------:R-:W-:Y:S01]  /*27fe0*/  VOTEU.ANY UR4, UPT, PT ;  /* 0x0000000000047886 */ /* 0x000fe200038e0100 */
[----:B------:R-:W3:Y:S01]  /*27ff0*/  LDC.64 R4, c[0x0][0xc60] ;  /* 0x00031800ff047b82 */ /* 0x000ee20000000a00 */
[----:B------:R-:W2:Y:S01]  /*28000*/  FLO.U32 R0, UR4 ;  /* 0x0000000400007d00 */ /* 0x000ea200080e0000 */
[----:B------:R-:W-:-:S07]  /*28010*/  ULDC.64 UR6, c[0x0][0x208] ;  /* 0x0000820000067ab9 */ /* 0x000fce0000000a00 */
[----:B------:R-:W3:Y:S01]  /*28020*/  POPC R2, UR4 ;  /* 0x0000000400027d09 */ /* 0x000ee20008000000 */
[----:B--2---:R-:W-:-:S13]  /*28030*/  ISETP.EQ.U32.AND P0, PT, R0, R3, PT ;  /* 0x000000030000720c */ /* 0x004fda0003f02070 */
[----:B---3--:R-:W2:Y:S01]  /*28040*/  @P0 ATOMG.E.ADD.STRONG.GPU PT, R5, desc[UR6][R4.64], R2 ;  /* 0x00000002040509a8 */ /* 0x008ea200081ee1c6 */
[----:B------:R-:W3:Y:S02]  /*28050*/  S2R R3, SR_LTMASK ;  /* 0x0000000000037919 */ /* 0x000ee40000003900 */
[----:B---3--:R-:W-:-:S06]  /*28060*/  LOP3.LUT R3, R3, UR4, RZ, 0xc0, !PT ;  /* 0x0000000403037c12 */ /* 0x008fcc000f8ec0ff */
[----:B------:R-:W3:Y:S01]  /*28070*/  POPC R3, R3 ;  /* 0x0000000300037309 */ /* 0x000ee20000000000 */
[----:B--2---:R-:W3:Y:S02]  /*28080*/  SHFL.IDX PT, R0, R5, R0, 0x1f ;  /* 0x00001f0005007589 */ /* 0x004ee400000e0000 */
[----:B---3--:R-:W-:Y:S01]  /*28090*/  IADD3 R16, R0, UR40, R3 ;  /* 0x0000002800107c10 */ /* 0x008fe2000fffe003 */
[----:B------:R-:W-:Y:S06]  /*280a0*/  BRA `(.L_x_2440) ;  /* 0x0000003400387947 */ /* 0x000fec0003800000 */
.L_x_2439:
[----:B------:R-:W4:Y:S01]  /*280b0*/  LDL R0, [R1+0x4] ;  /* 0x0000040001007983 */ /* 0x000f220000100800 */
[----:B------:R-:W-:Y:S01]  /*280c0*/  BSSY B6, `(.L_x_2441) ;  /* 0x0000014000067945 */ /* 0x000fe20003800000 */
[----:B----4-:R-:W-:-:S04]  /*280d0*/  IADD3 R0, R0, 0x20400, RZ ;  /* 0x0002040000007810 */ /* 0x010fc80007ffe0ff */
[----:B------:R-:W-:-:S13]  /*280e0*/  LOP3.LUT P0, RZ, R0, 0x3ff, RZ, 0xc0, !PT ;  /* 0x000003ff00ff7812 */ /* 0x000fda000780c0ff */
[----:B------:R-:W-:Y:S05]  /*280f0*/  @!P0 BRA `(.L_x_2442) ;  /* 0x0000000000408947 */ /* 0x000fea0003800000 */
[----:B------:R-:W-:Y:S01]  /*28100*/  MOV R2, 0x0 ;  /* 0x0000000000027802 */ /* 0x000fe20000000f00 */
[----:B------:R-:W-:Y:S01]  /*28110*/  ULDC.64 UR6, c[0x4][0xc0] ;  /* 0x0100300000067ab9 */ /* 0x000fe20000000a00 */
[----:B------:R-:W-:Y:S01]  /*28120*/  ULDC.64 UR8, c[0x4][0xc8] ;  /* 0x0100320000087ab9 */ /* 0x000fe20000000a00 */
[----:B------:R-:W-:Y:S01]  /*28130*/  ULDC.64 UR4, c[0x4][0x8] ;  /* 0x0100020000047ab9 */ /* 0x000fe20000000a00 */
[----:B------:R-:W-:Y:S01]  /*28140*/  IMAD.U32 R4, RZ, RZ, UR6 ;  /* 0x00000006ff047e24 */ /* 0x000fe2000f8e00ff */
[----:B------:R-:W-:Y:S01]  /*28150*/  MOV R12, 0x1 ;  /* 0x00000001000c7802 */ /* 0x000fe20000000f00 */
[----:B------:R-:W4:Y:S01]  /*28160*/  LDC.64 R2, c[0x4][R2] ;  /* 0x0100000002027b82 */ /* 0x000f220000000a00 */
[----:B--23--:R-:W-:Y:S02]  /*28170*/  IMAD.U32 R5, RZ, RZ, UR7 ;  /* 0x00000007ff057e24 */ /* 0x00cfe4000f8e00ff */
[----:B------:R-:W-:Y:S02]  /*28180*/  IMAD.U32 R6, RZ, RZ, UR8 ;  /* 0x00000008ff067e24 */ /* 0x000fe4000f8e00ff */
[----:B------:R-:W-:-:S02]  /*28190*/  IMAD.U32 R7, RZ, RZ, UR9 ;  /* 0x00000009ff077e24 */ /* 0x000fc4000f8e00ff */
[----:B------:R-:W-:Y:S02]  /*281a0*/  IMAD.U32 R10, RZ, RZ, UR4 ;  /* 0x00000004ff0a7e24 */ /* 0x000fe4000f8e00ff */
[----:B-1----:R-:W-:Y:S02]  /*281b0*/  IMAD.U32 R11, RZ, RZ, UR5 ;  /* 0x00000005ff0b7e24 */ /* 0x002fe4000f8e00ff */
[----:B------:R-:W-:Y:S02]  /*281c0*/  IMAD.MOV.U32 R8, RZ, RZ, 0x70 ;  /* 0x00000070ff087424 */ /* 0x000fe400078e00ff */
[----:B------:R-:W-:-:S07]  /*281d0*/  IMAD.MOV.U32 R13, RZ, RZ, RZ ;  /* 0x000000ffff0d7224 */ /* 0x000fce00078e00ff */
[----:B------:R-:W-:-:S07]  /*281e0*/  LEPC R20, `(.L_x_2442) ;  /* 0x000000001014794e */ /* 0x000fce0000000000 */
[----:B0---4-:R-:W-:Y:S05]  /*281f0*/  CALL.ABS.NOINC R2 ;  /* 0x0000000002007343 */ /* 0x011fea0003c00000 */
.L_x_2442:
[----:B------:R-:W-:Y:S05]  /*28200*/  BSYNC B6 ;  /* 0x0000000000067941 */ /* 0x000fea0003800000 */
.L_x_2441:
[----:B------:R-:W4:Y:S04]  /*28210*/  LDL R0, [R1+0x4] ;  /* 0x0000040001007983 */ /* 0x000f280000100800 */
[----:B------:R-:W5:Y:S01]  /*28220*/  LDL.LU R2, [R1+0x1c] ;  /* 0x00001c0001027983 */ /* 0x000f620000300800 */
[----:B------:R-:W-:Y:S01]  /*28230*/  BSSY B6, `(.L_x_2443) ;  /* 0x0000017000067945 */ /* 0x000fe20003800000 */
[----:B----4-:R-:W-:Y:S01]  /*28240*/  VIADD R0, R0, 0xe400 ;  /* 0x0000e40000007836 */ /* 0x010fe20000000000 */
[----:B-----5:R-:W-:-:S04]  /*28250*/  LOP3.LUT R2, R2, 0xfffffffe, RZ, 0xc0, !PT ;  /* 0xfffffffe02027812 */ /* 0x020fc800078ec0ff */
[----:B------:R-:W-:-:S13]  /*28260*/  LOP3.LUT P0, RZ, R0, 0x3ff, RZ, 0xc0, !PT ;  /* 0x000003ff00ff7812 */ /* 0x000fda000780c0ff */
[----:B------:R-:W-:-:S05]  /*28270*/  @P0 LOP3.LUT R2, R2, 0x1, RZ, 0xfc, !PT ;  /* 0x0000000102020812 */ /* 0x000fca00078efcff */
[----:B------:R4:W-:Y:S01]  /*28280*/  STL [R1+0x1c], R2 ;  /* 0x00001c0201007387 */ /* 0x0009e20000100800 */
[----:B------:R-:W-:Y:S05]  /*28290*/  @!P0 BRA `(.L_x_2444) ;  /* 0x0000000000408947 */ /* 0x000fea0003800000 */
[----:B----4-:R-:W-:Y:S01]  /*282a0*/  MOV R2, 0x0 ;  /* 0x0000000000027802 */ /* 0x010fe20000000f00 */
[----:B------:R-:W-:Y:S01]  /*282b0*/  ULDC.64 UR6, c[0x4][0xc0] ;  /* 0x0100300000067ab9 */ /* 0x000fe20000000a00 */
[----:B------:R-:W-:Y:S01]  /*282c0*/  ULDC.64 UR8, c[0x4][0xc8] ;  /* 0x0100320000087ab9 */ /* 0x000fe20000000a00 */
[----:B------:R-:W-:Y:S01]  /*282d0*/  ULDC.64 UR4, c[0x4][0x10] ;  /* 0x0100040000047ab9 */ /* 0x000fe20000000a00 */
[----:B------:R-:W-:Y:S01]  /*282e0*/  IMAD.U32 R4, RZ, RZ, UR6 ;  /* 0x00000006ff047e24 */ /* 0x000fe2000f8e00ff */
[----:B-1----:R-:W-:Y:S01]  /*282f0*/  MOV R11, UR5 ;  /* 0x00000005000b7c02 */ /* 0x002fe20008000f00 */
[----:B------:R-:W1:Y:S01]  /*28300*/  LDC.64 R2, c[0x4][R2] ;  /* 0x0100000002027b82 */ /* 0x000e620000000a00 */
[----:B--23--:R-:W-:Y:S02]  /*28310*/  IMAD.U32 R5, RZ, RZ, UR7 ;  /* 0x00000007ff057e24 */ /* 0x00cfe4000f8e00ff */
[----:B------:R-:W-:Y:S02]  /*28320*/  IMAD.U32 R6, RZ, RZ, UR8 ;  /* 0x00000008ff067e24 */ /* 0x000fe4000f8e00ff */
[----:B------:R-:W-:-:S02]  /*28330*/  IMAD.U32 R7, RZ, RZ, UR9 ;  /* 0x00000009ff077e24 */ /* 0x000fc4000f8e00ff */
[----:B------:R-:W-:Y:S02]  /*28340*/  IMAD.U32 R10, RZ, RZ, UR4 ;  /* 0x00000004ff0a7e24 */ /* 0x000fe4000f8e00ff */
[----:B------:R-:W-:Y:S02]  /*28350*/  IMAD.MOV.U32 R8, RZ, RZ, 0x70 ;  /* 0x00000070ff087424 */ /* 0x000fe400078e00ff */
[----:B------:R-:W-:Y:S02]  /*28360*/  IMAD.MOV.U32 R12, RZ, RZ, 0x1 ;  /* 0x00000001ff0c7424 */ /* 0x000fe400078e00ff */
[----:B------:R-:W-:-:S07]  /*28370*/  IMAD.MOV.U32 R13, RZ, RZ, RZ ;  /* 0x000000ffff0d7224 */ /* 0x000fce00078e00ff */
[----:B------:R-:W-:-:S07]  /*28380*/  LEPC R20, `(.L_x_2444) ;  /* 0x000000001014794e */ /* 0x000fce0000000000 */
[----:B01----:R-:W-:Y:S05]  /*28390*/  CALL.ABS.NOINC R2 ;  /* 0x0000000002007343 */ /* 0x003fea0003c00000 */
.L_x_2444:
[----:B------:R-:W-:Y:S05]  /*283a0*/  BSYNC B6 ;  /* 0x0000000000067941 */ /* 0x000fea0003800000 */
.L_x_2443:
[----:B----4-:R-:W4:Y:S01]  /*283b0*/  LDL R2, [R1+0x4] ;  /* 0x0000040001027983 */ /* 0x010f220000100800 */
[----:B------:R-:W-:Y:S01]  /*283c0*/  BSSY B6, `(.L_x_2445) ;  /* 0x0000014000067945 */ /* 0x000fe20003800000 */
[----:B----4-:R-:W-:-:S05]  /*283d0*/  VIADD R0, R2, 0x400 ;  /* 0x0000040002007836 */ /* 0x010fca0000000000 */
        /* <DEDUP_REMOVED lines=8> */
[----:B------:R-:W4:Y:S01]  /*28460*/  LDC.64 R2, c[0x4][R2] ;  /* 0x0100000002027b82 */ /* 0x000f220000000a00 */
[----:B--23--:R-:W-:Y:S02]  /*28470*/  IMAD.U32 R5, RZ, RZ, UR7 ;  /* 0x00000007ff057e24 */ /* 0x00cfe4000f8e00ff */
[----:B------:R-:W-:Y:S02]  /*28480*/  IMAD.U32 R6, RZ, RZ, UR8 ;  /* 0x00000008ff067e24 */ /* 0x000fe4000f8e00ff */
[----:B------:R-:W-:-:S02]  /*28490*/  IMAD.U32 R10, RZ, RZ, UR4 ;  /* 0x00000004ff0a7e24 */ /* 0x000fc4000f8e00ff */
[----:B-1----:R-:W-:Y:S02]  /*284a0*/  IMAD.U32 R11, RZ, RZ, UR5 ;  /* 0x00000005ff0b7e24 */ /* 0x002fe4000f8e00ff */
[----:B------:R-:W-:Y:S02]  /*284b0*/  IMAD.MOV.U32 R8, RZ, RZ, 0x70 ;  /* 0x00000070ff087424 */ /* 0x000fe400078e00ff */
[----:B------:R-:W-:Y:S02]  /*284c0*/  IMAD.MOV.U32 R12, RZ, RZ, 0x1 ;  /* 0x00000001ff0c7424 */ /* 0x000fe400078e00ff */
[----:B------:R-:W-:-:S07]  /*284d0*/  IMAD.MOV.U32 R13, RZ, RZ, RZ ;  /* 0x000000ffff0d7224 */ /* 0x000fce00078e00ff */
[----:B------:R-:W-:-:S07]  /*284e0*/  LEPC R20, `(.L_x_2446) ;  /* 0x000000001014794e */ /* 0x000fce0000000000 */
[----:B0---4-:R-:W-:Y:S05]  /*284f0*/  CALL.ABS.NOINC R2 ;  /* 0x0000000002007343 */ /* 0x011fea0003c00000 */
.L_x_2446:
[----:B------:R-:W-:Y:S05]  /*28500*/  BSYNC B6 ;  /* 0x0000000000067941 */ /* 0x000fea0003800000 */
.L_x_2445:
[----:B------:R-:W4:Y:S01]  /*28510*/  LDL R2, [R1+0x1c] ;  /* 0x00001c0001027983 */ /* 0x000f220000100800 */
[----:B------:R-:W-:Y:S01]  /*28520*/  BSSY B6, `(.L_x_2447) ;  /* 0x0000013000067945 */ /* 0x000fe20003800000 */
[----:B----4-:R-:W-:-:S13]  /*28530*/  LOP3.LUT P6, RZ, R2, 0x1, RZ, 0xc0, !PT ;  /* 0x0000000102ff7812 */ /* 0x010fda00078cc0ff */
        /* <DEDUP_REMOVED lines=17> */
.L_x_2448:
[----:B------:R-:W-:Y:S05]  /*28650*/  BSYNC B6 ;  /* 0x0000000000067941 */ /* 0x000fea0003800000 */
.L_x_2447:
[----:B------:R-:W4:Y:S01]  /*28660*/  LDL.LU R2, [R1] ;  /* 0x0000000001027983 */ /* 0x000f220000300800 */
[----:B------:R-:W-:-:S03]  /*28670*/  ULDC.64 UR4, c[0x0][0x9f8] ;  /* 0x00027e0000047ab9 */ /* 0x000fc60000000a00 */
[----:B------:R-:W5:Y:S04]  /*28680*/  LDL.LU R0, [R1+0x20] ;  /* 0x0000200001007983 */ /* 0x000f680000300800 */
[----:B------:R-:W2:Y:S01]  /*28690*/  LDL R8, [R1+0x18] ;  /* 0x0000180001087983 */ /* 0x000ea20000100800 */
[----:B------:R-:W-:Y:S01]  /*286a0*/  ISETP.NE.U32.AND P0, PT, RZ, UR4, PT ;  /* 0x00000004ff007c0c */ /* 0x000fe2000bf05070 */
[----:B------:R-:W-:-:S03]  /*286b0*/  ULDC.64 UR6, c[0x0][0x208] ;  /* 0x0000820000067ab9 */ /* 0x000fc60000000a00 */
[----:B------:R-:W-:-:S13]  /*286c0*/  ISETP.NE.AND.EX P0, PT, RZ, UR5, PT, P0 ;  /* 0x00000005ff007c0c */ /* 0x000fda000bf05300 */
[----:B----4-:R-:W-:-:S04]  /*286d0*/  @P0 IADD3 R2, P1, R2, UR4, RZ ;  /* 0x0000000402020c10 */ /* 0x010fc8000ff3e0ff */
[----:B-----5:R-:W-:Y:S01]  /*286e0*/  @P0 IADD3.X R3, R0, UR5, RZ, P1, !PT ;  /* 0x0000000500030c10 */ /* 0x020fe20008ffe4ff */
[----:B------:R-:W-:-:S04]  /*286f0*/  ULDC.64 UR4, c[0x0][0xa08] ;  /* 0x0002820000047ab9 */ /* 0x000fc80000000a00 */
[----:B--2---:R2:W3:Y:S02]  /*28700*/  @P0 LDG.E R8, desc[UR6][R2.64] ;  /* 0x0000000602080981 */ /* 0x0044e4000c1e1900 */
[----:B--2---:R-:W2:Y:S01]  /*28710*/  LDC.64 R2, c[0x0][0x418] ;  /* 0x00010600ff027b82 */ /* 0x004ea20000000a00 */
[----:B---3--:R-:W-:Y:S01]  /*28720*/  SHF.R.S32.HI R9, RZ, 0x1f, R8 ;  /* 0x0000001fff097819 */ /* 0x008fe20000011408 */
[----:B------:R3:W-:Y:S01]  /*28730*/  @P0 STL [R1+0x18], R8 ;  /* 0x0000180801000387 */ /* 0x0007e20000100800 */
[----:B--2---:R-:W-:Y:S01]  /*28740*/  LOP3.LUT P0, RZ, R2, UR4, RZ, 0xfc, !PT ;  /* 0x0000000402ff7c12 */ /* 0x004fe2000f80fcff */
[----:B------:R-:W-:Y:S02]  /*28750*/  UMOV UR4, 0xffffffff ;  /* 0xffffffff00047882 */ /* 0x000fe40000000000 */
[----:B------:R3:W-:Y:S01]  /*28760*/  STL [R1+0x20], R9 ;  /* 0x0000200901007387 */ /* 0x0007e20000100800 */
[----:B------:R-:W-:-:S04]  /*28770*/  LOP3.LUT P0, RZ, R3, UR5, RZ, 0xfc, P0 ;  /* 0x0000000503ff7c12 */ /* 0x000fc8000800fcff */
[----:B------:R-:W-:Y:S01]  /*28780*/  SEL R0, R8, RZ, !P0 ;  /* 0x000000ff08007207 */ /* 0x000fe20004000000 */
[----:B------:R-:W-:Y:S08]  /*28790*/  BRA.DIV UR4, `(.L_x_2449) ;  /* 0x0000006204bc7947 */ /* 0x000ff0000b800000 */
[----:B------:R-:W2:Y:S02]  /*287a0*/  S2R R4, SR_TID.X ;  /* 0x0000000000047919 */ /* 0x000ea40000002100 */
[----:B--2---:R-:W-:-:S04]  /*287b0*/  SHF.R.U32.HI R4, RZ, 0x5, R4 ;  /* 0x00000005ff047819 */ /* 0x004fc80000011604 */
[----:B------:R-:W-:-:S05]  /*287c0*/  LOP3.LUT R4, R4, 0x3, RZ, 0xc0, !PT ;  /* 0x0000000304047812 */ /* 0x000fca00078ec0ff */
[----:B0-----:R0:W2:Y:S02]  /*287d0*/  SHFL.IDX PT, R14, R4, RZ, 0x1f ;  /* 0x00001fff040e7589 */ /* 0x0010a400000e0000 */
.L_x_2611:
[----:B0-----:R-:W4:Y:S01]  /*287e0*/  LDL.LU R4, [R1+0x1c] ;  /* 0x00001c0001047983 */ /* 0x001f220000300800 */
[----:B------:R-:W-:Y:S02]  /*287f0*/  PLOP3.LUT P1, PT, PT, PT, PT, 0x8, 0x0 ;  /* 0x000000000000781c */ /* 0x000fe40003f2e170 */
[----:B--2---:R-:W-:Y:S01]  /*28800*/  ISETP.NE.AND P0, PT, R14, RZ, PT ;  /* 0x000000ff0e00720c */ /* 0x004fe20003f05270 */
[----:B------:R0:W-:Y:S01]  /*28810*/  STL [R1], R0 ;  /* 0x0000000001007387 */ /* 0x0001e20000100800 */
[----:B----4-:R-:W-:-:S09]  /*28820*/  LOP3.LUT R4, R4, 0xfffffffe, RZ, 0xc0, !PT ;  /* 0xfffffffe04047812 */ /* 0x010fd200078ec0ff */
[----:B------:R-:W-:-:S05]  /*28830*/  @P1 LOP3.LUT R4, R4, 0x1, RZ, 0xfc, !PT ;  /* 0x0000000104041812 */ /* 0x000fca00078efcff */
[----:B------:R0:W-:Y:S01]  /*28840*/  STL [R1+0x1c], R4 ;  /* 0x00001c0401007387 */ /* 0x0001e20000100800 */
[----:B------:R-:W-:Y:S05]  /*28850*/  @P0 BRA `(.L_x_2450) ;  /* 0x00000004007c0947 */ /* 0x000fea0003800000 */
[----:B------:R-:W-:-:S03]  /*28860*/  UMOV UR4, 0xffffffff ;  /* 0xffffffff00047882 */ /* 0x000fc60000000000 */
[----:B------:R-:W-:Y:S05]  /*28870*/  BRA.DIV UR4, `(.L_x_2451) ;  /* 0x0000006204b87947 */ /* 0x000fea000b800000 */
[----:B------:R-:W-:-:S13]  /*28880*/  ELECT P6, URZ, PT ;  /* 0x00000000003f782f */ /* 0x000fda00038c0000 */
.L_x_2614:
        /* <DEDUP_REMOVED lines=25> */
.L_x_2452:
[----:B---3--:R-:W2:Y:S04]  /*28a20*/  LDL R9, [R1+0x4] ;  /* 0x0000040001097983 */ /* 0x008ea80000100800 */
        /* <DEDUP_REMOVED lines=9> */
.L_x_2615:
        /* <DEDUP_REMOVED lines=8> */
.L_x_2454:
        /* <DEDUP_REMOVED lines=19> */
[----:B------:R-:W3:Y:S02]  /*28c70*/  SYNCS.PHASECHK.TRANS64.TRYWAIT P0, [R2+URZ+0x2e840], R4 ;  /* 0x02e84004020075a7 */ /* 0x000ee4000800017f */
[----:B--23--:R-:W-:Y:S05]  /*28c80*/  @!P0 BRA `(.L_x_2455) ;  /* 0x0000005c00e88947 */ /* 0x00cfea0003800000 */
.L_x_2616:
[----:B------:R-:W-:Y:S05]  /*28c90*/  @P1 BRA `(.L_x_2456) ;  /* 0x00000000001c1947 */ /* 0x000fea0003800000 */
[----:B------:R-:W3:Y:S01]  /*28ca0*/  S2R R5, SR_TID.X ;  /* 0x0000000000057919 */ /* 0x000ee20000002100 */
[----:B0-2---:R-:W-:-:S04]  /*28cb0*/  IMAD.MOV.U32 R4, RZ, RZ, 0x7000 ;  /* 0x00007000ff047424 */ /* 0x005fc800078e00ff */
[----:B------:R4:W-:Y:S01]  /*28cc0*/  SYNCS.ARRIVE.TRANS64 RZ, [R2+URZ+0x2e830], R4 ;  /* 0x02e8300402ff79a7 */ /* 0x0009e2000800003f */
[----:B---3--:R-:W-:-:S04]  /*28cd0*/  LOP3.LUT R5, R5, 0x1f, RZ, 0xc0, !PT ;  /* 0x0000001f05057812 */ /* 0x008fc800078ec0ff */
[----:B------:R-:W-:-:S13]  /*28ce0*/  ISETP.NE.AND P0, PT, R5, RZ, PT ;  /* 0x000000ff0500720c */ /* 0x000fda0003f05270 */
[----:B----4-:R-:W-:Y:S05]  /*28cf0*/  @!P0 BRA `(.L_x_2456) ;  /* 0x0000000000048947 */ /* 0x010fea0003800000 */
[----:B------:R-:W-:Y:S01]  /*28d00*/  BPT.TRAP 0x1 ;  /* 0x000000040000795c */ /* 0x000fe20000300000 */
.L_x_2456:
[----:B------:R-:W3:Y:S04]  /*28d10*/  LDL R5, [R1] ;  /* 0x0000000001057983 */ /* 0x000ee80000100800 */
[----:B0-2---:R-:W2:Y:S01]  /*28d20*/  LDL.LU R4, [R1+0x1c] ;  /* 0x00001c0001047983 */ /* 0x005ea20000300800 */
        /* <DEDUP_REMOVED lines=12> */
[----:B---3--:R-:W-:Y:S02]  /*28df0*/  R2UR UR13, R5 ;  /* 0x00000000050d72ca */ /* 0x008fe400000e0000 */
[----:B--2---:R-:W-:-:S04]  /*28e00*/  LOP3.LUT R4, R4, 0xfffffffe, RZ, 0xc0, !PT ;  /* 0xfffffffe04047812 */ /* 0x004fc800078ec0ff */
[----:B------:R-:W-:-:S07]  /*28e10*/  @P0 LOP3.LUT R4, R4, 0x1, RZ, 0xfc, !PT ;  /* 0x0000000104040812 */ /* 0x000fce00078efcff */
[----:B------:R2:W-:Y:S01]  /*28e20*/  UTMALDG.4D [UR8], [UR4], desc[UR6] ;  /* 0x00000608040075b4 */ /* 0x0005e20008019000 */
[----:B------:R2:W-:Y:S01]  /*28e30*/  STL [R1+0x1c], R4 ;  /* 0x00001c0401007387 */ /* 0x0005e20000100800 */
[----:B------:R-:W-:Y:S01]  /*28e40*/  NOP ;  /* 0x0000000000007918 */ /* 0x000fe20000000000 */
.L_x_2450:
[----:B------:R-:W4:Y:S04]  /*28e50*/  LDL R2, [R1+0x4] ;  /* 0x0000040001027983 */ /* 0x000f280000100800 */
[----:B------:R-:W5:Y:S04]  /*28e60*/  LDL.LU R3, [R1+0x3c] ;  /* 0x00003c0001037983 */ /* 0x000f680000300800 */
[----:B------:R-:W3:Y:S04]  /*28e70*/  LDL.LU R5, [R1+0x34] ;  /* 0x0000340001057983 */ /* 0x000ee80000300800 */
        /* <DEDUP_REMOVED lines=8> */
[----:B----4-:R-:W-:Y:S01]  /*28f00*/  VIADD R2, R2, 0x1c400 ;  /* 0x0001c40002027836 */ /* 0x010fe20000000000 */
[----:B-----5:R-:W-:-:S04]  /*28f10*/  SHF.R.S32.HI R0, RZ, 0x1f, R3 ;  /* 0x0000001fff007819 */ /* 0x020fc80000011403 */
[----:B------:R-:W-:Y:S02]  /*28f20*/  LOP3.LUT P1, RZ, R2, 0x3ff, RZ, 0xc0, !PT ;  /* 0x000003ff02ff7812 */ /* 0x000fe4000782c0ff */
[----:B---3--:R-:W-:Y:S01]  /*28f30*/  SEL R5, R5, RZ, !P0 ;  /* 0x000000ff05057207 */ /* 0x008fe20004000000 */
        /* <DEDUP_REMOVED lines=20> */
[----:B------:R-:W-:Y:S01]  /*29080*/  MOV R13, RZ ;  /* 0x000000ff000d7202 */ /* 0x000fe20000000f00 */
[----:B------:R-:W-:Y:S02]  /*29090*/  IMAD.U32 R7, RZ, RZ, UR7 ;  /* 0x00000007ff077e24 */ /* 0x000fe4000f8e00ff */
[----:B------:R-:W-:-:S02]  /*290a0*/  IMAD.U32 R10, RZ, RZ, UR8 ;  /* 0x00000008ff0a7e24 */ /* 0x000fc4000f8e00ff */
[----:B-1----:R-:W-:Y:S02]  /*290b0*/  IMAD.U32 R11, RZ, RZ, UR9 ;  /* 0x00000009ff0b7e24 */ /* 0x002fe4000f8e00ff */
[----:B------:R-:W-:Y:S02]  /*290c0*/  IMAD.MOV.U32 R8, RZ, RZ, 0x70 ;  /* 0x00000070ff087424 */ /* 0x000fe400078e00ff */
[----:B------:R-:W-:-:S07]  /*290d0*/  IMAD.MOV.U32 R12, RZ, RZ, 0x1 ;  /* 0x00000001ff0c7424 */ /* 0x000fce00078e00ff */
[----:B------:R-:W-:-:S07]  /*290e0*/  LEPC R20, `(.L_x_2458) ;  /* 0x000000001014794e */ /* 0x000fce0000000000 */
[----:B0-----:R-:W-:Y:S05]  /*290f0*/  CALL.ABS.NOINC R2 ;  /* 0x0000000002007343 */ /* 0x001fea0003c00000 */
.L_x_2458:
[----:B------:R-:W-:Y:S05]  /*29100*/  BSYNC B6 ;  /* 0x0000000000067941 */ /* 0x000fea0003800000 */
.L_x_2457:
[----:B--2---:R-:W2:Y:S01]  /*29110*/  LDL.LU R5, [R1+0x3c] ;  /* 0x00003c0001057983 */ /* 0x004ea20000300800 */
[----:B------:R-:W-:Y:S01]  /*29120*/  ULDC.64 UR4, c[0x0][0x2d8] ;  /* 0x0000b60000047ab9 */ /* 0x000fe20000000a00 */
[----:B------:R-:W0:Y:S01]  /*29130*/  LDC R8, c[0x0][0x448] ;  /* 0x00011200ff087b82 */ /* 0x000e220000000800 */
[----:B------:R-:W-:Y:S01]  /*29140*/  ULDC UR6, c[0x0][0x2b8] ;  /* 0x0000ae0000067ab9 */ /* 0x000fe20000000800 */
[----:B------:R-:W2:Y:S04]  /*29150*/  LDL.LU.64 R2, [R1+0x48] ;  /* 0x0000480001027983 */ /* 0x000ea80000300a00 */
[----:B------:R-:W3:Y:S04]  /*29160*/  LDL.LU R0, [R1+0x50] ;  /* 0x0000500001007983 */ /* 0x000ee80000300800 */
[----:B------:R-:W4:Y:S04]  /*29170*/  LDL.LU R6, [R1+0x58] ;  /* 0x0000580001067983 */ /* 0x000f280000300800 */
[----:B------:R-:W4:Y:S04]  /*29180*/  LDL.LU R4, [R1+0x34] ;  /* 0x0000340001047983 */ /* 0x000f280000300800 */
[----:B------:R0:W5:Y:S02]  /*29190*/  LDL R10, [R1+0x44] ;  /* 0x00004400010a7983 */ /* 0x0001640000100800 */
[----:B0-----:R-:W-:Y:S01]  /*291a0*/  ISETP.NE.AND P0, PT, R8, 0x1, PT ;  /* 0x000000010800780c */ /* 0x001fe20003f05270 */
[----:B------:R-:W0:Y:S01]  /*291b0*/  S2R R9, SR_TID.X ;  /* 0x0000000000097919 */ /* 0x000e220000002100 */
[----:B-1----:R-:W1:Y:S01]  /*291c0*/  S2R R11, SR_TID.X ;  /* 0x00000000000b7919 */ /* 0x002e620000002100 */
        /* <DEDUP_REMOVED lines=11> */
[----:B------:R-:W2:Y:S03]  /*29280*/  @P0 LDC R6, c[0x0][0x450] ;  /* 0x00011400ff060b82 */ /* 0x000ea60000000800 */
[----:B------:R-:W-:Y:S01]  /*29290*/  IMAD R0, R4, UR5, R0 ;  /* 0x0000000504007c24 */ /* 0x000fe2000f8e0200 */
[----:B------:R-:W-:Y:S01]  /*292a0*/  ULDC.64 UR4, c[0x0][0x2d0] ;  /* 0x0000b40000047ab9 */ /* 0x000fe20000000a00 */
[----:B------:R-:W3:Y:S02]  /*292b0*/  S2R R4, SR_TID.X ;  /* 0x0000000000047919 */ /* 0x000ee40000002100 */
[----:B------:R-:W-:Y:S01]  /*292c0*/  IMAD.IADD R3, R3, 0x1, R0 ;  /* 0x0000000103037824 */ /* 0x000fe200078e0200 */
[----:B0-----:R-:W-:-:S04]  /*292d0*/  LOP3.LUT R5, R5, 0x7f, RZ, 0xc0, !PT ;  /* 0x0000007f05057812 */ /* 0x001fc800078ec0ff */
[----:B------:R-:W-:Y:S01]  /*292e0*/  SHF.R.U32.HI R5, RZ, 0x3, R5 ;  /* 0x00000003ff057819 */ /* 0x000fe20000011605 */
[----:B---3--:R-:W-:-:S05]  /*292f0*/  IMAD.SHL.U32 R4, R4, 0x10, RZ ;  /* 0x0000001004047824 */ /* 0x008fca00078e00ff */
[----:B------:R-:W-:Y:S02]  /*29300*/  LOP3.LUT R4, R5, 0x70, R4, 0xf8, !PT ;  /* 0x0000007005047812 */ /* 0x000fe400078ef804 */
[----:B------:R-:W0:Y:S03]  /*29310*/  @P0 LDC R5, c[0x0][0x44c] ;  /* 0x00011300ff050b82 */ /* 0x000e260000000800 */
[----:B------:R-:W-:-:S04]  /*29320*/  IMAD R4, R17, 0x80, R4 ;  /* 0x0000008011047824 */ /* 0x000fc800078e0204 */
[----:B------:R-:W-:Y:S02]  /*29330*/  IMAD.MOV.U32 R0, RZ, RZ, R4 ;  /* 0x000000ffff007224 */ /* 0x000fe400078e0004 */
[----:B0-----:R-:W-:-:S05]  /*29340*/  @P0 IMAD.HI.U32 R5, R4, R5, RZ ;  /* 0x0000000504050227 */ /* 0x001fca00078e00ff */
[----:B--2---:R-:W-:-:S05]  /*29350*/  @P0 SHF.R.U32.HI R0, RZ, R6, R5 ;  /* 0x00000006ff000219 */ /* 0x004fca0000011605 */
        /* <DEDUP_REMOVED lines=17> */
[C---:B-1----:R-:W-:Y:S01]  /*29470*/  IMAD.SHL.U32 R7, R11.reuse, 0x10, RZ ;  /* 0x000000100b077824 */ /* 0x042fe200078e00ff */
[----:B------:R-:W-:-:S04]  /*29480*/  LOP3.LUT R9, R11, 0x7f, RZ, 0xc0, !PT ;  /* 0x0000007f0b097812 */ /* 0x000fc800078ec0ff */
[----:B------:R-:W-:Y:S02]  /*29490*/  LOP3.LUT R7, R7, 0x70, RZ, 0xc0, !PT ;  /* 0x0000007007077812 */ /* 0x000fe400078ec0ff */
[----:B------:R-:W-:Y:S01]  /*294a0*/  SHF.R.U32.HI R9, RZ, 0x3, R9 ;  /* 0x00000003ff097819 */ /* 0x000fe20000011609 */
[----:B------:R-:W-:Y:S06]  /*294b0*/  BRA.DIV UR4, `(.L_x_2459) ;  /* 0x0000005604f07947 */ /* 0x000fec000b800000 */
[----:B------:R-:W2:Y:S01]  /*294c0*/  LDL.LU R4, [R1+0x40] ;  /* 0x0000400001047983 */ /* 0x000ea20000300800 */
[----:B------:R-:W-:Y:S01]  /*294d0*/  IMAD R17, R17, 0x80, R9 ;  /* 0x0000008011117824 */ /* 0x000fe200078e0209 */
[----:B------:R-:W-:Y:S02]  /*294e0*/  ULDC.64 UR4, c[0x0][0x208] ;  /* 0x0000820000047ab9 */ /* 0x000fe40000000a00 */
[----:B------:R-:W0:Y:S04]  /*294f0*/  SHFL.IDX PT, R5, R3, RZ, 0x181f ;  /* 0x00181fff03057589 */ /* 0x000e2800000e0000 */
[----:B------:R-:W-:Y:S01]  /*29500*/  SHFL.IDX PT, R6, R0, 0x1, 0x181f ;  /* 0x00381f0000067f89 */ /* 0x000fe200000e0000 */
[----:B--2---:R-:W-:-:S03]  /*29510*/  IMAD R2, R4, R8, RZ ;  /* 0x0000000804027224 */ /* 0x004fc600078e02ff */
[----:B------:R-:W1:Y:S02]  /*29520*/  SHFL.IDX PT, R4, R0, RZ, 0x181f ;  /* 0x00181fff00047589 */ /* 0x000e6400000e0000 */
[----:B------:R-:W-:-:S13]  /*29530*/  ISETP.GE.AND P1, PT, R17, R2, PT ;  /* 0x000000021100720c */ /* 0x000fda0003f26270 */
[----:B0-----:R-:W-:-:S05]  /*29540*/  @!P1 IADD3 R5, P2, R7, R5, RZ ;  /* 0x0000000507059210 */ /* 0x001fca0007f5e0ff */
[----:B-1----:R-:W-:-:S05]  /*29550*/  @!P1 IMAD.X R4, RZ, RZ, R4, P2 ;  /* 0x000000ffff049224 */ /* 0x002fca00010e0604 */
[----:B------:R-:W-:-:S04]  /*29560*/  @!P1 LOP3.LUT R5, R5, R4, RZ, 0x3c, !PT ;  /* 0x0000000405059212 */ /* 0x000fc800078e3cff */
[----:B------:R-:W-:-:S04]  /*29570*/  @!P1 LOP3.LUT R4, R5, R4, RZ, 0x3c, !PT ;  /* 0x0000000405049212 */ /* 0x000fc800078e3cff */
[----:B------:R-:W-:-:S05]  /*29580*/  @!P1 LOP3.LUT R5, R5, R4, RZ, 0x3c, !PT ;  /* 0x0000000405059212 */ /* 0x000fca00078e3cff */
[----:B-----5:R0:W-:Y:S02]  /*29590*/  @!P1 LDGSTS.E.BYPASS.LTC128B.128 [R10+0x1c400], desc[UR4][R4.64], !P0 ;  /* 0x1c400000040a9fae */ /* 0x0201e4000c101d44 */
[----:B0-----:R-:W-:-:S05]  /*295a0*/  VIADD R4, R17, 0x10 ;  /* 0x0000001011047836 */ /* 0x001fca0000000000 */
[----:B------:R-:W-:Y:S02]  /*295b0*/  ISETP.GE.AND P1, PT, R4, R2, PT ;  /* 0x000000020400720c */ /* 0x000fe40003f26270 */
[----:B------:R-:W0:Y:S11]  /*295c0*/  SHFL.IDX PT, R4, R3, 0x1, 0x181f ;  /* 0x00381f0003047f89 */ /* 0x000e3600000e0000 */
[----:B0-----:R-:W-:-:S05]  /*295d0*/  @!P1 IADD3 R5, P2, R7, R4, RZ ;  /* 0x0000000407059210 */ /* 0x001fca0007f5e0ff */
[----:B------:R-:W-:Y:S02]  /*295e0*/  @!P1 IMAD.X R4, RZ, RZ, R6, P2 ;  /* 0x000000ffff049224 */ /* 0x000fe400010e0606 */
[----:B------:R-:W-:Y:S03]  /*295f0*/  SHFL.IDX PT, R6, R0, 0x2, 0x181f ;  /* 0x00581f0000067f89 */ /* 0x000fe600000e0000 */
[----:B------:R-:W-:-:S04]  /*29600*/  @!P1 LOP3.LUT R5, R5, R4, RZ, 0x3c, !PT ;  /* 0x0000000405059212 */ /* 0x000fc800078e3cff */
[----:B------:R-:W-:-:S04]  /*29610*/  @!P1 LOP3.LUT R4, R5, R4, RZ, 0x3c, !PT ;  /* 0x0000000405049212 */ /* 0x000fc800078e3cff */
[----:B------:R-:W-:-:S05]  /*29620*/  @!P1 LOP3.LUT R5, R5, R4, RZ, 0x3c, !PT ;  /* 0x0000000405059212 */ /* 0x000fca00078e3cff */
[----:B------:R0:W-:Y:S02]  /*29630*/  @!P1 LDGSTS.E.BYPASS.LTC128B.128 [R10+0x1cc00], desc[UR4][R4.64], !P0 ;  /* 0x1cc00000040a9fae */ /* 0x0001e4000c101d44 */
[----:B0-----:R-:W-:-:S05]  /*29640*/  VIADD R4, R17, 0x20 ;  /* 0x0000002011047836 */ /* 0x001fca0000000000 */
[----:B------:R-:W-:Y:S02]  /*29650*/  ISETP.GE.AND P1, PT, R4, R2, PT ;  /* 0x000000020400720c */ /* 0x000fe40003f26270 */
[----:B------:R-:W0:Y:S11]  /*29660*/  SHFL.IDX PT, R4, R3, 0x2, 0x181f ;  /* 0x00581f0003047f89 */ /* 0x000e3600000e0000 */
[----:B0-----:R-:W-:-:S04]  /*29670*/  @!P1 IADD3 R5, P2, R7, R4, RZ ;  /* 0x0000000407059210 */ /* 0x001fc80007f5e0ff */
[----:B------:R-:W-:Y:S02]  /*29680*/  @!P1 IADD3.X R4, RZ, R6, RZ, P2, !PT ;  /* 0x00000006ff049210 */ /* 0x000fe400017fe4ff */
[----:B------:R-:W-:Y:S02]  /*29690*/  SHFL.IDX PT, R6, R0, 0x3, 0x181f ;  /* 0x00781f0000067f89 */ /* 0x000fe400000e0000 */
[----:B------:R-:W-:-:S04]  /*296a0*/  @!P1 LOP3.LUT R5, R5, R4, RZ, 0x3c, !PT ;  /* 0x0000000405059212 */ /* 0x000fc800078e3cff */
[----:B------:R-:W-:-:S04]  /*296b0*/  @!P1 LOP3.LUT R4, R5, R4, RZ, 0x3c, !PT ;  /* 0x0000000405049212 */ /* 0x000fc800078e3cff */
[----:B------:R-:W-:-:S05]  /*296c0*/  @!P1 LOP3.LUT R5, R5, R4, RZ, 0x3c, !PT ;  /* 0x0000000405059212 */ /* 0x000fca00078e3cff */
[----:B------:R0:W-:Y:S02]  /*296d0*/  @!P1 LDGSTS.E.BYPASS.LTC128B.128 [R10+0x1d400], desc[UR4][R4.64], !P0 ;  /* 0x1d400000040a9fae */ /* 0x0001e4000c101d44 */
        /* <DEDUP_REMOVED lines=26> */
[-C--:B------:R-:W-:Y:S01]  /*29880*/  @!P1 LOP3.LUT R5, R5, R4.reuse, RZ, 0x3c, !PT ;  /* 0x0000000405059212 */ /* 0x080fe200078e3cff */
[----:B------:R-:W-:Y:S03]  /*29890*/  SHFL.IDX PT, R0, R0, 0x7, 0x181f ;  /* 0x00f81f0000007f89 */ /* 0x000fe600000e0000 */
[----:B------:R-:W-:-:S04]  /*298a0*/  @!P1 LOP3.LUT R4, R5, R4, RZ, 0x3c, !PT ;  /* 0x0000000405049212 */ /* 0x000fc800078e3cff */
[----:B------:R-:W-:-:S05]  /*298b0*/  @!P1 LOP3.LUT R5, R5, R4, RZ, 0x3c, !PT ;  /* 0x0000000405059212 */ /* 0x000fca00078e3cff */
[----:B------:R0:W-:Y:S02]  /*298c0*/  @!P1 LDGSTS.E.BYPASS.LTC128B.128 [R10+0x1ec00], desc[UR4][R4.64], !P0 ;  /* 0x1ec00000040a9fae */ /* 0x0001e4000c101d44 */
[----:B0-----:R-:W-:-:S05]  /*298d0*/  VIADD R4, R17, 0x60 ;  /* 0x0000006011047836 */ /* 0x001fca0000000000 */
[----:B------:R-:W-:Y:S02]  /*298e0*/  ISETP.GE.AND P1, PT, R4, R2, PT ;  /* 0x000000020400720c */ /* 0x000fe40003f26270 */
[----:B------:R-:W0:Y:S04]  /*298f0*/  SHFL.IDX PT, R4, R3, 0x6, 0x181f ;  /* 0x00d81f0003047f89 */ /* 0x000e2800000e0000 */
[----:B------:R-:W1:Y:S07]  /*29900*/  SHFL.IDX PT, R3, R3, 0x7, 0x181f ;  /* 0x00f81f0003037f89 */ /* 0x000e6e00000e0000 */
[----:B0-----:R-:W-:-:S04]  /*29910*/  @!P1 IADD3 R5, P2, R7, R4, RZ ;  /* 0x0000000407059210 */ /* 0x001fc80007f5e0ff */
[----:B------:R-:W-:-:S04]  /*29920*/  @!P1 IADD3.X R4, RZ, R6, RZ, P2, !PT ;  /* 0x00000006ff049210 */ /* 0x000fc800017fe4ff */
[----:B------:R-:W-:-:S04]  /*29930*/  @!P1 LOP3.LUT R5, R5, R4, RZ, 0x3c, !PT ;  /* 0x0000000405059212 */ /* 0x000fc800078e3cff */
[----:B------:R-:W-:-:S04]  /*29940*/  @!P1 LOP3.LUT R4, R5, R4, RZ, 0x3c, !PT ;  /* 0x0000000405049212 */ /* 0x000fc800078e3cff */
[----:B------:R-:W-:-:S05]  /*29950*/  @!P1 LOP3.LUT R5, R5, R4, RZ, 0x3c, !PT ;  /* 0x0000000405059212 */ /* 0x000fca00078e3cff */
[----:B-1----:R0:W-:Y:S02]  /*29960*/  @!P1 LDGSTS.E.BYPASS.LTC128B.128 [R10+0x1f400], desc[UR4][R4.64], !P0 ;  /* 0x1f400000040a9fae */ /* 0x0021e4000c101d44 */
.L_x_2633:
[----:B------:R1:W5:Y:S01]  /*29970*/  LDL R9, [R1+0x4] ;  /* 0x0000040001097983 */ /* 0x0003620000100800 */
[----:B------:R-:W-:Y:S01]  /*29980*/  VIADD R17, R17, 0x70 ;  /* 0x0000007011117836 */ /* 0x000fe20000000000 */
[----:B------:R-:W-:-:S04]  /*29990*/  ULDC.64 UR4, c[0x0][0x208] ;  /* 0x0000820000047ab9 */ /* 0x000fc80000000a00 */
        /* <DEDUP_REMOVED lines=9> */
.L_x_2460:
[----:B-1----:R-:W2:Y:S01]  /*29a30*/  LDL R2, [R1+0x4] ;  /* 0x0000040001027983 */ /* 0x002ea20000100800 */
        /* <DEDUP_REMOVED lines=18> */
.L_x_2634:
[----:B------:R-:W-:Y:S05]  /*29b60*/  BSYNC B0 ;  /* 0x0000000000007941 */ /* 0x000fea0003800000 */
.L_x_2461:
[----:B-1----:R-:W2:Y:S02]  /*29b70*/  LDL R2, [R1+0x38] ;  /* 0x0000380001027983 */ /* 0x002ea40000100800 */
[----:B--2---:R-:W-:-:S13]  /*29b80*/  ISETP.GE.AND P0, PT, R2, 0x2, PT ;  /* 0x000000020200780c */ /* 0x004fda0003f06270 */
[----:B------:R-:W-:Y:S05]  /*29b90*/  @!P0 BRA `(.L_x_2463) ;  /* 0x0000001000048947 */ /* 0x000fea0003800000 */
[----:B------:R-:W-:Y:S01]  /*29ba0*/  VIADD R3, R2, 0xfffffffe ;  /* 0xfffffffe02037836 */ /* 0x000fe20000000000 */
[----:B------:R1:W5:Y:S04]  /*29bb0*/  LDL.LU R0, [R1+0x8] ;  /* 0x0000080001007983 */ /* 0x0003680000300800 */
[----:B------:R1:W5:Y:S02]  /*29bc0*/  LDL.LU R2, [R1+0x10] ;  /* 0x0000100001027983 */ /* 0x0003640000300800 */
.L_x_2483:
[----:B0-2---:R-:W2:Y:S01]  /*29bd0*/  LDL R4, [R1+0x1c] ;  /* 0x00001c0001047983 */ /* 0x005ea20000100800 */
        /* <DEDUP_REMOVED lines=20> */
[----:B------:R-:W-:Y:S01]  /*29d20*/  ULDC.64 UR8, c[0x0][0x208] ;  /* 0x0000820000087ab9 */ /* 0x000fe20000000a00 */
        /* <DEDUP_REMOVED lines=16> */
.L_x_2466:
        /* <DEDUP_REMOVED lines=9> */
.L_x_2635:
[----:B------:R-:W-:Y:S05]  /*29ec0*/  BSYNC B1 ;  /* 0x0000000000017941 */ /* 0x000fea0003800000 */
.L_x_2467:
        /* <DEDUP_REMOVED lines=9> */
.L_x_2470:
[----:B------:R-:W-:Y:S05]  /*29f60*/  BSYNC B1 ;  /* 0x0000000000017941 */ /* 0x000fea0003800000 */
.L_x_2469:
[----:B0-----:R-:W3:Y:S04]  /*29f70*/  LDL R9, [R1+0x4] ;  /* 0x0000040001097983 */ /* 0x001ee80000100800 */
        /* <DEDUP_REMOVED lines=13> */
.L_x_2471:
        /* <DEDUP_REMOVED lines=10> */
[----:B0-----:R-:W-:Y:S05]  /*2a0f0*/  @P0 BRA.U.ANY `(.L_x_2471) ;  /* 0xfffffffd00d40947 */ /* 0x001fea000393ffff */
[----:B------:R-:W0:Y:S01]  /*2a100*/  SYNCS.PHASECHK.TRANS64.TRYWAIT P0, [R6+URZ+0x2e840], R5 ;  /* 0x02e84005060075a7 */ /* 0x000e22000800017f */
[----:B------:R-:W-:Y:S04]  /*2a110*/  BSSY B1, `(.L_x_2472) ;  /* 0x0000002000017945 */ /* 0x000fe80003800000 */
[----:B0-----:R-:W-:Y:S05]  /*2a120*/  @!P0 BRA `(.L_x_2473) ;  /* 0x0000005400c48947 */ /* 0x001fea0003800000 */
.L_x_2636:
[----:B------:R-:W-:Y:S05]  /*2a130*/  BSYNC B1 ;  /* 0x0000000000017941 */ /* 0x000fea0003800000 */
.L_x_2472:
[----:B------:R-:W-:Y:S01]  /*2a140*/  BSSY B1, `(.L_x_2474) ;  /* 0x000000b000017945 */ /* 0x000fe20003800000 */
[----:B------:R-:W-:Y:S01]  /*2a150*/  MOV R8, 0x0 ;  /* 0x0000000000087802 */ /* 0x000fe20000000f00 */
[----:B------:R-:W-:Y:S02]  /*2a160*/  IMAD.MOV.U32 R9, RZ, RZ, 0x14f00000 ;  /* 0x14f00000ff097424 */ /* 0x000fe400078e00ff */
        /* <DEDUP_REMOVED lines=8> */
.L_x_2475:
[----:B------:R-:W-:Y:S05]  /*2a1f0*/  BSYNC B1 ;  /* 0x0000000000017941 */ /* 0x000fea0003800000 */
.L_x_2474:
        /* <DEDUP_REMOVED lines=8> */
.L_x_2476:
        /* <DEDUP_REMOVED lines=11> */
.L_x_2465:
[----:B------:R-:W-:Y:S05]  /*2a330*/  BSYNC B0 ;  /* 0x0000000000007941 */ /* 0x000fea0003800000 */
.L_x_2464:
[----:B------:R-:W-:-:S06]  /*2a340*/  UISETP.NE.AND UP0, UPT, UR38, 0x3, UPT ;  /* 0x000000032600788c */ /* 0x000fcc000bf05270 */
[----:B------:R-:W-:-:S13]  /*2a350*/  PLOP3.LUT P0, PT, PT, PT, UP0, 0x80, 0x0 ;  /* 0x000000000000781c */ /* 0x000fda0003f0f008 */
[----:B------:R-:W-:Y:S05]  /*2a360*/  @!P0 BRA `(.L_x_2477) ;  /* 0x0000000000048947 */ /* 0x000fea0003800000 */
[----:B------:R-:W-:Y:S01]  /*2a370*/  BPT.TRAP 0x1 ;  /* 0x000000040000795c */ /* 0x000fe20000300000 */
.L_x_2477:
        /* <DEDUP_REMOVED lines=9> */
.L_x_2637:
[----:B------:R-:W-:Y:S05]  /*2a410*/  BSYNC B0 ;  /* 0x0000000000007941 */ /* 0x000fea0003800000 */
.L_x_2478:
[----:B------:R-:W-:Y:S05]  /*2a420*/  @!P1 BRA `(.L_x_2480) ;  /* 0x0000000000049947 */ /* 0x000fea0003800000 */
[----:B------:R-:W-:Y:S01]  /*2a430*/  BPT.TRAP 0x1 ;  /* 0x000000040000795c */ /* 0x000fe20000300000 */
.L_x_2480:
[----:B------:R-:W-:Y:S01]  /*2a440*/  SHF.L.U32 R2, R2, 0x1f, RZ ;  /* 0x0000001f02027819 */ /* 0x000fe200000006ff */
[----:B------:R-:W-:-:S03]  /*2a450*/  IMAD R12, R0, 0x7000, RZ ;  /* 0x00007000000c7824 */ /* 0x000fc600078e02ff */
[----:B------:R-:W3:Y:S02]  /*2a460*/  SYNCS.PHASECHK.TRANS64.TRYWAIT P0, [R17+URZ+0x2e860], R2 ;  /* 0x02e86002110075a7 */ /* 0x000ee4000800017f */
[----:B---3--:R-:W-:Y:S05]  /*2a470*/  @!P0 BRA `(.L_x_2481) ;  /* 0x0000005400188947 */ /* 0x008fea0003800000 */
.L_x_2638:
        /* <DEDUP_REMOVED lines=11> */
[----:B0-----:R-:W-:Y:S02]  /*2a530*/  PRMT R9, R4, 0x7531, R5 ;  /* 0x0000753104097816 */ /* 0x001fe40000000005 */
[C-C-:B------:R-:W-:Y:S02]  /*2a540*/  PRMT R10, R6.reuse, 0x6420, R7.reuse ;  /* 0x00006420060a7816 */ /* 0x140fe40000000007 */
[----:B------:R-:W-:-:S02]  /*2a550*/  PRMT R11, R6, 0x7531, R7 ;  /* 0x00007531060b7816 */ /* 0x000fc40000000007 */
[----:B------:R-:W0:Y:S01]  /*2a560*/  LDSM.16.MT88.4 R4, [R2+0xe400] ;  /* 0x00e400000204783b */ /* 0x000e220000004200 */
[----:B------:R-:W-:-:S05]  /*2a570*/  IMAD.IADD R20, R13, 0x1, R20 ;  /* 0x000000010d147824 */ /* 0x000fca00078e0214 */
[----:B------:R0:W-:Y:S02]  /*2a580*/  STSM.16.M88.4 [R20+0x400], R8 ;  /* 0x0004000814007844 */ /* 0x0001e40000000200 */
        /* <DEDUP_REMOVED lines=85> */
.L_x_2482:
[----:B------:R-:W3:Y:S01]  /*2aae0*/  S2R R0, SR_TID.X ;  /* 0x0000000000007919 */ /* 0x000ee20000002100 */
[----:B0-----:R0:W-:Y:S01]  /*2aaf0*/  SYNCS.ARRIVE.TRANS64.A1T0 RZ, [R17+URZ+0x2e850], RZ ;  /* 0x02e850ff11ff79a7 */ /* 0x0011e2000810003f */
[----:B------:R4:W5:Y:S01]  /*2ab00*/  LDL R2, [R1+0x10] ;  /* 0x0000100001027983 */ /* 0x0009620000100800 */
[----:B---3--:R-:W-:Y:S01]  /*2ab10*/  LOP3.LUT R0, R0, 0x7f, RZ, 0xc0, !PT ;  /* 0x0000007f00007812 */ /* 0x008fe200078ec0ff */
[----:B------:R-:W-:Y:S03]  /*2ab20*/  BAR.SYNC.DEFER_BLOCKING 0x2, 0x80 ;  /* 0x0082000000007b1d */ /* 0x000fe60000010000 */
[----:B------:R-:W-:-:S03]  /*2ab30*/  ISETP.NE.AND P0, PT, R0, RZ, PT ;  /* 0x000000ff0000720c */ /* 0x000fc60003f05270 */
[----:B------:R4:W5:Y:S10]  /*2ab40*/  LDL R0, [R1+0x8] ;  /* 0x0000080001007983 */ /* 0x0009740000100800 */
[----:B0-----:R-:W-:-:S05]  /*2ab50*/  @!P0 VIADD R17, R17, 0x2e880 ;  /* 0x0002e88011118836 */ /* 0x001fca0000000000 */
[----:B------:R-:W-:-:S04]  /*2ab60*/  @!P0 PRMT R17, RZ, 0x654, R17 ;  /* 0x00000654ff118816 */ /* 0x000fc80000000011 */
[----:B------:R4:W-:Y:S01]  /*2ab70*/  @!P0 SYNCS.ARRIVE.TRANS64.RED.A1T0 RZ, [R17+URZ], RZ ;  /* 0x000000ff11ff89a7 */ /* 0x0009e2000810043f */
[C---:B------:R-:W-:Y:S01]  /*2ab80*/  ISETP.GT.AND P0, PT, R3.reuse, RZ, PT ;  /* 0x000000ff0300720c */ /* 0x040fe20003f04270 */
[----:B------:R-:W-:-:S12]  /*2ab90*/  VIADD R3, R3, 0xffffffff ;  /* 0xffffffff03037836 */ /* 0x000fd80000000000 */
[----:B----4-:R-:W-:Y:S05]  /*2aba0*/  @P0 BRA `(.L_x_2483) ;  /* 0xfffffff000080947 */ /* 0x010fea000383ffff */
.L_x_2463:
[----:B0-----:R-:W0:Y:S01]  /*2abb0*/  S2R R4, SR_TID.X ;  /* 0x0000000000047919 */ /* 0x001e220000002100 */
[----:B------:R-:W-:Y:S01]  /*2abc0*/  BSSY B0, `(.L_x_2484) ;  /* 0x0000011000007945 */ /* 0x000fe20003800000 */
[----:B0-----:R-:W-:-:S04]  /*2abd0*/  LOP3.LUT R4, R4, 0x7f, RZ, 0xc0, !PT ;  /* 0x0000007f04047812 */ /* 0x001fc800078ec0ff */
[----:B------:R-:W-:-:S13]  /*2abe0*/  ISETP.NE.AND P0, PT, R4, RZ, PT ;  /* 0x000000ff0400720c */ /* 0x000fda0003f05270 */
[----:B------:R-:W-:Y:S05]  /*2abf0*/  @P0 BRA `(.L_x_2485) ;  /* 0x0000000000340947 */ /* 0x000fea0003800000 */
[----:B------:R-:W0:Y:S01]  /*2ac00*/  S2R R3, SR_LANEID ;  /* 0x0000000000037919 */ /* 0x000e220000000000 */
[----:B------:R-:W-:Y:S01]  /*2ac10*/  VOTEU.ANY UR4, UPT, PT ;  /* 0x0000000000047886 */ /* 0x000fe200038e0100 */
[----:B------:R-:W3:Y:S01]  /*2ac20*/  LDC.64 R4, c[0x0][0xc60] ;  /* 0x00031800ff047b82 */ /* 0x000ee20000000a00 */
[----:B-----5:R-:W0:Y:S01]  /*2ac30*/  FLO.U32 R0, UR4 ;  /* 0x0000000400007d00 */ /* 0x020e2200080e0000 */
[----:B------:R-:W-:-:S07]  /*2ac40*/  ULDC.64 UR6, c[0x0][0x208] ;  /* 0x0000820000067ab9 */ /* 0x000fce0000000a00 */
[----:B------:R-:W3:Y:S01]  /*2ac50*/  POPC R2, UR4 ;  /* 0x0000000400027d09 */ /* 0x000ee20008000000 */
[----:B0-----:R-:W-:-:S13]  /*2ac60*/  ISETP.EQ.U32.AND P1, PT, R0, R3, PT ;  /* 0x000000030000720c */ /* 0x001fda0003f22070 */
[----:B---3--:R-:W3:Y:S01]  /*2ac70*/  @P1 ATOMG.E.ADD.STRONG.GPU PT, R5, desc[UR6][R4.64], R2 ;  /* 0x00000002040519a8 */ /* 0x008ee200081ee1c6 */
[----:B------:R-:W0:Y:S02]  /*2ac80*/  S2R R3, SR_LTMASK ;  /* 0x0000000000037919 */ /* 0x000e240000003900 */
[----:B0-----:R-:W-:-:S06]  /*2ac90*/  LOP3.LUT R3, R3, UR4, RZ, 0xc0, !PT ;  /* 0x0000000403037c12 */ /* 0x001fcc000f8ec0ff */
[----:B------:R-:W0:Y:S01]  /*2aca0*/  POPC R3, R3 ;  /* 0x0000000300037309 */ /* 0x000e220000000000 */
[----:B---3--:R-:W0:Y:S02]  /*2acb0*/  SHFL.IDX PT, R0, R5, R0, 0x1f ;  /* 0x00001f0005007589 */ /* 0x008e2400000e0000 */
[----:B0-----:R-:W-:-:S07]  /*2acc0*/  IADD3 R16, R0, UR40, R3 ;  /* 0x0000002800107c10 */ /* 0x001fce000fffe003 */
.L_x_2485:
[----:B------:R-:W-:Y:S05]  /*2acd0*/  BSYNC B0 ;  /* 0x0000000000007941 */ /* 0x000fea0003800000 */
.L_x_2484:
[----:B------:R-:W-:-:S06]  /*2ace0*/  UISETP.NE.AND UP0, UPT, UR38, 0x3, UPT ;  /* 0x000000032600788c */ /* 0x000fcc000bf05270 */
[----:B------:R-:W-:-:S13]  /*2acf0*/  PLOP3.LUT P1, PT, PT, PT, UP0, 0x80, 0x0 ;  /* 0x000000000000781c */ /* 0x000fda0003f2f008 */
[----:B------:R-:W-:Y:S05]  /*2ad00*/  @!P1 BRA `(.L_x_2486) ;  /* 0x0000000000049947 */ /* 0x000fea0003800000 */
[----:B------:R-:W-:Y:S01]  /*2ad10*/  BPT.TRAP 0x1 ;  /* 0x000000040000795c */ /* 0x000fe20000300000 */
.L_x_2486:
        /* <DEDUP_REMOVED lines=9> */
[----:B------:R-:W0:Y:S02]  /*2adb0*/  SYNCS.PHASECHK.TRANS64.TRYWAIT P1, [R17+URZ+0x2e870], R0 ;  /* 0x02e87000110075a7 */ /* 0x000e24000802017f */
[----:B0-----:R-:W-:Y:S05]  /*2adc0*/  @!P1 BRA `(.L_x_2488) ;  /* 0x0000004800d89947 */ /* 0x001fea0003800000 */
.L_x_2639:
[----:B------:R-:W-:Y:S05]  /*2add0*/  BSYNC B0 ;  /* 0x0000000000007941 */ /* 0x000fea0003800000 */
.L_x_2487:
[----:B------:R-:W-:Y:S05]  /*2ade0*/  @!P2 BRA `(.L_x_2489) ;  /* 0x000000000004a947 */ /* 0x000fea0003800000 */
[----:B------:R-:W-:Y:S01]  /*2adf0*/  BPT.TRAP 0x1 ;  /* 0x000000040000795c */ /* 0x000fe20000300000 */
.L_x_2489:
[----:B0-----:R-:W3:Y:S02]  /*2ae00*/  LDL R0, [R1+0x10] ;  /* 0x0000100001007983 */ /* 0x001ee40000100800 */
[----:B---3--:R-:W-:-:S04]  /*2ae10*/  SHF.L.U32 R0, R0, 0x1f, RZ ;  /* 0x0000001f00007819 */ /* 0x008fc800000006ff */
[----:B------:R-:W0:Y:S02]  /*2ae20*/  SYNCS.PHASECHK.TRANS64.TRYWAIT P1, [R17+URZ+0x2e860], R0 ;  /* 0x02e86000110075a7 */ /* 0x000e24000802017f */
[----:B0-----:R-:W-:Y:S05]  /*2ae30*/  @!P1 BRA `(.L_x_2490) ;  /* 0x0000004800d09947 */ /* 0x001fea0003800000 */
.L_x_2640:
[----:B------:R-:W0:Y:S04]  /*2ae40*/  LDL R18, [R1+0x8] ;  /* 0x0000080001127983 */ /* 0x000e280000100800 */
[----:B------:R-:W3:Y:S04]  /*2ae50*/  LDL R2, [R1+0x2c] ;  /* 0x00002c0001027983 */ /* 0x000ee80000100800 */
[----:B--2---:R-:W2:Y:S04]  /*2ae60*/  LDL R12, [R1+0x4] ;  /* 0x00000400010c7983 */ /* 0x004ea80000100800 */
[----:B------:R-:W4:Y:S04]  /*2ae70*/  LDL R3, [R1+0x30] ;  /* 0x0000300001037983 */ /* 0x000f280000100800 */
[----:B------:R-:W5:Y:S01]  /*2ae80*/  LDL R13, [R1+0x28] ;  /* 0x00002800010d7983 */ /* 0x000f620000100800 */
[----:B------:R-:W-:Y:S05]  /*2ae90*/  WARPSYNC.ALL ;  /* 0x0000000000007948 */ /* 0x000fea0003800000 */
[----:B0-----:R-:W-:-:S05]  /*2aea0*/  IMAD R0, R18, 0x7000, RZ ;  /* 0x0000700012007824 */ /* 0x001fca00078e02ff */
[----:B---3--:R-:W-:-:S05]  /*2aeb0*/  LOP3.LUT R2, R0, R2, RZ, 0xfc, !PT ;  /* 0x0000000200027212 */ /* 0x008fca00078efcff */
[----:B--2---:R-:W-:-:S05]  /*2aec0*/  IMAD.IADD R2, R12, 0x1, R2 ;  /* 0x000000010c027824 */ /* 0x004fca00078e0202 */
[----:B------:R-:W0:Y:S01]  /*2aed0*/  LDSM.16.MT88.4 R4, [R2+0xe400] ;  /* 0x00e400000204783b */ /* 0x000e220000004200 */
[----:B----4-:R-:W-:Y:S01]  /*2aee0*/  IMAD.IADD R3, R3, 0x1, R2 ;  /* 0x0000000103037824 */ /* 0x010fe200078e0202 */
[----:B-----5:R-:W-:Y:S02]  /*2aef0*/  LOP3.LUT R0, R0, R13, RZ, 0xfc, !PT ;  /* 0x0000000d00007212 */ /* 0x020fe400078efcff */
[C-C-:B0-----:R-:W-:Y:S02]  /*2af00*/  PRMT R8, R4.reuse, 0x6420, R5.reuse ;  /* 0x0000642004087816 */ /* 0x141fe40000000005 */
[----:B------:R-:W-:Y:S02]  /*2af10*/  PRMT R9, R4, 0x7531, R5 ;  /* 0x0000753104097816 */ /* 0x000fe40000000005 */
[C-C-:B------:R-:W-:Y:S02]  /*2af20*/  PRMT R10, R6.reuse, 0x6420, R7.reuse ;  /* 0x00006420060a7816 */ /* 0x140fe40000000007 */
[----:B------:R-:W-:-:S02]  /*2af30*/  PRMT R11, R6, 0x7531, R7 ;  /* 0x00007531060b7816 */ /* 0x000fc40000000007 */
[----:B------:R-:W0:Y:S01]  /*2af40*/  LDSM.16.MT88.4 R4, [R3+0xe400] ;  /* 0x00e400000304783b */ /* 0x000e220000004200 */
[----:B------:R-:W-:-:S05]  /*2af50*/  IADD3 R0, R12, R0, RZ ;  /* 0x000000000c007210 */ /* 0x000fca0007ffe0ff */
        /* <DEDUP_REMOVED lines=86> */
.L_x_2491:
[----:B------:R-:W3:Y:S01]  /*2b4c0*/  LDL.LU R3, [R1+0x10] ;  /* 0x0000100001037983 */ /* 0x000ee20000300800 */
[----:B0-----:R0:W-:Y:S01]  /*2b4d0*/  SYNCS.ARRIVE.TRANS64.A1T0 RZ, [R17+URZ+0x2e850], RZ ;  /* 0x02e850ff11ff79a7 */ /* 0x0011e2000810003f */
[----:B--2---:R-:W-:Y:S02]  /*2b4e0*/  VIADD R0, R18, 0x1 ;  /* 0x0000000112007836 */ /* 0x004fe40000000000 */
[----:B0-----:R-:W-:-:S05]  /*2b4f0*/  @!P0 VIADD R17, R17, 0x2e880 ;  /* 0x0002e88011118836 */ /* 0x001fca0000000000 */
        /* <DEDUP_REMOVED lines=9> */
.L_x_2440:
[----:B0-----:R-:W2:Y:S02]  /*2b590*/  LDL R0, [R1+0x1c] ;  /* 0x00001c0001007983 */ /* 0x001ea40000100800 */
[----:B--2---:R-:W-:-:S13]  /*2b5a0*/  LOP3.LUT P0, RZ, R0, 0x2, RZ, 0xc0, !PT ;  /* 0x0000000200ff7812 */ /* 0x004fda000780c0ff */
[----:B------:R-:W-:Y:S05]  /*2b5b0*/  @!P0 BRA `(.L_x_2492) ;  /* 0x0000000000288947 */ /* 0x000fea0003800000 */
[----:B------:R-:W-:Y:S05]  /*2b5c0*/  WARPSYNC.ALL ;  /* 0x0000000000007948 */ /* 0x000fea0003800000 */
[----:B------:R-:W0:Y:S08]  /*2b5d0*/  S2UR UR5, SR_CgaCtaId ;  /* 0x00000000000579c3 */ /* 0x000e300000008800 */
[----:B------:R-:W-:Y:S06]  /*2b5e0*/  BAR.SYNC.DEFER_BLOCKING 0x5, 0x180 ;  /* 0x0146000000007b1d */ /* 0x000fec0000010000 */
[----:B------:R-:W-:-:S02]  /*2b5f0*/  UMOV UR4, 0x400 ;  /* 0x0000040000047882 */ /* 0x000fc40000000000 */
[----:B0-----:R-:W-:-:S06]  /*2b600*/  ULEA UR4, UR5, UR4, 0x18 ;  /* 0x0000000405047291 */ /* 0x001fcc000f8ec03f */
[----:B------:R-:W-:-:S05]  /*2b610*/  IMAD.U32 R0, RZ, RZ, UR4 ;  /* 0x00000004ff007e24 */ /* 0x000fca000f8e00ff */
[----:B------:R0:W2:Y:S04]  /*2b620*/  LDS.128 R16, [R0+0x2e8d0] ;  /* 0x02e8d00000107984 */ /* 0x0000a80000000c00 */
[----:B------:R0:W-:Y:S01]  /*2b630*/  STL [R1+0x4], R0 ;  /* 0x0000040001007387 */ /* 0x0001e20000100800 */
[----:B------:R-:W-:Y:S06]  /*2b640*/  BAR.ARV 0x4, 0x180 ;  /* 0x0106000000007b1d */ /* 0x000fec0000002000 */
[----:B------:R-:W-:Y:S05]  /*2b650*/  BRA `(.L_x_2493) ;  /* 0x0000000800e47947 */ /* 0x000fea0003800000 */
.L_x_2492:
[----:B------:R-:W0:Y:S01]  /*2b660*/  S2R R0, SR_TID.X ;  /* 0x0000000000007919 */ /* 0x000e220000002100 */
[----:B------:R-:W-:Y:S01]  /*2b670*/  UMOV UR4, 0xffffffff ;  /* 0xffffffff00047882 */ /* 0x000fe20000000000 */
[----:B0-----:R-:W-:-:S04]  /*2b680*/  LOP3.LUT R6, R0, 0x1f, RZ, 0xc0, !PT ;  /* 0x0000001f00067812 */ /* 0x001fc800078ec0ff */
[----:B------:R-:W-:Y:S01]  /*2b690*/  ISETP.NE.AND P0, PT, R6, 0x1f, PT ;  /* 0x0000001f0600780c */ /* 0x000fe20003f05270 */
[----:B------:R-:W-:-:S12]  /*2b6a0*/  BRA.DIV UR4, `(.L_x_2494) ;  /* 0x0000004204c87947 */ /* 0x000fd8000b800000 */
[----:B------:R-:W-:Y:S01]  /*2b6b0*/  IMAD.IADD R0, R19, 0x1, R6 ;  /* 0x0000000113007824 */ /* 0x000fe200078e0206 */
[----:B------:R-:W-:Y:S01]  /*2b6c0*/  ULDC UR4, c[0x0][0xc3c] ;  /* 0x00030f0000047ab9 */ /* 0x000fe20000000800 */
[----:B------:R-:W-:-:S03]  /*2b6d0*/  ULDC.64 UR6, c[0x0][0x208] ;  /* 0x0000820000067ab9 */ /* 0x000fc60000000a00 */
[----:B------:R-:W-:-:S13]  /*2b6e0*/  ISETP.GE.OR P1, PT, R0, UR4, !P0 ;  /* 0x0000000400007c0c */ /* 0x000fda000c726670 */
[----:B------:R-:W0:Y:S02]  /*2b6f0*/  @!P1 LDC.64 R2, c[0x0][0xc80] ;  /* 0x00032000ff029b82 */ /* 0x000e240000000a00 */
[----:B0-----:R-:W-:-:S06]  /*2b700*/  @!P1 IMAD.WIDE R2, R0, 0x4, R2 ;  /* 0x0000000400029825 */ /* 0x001fcc00078e0202 */
[----:B------:R0:W2:Y:S01]  /*2b710*/  @!P1 LDG.E R3, desc[UR6][R2.64] ;  /* 0x0000000602039981 */ /* 0x0000a2000c1e1900 */
[C---:B------:R-:W-:Y:S02]  /*2b720*/  ISETP.GE.U32.AND P2, PT, R6.reuse, 0x2, PT ;  /* 0x000000020600780c */ /* 0x040fe40003f46070 */
[C---:B------:R-:W-:Y:S01]  /*2b730*/  ISETP.GE.U32.AND P3, PT, R6.reuse, 0x4, PT ;  /* 0x000000040600780c */ /* 0x040fe20003f66070 */
[----:B------:R-:W-:Y:S01]  /*2b740*/  SHFL.IDX PT, R0, R16, RZ, 0x1f ;  /* 0x00001fff10007589 */ /* 0x000fe200000e0000 */
[C---:B------:R-:W-:Y:S02]  /*2b750*/  ISETP.GE.U32.AND P4, PT, R6.reuse, 0x8, PT ;  /* 0x000000080600780c */ /* 0x040fe40003f86070 */
[C---:B------:R-:W-:Y:S01]  /*2b760*/  ISETP.GE.U32.AND P5, PT, R6.reuse, 0x10, PT ;  /* 0x000000100600780c */ /* 0x040fe20003fa6070 */
[----:B------:R-:W-:Y:S01]  /*2b770*/  SHFL.IDX PT, R5, R16, 0x1, 0x1f ;  /* 0x00201f0010057f89 */ /* 0x000fe200000e0000 */
[----:B0-----:R-:W-:Y:S02]  /*2b780*/  IMAD.MOV.U32 R2, RZ, RZ, RZ ;  /* 0x000000ffff027224 */ /* 0x001fe400078e00ff */
[----:B--2---:R-:W-:Y:S01]  /*2b790*/  @!P1 IMAD.MOV.U32 R2, RZ, RZ, R3 ;  /* 0x000000ffff029224 */ /* 0x004fe200078e0003 */
[----:B------:R-:W-:-:S04]  /*2b7a0*/  ISETP.NE.AND P1, PT, R6, RZ, PT ;  /* 0x000000ff0600720c */ /* 0x000fc80003f25270 */
        /* <DEDUP_REMOVED lines=15> */
[----:B------:R0:W2:Y:S02]  /*2b8a0*/  SHFL.IDX PT, R16, R3, 0x1f, 0x1f ;  /* 0x03e01f0003107f89 */ /* 0x0000a400000e0000 */
.L_x_2650:
[----:B------:R-:W-:Y:S02]  /*2b8b0*/  ULDC UR4, c[0x0][0xc38] ;  /* 0x00030e0000047ab9 */ /* 0x000fe40000000800 */
[----:B------:R-:W-:-:S04]  /*2b8c0*/  IMAD.U32 R4, RZ, RZ, UR4 ;  /* 0x00000004ff047e24 */ /* 0x000fc8000f8e00ff */
[----:B--2---:R-:W-:-:S04]  /*2b8d0*/  IMAD R16, R16, R4, RZ ;  /* 0x0000000410107224 */ /* 0x004fc800078e02ff */
[----:B------:R-:W-:-:S05]  /*2b8e0*/  IMAD.IADD R5, R5, 0x1, R16 ;  /* 0x0000000105057824 */ /* 0x000fca00078e0210 */
[----:B------:R-:W-:-:S13]  /*2b8f0*/  ISETP.GT.AND P6, PT, R5, R0, PT ;  /* 0x000000000500720c */ /* 0x000fda0003fc4270 */
[----:B------:R-:W-:Y:S05]  /*2b900*/  @P6 BRA `(.L_x_2495) ;  /* 0x0000000000a06947 */ /* 0x000fea0003800000 */
.L_x_2500:
[----:B------:R-:W2:Y:S01]  /*2b910*/  LDC R2, c[0x0][0xc3c] ;  /* 0x00030f00ff027b82 */ /* 0x000ea20000000800 */
[----:B------:R-:W-:-:S05]  /*2b920*/  VIADD R19, R19, 0x1f ;  /* 0x0000001f13137836 */ /* 0x000fca0000000000 */
[----:B--2---:R-:W-:-:S13]  /*2b930*/  ISETP.GE.AND P6, PT, R19, R2, PT ;  /* 0x000000021300720c */ /* 0x004fda0003fc6270 */
[----:B------:R-:W-:Y:S05]  /*2b940*/  @P6 BRA `(.L_x_2496) ;  /* 0x0000000400dc6947 */ /* 0x000fea0003800000 */
[----:B0-----:R-:W0:Y:S01]  /*2b950*/  S2R R3, SR_TID.X ;  /* 0x0000000000037919 */ /* 0x001e220000002100 */
[----:B------:R-:W-:Y:S01]  /*2b960*/  BSSY B0, `(.L_x_2497) ;  /* 0x000000a000007945 */ /* 0x000fe20003800000 */
[----:B0-----:R-:W-:-:S05]  /*2b970*/  LOP3.LUT R3, R3, 0x1f, RZ, 0xc0, !PT ;  /* 0x0000001f03037812 */ /* 0x001fca00078ec0ff */
[----:B------:R-:W-:-:S05]  /*2b980*/  IMAD.IADD R4, R19, 0x1, R3 ;  /* 0x0000000113047824 */ /* 0x000fca00078e0203 */
[----:B------:R-:W-:Y:S02]  /*2b990*/  ISETP.GE.OR P6, PT, R4, R2, !P0 ;  /* 0x000000020400720c */ /* 0x000fe400047c6670 */
[----:B------:R-:W-:-:S11]  /*2b9a0*/  MOV R2, RZ ;  /* 0x000000ff00027202 */ /* 0x000fd60000000f00 */
[----:B------:R-:W-:Y:S05]  /*2b9b0*/  @P6 BRA `(.L_x_2498) ;  /* 0x0000000000106947 */ /* 0x000fea0003800000 */
[----:B------:R-:W0:Y:S01]  /*2b9c0*/  LDC.64 R2, c[0x0][0xc80] ;  /* 0x00032000ff027b82 */ /* 0x000e220000000a00 */
[----:B------:R-:W-:Y:S01]  /*2b9d0*/  ULDC.64 UR4, c[0x0][0x208] ;  /* 0x0000820000047ab9 */ /* 0x000fe20000000a00 */
[----:B0-----:R-:W-:-:S06]  /*2b9e0*/  IMAD.WIDE R2, R4, 0x4, R2 ;  /* 0x0000000404027825 */ /* 0x001fcc00078e0202 */
[----:B------:R0:W5:Y:S02]  /*2b9f0*/  LDG.E R2, desc[UR4][R2.64] ;  /* 0x0000000402027981 */ /* 0x000164000c1e1900 */
.L_x_2498:
[----:B------:R-:W-:Y:S05]  /*2ba00*/  BSYNC B0 ;  /* 0x0000000000007941 */ /* 0x000fea0003800000 */
.L_x_2497:
[----:B------:R-:W-:-:S03]  /*2ba10*/  UMOV UR4, 0xffffffff ;  /* 0xffffffff00047882 */ /* 0x000fc60000000000 */
[----:B------:R-:W-:Y:S05]  /*2ba20*/  BRA.DIV UR4, `(.L_x_2499) ;  /* 0x0000004604287947 */ /* 0x000fea000b800000 */
        /* <DEDUP_REMOVED lines=16> */
.L_x_2658:
[----:B------:R-:W-:Y:S02]  /*2bb30*/  ULDC UR4, c[0x0][0xc38] ;  /* 0x00030e0000047ab9 */ /* 0x000fe40000000800 */
[----:B------:R-:W-:-:S04]  /*2bb40*/  IMAD.U32 R4, RZ, RZ, UR4 ;  /* 0x00000004ff047e24 */ /* 0x000fc8000f8e00ff */
[----:B--2---:R-:W-:-:S04]  /*2bb50*/  IMAD R16, R16, R4, RZ ;  /* 0x0000000410107224 */ /* 0x004fc800078e02ff */
[----:B------:R-:W-:-:S05]  /*2bb60*/  IMAD.IADD R5, R16, 0x1, R5 ;  /* 0x0000000110057824 */ /* 0x000fca00078e0205 */
[----:B------:R-:W-:-:S13]  /*2bb70*/  ISETP.GT.AND P6, PT, R5, R0, PT ;  /* 0x000000000500720c */ /* 0x000fda0003fc4270 */
[----:B------:R-:W-:Y:S05]  /*2bb80*/  @!P6 BRA `(.L_x_2500) ;  /* 0xfffffffc0060e947 */ /* 0x000fea000383ffff */
.L_x_2495:
        /* <DEDUP_REMOVED lines=8> */
.L_x_2662:
[----:B------:R-:W-:Y:S01]  /*2bc10*/  ISETP.NE.AND P0, PT, R6, RZ, PT ;  /* 0x000000ff0600720c */ /* 0x000fe20003f05270 */
[----:B--2---:R-:W-:-:S12]  /*2bc20*/  IMAD.MOV.U32 R2, RZ, RZ, RZ ;  /* 0x000000ffff027224 */ /* 0x004fd800078e00ff */
[----:B------:R-:W-:Y:S05]  /*2bc30*/  @!P0 BRA `(.L_x_2502) ;  /* 0x0000000000108947 */ /* 0x000fea0003800000 */
[----:B------:R-:W-:Y:S01]  /*2bc40*/  UMOV UR4, 0xffffffff ;  /* 0xffffffff00047882 */ /* 0x000fe20000000000 */
[----:B------:R-:W-:Y:S02]  /*2bc50*/  VIADD R12, R5, 0xffffffff ;  /* 0xffffffff050c7836 */ /* 0x000fe40000000000 */
[----:B------:R-:W-:Y:S05]  /*2bc60*/  BRA.DIV UR4, `(.L_x_2503) ;  /* 0x0000004604b87947 */ /* 0x000fea000b800000 */
[----:B------:R2:W4:Y:S02]  /*2bc70*/  SHFL.IDX PT, R2, R3, R12, 0x1f ;  /* 0x00001f0c03027589 */ /* 0x00052400000e0000 */
.L_x_2502:
[----:B------:R-:W5:Y:S01]  /*2bc80*/  LDC.64 R6, c[0x0][0xc90] ;  /* 0x00032400ff067b82 */ /* 0x000f620000000a00 */
[----:B------:R-:W-:Y:S01]  /*2bc90*/  IMAD.IADD R19, R5, 0x1, R19 ;  /* 0x0000000105137824 */ /* 0x000fe200078e0213 */
[----:B------:R-:W-:-:S03]  /*2bca0*/  ULDC.64 UR4, c[0x0][0x208] ;  /* 0x0000820000047ab9 */ /* 0x000fc60000000a00 */
[----:B-----5:R-:W-:-:S06]  /*2bcb0*/  IMAD.WIDE R6, R19, 0x4, R6 ;  /* 0x0000000413067825 */ /* 0x020fcc00078e0206 */
[----:B------:R-:W3:Y:S01]  /*2bcc0*/  LDG.E R6, desc[UR4][R6.64] ;  /* 0x0000000406067981 */ /* 0x000ee2000c1e1900 */
[----:B----4-:R-:W-:-:S04]  /*2bcd0*/  IMAD R16, R2, R4, R16 ;  /* 0x0000000402107224 */ /* 0x010fc800078e0210 */
[----:B------:R-:W-:Y:S02]  /*2bce0*/  IMAD.IADD R0, R0, 0x1, -R16 ;  /* 0x0000000100007824 */ /* 0x000fe400078e0a10 */
[----:B---3--:R-:W-:-:S05]  /*2bcf0*/  IMAD R5, R17, R6, RZ ;  /* 0x0000000611057224 */ /* 0x008fca00078e02ff */
[----:B------:R-:W-:-:S04]  /*2bd00*/  IABS R7, R5 ;  /* 0x0000000500077213 */ /* 0x000fc80000000000 */
[----:B0-2---:R-:W0:Y:S08]  /*2bd10*/  I2F.RP R3, R7 ;  /* 0x0000000700037306 */ /* 0x005e300000209400 */
        /* <DEDUP_REMOVED lines=9> */
[----:B------:R-:W-:Y:S01]  /*2bdb0*/  IMAD.HI.U32 R8, R8, R2, RZ ;  /* 0x0000000208087227 */ /* 0x000fe200078e00ff */
[----:B------:R-:W-:-:S05]  /*2bdc0*/  IADD3 R3, RZ, -R3, RZ ;  /* 0x80000003ff037210 */ /* 0x000fca0007ffe0ff */
        /* <DEDUP_REMOVED lines=12> */
[----:B------:R-:W-:Y:S01]  /*2be90*/  IMAD R7, R6, R2, RZ ;  /* 0x0000000206077224 */ /* 0x000fe200078e02ff */
[----:B------:R-:W-:-:S03]  /*2bea0*/  IADD3 R2, -R2, RZ, RZ ;  /* 0x000000ff02027210 */ /* 0x000fc60007ffe1ff */
        /* <DEDUP_REMOVED lines=22> */
[C---:B------:R-:W-:Y:S02]  /*2c010*/  LOP3.LUT R3, R0.reuse, R4, RZ, 0x3c, !PT ;  /* 0x0000000400037212 */ /* 0x040fe400078e3cff */
[----:B------:R-:W-:Y:S02]  /*2c020*/  IADD3 R0, R0, R7, RZ ;  /* 0x0000000700007210 */ /* 0x000fe40007ffe0ff */
        /* <DEDUP_REMOVED lines=9> */
.L_x_2496:
[----:B------:R-:W-:Y:S01]  /*2c0c0*/  UMOV UR4, URZ ;  /* 0x0000003f00047c82 */ /* 0x000fe20008000000 */
[----:B------:R-:W-:Y:S01]  /*2c0d0*/  UMOV UR5, URZ ;  /* 0x0000003f00057c82 */ /* 0x000fe20008000000 */
[----:B------:R-:W-:Y:S01]  /*2c0e0*/  ULDC UR6, c[0x0][0xc3c] ;  /* 0x00030f0000067ab9 */ /* 0x000fe20000000800 */
[----:B------:R-:W-:Y:S02]  /*2c0f0*/  IMAD.MOV.U32 R16, RZ, RZ, R0 ;  /* 0x000000ffff107224 */ /* 0x000fe400078e0000 */
[----:B------:R-:W-:Y:S02]  /*2c100*/  IMAD.U32 R17, RZ, RZ, UR4 ;  /* 0x00000004ff117e24 */ /* 0x000fe4000f8e00ff */
[----:B------:R-:W-:Y:S02]  /*2c110*/  IMAD.U32 R18, RZ, RZ, UR5 ;  /* 0x00000005ff127e24 */ /* 0x000fe4000f8e00ff */
[----:B------:R-:W-:-:S07]  /*2c120*/  IMAD.U32 R19, RZ, RZ, UR6 ;  /* 0x00000006ff137e24 */ /* 0x000fce000f8e00ff */
.L_x_2504:
[----:B0-----:R3:W2:Y:S01]  /*2c130*/  LDL R3, [R1+0x4] ;  /* 0x0000040001037983 */ /* 0x0016a20000100800 */
[----:B------:R-:W0:Y:S01]  /*2c140*/  S2R R0, SR_TID.X ;  /* 0x0000000000007919 */ /* 0x000e220000002100 */
[----:B------:R-:W-:Y:S05]  /*2c150*/  WARPSYNC.ALL ;  /* 0x0000000000007948 */ /* 0x000fea0003800000 */
[----:B0-----:R-:W-:Y:S01]  /*2c160*/  LOP3.LUT R0, R0, 0x1f, RZ, 0xc0, !PT ;  /* 0x0000001f00007812 */ /* 0x001fe200078ec0ff */
        /* <DEDUP_REMOVED lines=8> */
.L_x_2493:
[----:B------:R-:W-:Y:S02]  /*2c1f0*/  ULDC UR4, c[0x0][0xc3c] ;  /* 0x00030f0000047ab9 */ /* 0x000fe40000000800 */
[----:B--2---:R-:W-:-:S13]  /*2c200*/  ISETP.GE.AND P0, PT, R19, UR4, PT ;  /* 0x0000000413007c0c */ /* 0x004fda000bf06270 */
[----:B------:R-:W-:Y:S05]  /*2c210*/  @!P0 BRA `(.L_x_2505) ;  /* 0xffffffa400a88947 */ /* 0x000fea000383ffff */
[----:B------:R-:W-:Y:S05]  /*2c220*/  BSYNC B7 ;  /* 0x0000000000077941 */ /* 0x000fea0003800000 */
.L_x_2403:
[----:B0-----:R-:W2:Y:S01]  /*2c230*/  LDL.LU R0, [R1+0x5c] ;  /* 0x00005c0001007983 */ /* 0x001ea20000300800 */
[----:B------:R-:W-:Y:S01]  /*2c240*/  BSSY B0, `(.L_x_2506) ;  /* 0x000000b000007945 */ /* 0x000fe20003800000 */
[----:B------:R-:W0:Y:S01]  /*2c250*/  S2R R5, SR_CgaCtaId ;  /* 0x0000000000057919 */ /* 0x000e220000008800 */
[----:B--2---:R-:W-:-:S05]  /*2c260*/  VIADD R0, R0, 0x1 ;  /* 0x0000000100007836 */ /* 0x004fca0000000000 */
[----:B------:R-:W-:-:S04]  /*2c270*/  LEA.HI R2, R0, R0, RZ, 0x1 ;  /* 0x0000000000027211 */ /* 0x000fc800078f08ff */
[----:B---3--:R-:W-:-:S04]  /*2c280*/  LOP3.LUT R3, R2, 0xfffffffe, RZ, 0xc0, !PT ;  /* 0xfffffffe02037812 */ /* 0x008fc800078ec0ff */
[----:B------:R-:W-:Y:S02]  /*2c290*/  IADD3 R3, R0, -R3, RZ ;  /* 0x8000000300037210 */ /* 0x000fe40007ffe0ff */
[----:B------:R-:W-:Y:S02]  /*2c2a0*/  MOV R0, 0x400 ;  /* 0x0000040000007802 */ /* 0x000fe40000000f00 */
[----:B------:R-:W-:Y:S02]  /*2c2b0*/  SHF.L.U32 R3, R3, 0x1f, RZ ;  /* 0x0000001f03037819 */ /* 0x000fe400000006ff */
[----:B0-----:R-:W-:-:S04]  /*2c2c0*/  LEA R0, R5, R0, 0x18 ;  /* 0x0000000005007211 */ /* 0x001fc800078ec0ff */
[----:B------:R-:W0:Y:S02]  /*2c2d0*/  SYNCS.PHASECHK.TRANS64.TRYWAIT P0, [R0+URZ+0x2e820], R3 ;  /* 0x02e82003000075a7 */ /* 0x000e24000800017f */
[----:B0-----:R-:W-:Y:S05]  /*2c2e0*/  @!P0 BRA `(.L_x_2507) ;  /* 0x0000004000408947 */ /* 0x001fea0003800000 */
.L_x_2665:
[----:B------:R-:W-:Y:S05]  /*2c2f0*/  BSYNC B0 ;  /* 0x0000000000007941 */ /* 0x000fea0003800000 */
.L_x_2506:
[----:B------:R-:W-:-:S03]  /*2c300*/  UMOV UR4, 0xffffffff ;  /* 0xffffffff00047882 */ /* 0x000fc60000000000 */
[----:B------:R-:W-:Y:S05]  /*2c310*/  BRA.DIV UR4, `(.L_x_2508) ;  /* 0x0000004204487947 */ /* 0x000fea000b800000 */
[----:B------:R-:W2:Y:S02]  /*2c320*/  S2R R2, SR_TID.X ;  /* 0x0000000000027919 */ /* 0x000ea40000002100 */
[----:B--2---:R-:W-:-:S04]  /*2c330*/  SHF.R.U32.HI R2, RZ, 0x5, R2 ;  /* 0x00000005ff027819 */ /* 0x004fc80000011602 */
[----:B------:R-:W-:-:S05]  /*2c340*/  LOP3.LUT R2, R2, 0x3, RZ, 0xc0, !PT ;  /* 0x0000000302027812 */ /* 0x000fca00078ec0ff */
[----:B------:R2:W3:Y:S02]  /*2c350*/  SHFL.IDX PT, R14, R2, RZ, 0x1f ;  /* 0x00001fff020e7589 */ /* 0x0004e400000e0000 */
.L_x_2668:
[----:B---3--:R-:W-:-:S13]  /*2c360*/  ISETP.NE.AND P0, PT, R14, RZ, PT ;  /* 0x000000ff0e00720c */ /* 0x008fda0003f05270 */
[----:B------:R-:W-:Y:S05]  /*2c370*/  @P0 BRA `(.L_x_2207) ;  /* 0x0000000000b80947 */ /* 0x000fea0003800000 */
[----:B------:R-:W-:-:S03]  /*2c380*/  UMOV UR4, 0xffffffff ;  /* 0xffffffff00047882 */ /* 0x000fc60000000000 */
[----:B------:R-:W-:Y:S05]  /*2c390*/  BRA.DIV UR4, `(.L_x_2509) ;  /* 0x00000042045c7947 */ /* 0x000fea000b800000 */
[----:B------:R-:W-:-:S13]  /*2c3a0*/  ELECT P6, URZ, PT ;  /* 0x00000000003f782f */ /* 0x000fda00038c0000 */
.L_x_2671:
[----:B------:R-:W-:Y:S05]  /*2c3b0*/  @!P6 BRA `(.L_x_2207) ;  /* 0x0000000000a8e947 */ /* 0x000fea0003800000 */
[----:B--2---:R-:W2:Y:S02]  /*2c3c0*/  LDL R2, [R1+0xb4] ;  /* 0x0000b40001027983 */ /* 0x004ea40000100800 */
[----:B--2---:R-:W-:-:S13]  /*2c3d0*/  R2UR UR4, R2 ;  /* 0x00000000020472ca */ /* 0x004fda00000e0000 */
[----:B------:R-:W-:-:S06]  /*2c3e0*/  ULOP3.LUT UR4, UR4, 0x2, URZ, 0xfc, !UPT ;  /* 0x0000000204047892 */ /* 0x000fcc000f8efc3f */
[----:B------:R-:W-:-:S05]  /*2c3f0*/  IMAD.U32 R2, RZ, RZ, UR4 ;  /* 0x00000004ff027e24 */ /* 0x000fca000f8e00ff */
[----:B------:R-:W-:-:S13]  /*2c400*/  ISETP.NE.AND P0, PT, R2, 0x3, PT ;  /* 0x000000030200780c */ /* 0x000fda0003f05270 */
[----:B------:R-:W-:Y:S05]  /*2c410*/  @!P0 BRA `(.L_x_2510) ;  /* 0x0000000000048947 */ /* 0x000fea0003800000 */
[----:B------:R-:W-:Y:S01]  /*2c420*/  BPT.TRAP 0x1 ;  /* 0x000000040000795c */ /* 0x000fe20000300000 */
.L_x_2510:
        /* <DEDUP_REMOVED lines=14> */
.L_x_2672:
[----:B------:R-:W2:Y:S02]  /*2c510*/  SYNCS.PHASECHK.TRANS64.TRYWAIT P1, [R7+URZ], R2 ;  /* 0x00000002070075a7 */ /* 0x000ea4000802017f */
[----:B--2---:R-:W-:Y:S05]  /*2c520*/  @!P1 BRA `(.L_x_2512) ;  /* 0x00000040002c9947 */ /* 0x004fea0003800000 */
.L_x_2673:
[----:B------:R-:W-:Y:S05]  /*2c530*/  @!P0 BRA `(.L_x_2513) ;  /* 0x0000000000048947 */ /* 0x000fea0003800000 */
[----:B------:R-:W-:Y:S01]  /*2c540*/  BPT.TRAP 0x1 ;  /* 0x000000040000795c */ /* 0x000fe20000300000 */
.L_x_2513:
[----:B------:R-:W3:Y:S02]  /*2c550*/  LDL.LU R4, [R1+0x8] ;  /* 0x0000080001047983 */ /* 0x000ee40000300800 */
[----:B---3--:R-:W-:-:S04]  /*2c560*/  IMAD R4, R4, 0x8, R0 ;  /* 0x0000000804047824 */ /* 0x008fc800078e0200 */
[----:B------:R-:W3:Y:S02]  /*2c570*/  SYNCS.PHASECHK.TRANS64.TRYWAIT P1, [R4+URZ+0x2e860], R5 ;  /* 0x02e86005040075a7 */ /* 0x000ee4000802017f */
[----:B---3--:R-:W-:Y:S05]  /*2c580*/  @!P1 BRA `(.L_x_2514) ;  /* 0x0000004000289947 */ /* 0x008fea0003800000 */
.L_x_2674:
[----:B------:R-:W-:Y:S05]  /*2c590*/  @!P0 BRA `(.L_x_2515) ;  /* 0x0000000000048947 */ /* 0x000fea0003800000 */
[----:B------:R-:W-:Y:S01]  /*2c5a0*/  BPT.TRAP 0x1 ;  /* 0x000000040000795c */ /* 0x000fe20000300000 */
.L_x_2515:
[----:B------:R-:W-:-:S04]  /*2c5b0*/  IMAD R3, R3, 0x8, R0 ;  /* 0x0000000803037824 */ /* 0x000fc800078e0200 */
[----:B------:R-:W4:Y:S02]  /*2c5c0*/  SYNCS.PHASECHK.TRANS64.TRYWAIT P1, [R3+URZ+0x2e860], R2 ;  /* 0x02e86002030075a7 */ /* 0x000f24000802017f */
[----:B----4-:R-:W-:Y:S05]  /*2c5d0*/  @!P1 BRA `(.L_x_2516) ;  /* 0x0000004000289947 */ /* 0x010fea0003800000 */
.L_x_2675:
[----:B------:R-:W-:Y:S05]  /*2c5e0*/  @!P0 BRA `(.L_x_2517) ;  /* 0x0000000000048947 */ /* 0x000fea0003800000 */
[----:B------:R-:W-:Y:S01]  /*2c5f0*/  BPT.TRAP 0x1 ;  /* 0x000000040000795c */ /* 0x000fe20000300000 */
.L_x_2517:
[----:B------:R-:W5:Y:S02]  /*2c600*/  SYNCS.PHASECHK.TRANS64.TRYWAIT P0, [R4+URZ+0x2e880], R5 ;  /* 0x02e88005040075a7 */ /* 0x000f64000800017f */
[----:B-----5:R-:W-:Y:S05]  /*2c610*/  @!P0 BRA `(.L_x_2518) ;  /* 0x00000040002c8947 */ /* 0x020fea0003800000 */
.L_x_2519:
[----:B------:R0:W0:Y:S02]  /*2c620*/  SYNCS.PHASECHK.TRANS64.TRYWAIT P0, [R3+URZ+0x2e880], R2 ;  /* 0x02e88002030075a7 */ /* 0x000024000800017f */
[----:B0-----:R-:W-:Y:S05]  /*2c630*/  @!P0 NANOSLEEP.SYNCS 0x989680 ;  /* 0x009896800000895d */ /* 0x001fea0003900000 */
[----:B------:R-:W0:Y:S02]  /*2c640*/  @!P0 SYNCS.PHASECHK.TRANS64 P0, [R3+URZ+0x2e880], R2 ;  /* 0x02e88002030085a7 */ /* 0x000e24000800007f */
[----:B0-----:R-:W-:Y:S05]  /*2c650*/  @!P0 BRA `(.L_x_2519) ;  /* 0xfffffffc00f08947 */ /* 0x001fea000383ffff */
.L_x_2207:
[----:B------:R-:W-:Y:S05]  /*2c660*/  BSYNC B8 ;  /* 0x0000000000087941 */ /* 0x000fea0003800000 */
.L_x_2204:
[----:B------:R-:W-:Y:S05]  /*2c670*/  EXIT ;  /* 0x000000000000794d */ /* 0x000fea0003800000 */
.L_x_2229:
[----:B0-----:R0:W1:Y:S02]  /*2c680*/  SYNCS.PHASECHK.TRANS64.TRYWAIT P6, [R108+URZ+0x2e890], R129 ;  /* 0x02e890816c0075a7 */ /* 0x00106400080c017f */
[----:B-1----:R-:W-:Y:S05]  /*2c690*/  @!P6 NANOSLEEP.SYNCS 0x989680 ;  /* 0x009896800000e95d */ /* 0x002fea0003900000 */
[----:B------:R-:W1:Y:S02]  /*2c6a0*/  @!P6 SYNCS.PHASECHK.TRANS64 P6, [R108+URZ+0x2e890], R129 ;  /* 0x02e890816c00e5a7 */ /* 0x000e6400080c007f */
[----:B-1----:R-:W-:Y:S05]  /*2c6b0*/  @!P6 BRA `(.L_x_2229) ;  /* 0xfffffffc00f0e947 */ /* 0x002fea000383ffff */
[----:B------:R-:W-:Y:S05]  /*2c6c0*/  BRA `(.L_x_2520) ;  /* 0xfffffd6c00347947 */ /* 0x000fea000383ffff */
.L_x_2263:
[----:B0-----:R0:W1:Y:S02]  /*2c6d0*/  SYNCS.PHASECHK.TRANS64.TRYWAIT P3, [R108+URZ+0x2e890], R129 ;  /* 0x02e890816c0075a7 */ /* 0x001064000806017f */
[----:B-1----:R-:W-:Y:S05]  /*2c6e0*/  @!P3 NANOSLEEP.SYNCS 0x989680 ;  /* 0x009896800000b95d */ /* 0x002fea0003900000 */
[----:B------:R-:W1:Y:S02]  /*2c6f0*/  @!P3 SYNCS.PHASECHK.TRANS64 P3, [R108+URZ+0x2e890], R129 ;  /* 0x02e890816c00b5a7 */ /* 0x000e64000806007f */
[----:B-1----:R-:W-:Y:S05]  /*2c700*/  @!P3 BRA `(.L_x_2263) ;  /* 0xfffffffc00f0b947 */ /* 0x002fea000383ffff */
[----:B------:R-:W-:Y:S05]  /*2c710*/  BRA `(.L_x_2521) ;  /* 0xfffffdac00e87947 */ /* 0x000fea000383ffff */
.L_x_2280:
[----:B0-----:R0:W1:Y:S02]  /*2c720*/  SYNCS.PHASECHK.TRANS64.TRYWAIT P2, [R108+URZ+0x2e890], R129 ;  /* 0x02e890816c0075a7 */ /* 0x001064000804017f */
[----:B-1----:R-:W-:Y:S05]  /*2c730*/  @!P2 NANOSLEEP.SYNCS 0x989680 ;  /* 0x009896800000a95d */ /* 0x002fea0003900000 */
[----:B------:R-:W1:Y:S02]  /*2c740*/  @!P2 SYNCS.PHASECHK.TRANS64 P2, [R108+URZ+0x2e890], R129 ;  /* 0x02e890816c00a5a7 */ /* 0x000e64000804007f */
[----:B-1----:R-:W-:Y:S05]  /*2c750*/  @!P2 BRA `(.L_x_2280) ;  /* 0xfffffffc00f0a947 */ /* 0x002fea000383ffff */
[----:B------:R-:W-:Y:S05]  /*2c760*/  BRA `(.L_x_2522) ;  /* 0xfffffdf000207947 */ /* 0x000fea000383ffff */
.L_x_2290:
[----:B--2---:R2:W3:Y:S02]  /*2c770*/  SYNCS.PHASECHK.TRANS64.TRYWAIT P3, [R108+URZ+0x2e8b0], R129 ;  /* 0x02e8b0816c0075a7 */ /* 0x0044e4000806017f */
[----:B---3--:R-:W-:Y:S05]  /*2c780*/  @!P3 NANOSLEEP.SYNCS 0x989680 ;  /* 0x009896800000b95d */ /* 0x008fea0003900000 */
[----:B------:R-:W3:Y:S02]  /*2c790*/  @!P3 SYNCS.PHASECHK.TRANS64 P3, [R108+URZ+0x2e8b0], R129 ;  /* 0x02e8b0816c00b5a7 */ /* 0x000ee4000806007f */
[----:B---3--:R-:W-:Y:S05]  /*2c7a0*/  @!P3 BRA `(.L_x_2290) ;  /* 0xfffffffc00f0b947 */ /* 0x008fea000383ffff */
[----:B------:R-:W-:Y:S05]  /*2c7b0*/  BRA `(.L_x_2523) ;  /* 0xfffffdf800107947 */ /* 0x000fea000383ffff */
.L_x_2302:
[----:B------:R-:W0:Y:S01]  /*2c7c0*/  S2R R0, SR_TID.X ;  /* 0x0000000000007919 */ /* 0x000e220000002100 */
[----:B------:R-:W-:Y:S01]  /*2c7d0*/  BSSY B0, `(.L_x_2524) ;  /* 0x000000c000007945 */ /* 0x000fe20003800000 */
[----:B------:R-:W-:Y:S02]  /*2c7e0*/  IMAD.MOV.U32 R12, RZ, RZ, RZ ;  /* 0x000000ffff0c7224 */ /* 0x000fe400078e00ff */
[----:B------:R-:W-:Y:S02]  /*2c7f0*/  IMAD.MOV.U32 R11, RZ, RZ, 0x1f ;  /* 0x0000001fff0b7424 */ /* 0x000fe400078e00ff */
[----:B------:R-:W-:Y:S01]  /*2c800*/  IMAD.MOV.U32 R15, RZ, RZ, -0x1 ;  /* 0xffffffffff0f7424 */ /* 0x000fe200078e00ff */
        /* <DEDUP_REMOVED lines=8> */
.L_x_2525:
[----:B------:R-:W-:Y:S05]  /*2c890*/  BSYNC B0 ;  /* 0x0000000000007941 */ /* 0x000fea0003800000 */
.L_x_2524:
[----:B------:R1:W-:Y:S01]  /*2c8a0*/  STL [R1+0x44], R14 ;  /* 0x0000440e01007387 */ /* 0x0003e20000100800 */
[----:B------:R-:W-:Y:S05]  /*2c8b0*/  BRA `(.L_x_2526) ;  /* 0xfffffe0400107947 */ /* 0x000fea000383ffff */
.L_x_2314:
        /* <DEDUP_REMOVED lines=8> */
.L_x_2528:
[----:B------:R-:W-:Y:S05]  /*2c940*/  BSYNC B1 ;  /* 0x0000000000017941 */ /* 0x000fea0003800000 */
.L_x_2527:
        /* <DEDUP_REMOVED lines=8> */
.L_x_2529:
[----:B------:R-:W-:Y:S02]  /*2c9d0*/  IMAD.MOV.U32 R13, RZ, RZ, R8 ;  /* 0x000000ffff0d7224 */ /* 0x000fe400078e0008 */
[----:B------:R-:W-:-:S07]  /*2c9e0*/  IMAD.MOV.U32 R5, RZ, RZ, R14 ;  /* 0x000000ffff057224 */ /* 0x000fce00078e000e */
[----:B------:R-:W-:Y:S05]  /*2c9f0*/  WARPSYNC.COLLECTIVE R15, `(.L_x_2530) ;  /* 0x000000000f087348 */ /* 0x000fea0003c00000 */
[----:B------:R0:W1:Y:S02]  /*2ca00*/  SHFL.IDX P6, R14, R13, R12, R11 ;  /* 0x0000000c0d0e7389 */ /* 0x00006400000c000b */
[----:B01----:R-:W-:Y:S01]  /*2ca10*/  ENDCOLLECTIVE ;  /* 0x000000000000791b */ /* 0x003fe20003800000 */
.L_x_2530:
[----:B------:R-:W-:Y:S01]  /*2ca20*/  IMAD.MOV.U32 R13, RZ, RZ, R6 ;  /* 0x000000ffff0d7224 */ /* 0x000fe200078e0006 */
[----:B------:R-:W-:-:S07]  /*2ca30*/  MOV R7, R14 ;  /* 0x0000000e00077202 */ /* 0x000fce0000000f00 */
[----:B------:R-:W-:Y:S05]  /*2ca40*/  WARPSYNC.COLLECTIVE R15, `(.L_x_2531) ;  /* 0x000000000f087348 */ /* 0x000fea0003c00000 */
[----:B------:R0:W1:Y:S02]  /*2ca50*/  SHFL.IDX P6, R14, R13, R12, R11 ;  /* 0x0000000c0d0e7389 */ /* 0x00006400000c000b */
[----:B01----:R-:W-:Y:S01]  /*2ca60*/  ENDCOLLECTIVE ;  /* 0x000000000000791b */ /* 0x003fe20003800000 */
.L_x_2531:
[----:B------:R-:W-:Y:S05]  /*2ca70*/  BRA `(.L_x_2532) ;  /* 0xfffffe0c003c7947 */ /* 0x000fea000383ffff */
.L_x_2317:
        /* <DEDUP_REMOVED lines=8> */
.L_x_2534:
[----:B------:R-:W-:Y:S05]  /*2cb00*/  BSYNC B1 ;  /* 0x0000000000017941 */ /* 0x000fea0003800000 */
.L_x_2533:
        /* <DEDUP_REMOVED lines=8> */
.L_x_2535:
[----:B------:R-:W-:Y:S02]  /*2cb90*/  IMAD.MOV.U32 R13, RZ, RZ, R8 ;  /* 0x000000ffff0d7224 */ /* 0x000fe400078e0008 */
[----:B------:R-:W-:-:S07]  /*2cba0*/  IMAD.MOV.U32 R5, RZ, RZ, R14 ;  /* 0x000000ffff057224 */ /* 0x000fce00078e000e */
[----:B------:R-:W-:Y:S05]  /*2cbb0*/  WARPSYNC.COLLECTIVE R15, `(.L_x_2536) ;  /* 0x000000000f087348 */ /* 0x000fea0003c00000 */
[----:B------:R0:W1:Y:S02]  /*2cbc0*/  SHFL.IDX P6, R14, R13, R12, R11 ;  /* 0x0000000c0d0e7389 */ /* 0x00006400000c000b */
[----:B01----:R-:W-:Y:S01]  /*2cbd0*/  ENDCOLLECTIVE ;  /* 0x000000000000791b */ /* 0x003fe20003800000 */
.L_x_2536:
[----:B------:R-:W-:Y:S02]  /*2cbe0*/  IMAD.MOV.U32 R13, RZ, RZ, R6 ;  /* 0x000000ffff0d7224 */ /* 0x000fe400078e0006 */
[----:B------:R-:W-:-:S07]  /*2cbf0*/  IMAD.MOV.U32 R7, RZ, RZ, R14 ;  /* 0x000000ffff077224 */ /* 0x000fce00078e000e */
[----:B------:R-:W-:Y:S05]  /*2cc00*/  WARPSYNC.COLLECTIVE R15, `(.L_x_2537) ;  /* 0x000000000f087348 */ /* 0x000fea0003c00000 */
[----:B------:R0:W1:Y:S02]  /*2cc10*/  SHFL.IDX P6, R14, R13, R12, R11 ;  /* 0x0000000c0d0e7389 */ /* 0x00006400000c000b */
[----:B01----:R-:W-:Y:S01]  /*2cc20*/  ENDCOLLECTIVE ;  /* 0x000000000000791b */ /* 0x003fe20003800000 */
.L_x_2537:
[----:B------:R-:W-:Y:S05]  /*2cc30*/  BRA `(.L_x_2538) ;  /* 0xfffffe0c00647947 */ /* 0x000fea000383ffff */
.L_x_2321:
[----:B0-----:R0:W1:Y:S02]  /*2cc40*/  SYNCS.PHASECHK.TRANS64.TRYWAIT P0, [R16+URZ+0x2e800], R5 ;  /* 0x02e80005100075a7 */ /* 0x001064000800017f */
[----:B-1----:R-:W-:Y:S05]  /*2cc50*/  @!P0 NANOSLEEP.SYNCS 0x989680 ;  /* 0x009896800000895d */ /* 0x002fea0003900000 */
[----:B------:R-:W1:Y:S02]  /*2cc60*/  @!P0 SYNCS.PHASECHK.TRANS64 P0, [R16+URZ+0x2e800], R5 ;  /* 0x02e80005100085a7 */ /* 0x000e64000800007f */
[----:B-1----:R-:W-:Y:S05]  /*2cc70*/  @!P0 BRA `(.L_x_2321) ;  /* 0xfffffffc00f08947 */ /* 0x002fea000383ffff */
[----:B------:R-:W-:Y:S05]  /*2cc80*/  BRA `(.L_x_2539) ;  /* 0xfffffe1000307947 */ /* 0x000fea000383ffff */
.L_x_2329:
[----:B------:R-:W0:Y:S01]  /*2cc90*/  LDC R39, c[0x0][0x3f4] ;  /* 0x0000fd00ff277b82 */ /* 0x000e220000000800 */
        /* <DEDUP_REMOVED lines=8> */
.L_x_2541:
[----:B------:R-:W-:Y:S05]  /*2cd20*/  BSYNC B1 ;  /* 0x0000000000017941 */ /* 0x000fea0003800000 */
.L_x_2540:
[----:B------:R0:W5:Y:S01]  /*2cd30*/  LDL R10, [R1+0x40] ;  /* 0x00004000010a7983 */ /* 0x0001620000100800 */
[----:B------:R-:W-:Y:S01]  /*2cd40*/  IMAD.MOV.U32 R13, RZ, RZ, R35 ;  /* 0x000000ffff0d7224 */ /* 0x000fe200078e0023 */
[----:B------:R-:W-:Y:S01]  /*2cd50*/  ISETP.GE.AND P0, PT, R18, R39, PT ;  /* 0x000000271200720c */ /* 0x000fe20003f06270 */
[----:B------:R-:W-:Y:S02]  /*2cd60*/  IMAD.MOV.U32 R12, RZ, RZ, RZ ;  /* 0x000000ffff0c7224 */ /* 0x000fe400078e00ff */
[----:B------:R-:W-:Y:S02]  /*2cd70*/  IMAD.MOV.U32 R11, RZ, RZ, 0x1c1f ;  /* 0x00001c1fff0b7424 */ /* 0x000fe400078e00ff */
[----:B------:R-:W-:Y:S02]  /*2cd80*/  IMAD.MOV.U32 R15, RZ, RZ, -0x1 ;  /* 0xffffffffff0f7424 */ /* 0x000fe400078e00ff */
[----:B0-----:R-:W-:-:S07]  /*2cd90*/  IMAD.MOV.U32 R3, RZ, RZ, R14 ;  /* 0x000000ffff037224 */ /* 0x001fce00078e000e */
[----:B-----5:R-:W-:Y:S05]  /*2cda0*/  WARPSYNC.COLLECTIVE R15, `(.L_x_2542) ;  /* 0x000000000f087348 */ /* 0x020fea0003c00000 */
[----:B------:R0:W1:Y:S02]  /*2cdb0*/  SHFL.IDX P6, R14, R13, R12, R11 ;  /* 0x0000000c0d0e7389 */ /* 0x00006400000c000b */
[----:B01---5:R-:W-:Y:S01]  /*2cdc0*/  ENDCOLLECTIVE ;  /* 0x000000000000791b */ /* 0x023fe20003800000 */
.L_x_2542:
[----:B------:R-:W-:Y:S01]  /*2cdd0*/  IMAD.MOV.U32 R13, RZ, RZ, R37 ;  /* 0x000000ffff0d7224 */ /* 0x000fe200078e0025 */
[----:B------:R-:W-:-:S07]  /*2cde0*/  MOV R5, R14 ;  /* 0x0000000e00057202 */ /* 0x000fce0000000f00 */
[----:B------:R-:W-:Y:S05]  /*2cdf0*/  WARPSYNC.COLLECTIVE R15, `(.L_x_2543) ;  /* 0x000000000f087348 */ /* 0x000fea0003c00000 */
[----:B------:R0:W1:Y:S02]  /*2ce00*/  SHFL.IDX P6, R14, R13, R12, R11 ;  /* 0x0000000c0d0e7389 */ /* 0x00006400000c000b */
[----:B01----:R-:W-:Y:S01]  /*2ce10*/  ENDCOLLECTIVE ;  /* 0x000000000000791b */ /* 0x003fe20003800000 */
.L_x_2543:
[----:B------:R-:W-:Y:S02]  /*2ce20*/  IMAD.MOV.U32 R13, RZ, RZ, R9 ;  /* 0x000000ffff0d7224 */ /* 0x000fe400078e0009 */
[----:B------:R-:W-:-:S07]  /*2ce30*/  IMAD.MOV.U32 R7, RZ, RZ, R14 ;  /* 0x000000ffff077224 */ /* 0x000fce00078e000e */
[----:B------:R-:W-:Y:S05]  /*2ce40*/  WARPSYNC.COLLECTIVE R15, `(.L_x_2544) ;  /* 0x000000000f087348 */ /* 0x000fea0003c00000 */
[----:B------:R0:W1:Y:S02]  /*2ce50*/  SHFL.IDX P6, R14, R13, R12, R11 ;  /* 0x0000000c0d0e7389 */ /* 0x00006400000c000b */
[----:B01----:R-:W-:Y:S01]  /*2ce60*/  ENDCOLLECTIVE ;  /* 0x000000000000791b */ /* 0x003fe20003800000 */
.L_x_2544:
[----:B------:R-:W-:Y:S01]  /*2ce70*/  ULDC.64 UR4, c[0x0][0x208] ;  /* 0x0000820000047ab9 */ /* 0x000fe20000000a00 */
[----:B------:R-:W-:-:S05]  /*2ce80*/  IMAD R34, R10, R34, RZ ;  /* 0x000000220a227224 */ /* 0x000fca00078e02ff */
[----:B------:R-:W-:-:S13]  /*2ce90*/  ISETP.GE.OR P1, PT, R41, R34, P0 ;  /* 0x000000222900720c */ /* 0x000fda0000726670 */
[C---:B------:R-:W-:Y:S02]  /*2cea0*/  @!P1 IADD3 R0, P2, R18.reuse, R5, RZ ;  /* 0x0000000512009210 */ /* 0x040fe40007f5e0ff */
[----:B------:R-:W-:-:S03]  /*2ceb0*/  @!P1 IADD3 R14, P3, R18, R14, RZ ;  /* 0x0000000e120e9210 */ /* 0x000fc60007f7e0ff */
[--C-:B------:R-:W-:Y:S02]  /*2cec0*/  @!P1 IMAD.X R5, R3, 0x1, R19.reuse, P2 ;  /* 0x0000000103059824 */ /* 0x100fe400010e0613 */
[----:B------:R-:W-:Y:S02]  /*2ced0*/  @!P1 IMAD.X R3, R7, 0x1, R19, P3 ;  /* 0x0000000107039824 */ /* 0x000fe400018e0613 */
[----:B------:R-:W-:Y:S02]  /*2cee0*/  @!P1 IMAD.MOV.U32 R4, RZ, RZ, R0 ;  /* 0x000000ffff049224 */ /* 0x000fe400078e0000 */
[----:B------:R-:W-:Y:S01]  /*2cef0*/  @!P1 IMAD.MOV.U32 R24, RZ, RZ, R14 ;  /* 0x000000ffff189224 */ /* 0x000fe200078e000e */
[----:B------:R-:W-:-:S03]  /*2cf00*/  @!P1 MOV R25, R3 ;  /* 0x0000000300199202 */ /* 0x000fc60000000f00 */
[----:B------:R-:W5:Y:S04]  /*2cf10*/  @!P1 LD.E.128 R4, desc[UR4][R4.64] ;  /* 0x0000000404049980 */ /* 0x000f68000c101d00 */
[----:B------:R-:W5:Y:S01]  /*2cf20*/  @!P1 LD.E.128 R24, desc[UR4][R24.64] ;  /* 0x0000000418189980 */ /* 0x000f62000c101d00 */
[----:B------:R-:W-:Y:S01]  /*2cf30*/  IMAD.MOV.U32 R13, RZ, RZ, R8 ;  /* 0x000000ffff0d7224 */ /* 0x000fe200078e0008 */
[----:B------:R-:W-:Y:S01]  /*2cf40*/  CS2R R32, SRZ ;  /* 0x0000000000207805 */ /* 0x000fe2000001ff00 */
[----:B------:R-:W-:Y:S01]  /*2cf50*/  IMAD.MOV.U32 R12, RZ, RZ, 0x1 ;  /* 0x00000001ff0c7424 */ /* 0x000fe200078e00ff */
[----:B------:R-:W-:Y:S02]  /*2cf60*/  CS2R R30, SRZ ;  /* 0x00000000001e7805 */ /* 0x000fe4000001ff00 */
[----:B------:R-:W-:-:S02]  /*2cf70*/  CS2R R28, SRZ ;  /* 0x00000000001c7805 */ /* 0x000fc4000001ff00 */
[----:B------:R-:W-:-:S07]  /*2cf80*/  CS2R R20, SRZ ;  /* 0x0000000000147805 */ /* 0x000fce000001ff00 */
[----:B-----5:R-:W-:Y:S05]  /*2cf90*/  WARPSYNC.COLLECTIVE R15, `(.L_x_2545) ;  /* 0x000000000f087348 */ /* 0x020fea0003c00000 */
[----:B------:R0:W1:Y:S02]  /*2cfa0*/  SHFL.IDX P6, R14, R13, R12, R11 ;  /* 0x0000000c0d0e7389 */ /* 0x00006400000c000b */
[----:B01---5:R-:W-:Y:S01]  /*2cfb0*/  ENDCOLLECTIVE ;  /* 0x000000000000791b */ /* 0x023fe20003800000 */
.L_x_2545:
[----:B------:R-:W-:Y:S02]  /*2cfc0*/  IMAD.MOV.U32 R13, RZ, RZ, R35 ;  /* 0x000000ffff0d7224 */ /* 0x000fe400078e0023 */
[----:B------:R-:W-:-:S07]  /*2cfd0*/  IMAD.MOV.U32 R3, RZ, RZ, R14 ;  /* 0x000000ffff037224 */ /* 0x000fce00078e000e */
[----:B------:R-:W-:Y:S05]  /*2cfe0*/  WARPSYNC.COLLECTIVE R15, `(.L_x_2546) ;  /* 0x000000000f087348 */ /* 0x000fea0003c00000 */
[----:B------:R0:W1:Y:S02]  /*2cff0*/  SHFL.IDX P6, R14, R13, R12, R11 ;  /* 0x0000000c0d0e7389 */ /* 0x00006400000c000b */
[----:B01----:R-:W-:Y:S01]  /*2d000*/  ENDCOLLECTIVE ;  /* 0x000000000000791b */ /* 0x003fe20003800000 */
.L_x_2546:
[----:B------:R-:W-:Y:S02]  /*2d010*/  IMAD.MOV.U32 R13, RZ, RZ, R37 ;  /* 0x000000ffff0d7224 */ /* 0x000fe400078e0025 */
[----:B------:R-:W-:-:S07]  /*2d020*/  IMAD.MOV.U32 R35, RZ, RZ, R14 ;  /* 0x000000ffff237224 */ /* 0x000fce00078e000e */
[----:B------:R-:W-:Y:S05]  /*2d030*/  WARPSYNC.COLLECTIVE R15, `(.L_x_2547) ;  /* 0x000000000f087348 */ /* 0x000fea0003c00000 */
[----:B------:R0:W1:Y:S02]  /*2d040*/  SHFL.IDX P6, R14, R13, R12, R11 ;  /* 0x0000000c0d0e7389 */ /* 0x00006400000c000b */
[----:B01----:R-:W-:Y:S01]  /*2d050*/  ENDCOLLECTIVE ;  /* 0x000000000000791b */ /* 0x003fe20003800000 */
.L_x_2547:
[----:B------:R-:W-:Y:S01]  /*2d060*/  MOV R13, R9 ;  /* 0x00000009000d7202 */ /* 0x000fe20000000f00 */
[----:B------:R-:W-:-:S07]  /*2d070*/  IMAD.MOV.U32 R37, RZ, RZ, R14 ;  /* 0x000000ffff257224 */ /* 0x000fce00078e000e */
[----:B------:R-:W-:Y:S05]  /*2d080*/  WARPSYNC.COLLECTIVE R15, `(.L_x_2548) ;  /* 0x000000000f087348 */ /* 0x000fea0003c00000 */
[----:B------:R0:W1:Y:S02]  /*2d090*/  SHFL.IDX P6, R14, R13, R12, R11 ;  /* 0x0000000c0d0e7389 */ /* 0x00006400000c000b */
[----:B01----:R-:W-:Y:S01]  /*2d0a0*/  ENDCOLLECTIVE ;  /* 0x000000000000791b */ /* 0x003fe20003800000 */
.L_x_2548:
[----:B------:R-:W-:Y:S02]  /*2d0b0*/  @!P1 IMAD.MOV.U32 R32, RZ, RZ, R4 ;  /* 0x000000ffff209224 */ /* 0x000fe400078e0004 */
[----:B------:R-:W-:Y:S01]  /*2d0c0*/  @!P1 IMAD.MOV.U32 R33, RZ, RZ, R5 ;  /* 0x000000ffff219224 */ /* 0x000fe200078e0005 */
[----:B------:R-:W-:Y:S01]  /*2d0d0*/  CS2R R4, SRZ ;  /* 0x0000000000047805 */ /* 0x000fe2000001ff00 */
[----:B------:R-:W-:Y:S01]  /*2d0e0*/  @!P1 IMAD.MOV.U32 R30, RZ, RZ, R6 ;  /* 0x000000ffff1e9224 */ /* 0x000fe200078e0006 */
[----:B------:R-:W-:Y:S01]  /*2d0f0*/  @!P1 MOV R21, R27 ;  /* 0x0000001b00159202 */ /* 0x000fe20000000f00 */
[----:B------:R-:W-:Y:S02]  /*2d100*/  @!P1 IMAD.MOV.U32 R31, RZ, RZ, R7 ;  /* 0x000000ffff1f9224 */ /* 0x000fe400078e0007 */
[----:B------:R-:W-:Y:S02]  /*2d110*/  @!P1 IMAD.MOV.U32 R28, RZ, RZ, R24 ;  /* 0x000000ffff1c9224 */ /* 0x000fe400078e0018 */
[----:B------:R-:W-:-:S02]  /*2d120*/  @!P1 IMAD.MOV.U32 R29, RZ, RZ, R25 ;  /* 0x000000ffff1d9224 */ /* 0x000fc400078e0019 */
[----:B------:R-:W-:Y:S01]  /*2d130*/  @!P1 IMAD.MOV.U32 R20, RZ, RZ, R26 ;  /* 0x000000ffff149224 */ /* 0x000fe200078e001a */
[----:B------:R-:W-:Y:S06]  /*2d140*/  BRA `(.L_x_2549) ;  /* 0xfffffe2c00f47947 */ /* 0x000fec000383ffff */
.L_x_2333:
[----:B0-----:R0:W1:Y:S02]  /*2d150*/  SYNCS.PHASECHK.TRANS64.TRYWAIT P1, [R16+URZ+0x2e800], R3 ;  /* 0x02e80003100075a7 */ /* 0x001064000802017f */
[----:B-1----:R-:W-:Y:S05]  /*2d160*/  @!P1 NANOSLEEP.SYNCS 0x989680 ;  /* 0x009896800000995d */ /* 0x002fea0003900000 */
[----:B------:R-:W1:Y:S02]  /*2d170*/  @!P1 SYNCS.PHASECHK.TRANS64 P1, [R16+URZ+0x2e800], R3 ;  /* 0x02e80003100095a7 */ /* 0x000e64000802007f */
[----:B-1----:R-:W-:Y:S05]  /*2d180*/  @!P1 BRA `(.L_x_2333) ;  /* 0xfffffffc00f09947 */ /* 0x002fea000383ffff */
[----:B------:R-:W-:Y:S05]  /*2d190*/  BRA `(.L_x_2550) ;  /* 0xfffffe3000687947 */ /* 0x000fea000383ffff */
.L_x_2339:
[----:B0-----:R0:W2:Y:S02]  /*2d1a0*/  SYNCS.PHASECHK.TRANS64.TRYWAIT P0, [R0+URZ+0x2e830], R5 ;  /* 0x02e83005000075a7 */ /* 0x0010a4000800017f */
[----:B--2---:R-:W-:Y:S05]  /*2d1b0*/  @!P0 NANOSLEEP.SYNCS 0x989680 ;  /* 0x009896800000895d */ /* 0x004fea0003900000 */
[----:B------:R-:W2:Y:S02]  /*2d1c0*/  @!P0 SYNCS.PHASECHK.TRANS64 P0, [R0+URZ+0x2e830], R5 ;  /* 0x02e83005000085a7 */ /* 0x000ea4000800007f */
[----:B--2---:R-:W-:Y:S05]  /*2d1d0*/  @!P0 BRA `(.L_x_2339) ;  /* 0xfffffffc00f08947 */ /* 0x004fea000383ffff */
[----:B------:R-:W-:Y:S05]  /*2d1e0*/  BRA `(.L_x_2338) ;  /* 0xfffffe5000d07947 */ /* 0x000fea000383ffff */
.L_x_2345:
[----:B-1----:R1:W2:Y:S02]  /*2d1f0*/  SYNCS.PHASECHK.TRANS64.TRYWAIT P3, [R13+URZ+0x2e830], R14 ;  /* 0x02e8300e0d0075a7 */ /* 0x0022a4000806017f */
[----:B--2---:R-:W-:Y:S05]  /*2d200*/  @!P3 NANOSLEEP.SYNCS 0x989680 ;  /* 0x009896800000b95d */ /* 0x004fea0003900000 */
[----:B------:R-:W2:Y:S02]  /*2d210*/  @!P3 SYNCS.PHASECHK.TRANS64 P3, [R13+URZ+0x2e830], R14 ;  /* 0x02e8300e0d00b5a7 */ /* 0x000ea4000806007f */
[----:B--2---:R-:W-:Y:S05]  /*2d220*/  @!P3 BRA `(.L_x_2345) ;  /* 0xfffffffc00f0b947 */ /* 0x004fea000383ffff */
[----:B------:R-:W-:Y:S05]  /*2d230*/  BRA `(.L_x_2344) ;  /* 0xfffffea400747947 */ /* 0x000fea000383ffff */
.L_x_2349:
[----:B-1----:R1:W2:Y:S02]  /*2d240*/  SYNCS.PHASECHK.TRANS64.TRYWAIT P2, [R13+URZ+0x2e850], R12 ;  /* 0x02e8500c0d0075a7 */ /* 0x0022a4000804017f */
[----:B--2---:R-:W-:Y:S05]  /*2d250*/  @!P2 NANOSLEEP.SYNCS 0x989680 ;  /* 0x009896800000a95d */ /* 0x004fea0003900000 */
[----:B------:R-:W2:Y:S02]  /*2d260*/  @!P2 SYNCS.PHASECHK.TRANS64 P2, [R13+URZ+0x2e850], R12 ;  /* 0x02e8500c0d00a5a7 */ /* 0x000ea4000804007f */
[----:B--2---:R-:W-:Y:S05]  /*2d270*/  @!P2 BRA `(.L_x_2349) ;  /* 0xfffffffc00f0a947 */ /* 0x004fea000383ffff */
[----:B------:R-:W-:Y:S05]  /*2d280*/  BRA `(.L_x_2346) ;  /* 0xfffffeb8008c7947 */ /* 0x000fea000383ffff */
.L_x_2357:
[----:B-1----:R1:W2:Y:S02]  /*2d290*/  SYNCS.PHASECHK.TRANS64.TRYWAIT P0, [R12+URZ+0x2e830], R13 ;  /* 0x02e8300d0c0075a7 */ /* 0x0022a4000800017f */
[----:B--2---:R-:W-:Y:S05]  /*2d2a0*/  @!P0 NANOSLEEP.SYNCS 0x989680 ;  /* 0x009896800000895d */ /* 0x004fea0003900000 */
[----:B------:R-:W2:Y:S02]  /*2d2b0*/  @!P0 SYNCS.PHASECHK.TRANS64 P0, [R12+URZ+0x2e830], R13 ;  /* 0x02e8300d0c0085a7 */ /* 0x000ea4000800007f */
[----:B--2---:R-:W-:Y:S05]  /*2d2c0*/  @!P0 BRA `(.L_x_2357) ;  /* 0xfffffffc00f08947 */ /* 0x004fea000383ffff */
[----:B------:R-:W-:Y:S05]  /*2d2d0*/  BRA `(.L_x_2356) ;  /* 0xffffff0000bc7947 */ /* 0x000fea000383ffff */
.L_x_2361:
[----:B-1----:R1:W2:Y:S02]  /*2d2e0*/  SYNCS.PHASECHK.TRANS64.TRYWAIT P0, [R13+URZ+0x2e850], R12 ;  /* 0x02e8500c0d0075a7 */ /* 0x0022a4000800017f */
[----:B--2---:R-:W-:Y:S05]  /*2d2f0*/  @!P0 NANOSLEEP.SYNCS 0x989680 ;  /* 0x009896800000895d */ /* 0x004fea0003900000 */
[----:B------:R-:W2:Y:S02]  /*2d300*/  @!P0 SYNCS.PHASECHK.TRANS64 P0, [R13+URZ+0x2e850], R12 ;  /* 0x02e8500c0d0085a7 */ /* 0x000ea4000800007f */
[----:B--2---:R-:W-:Y:S05]  /*2d310*/  @!P0 BRA `(.L_x_2361) ;  /* 0xfffffffc00f08947 */ /* 0x004fea000383ffff */
[----:B------:R-:W-:Y:S05]  /*2d320*/  BRA `(.L_x_2358) ;  /* 0xffffff1400d07947 */ /* 0x000fea000383ffff */
.L_x_2367:
[----:B-1----:R1:W2:Y:S02]  /*2d330*/  SYNCS.PHASECHK.TRANS64.TRYWAIT P0, [R9+URZ+0x2e850], R0 ;  /* 0x02e85000090075a7 */ /* 0x0022a4000800017f */
[----:B--2---:R-:W-:Y:S05]  /*2d340*/  @!P0 NANOSLEEP.SYNCS 0x989680 ;  /* 0x009896800000895d */ /* 0x004fea0003900000 */
[----:B------:R-:W2:Y:S02]  /*2d350*/  @!P0 SYNCS.PHASECHK.TRANS64 P0, [R9+URZ+0x2e850], R0 ;  /* 0x02e85000090085a7 */ /* 0x000ea4000800007f */
[----:B--2---:R-:W-:Y:S05]  /*2d360*/  @!P0 BRA `(.L_x_2367) ;  /* 0xfffffffc00f08947 */ /* 0x004fea000383ffff */
[----:B------:R-:W-:Y:S05]  /*2d370*/  BRA `(.L_x_2366) ;  /* 0xffffff4c00f07947 */ /* 0x000fea000383ffff */
.L_x_2371:
[----:B------:R-:W-:Y:S01]  /*2d380*/  IMAD.MOV.U32 R12, RZ, RZ, R0 ;  /* 0x000000ffff0c7224 */ /* 0x000fe200078e0000 */
[----:B------:R-:W-:Y:S01]  /*2d390*/  SEL R5, R36, R37, P0 ;  /* 0x0000002524057207 */ /* 0x000fe20000000000 */
[----:B------:R-:W-:Y:S01]  /*2d3a0*/  IMAD.MOV.U32 R11, RZ, RZ, 0x1c1f ;  /* 0x00001c1fff0b7424 */ /* 0x000fe200078e00ff */
[----:B------:R-:W-:Y:S01]  /*2d3b0*/  SEL R7, R37, R36, P0 ;  /* 0x0000002425077207 */ /* 0x000fe20000000000 */
[----:B------:R-:W-:Y:S01]  /*2d3c0*/  IMAD.MOV.U32 R15, RZ, RZ, -0x1 ;  /* 0xffffffffff0f7424 */ /* 0x000fe200078e00ff */
[----:B------:R-:W-:Y:S02]  /*2d3d0*/  SEL R9, R33, R32, P0 ;  /* 0x0000002021097207 */ /* 0x000fe40000000000 */
[----:B------:R-:W-:-:S07]  /*2d3e0*/  SEL R21, R32, R33, P0 ;  /* 0x0000002120157207 */ /* 0x000fce0000000000 */
[----:B-----5:R-:W-:Y:S05]  /*2d3f0*/  WARPSYNC.COLLECTIVE R15, `(.L_x_2551) ;  /* 0x000000000f087348 */ /* 0x020fea0003c00000 */
[----:B------:R0:W1:Y:S02]  /*2d400*/  SHFL.IDX P6, R14, R13, R12, R11 ;  /* 0x0000000c0d0e7389 */ /* 0x00006400000c000b */
[----:B01---5:R-:W-:Y:S01]  /*2d410*/  ENDCOLLECTIVE ;  /* 0x000000000000791b */ /* 0x023fe20003800000 */
.L_x_2551:
        /* <DEDUP_REMOVED lines=19> */
.L_x_2552:
        /* <DEDUP_REMOVED lines=18> */
.L_x_2553:
[----:B------:R-:W-:Y:S02]  /*2d670*/  SEL R69, R69, R70, P0 ;  /* 0x0000004645457207 */ /* 0x000fe40000000000 */
        /* <DEDUP_REMOVED lines=8> */
.L_x_2554:
[----:B------:R-:W-:Y:S02]  /*2d700*/  IMAD.MOV.U32 R13, RZ, RZ, R9 ;  /* 0x000000ffff0d7224 */ /* 0x000fe400078e0009 */
[----:B------:R-:W-:Y:S02]  /*2d710*/  IMAD.MOV.U32 R12, RZ, RZ, R0 ;  /* 0x000000ffff0c7224 */ /* 0x000fe400078e0000 */
[----:B------:R-:W-:-:S07]  /*2d720*/  IMAD.MOV.U32 R7, RZ, RZ, R14 ;  /* 0x000000ffff077224 */ /* 0x000fce00078e000e */
[----:B------:R-:W-:Y:S05]  /*2d730*/  WARPSYNC.COLLECTIVE R15, `(.L_x_2555) ;  /* 0x000000000f087348 */ /* 0x000fea0003c00000 */
[----:B------:R0:W1:Y:S02]  /*2d740*/  SHFL.IDX P6, R14, R13, R12, R11 ;  /* 0x0000000c0d0e7389 */ /* 0x00006400000c000b */
[----:B01----:R-:W-:Y:S01]  /*2d750*/  ENDCOLLECTIVE ;  /* 0x000000000000791b */ /* 0x003fe20003800000 */
.L_x_2555:
        /* <DEDUP_REMOVED lines=8> */
.L_x_2556:
[----:B------:R-:W-:Y:S02]  /*2d7e0*/  IMAD.MOV.U32 R13, RZ, RZ, R25 ;  /* 0x000000ffff0d7224 */ /* 0x000fe400078e0019 */
[----:B------:R-:W-:Y:S02]  /*2d7f0*/  IMAD.MOV.U32 R12, RZ, RZ, R0 ;  /* 0x000000ffff0c7224 */ /* 0x000fe400078e0000 */
[----:B------:R-:W-:-:S07]  /*2d800*/  IMAD.MOV.U32 R20, RZ, RZ, R14 ;  /* 0x000000ffff147224 */ /* 0x000fce00078e000e */
[----:B------:R-:W-:Y:S05]  /*2d810*/  WARPSYNC.COLLECTIVE R15, `(.L_x_2557) ;  /* 0x000000000f087348 */ /* 0x000fea0003c00000 */
[----:B------:R0:W1:Y:S02]  /*2d820*/  SHFL.IDX P6, R14, R13, R12, R11 ;  /* 0x0000000c0d0e7389 */ /* 0x00006400000c000b */
[----:B01----:R-:W-:Y:S01]  /*2d830*/  ENDCOLLECTIVE ;  /* 0x000000000000791b */ /* 0x003fe20003800000 */
.L_x_2557:
[----:B------:R-:W-:Y:S01]  /*2d840*/  IMAD.MOV.U32 R13, RZ, RZ, R27 ;  /* 0x000000ffff0d7224 */ /* 0x000fe200078e001b */
[----:B------:R-:W-:Y:S01]  /*2d850*/  MOV R12, R2 ;  /* 0x00000002000c7202 */ /* 0x000fe20000000f00 */
[----:B------:R-:W-:-:S07]  /*2d860*/  IMAD.MOV.U32 R26, RZ, RZ, R14 ;  /* 0x000000ffff1a7224 */ /* 0x000fce00078e000e */
[----:B------:R-:W-:Y:S05]  /*2d870*/  WARPSYNC.COLLECTIVE R15, `(.L_x_2558) ;  /* 0x000000000f087348 */ /* 0x000fea0003c00000 */
[----:B------:R0:W1:Y:S02]  /*2d880*/  SHFL.IDX P6, R14, R13, R12, R11 ;  /* 0x0000000c0d0e7389 */ /* 0x00006400000c000b */
[----:B01----:R-:W-:Y:S01]  /*2d890*/  ENDCOLLECTIVE ;  /* 0x000000000000791b */ /* 0x003fe20003800000 */
.L_x_2558:
[----:B------:R-:W-:Y:S02]  /*2d8a0*/  IMAD.MOV.U32 R13, RZ, RZ, R29 ;  /* 0x000000ffff0d7224 */ /* 0x000fe400078e001d */
[----:B------:R-:W-:Y:S02]  /*2d8b0*/  IMAD.MOV.U32 R12, RZ, RZ, R0 ;  /* 0x000000ffff0c7224 */ /* 0x000fe400078e0000 */
[----:B------:R-:W-:-:S07]  /*2d8c0*/  IMAD.MOV.U32 R27, RZ, RZ, R14 ;  /* 0x000000ffff1b7224 */ /* 0x000fce00078e000e */
[----:B------:R-:W-:Y:S05]  /*2d8d0*/  WARPSYNC.COLLECTIVE R15, `(.L_x_2559) ;  /* 0x000000000f087348 */ /* 0x000fea0003c00000 */
[----:B------:R0:W1:Y:S02]  /*2d8e0*/  SHFL.IDX P6, R14, R13, R12, R11 ;  /* 0x0000000c0d0e7389 */ /* 0x00006400000c000b */
[----:B01----:R-:W-:Y:S01]  /*2d8f0*/  ENDCOLLECTIVE ;  /* 0x000000000000791b */ /* 0x003fe20003800000 */
.L_x_2559:
        /* <DEDUP_REMOVED lines=8> */
.L_x_2560:
[----:B------:R-:W-:Y:S01]  /*2d980*/  MOV R13, R33 ;  /* 0x00000021000d7202 */ /* 0x000fe20000000f00 */
[----:B------:R-:W-:Y:S02]  /*2d990*/  IMAD.MOV.U32 R12, RZ, RZ, R0 ;  /* 0x000000ffff0c7224 */ /* 0x000fe400078e0000 */
[----:B------:R-:W-:-:S07]  /*2d9a0*/  IMAD.MOV.U32 R31, RZ, RZ, R14 ;  /* 0x000000ffff1f7224 */ /* 0x000fce00078e000e */
[----:B------:R-:W-:Y:S05]  /*2d9b0*/  WARPSYNC.COLLECTIVE R15, `(.L_x_2561) ;  /* 0x000000000f087348 */ /* 0x000fea0003c00000 */
[----:B------:R0:W1:Y:S02]  /*2d9c0*/  SHFL.IDX P6, R14, R13, R12, R11 ;  /* 0x0000000c0d0e7389 */ /* 0x00006400000c000b */
[----:B01----:R-:W-:Y:S01]  /*2d9d0*/  ENDCOLLECTIVE ;  /* 0x000000000000791b */ /* 0x003fe20003800000 */
.L_x_2561:
        /* <DEDUP_REMOVED lines=8> */
.L_x_2562:
[----:B------:R-:W-:Y:S02]  /*2da60*/  IMAD.MOV.U32 R13, RZ, RZ, R37 ;  /* 0x000000ffff0d7224 */ /* 0x000fe400078e0025 */
[----:B------:R-:W-:Y:S02]  /*2da70*/  IMAD.MOV.U32 R12, RZ, RZ, R0 ;  /* 0x000000ffff0c7224 */ /* 0x000fe400078e0000 */
[----:B------:R-:W-:-:S07]  /*2da80*/  IMAD.MOV.U32 R35, RZ, RZ, R14 ;  /* 0x000000ffff237224 */ /* 0x000fce00078e000e */
[----:B------:R-:W-:Y:S05]  /*2da90*/  WARPSYNC.COLLECTIVE R15, `(.L_x_2563) ;  /* 0x000000000f087348 */ /* 0x000fea0003c00000 */
[----:B------:R0:W1:Y:S02]  /*2daa0*/  SHFL.IDX P6, R14, R13, R12, R11 ;  /* 0x0000000c0d0e7389 */ /* 0x00006400000c000b */
[----:B01----:R-:W-:Y:S01]  /*2dab0*/  ENDCOLLECTIVE ;  /* 0x000000000000791b */ /* 0x003fe20003800000 */
.L_x_2563:
        /* <DEDUP_REMOVED lines=8> */
.L_x_2564:
[----:B------:R-:W-:Y:S02]  /*2db40*/  IMAD.MOV.U32 R13, RZ, RZ, R41 ;  /* 0x000000ffff0d7224 */ /* 0x000fe400078e0029 */
[----:B------:R-:W-:Y:S02]  /*2db50*/  IMAD.MOV.U32 R12, RZ, RZ, R0 ;  /* 0x000000ffff0c7224 */ /* 0x000fe400078e0000 */
[----:B------:R-:W-:-:S07]  /*2db60*/  IMAD.MOV.U32 R39, RZ, RZ, R14 ;  /* 0x000000ffff277224 */ /* 0x000fce00078e000e */
[----:B------:R-:W-:Y:S05]  /*2db70*/  WARPSYNC.COLLECTIVE R15, `(.L_x_2565) ;  /* 0x000000000f087348 */ /* 0x000fea0003c00000 */
[----:B------:R0:W1:Y:S02]  /*2db80*/  SHFL.IDX P6, R14, R13, R12, R11 ;  /* 0x0000000c0d0e7389 */ /* 0x00006400000c000b */
[----:B01----:R-:W-:Y:S01]  /*2db90*/  ENDCOLLECTIVE ;  /* 0x000000000000791b */ /* 0x003fe20003800000 */
.L_x_2565:
        /* <DEDUP_REMOVED lines=8> */
.L_x_2566:
[----:B------:R-:W-:Y:S02]  /*2dc20*/  IMAD.MOV.U32 R13, RZ, RZ, R45 ;  /* 0x000000ffff0d7224 */ /* 0x000fe400078e002d */
[----:B------:R-:W-:Y:S02]  /*2dc30*/  IMAD.MOV.U32 R12, RZ, RZ, R0 ;  /* 0x000000ffff0c7224 */ /* 0x000fe400078e0000 */
[----:B------:R-:W-:-:S07]  /*2dc40*/  IMAD.MOV.U32 R43, RZ, RZ, R14 ;  /* 0x000000ffff2b7224 */ /* 0x000fce00078e000e */
[----:B------:R-:W-:Y:S05]  /*2dc50*/  WARPSYNC.COLLECTIVE R15, `(.L_x_2567) ;  /* 0x000000000f087348 */ /* 0x000fea0003c00000 */
[----:B------:R0:W1:Y:S02]  /*2dc60*/  SHFL.IDX P6, R14, R13, R12, R11 ;  /* 0x0000000c0d0e7389 */ /* 0x00006400000c000b */
[----:B01----:R-:W-:Y:S01]  /*2dc70*/  ENDCOLLECTIVE ;  /* 0x000000000000791b */ /* 0x003fe20003800000 */
.L_x_2567:
        /* <DEDUP_REMOVED lines=9> */
.L_x_2568:
[----:B------:R-:W-:Y:S01]  /*2dd10*/  MOV R13, R49 ;  /* 0x00000031000d7202 */ /* 0x000fe20000000f00 */
[----:B------:R-:W-:Y:S02]  /*2dd20*/  IMAD.MOV.U32 R12, RZ, RZ, R0 ;  /* 0x000000ffff0c7224 */ /* 0x000fe400078e0000 */
[----:B------:R-:W-:-:S07]  /*2dd30*/  IMAD.MOV.U32 R44, RZ, RZ, R14 ;  /* 0x000000ffff2c7224 */ /* 0x000fce00078e000e */
[----:B------:R-:W-:Y:S05]  /*2dd40*/  WARPSYNC.COLLECTIVE R15, `(.L_x_2569) ;  /* 0x000000000f087348 */ /* 0x000fea0003c00000 */
[----:B------:R0:W1:Y:S02]  /*2dd50*/  SHFL.IDX P6, R14, R13, R12, R11 ;  /* 0x0000000c0d0e7389 */ /* 0x00006400000c000b */
[----:B01----:R-:W-:Y:S01]  /*2dd60*/  ENDCOLLECTIVE ;  /* 0x000000000000791b */ /* 0x003fe20003800000 */
.L_x_2569:
        /* <DEDUP_REMOVED lines=8> */
.L_x_2570:
[----:B------:R-:W-:Y:S02]  /*2ddf0*/  IMAD.MOV.U32 R13, RZ, RZ, R53 ;  /* 0x000000ffff0d7224 */ /* 0x000fe400078e0035 */
[----:B------:R-:W-:Y:S02]  /*2de00*/  IMAD.MOV.U32 R12, RZ, RZ, R0 ;  /* 0x000000ffff0c7224 */ /* 0x000fe400078e0000 */
[----:B------:R-:W-:-:S07]  /*2de10*/  IMAD.MOV.U32 R46, RZ, RZ, R14 ;  /* 0x000000ffff2e7224 */ /* 0x000fce00078e000e */
[----:B------:R-:W-:Y:S05]  /*2de20*/  WARPSYNC.COLLECTIVE R15, `(.L_x_2571) ;  /* 0x000000000f087348 */ /* 0x000fea0003c00000 */
[----:B------:R0:W1:Y:S02]  /*2de30*/  SHFL.IDX P6, R14, R13, R12, R11 ;  /* 0x0000000c0d0e7389 */ /* 0x00006400000c000b */
[----:B01----:R-:W-:Y:S01]  /*2de40*/  ENDCOLLECTIVE ;  /* 0x000000000000791b */ /* 0x003fe20003800000 */
.L_x_2571:
[----:B------:R-:W-:Y:S02]  /*2de50*/  IMAD.MOV.U32 R13, RZ, RZ, R57 ;  /* 0x000000ffff0d7224 */ /* 0x000fe400078e0039 */
[----:B------:R-:W-:Y:S01]  /*2de60*/  IMAD.MOV.U32 R12, RZ, RZ, R2 ;  /* 0x000000ffff0c7224 */ /* 0x000fe200078e0002 */
[----:B------:R-:W-:-:S07]  /*2de70*/  MOV R53, R14 ;  /* 0x0000000e00357202 */ /* 0x000fce0000000f00 */
[----:B------:R-:W-:Y:S05]  /*2de80*/  WARPSYNC.COLLECTIVE R15, `(.L_x_2572) ;  /* 0x000000000f087348 */ /* 0x000fea0003c00000 */
[----:B------:R0:W1:Y:S02]  /*2de90*/  SHFL.IDX P6, R14, R13, R12, R11 ;  /* 0x0000000c0d0e7389 */ /* 0x00006400000c000b */
[----:B01----:R-:W-:Y:S01]  /*2dea0*/  ENDCOLLECTIVE ;  /* 0x000000000000791b */ /* 0x003fe20003800000 */
.L_x_2572:
[----:B------:R-:W-:Y:S02]  /*2deb0*/  IMAD.MOV.U32 R13, RZ, RZ, R59 ;  /* 0x000000ffff0d7224 */ /* 0x000fe400078e003b */
[----:B------:R-:W-:Y:S02]  /*2dec0*/  IMAD.MOV.U32 R12, RZ, RZ, R0 ;  /* 0x000000ffff0c7224 */ /* 0x000fe400078e0000 */
[----:B------:R-:W-:-:S07]  /*2ded0*/  IMAD.MOV.U32 R48, RZ, RZ, R14 ;  /* 0x000000ffff307224 */ /* 0x000fce00078e000e */
[----:B------:R-:W-:Y:S05]  /*2dee0*/  WARPSYNC.COLLECTIVE R15, `(.L_x_2573) ;  /* 0x000000000f087348 */ /* 0x000fea0003c00000 */
[----:B------:R0:W1:Y:S02]  /*2def0*/  SHFL.IDX P6, R14, R13, R12, R11 ;  /* 0x0000000c0d0e7389 */ /* 0x00006400000c000b */
[----:B01----:R-:W-:Y:S01]  /*2df00*/  ENDCOLLECTIVE ;  /* 0x000000000000791b */ /* 0x003fe20003800000 */
.L_x_2573:
[----:B------:R-:W-:Y:S01]  /*2df10*/  IMAD.MOV.U32 R13, RZ, RZ, R61 ;  /* 0x000000ffff0d7224 */ /* 0x000fe200078e003d */
[----:B------:R-:W-:Y:S01]  /*2df20*/  MOV R12, R2 ;  /* 0x00000002000c7202 */ /* 0x000fe20000000f00 */
[----:B------:R-:W-:-:S07]  /*2df30*/  IMAD.MOV.U32 R59, RZ, RZ, R14 ;  /* 0x000000ffff3b7224 */ /* 0x000fce00078e000e */
[----:B------:R-:W-:Y:S05]  /*2df40*/  WARPSYNC.COLLECTIVE R15, `(.L_x_2574) ;  /* 0x000000000f087348 */ /* 0x000fea0003c00000 */
[----:B------:R0:W1:Y:S02]  /*2df50*/  SHFL.IDX P6, R14, R13, R12, R11 ;  /* 0x0000000c0d0e7389 */ /* 0x00006400000c000b */
[----:B01----:R-:W-:Y:S01]  /*2df60*/  ENDCOLLECTIVE ;  /* 0x000000000000791b */ /* 0x003fe20003800000 */
.L_x_2574:
[----:B------:R-:W-:Y:S02]  /*2df70*/  IMAD.MOV.U32 R13, RZ, RZ, R63 ;  /* 0x000000ffff0d7224 */ /* 0x000fe400078e003f */
[----:B------:R-:W-:Y:S02]  /*2df80*/  IMAD.MOV.U32 R12, RZ, RZ, R0 ;  /* 0x000000ffff0c7224 */ /* 0x000fe400078e0000 */
[----:B------:R-:W-:-:S07]  /*2df90*/  IMAD.MOV.U32 R50, RZ, RZ, R14 ;  /* 0x000000ffff327224 */ /* 0x000fce00078e000e */
[----:B------:R-:W-:Y:S05]  /*2dfa0*/  WARPSYNC.COLLECTIVE R15, `(.L_x_2575) ;  /* 0x000000000f087348 */ /* 0x000fea0003c00000 */
[----:B------:R0:W1:Y:S02]  /*2dfb0*/  SHFL.IDX P6, R14, R13, R12, R11 ;  /* 0x0000000c0d0e7389 */ /* 0x00006400000c000b */
[----:B01----:R-:W-:Y:S01]  /*2dfc0*/  ENDCOLLECTIVE ;  /* 0x000000000000791b */ /* 0x003fe20003800000 */
.L_x_2575:
        /* <DEDUP_REMOVED lines=8> */
.L_x_2576:
[----:B------:R-:W-:Y:S01]  /*2e050*/  MOV R13, R67 ;  /* 0x00000043000d7202 */ /* 0x000fe20000000f00 */
[----:B------:R-:W-:Y:S02]  /*2e060*/  IMAD.MOV.U32 R12, RZ, RZ, R0 ;  /* 0x000000ffff0c7224 */ /* 0x000fe400078e0000 */
[----:B------:R-:W-:-:S07]  /*2e070*/  IMAD.MOV.U32 R52, RZ, RZ, R14 ;  /* 0x000000ffff347224 */ /* 0x000fce00078e000e */
[----:B------:R-:W-:Y:S05]  /*2e080*/  WARPSYNC.COLLECTIVE R15, `(.L_x_2577) ;  /* 0x000000000f087348 */ /* 0x000fea0003c00000 */
[----:B------:R0:W1:Y:S02]  /*2e090*/  SHFL.IDX P6, R14, R13, R12, R11 ;  /* 0x0000000c0d0e7389 */ /* 0x00006400000c000b */
[----:B01----:R-:W-:Y:S01]  /*2e0a0*/  ENDCOLLECTIVE ;  /* 0x000000000000791b */ /* 0x003fe20003800000 */
.L_x_2577:
        /* <DEDUP_REMOVED lines=8> */
.L_x_2578:
[----:B------:R-:W-:Y:S02]  /*2e130*/  IMAD.MOV.U32 R13, RZ, RZ, R71 ;  /* 0x000000ffff0d7224 */ /* 0x000fe400078e0047 */
[----:B------:R-:W-:Y:S02]  /*2e140*/  IMAD.MOV.U32 R12, RZ, RZ, R0 ;  /* 0x000000ffff0c7224 */ /* 0x000fe400078e0000 */
[----:B------:R-:W-:-:S07]  /*2e150*/  IMAD.MOV.U32 R56, RZ, RZ, R14 ;  /* 0x000000ffff387224 */ /* 0x000fce00078e000e */
[----:B------:R-:W-:Y:S05]  /*2e160*/  WARPSYNC.COLLECTIVE R15, `(.L_x_2579) ;  /* 0x000000000f087348 */ /* 0x000fea0003c00000 */
[----:B------:R0:W1:Y:S02]  /*2e170*/  SHFL.IDX P6, R14, R13, R12, R11 ;  /* 0x0000000c0d0e7389 */ /* 0x00006400000c000b */
[----:B01----:R-:W-:Y:S01]  /*2e180*/  ENDCOLLECTIVE ;  /* 0x000000000000791b */ /* 0x003fe20003800000 */
.L_x_2579:
        /* <DEDUP_REMOVED lines=8> */
.L_x_2580:
[----:B------:R-:W-:Y:S02]  /*2e210*/  IMAD.MOV.U32 R13, RZ, RZ, R75 ;  /* 0x000000ffff0d7224 */ /* 0x000fe400078e004b */
[----:B------:R-:W-:Y:S02]  /*2e220*/  IMAD.MOV.U32 R12, RZ, RZ, R0 ;  /* 0x000000ffff0c7224 */ /* 0x000fe400078e0000 */
[----:B------:R-:W-:-:S07]  /*2e230*/  IMAD.MOV.U32 R58, RZ, RZ, R14 ;  /* 0x000000ffff3a7224 */ /* 0x000fce00078e000e */
[----:B------:R-:W-:Y:S05]  /*2e240*/  WARPSYNC.COLLECTIVE R15, `(.L_x_2581) ;  /* 0x000000000f087348 */ /* 0x000fea0003c00000 */
[----:B------:R0:W1:Y:S02]  /*2e250*/  SHFL.IDX P6, R14, R13, R12, R11 ;  /* 0x0000000c0d0e7389 */ /* 0x00006400000c000b */
[----:B01----:R-:W-:Y:S01]  /*2e260*/  ENDCOLLECTIVE ;  /* 0x000000000000791b */ /* 0x003fe20003800000 */
.L_x_2581:
        /* <DEDUP_REMOVED lines=8> */
.L_x_2582:
        /* <DEDUP_REMOVED lines=8> */
.L_x_2383:
[----:B------:R-:W-:Y:S02]  /*2e370*/  IMAD.MOV.U32 R13, RZ, RZ, R3 ;  /* 0x000000ffff0d7224 */ /* 0x000fe400078e0003 */
[----:B------:R-:W-:Y:S02]  /*2e380*/  IMAD.MOV.U32 R12, RZ, RZ, RZ ;  /* 0x000000ffff0c7224 */ /* 0x000fe400078e00ff */
[----:B------:R-:W-:Y:S02]  /*2e390*/  IMAD.MOV.U32 R11, RZ, RZ, 0x181f ;  /* 0x0000181fff0b7424 */ /* 0x000fe400078e00ff */
[----:B------:R-:W-:-:S07]  /*2e3a0*/  IMAD.MOV.U32 R15, RZ, RZ, -0x1 ;  /* 0xffffffffff0f7424 */ /* 0x000fce00078e00ff */
[----:B------:R-:W-:Y:S05]  /*2e3b0*/  WARPSYNC.COLLECTIVE R15, `(.L_x_2584) ;  /* 0x000000000f087348 */ /* 0x000fea0003c00000 */
[----:B------:R0:W1:Y:S02]  /*2e3c0*/  SHFL.IDX P6, R14, R13, R12, R11 ;  /* 0x0000000c0d0e7389 */ /* 0x00006400000c000b */
[----:B01----:R-:W-:Y:S01]  /*2e3d0*/  ENDCOLLECTIVE ;  /* 0x000000000000791b */ /* 0x003fe20003800000 */
.L_x_2584:
[----:B------:R-:W-:Y:S01]  /*2e3e0*/  MOV R13, R2 ;  /* 0x00000002000d7202 */ /* 0x000fe20000000f00 */
[----:B------:R-:W-:-:S07]  /*2e3f0*/  IMAD.MOV.U32 R0, RZ, RZ, R14 ;  /* 0x000000ffff007224 */ /* 0x000fce00078e000e */
[----:B------:R-:W-:Y:S05]  /*2e400*/  WARPSYNC.COLLECTIVE R15, `(.L_x_2585) ;  /* 0x000000000f087348 */ /* 0x000fea0003c00000 */
[----:B------:R0:W1:Y:S02]  /*2e410*/  SHFL.IDX P6, R14, R13, R12, R11 ;  /* 0x0000000c0d0e7389 */ /* 0x00006400000c000b */
[----:B01----:R-:W-:Y:S01]  /*2e420*/  ENDCOLLECTIVE ;  /* 0x000000000000791b */ /* 0x003fe20003800000 */
.L_x_2585:
[----:B------:R-:W-:Y:S05]  /*2e430*/  BRA `(.L_x_2586) ;  /* 0xffffff7000287947 */ /* 0x000fea000383ffff */
.L_x_2386:
[----:B------:R-:W-:Y:S01]  /*2e440*/  BSSY B1, `(.L_x_2587) ;  /* 0x0000008000017945 */ /* 0x000fe20003800000 */
[----:B------:R-:W-:Y:S02]  /*2e450*/  IMAD.MOV.U32 R13, RZ, RZ, R3 ;  /* 0x000000ffff0d7224 */ /* 0x000fe400078e0003 */
[----:B------:R-:W-:Y:S02]  /*2e460*/  IMAD.MOV.U32 R12, RZ, RZ, 0x1 ;  /* 0x00000001ff0c7424 */ /* 0x000fe400078e00ff */
[----:B------:R-:W-:Y:S02]  /*2e470*/  IMAD.MOV.U32 R11, RZ, RZ, 0x181f ;  /* 0x0000181fff0b7424 */ /* 0x000fe400078e00ff */
[----:B---3--:R-:W-:-:S07]  /*2e480*/  IMAD.MOV.U32 R15, RZ, RZ, -0x1 ;  /* 0xffffffffff0f7424 */ /* 0x008fce00078e00ff */
[----:B012---:R-:W-:Y:S05]  /*2e490*/  WARPSYNC.COLLECTIVE R15, `(.L_x_2588) ;  /* 0x000000000f087348 */ /* 0x007fea0003c00000 */
[----:B--2---:R2:W3:Y:S02]  /*2e4a0*/  SHFL.IDX P6, R14, R13, R12, R11 ;  /* 0x0000000c0d0e7389 */ /* 0x0044e400000c000b */
[----:B0123--:R-:W-:Y:S01]  /*2e4b0*/  ENDCOLLECTIVE ;  /* 0x000000000000791b */ /* 0x00ffe20003800000 */
.L_x_2588:
[----:B------:R-:W-:Y:S05]  /*2e4c0*/  BSYNC B1 ;  /* 0x0000000000017941 */ /* 0x000fea0003800000 */
.L_x_2587:
        /* <DEDUP_REMOVED lines=8> */
.L_x_2589:
[----:B------:R-:W-:Y:S05]  /*2e550*/  BRA `(.L_x_2590) ;  /* 0xffffff7000307947 */ /* 0x000fea000383ffff */
.L_x_2389:
[----:B------:R-:W-:Y:S01]  /*2e560*/  BSSY B1, `(.L_x_2591) ;  /* 0x0000008000017945 */ /* 0x000fe20003800000 */
[----:B------:R-:W-:Y:S02]  /*2e570*/  IMAD.MOV.U32 R13, RZ, RZ, R3 ;  /* 0x000000ffff0d7224 */ /* 0x000fe400078e0003 */
[----:B------:R-:W-:Y:S02]  /*2e580*/  IMAD.MOV.U32 R12, RZ, RZ, 0x2 ;  /* 0x00000002ff0c7424 */ /* 0x000fe400078e00ff */
[----:B------:R-:W-:Y:S02]  /*2e590*/  IMAD.MOV.U32 R11, RZ, RZ, 0x181f ;  /* 0x0000181fff0b7424 */ /* 0x000fe400078e00ff */
[----:B---3--:R-:W-:-:S07]  /*2e5a0*/  IMAD.MOV.U32 R15, RZ, RZ, -0x1 ;  /* 0xffffffffff0f7424 */ /* 0x008fce00078e00ff */
[----:B012-4-:R-:W-:Y:S05]  /*2e5b0*/  WARPSYNC.COLLECTIVE R15, `(.L_x_2592) ;  /* 0x000000000f087348 */ /* 0x017fea0003c00000 */
[----:B--2---:R2:W3:Y:S02]  /*2e5c0*/  SHFL.IDX P6, R14, R13, R12, R11 ;  /* 0x0000000c0d0e7389 */ /* 0x0044e400000c000b */
[----:B01234-:R-:W-:Y:S01]  /*2e5d0*/  ENDCOLLECTIVE ;  /* 0x000000000000791b */ /* 0x01ffe20003800000 */
.L_x_2592:
[----:B------:R-:W-:Y:S05]  /*2e5e0*/  BSYNC B1 ;  /* 0x0000000000017941 */ /* 0x000fea0003800000 */
.L_x_2591:
        /* <DEDUP_REMOVED lines=8> */
.L_x_2593:
[----:B------:R-:W-:Y:S05]  /*2e670*/  BRA `(.L_x_2594) ;  /* 0xffffff7000347947 */ /* 0x000fea000383ffff */
.L_x_2392:
        /* <DEDUP_REMOVED lines=8> */
.L_x_2596:
[----:B------:R-:W-:Y:S05]  /*2e700*/  BSYNC B1 ;  /* 0x0000000000017941 */ /* 0x000fea0003800000 */
.L_x_2595:
        /* <DEDUP_REMOVED lines=8> */
.L_x_2597:
[----:B------:R-:W-:Y:S05]  /*2e790*/  BRA `(.L_x_2598) ;  /* 0xffffff7000387947 */ /* 0x000fea000383ffff */
.L_x_2409:
[----:B------:R-:W2:Y:S01]  /*2e7a0*/  S2R R9, SR_TID.X ;  /* 0x0000000000097919 */ /* 0x000ea20000002100 */
[----:B------:R-:W-:Y:S01]  /*2e7b0*/  BSSY B1, `(.L_x_2599) ;  /* 0x000000a000017945 */ /* 0x000fe20003800000 */
[----:B------:R-:W-:Y:S02]  /*2e7c0*/  IMAD.MOV.U32 R12, RZ, RZ, RZ ;  /* 0x000000ffff0c7224 */ /* 0x000fe400078e00ff */
[----:B-1----:R-:W-:Y:S02]  /*2e7d0*/  IMAD.MOV.U32 R11, RZ, RZ, 0x1f ;  /* 0x0000001fff0b7424 */ /* 0x002fe400078e00ff */
[----:B------:R-:W-:Y:S01]  /*2e7e0*/  IMAD.MOV.U32 R15, RZ, RZ, -0x1 ;  /* 0xffffffffff0f7424 */ /* 0x000fe200078e00ff */
[----:B--2---:R-:W-:-:S04]  /*2e7f0*/  SHF.R.U32.HI R9, RZ, 0x5, R9 ;  /* 0x00000005ff097819 */ /* 0x004fc80000011609 */
[----:B------:R-:W-:-:S05]  /*2e800*/  LOP3.LUT R9, R9, 0x3, RZ, 0xc0, !PT ;  /* 0x0000000309097812 */ /* 0x000fca00078ec0ff */
[----:B------:R-:W-:-:S07]  /*2e810*/  IMAD.MOV.U32 R13, RZ, RZ, R9 ;  /* 0x000000ffff0d7224 */ /* 0x000fce00078e0009 */
[----:B0-----:R-:W-:Y:S05]  /*2e820*/  WARPSYNC.COLLECTIVE R15, `(.L_x_2600) ;  /* 0x000000000f087348 */ /* 0x001fea0003c00000 */
[----:B0-----:R0:W1:Y:S02]  /*2e830*/  SHFL.IDX P6, R14, R13, R12, R11 ;  /* 0x0000000c0d0e7389 */ /* 0x00106400000c000b */
[----:B01----:R-:W-:Y:S01]  /*2e840*/  ENDCOLLECTIVE ;  /* 0x000000000000791b */ /* 0x003fe20003800000 */
.L_x_2600:
[----:B------:R-:W-:Y:S05]  /*2e850*/  BSYNC B1 ;  /* 0x0000000000017941 */ /* 0x000fea0003800000 */
.L_x_2599:
[----:B------:R-:W-:Y:S05]  /*2e860*/  BRA `(.L_x_2601) ;  /* 0xffffff8800387947 */ /* 0x000fea000383ffff */
.L_x_2411:
[----:B------:R-:W-:Y:S01]  /*2e870*/  BSSY B1, `(.L_x_2602) ;  /* 0x0000006000017945 */ /* 0x000fe20003800000 */
[----:B------:R-:W-:-:S07]  /*2e880*/  MOV R15, 0xffffffff ;  /* 0xffffffff000f7802 */ /* 0x000fce0000000f00 */
[----:B01----:R-:W-:Y:S05]  /*2e890*/  WARPSYNC.COLLECTIVE R15, `(.L_x_2603) ;  /* 0x000000000f0c7348 */ /* 0x003fea0003c00000 */
[----:B------:R-:W-:Y:S02]  /*2e8a0*/  ELECT P6, UR62, PT ;  /* 0x00000000003e782f */ /* 0x000fe400038c0000 */
[----:B------:R-:W-:Y:S01]  /*2e8b0*/  MOV R14, UR62 ;  /* 0x0000003e000e7c02 */ /* 0x000fe20008000f00 */
[----:B01----:R-:W-:Y:S10]  /*2e8c0*/  ENDCOLLECTIVE ;  /* 0x000000000000791b */ /* 0x003ff40003800000 */
.L_x_2603:
[----:B------:R-:W-:Y:S05]  /*2e8d0*/  BSYNC B1 ;  /* 0x0000000000017941 */ /* 0x000fea0003800000 */
.L_x_2602:
[----:B------:R-:W-:Y:S05]  /*2e8e0*/  BRA `(.L_x_2410) ;  /* 0xffffff8800307947 */ /* 0x000fea000383ffff */
.L_x_2413:
[----:B0-----:R-:W2:Y:S02]  /*2e8f0*/  LDL R5, [R1+0x4] ;  /* 0x0000040001057983 */ /* 0x001ea40000100800 */
[----:B--2---:R0:W2:Y:S02]  /*2e900*/  SYNCS.PHASECHK.TRANS64.TRYWAIT P0, [R5+URZ+0x2e820], R4 ;  /* 0x02e82004050075a7 */ /* 0x0040a4000800017f */
[----:B--2---:R-:W-:Y:S05]  /*2e910*/  @!P0 NANOSLEEP.SYNCS 0x989680 ;  /* 0x009896800000895d */ /* 0x004fea0003900000 */
[----:B------:R-:W2:Y:S02]  /*2e920*/  @!P0 SYNCS.PHASECHK.TRANS64 P0, [R5+URZ+0x2e820], R4 ;  /* 0x02e82004050085a7 */ /* 0x000ea4000800007f */
[----:B--2---:R-:W-:Y:S05]  /*2e930*/  @!P0 BRA `(.L_x_2413) ;  /* 0xfffffffc00ec8947 */ /* 0x004fea000383ffff */
[----:B------:R-:W-:Y:S05]  /*2e940*/  BRA `(.L_x_2604) ;  /* 0xffffff8800407947 */ /* 0x000fea000383ffff */
.L_x_2417:
[----:B0-----:R0:W2:Y:S02]  /*2e950*/  SYNCS.PHASECHK.TRANS64.TRYWAIT P0, [R7+URZ+0x2e8a0], R9 ;  /* 0x02e8a009070075a7 */ /* 0x0010a4000800017f */
[----:B--2---:R-:W-:Y:S05]  /*2e960*/  @!P0 NANOSLEEP.SYNCS 0x989680 ;  /* 0x009896800000895d */ /* 0x004fea0003900000 */
[----:B------:R-:W2:Y:S02]  /*2e970*/  @!P0 SYNCS.PHASECHK.TRANS64 P0, [R7+URZ+0x2e8a0], R9 ;  /* 0x02e8a009070085a7 */ /* 0x000ea4000800007f */
[----:B--2---:R-:W-:Y:S05]  /*2e980*/  @!P0 BRA `(.L_x_2417) ;  /* 0xfffffffc00f08947 */ /* 0x004fea000383ffff */
[----:B------:R-:W-:Y:S05]  /*2e990*/  BRA `(.L_x_2605) ;  /* 0xffffff8800687947 */ /* 0x000fea000383ffff */
.L_x_2422:
[----:B-1----:R1:W2:Y:S02]  /*2e9a0*/  SYNCS.PHASECHK.TRANS64.TRYWAIT P0, [R7+URZ+0x2e8c0], R9 ;  /* 0x02e8c009070075a7 */ /* 0x0022a4000800017f */
[----:B--2---:R-:W-:Y:S05]  /*2e9b0*/  @!P0 NANOSLEEP.SYNCS 0x989680 ;  /* 0x009896800000895d */ /* 0x004fea0003900000 */
[----:B------:R-:W2:Y:S02]  /*2e9c0*/  @!P0 SYNCS.PHASECHK.TRANS64 P0, [R7+URZ+0x2e8c0], R9 ;  /* 0x02e8c009070085a7 */ /* 0x000ea4000800007f */
[----:B--2---:R-:W-:Y:S05]  /*2e9d0*/  @!P0 BRA `(.L_x_2422) ;  /* 0xfffffffc00f08947 */ /* 0x004fea000383ffff */
[----:B------:R-:W-:Y:S05]  /*2e9e0*/  BRA `(.L_x_2606) ;  /* 0xffffff8800ec7947 */ /* 0x000fea000383ffff */
.L_x_2429:
[----:B0-----:R0:W2:Y:S02]  /*2e9f0*/  SYNCS.PHASECHK.TRANS64.TRYWAIT P1, [R5+URZ+0x2e8a0], R6 ;  /* 0x02e8a006050075a7 */ /* 0x0010a4000802017f */
[----:B--2---:R-:W-:Y:S05]  /*2ea00*/  @!P1 NANOSLEEP.SYNCS 0x989680 ;  /* 0x009896800000995d */ /* 0x004fea0003900000 */
[----:B------:R-:W2:Y:S02]  /*2ea10*/  @!P1 SYNCS.PHASECHK.TRANS64 P1, [R5+URZ+0x2e8a0], R6 ;  /* 0x02e8a006050095a7 */ /* 0x000ea4000802007f */
[----:B--2---:R-:W-:Y:S05]  /*2ea20*/  @!P1 BRA `(.L_x_2429) ;  /* 0xfffffffc00f09947 */ /* 0x004fea000383ffff */
[----:B------:R-:W-:Y:S05]  /*2ea30*/  BRA `(.L_x_2607) ;  /* 0xffffff8c00c47947 */ /* 0x000fea000383ffff */
.L_x_2434:
[----:B-1----:R1:W2:Y:S02]  /*2ea40*/  SYNCS.PHASECHK.TRANS64.TRYWAIT P1, [R5+URZ+0x2e8c0], R6 ;  /* 0x02e8c006050075a7 */ /* 0x0022a4000802017f */
[----:B--2---:R-:W-:Y:S05]  /*2ea50*/  @!P1 NANOSLEEP.SYNCS 0x989680 ;  /* 0x009896800000995d */ /* 0x004fea0003900000 */
[----:B------:R-:W2:Y:S02]  /*2ea60*/  @!P1 SYNCS.PHASECHK.TRANS64 P1, [R5+URZ+0x2e8c0], R6 ;  /* 0x02e8c006050095a7 */ /* 0x000ea4000802007f */
[----:B--2---:R-:W-:Y:S05]  /*2ea70*/  @!P1 BRA `(.L_x_2434) ;  /* 0xfffffffc00f09947 */ /* 0x004fea000383ffff */
[----:B------:R-:W-:Y:S05]  /*2ea80*/  BRA `(.L_x_2608) ;  /* 0xffffff9000447947 */ /* 0x000fea000383ffff */
.L_x_2449:
        /* <DEDUP_REMOVED lines=8> */
[----:B0--3--:R-:W-:Y:S05]  /*2eb10*/  WARPSYNC.COLLECTIVE R15, `(.L_x_2610) ;  /* 0x000000000f087348 */ /* 0x009fea0003c00000 */
[----:B0-----:R0:W1:Y:S02]  /*2eb20*/  SHFL.IDX P6, R14, R13, R12, R11 ;  /* 0x0000000c0d0e7389 */ /* 0x00106400000c000b */
[----:B01-3--:R-:W-:Y:S01]  /*2eb30*/  ENDCOLLECTIVE ;  /* 0x000000000000791b */ /* 0x00bfe20003800000 */
.L_x_2610:
[----:B------:R-:W-:Y:S05]  /*2eb40*/  BSYNC B0 ;  /* 0x0000000000007941 */ /* 0x000fea0003800000 */
.L_x_2609:
[----:B------:R-:W-:Y:S05]  /*2eb50*/  BRA `(.L_x_2611) ;  /* 0xffffff9c00207947 */ /* 0x000fea000383ffff */
.L_x_2451:
[----:B------:R-:W-:Y:S01]  /*2eb60*/  BSSY B0, `(.L_x_2612) ;  /* 0x0000006000007945 */ /* 0x000fe20003800000 */
[----:B------:R-:W-:-:S07]  /*2eb70*/  IMAD.MOV.U32 R15, RZ, RZ, -0x1 ;  /* 0xffffffffff0f7424 */ /* 0x000fce00078e00ff */
[----:B01-3--:R-:W-:Y:S05]  /*2eb80*/  WARPSYNC.COLLECTIVE R15, `(.L_x_2613) ;  /* 0x000000000f0c7348 */ /* 0x00bfea0003c00000 */
[----:B------:R-:W-:Y:S02]  /*2eb90*/  ELECT P6, UR62, PT ;  /* 0x00000000003e782f */ /* 0x000fe400038c0000 */
[----:B------:R-:W-:Y:S01]  /*2eba0*/  MOV R14, UR62 ;  /* 0x0000003e000e7c02 */ /* 0x000fe20008000f00 */
[----:B01-3--:R-:W-:Y:S10]  /*2ebb0*/  ENDCOLLECTIVE ;  /* 0x000000000000791b */ /* 0x00bff40003800000 */
.L_x_2613:
[----:B------:R-:W-:Y:S05]  /*2ebc0*/  BSYNC B0 ;  /* 0x0000000000007941 */ /* 0x000fea0003800000 */
.L_x_2612:
[----:B------:R-:W-:Y:S05]  /*2ebd0*/  BRA `(.L_x_2614) ;  /* 0xffffff9c002c7947 */ /* 0x000fea000383ffff */
.L_x_2453:
[----:B0-----:R0:W2:Y:S02]  /*2ebe0*/  SYNCS.PHASECHK.TRANS64.TRYWAIT P0, [R2+URZ+0x2e880], R4 ;  /* 0x02e88004020075a7 */ /* 0x0010a4000800017f */
[----:B--2---:R-:W-:Y:S05]  /*2ebf0*/  @!P0 NANOSLEEP.SYNCS 0x989680 ;  /* 0x009896800000895d */ /* 0x004fea0003900000 */
[----:B------:R-:W2:Y:S02]  /*2ec00*/  @!P0 SYNCS.PHASECHK.TRANS64 P0, [R2+URZ+0x2e880], R4 ;  /* 0x02e88004020085a7 */ /* 0x000ea4000800007f */
[----:B--2---:R-:W-:Y:S05]  /*2ec10*/  @!P0 BRA `(.L_x_2453) ;  /* 0xfffffffc00f08947 */ /* 0x004fea000383ffff */
[----:B------:R-:W-:Y:S05]  /*2ec20*/  BRA `(.L_x_2615) ;  /* 0xffffff9c00a47947 */ /* 0x000fea000383ffff */
.L_x_2455:
[----:B--2---:R2:W3:Y:S02]  /*2ec30*/  SYNCS.PHASECHK.TRANS64.TRYWAIT P0, [R2+URZ+0x2e840], R4 ;  /* 0x02e84004020075a7 */ /* 0x0044e4000800017f */
[----:B---3--:R-:W-:Y:S05]  /*2ec40*/  @!P0 NANOSLEEP.SYNCS 0x989680 ;  /* 0x009896800000895d */ /* 0x008fea0003900000 */
[----:B------:R-:W3:Y:S02]  /*2ec50*/  @!P0 SYNCS.PHASECHK.TRANS64 P0, [R2+URZ+0x2e840], R4 ;  /* 0x02e84004020085a7 */ /* 0x000ee4000800007f */
[----:B---3--:R-:W-:Y:S05]  /*2ec60*/  @!P0 BRA `(.L_x_2455) ;  /* 0xfffffffc00f08947 */ /* 0x008fea000383ffff */
[----:B------:R-:W-:Y:S05]  /*2ec70*/  BRA `(.L_x_2616) ;  /* 0xffffffa000047947 */ /* 0x000fea000383ffff */
.L_x_2459:
[----:B------:R-:W2:Y:S01]  /*2ec80*/  LDL.LU R11, [R1+0x40] ;  /* 0x00004000010b7983 */ /* 0x000ea20000300800 */
[----:B------:R-:W-:Y:S02]  /*2ec90*/  IMAD.MOV.U32 R13, RZ, RZ, R0 ;  /* 0x000000ffff0d7224 */ /* 0x000fe400078e0000 */
[----:B------:R-:W-:Y:S02]  /*2eca0*/  IMAD.MOV.U32 R12, RZ, RZ, RZ ;  /* 0x000000ffff0c7224 */ /* 0x000fe400078e00ff */
[----:B------:R-:W-:Y:S02]  /*2ecb0*/  IMAD.MOV.U32 R15, RZ, RZ, -0x1 ;  /* 0xffffffffff0f7424 */ /* 0x000fe400078e00ff */
[----:B------:R-:W-:Y:S02]  /*2ecc0*/  IMAD R17, R17, 0x80, R9 ;  /* 0x0000008011117824 */ /* 0x000fe400078e0209 */
[----:B--2---:R-:W-:Y:S01]  /*2ecd0*/  IMAD R2, R11, R8, RZ ;  /* 0x000000080b027224 */ /* 0x004fe200078e02ff */
[----:B------:R-:W-:-:S04]  /*2ece0*/  MOV R11, 0x181f ;  /* 0x0000181f000b7802 */ /* 0x000fc80000000f00 */
[----:B------:R-:W-:-:S13]  /*2ecf0*/  ISETP.GE.AND P1, PT, R17, R2, PT ;  /* 0x000000021100720c */ /* 0x000fda0003f26270 */
[----:B-----5:R-:W-:Y:S05]  /*2ed00*/  WARPSYNC.COLLECTIVE R15, `(.L_x_2617) ;  /* 0x000000000f087348 */ /* 0x020fea0003c00000 */
[----:B------:R0:W1:Y:S02]  /*2ed10*/  SHFL.IDX P6, R14, R13, R12, R11 ;  /* 0x0000000c0d0e7389 */ /* 0x00006400000c000b */
[----:B01---5:R-:W-:Y:S01]  /*2ed20*/  ENDCOLLECTIVE ;  /* 0x000000000000791b */ /* 0x023fe20003800000 */
.L_x_2617:
[----:B------:R-:W-:Y:S02]  /*2ed30*/  IMAD.MOV.U32 R13, RZ, RZ, R3 ;  /* 0x000000ffff0d7224 */ /* 0x000fe400078e0003 */
[----:B------:R-:W-:-:S07]  /*2ed40*/  IMAD.MOV.U32 R4, RZ, RZ, R14 ;  /* 0x000000ffff047224 */ /* 0x000fce00078e000e */
[----:B------:R-:W-:Y:S05]  /*2ed50*/  WARPSYNC.COLLECTIVE R15, `(.L_x_2618) ;  /* 0x000000000f087348 */ /* 0x000fea0003c00000 */
[----:B------:R0:W1:Y:S02]  /*2ed60*/  SHFL.IDX P6, R14, R13, R12, R11 ;  /* 0x0000000c0d0e7389 */ /* 0x00006400000c000b */
[----:B01----:R-:W-:Y:S01]  /*2ed70*/  ENDCOLLECTIVE ;  /* 0x000000000000791b */ /* 0x003fe20003800000 */
.L_x_2618:
[----:B------:R-:W-:Y:S01]  /*2ed80*/  ULDC.64 UR4, c[0x0][0x208] ;  /* 0x0000820000047ab9 */ /* 0x000fe20000000a00 */
[----:B------:R-:W-:Y:S01]  /*2ed90*/  MOV R13, R0 ;  /* 0x00000000000d7202 */ /* 0x000fe20000000f00 */
[----:B------:R-:W-:Y:S02]  /*2eda0*/  IMAD.MOV.U32 R12, RZ, RZ, 0x1 ;  /* 0x00000001ff0c7424 */ /* 0x000fe400078e00ff */
[----:B------:R-:W-:-:S05]  /*2edb0*/  IMAD.MOV.U32 R5, RZ, RZ, R14 ;  /* 0x000000ffff057224 */ /* 0x000fca00078e000e */
[----:B------:R-:W-:-:S05]  /*2edc0*/  @!P1 IADD3 R5, P2, R7, R5, RZ ;  /* 0x0000000507059210 */ /* 0x000fca0007f5e0ff */
[----:B------:R-:W-:-:S05]  /*2edd0*/  @!P1 IMAD.X R4, RZ, RZ, R4, P2 ;  /* 0x000000ffff049224 */ /* 0x000fca00010e0604 */
[----:B------:R-:W-:-:S04]  /*2ede0*/  @!P1 LOP3.LUT R5, R5, R4, RZ, 0x3c, !PT ;  /* 0x0000000405059212 */ /* 0x000fc800078e3cff */
[----:B------:R-:W-:-:S04]  /*2edf0*/  @!P1 LOP3.LUT R4, R5, R4, RZ, 0x3c, !PT ;  /* 0x0000000405049212 */ /* 0x000fc800078e3cff */
[----:B------:R-:W-:-:S05]  /*2ee00*/  @!P1 LOP3.LUT R5, R5, R4, RZ, 0x3c, !PT ;  /* 0x0000000405059212 */ /* 0x000fca00078e3cff */
[----:B------:R-:W-:Y:S01]  /*2ee10*/  @!PT LDS RZ, [RZ] ;  /* 0x00000000fffff984 */ /* 0x000fe20000000800 */
[----:B------:R-:W-:Y:S01]  /*2ee20*/  @!PT LDS RZ, [RZ] ;  /* 0x00000000fffff984 */ /* 0x000fe20000000800 */
[----:B------:R-:W-:Y:S01]  /*2ee30*/  @!PT LDS RZ, [RZ] ;  /* 0x00000000fffff984 */ /* 0x000fe20000000800 */
[----:B------:R0:W-:Y:S02]  /*2ee40*/  @!P1 LDGSTS.E.BYPASS.LTC128B.128 [R10+0x1c400], desc[UR4][R4.64], !P0 ;  /* 0x1c400000040a9fae */ /* 0x0001e4000c101d44 */
[----:B0-----:R-:W-:Y:S05]  /*2ee50*/  WARPSYNC.COLLECTIVE R15, `(.L_x_2619) ;  /* 0x000000000f087348 */ /* 0x001fea0003c00000 */
[----:B------:R1:W2:Y:S02]  /*2ee60*/  SHFL.IDX P6, R14, R13, R12, R11 ;  /* 0x0000000c0d0e7389 */ /* 0x0002a400000c000b */
[----:B012---:R-:W-:Y:S01]  /*2ee70*/  ENDCOLLECTIVE ;  /* 0x000000000000791b */ /* 0x007fe20003800000 */
.L_x_2619:
[----:B------:R-:W-:-:S05]  /*2ee80*/  VIADD R4, R17, 0x10 ;  /* 0x0000001011047836 */ /* 0x000fca0000000000 */
[----:B------:R-:W-:Y:S01]  /*2ee90*/  ISETP.GE.AND P1, PT, R4, R2, PT ;  /* 0x000000020400720c */ /* 0x000fe20003f26270 */
[----:B------:R-:W-:Y:S02]  /*2eea0*/  IMAD.MOV.U32 R13, RZ, RZ, R3 ;  /* 0x000000ffff0d7224 */ /* 0x000fe400078e0003 */
[----:B------:R-:W-:-:S10]  /*2eeb0*/  IMAD.MOV.U32 R6, RZ, RZ, R14 ;  /* 0x000000ffff067224 */ /* 0x000fd400078e000e */
[----:B------:R-:W-:Y:S05]  /*2eec0*/  WARPSYNC.COLLECTIVE R15, `(.L_x_2620) ;  /* 0x000000000f087348 */ /* 0x000fea0003c00000 */
[----:B------:R0:W1:Y:S02]  /*2eed0*/  SHFL.IDX P6, R14, R13, R12, R11 ;  /* 0x0000000c0d0e7389 */ /* 0x00006400000c000b */
[----:B01----:R-:W-:Y:S01]  /*2eee0*/  ENDCOLLECTIVE ;  /* 0x000000000000791b */ /* 0x003fe20003800000 */
.L_x_2620:
[----:B------:R-:W-:Y:S01]  /*2eef0*/  ULDC.64 UR4, c[0x0][0x208] ;  /* 0x0000820000047ab9 */ /* 0x000fe20000000a00 */
[----:B------:R-:W-:Y:S01]  /*2ef00*/  IMAD.MOV.U32 R13, RZ, RZ, R0 ;  /* 0x000000ffff0d7224 */ /* 0x000fe200078e0000 */
[----:B------:R-:W-:Y:S01]  /*2ef10*/  MOV R12, 0x2 ;  /* 0x00000002000c7802 */ /* 0x000fe20000000f00 */
        /* <DEDUP_REMOVED lines=13> */
.L_x_2621:
[----:B------:R-:W-:-:S05]  /*2eff0*/  VIADD R4, R17, 0x20 ;  /* 0x0000002011047836 */ /* 0x000fca0000000000 */
[----:B------:R-:W-:Y:S01]  /*2f000*/  ISETP.GE.AND P1, PT, R4, R2, PT ;  /* 0x000000020400720c */ /* 0x000fe20003f26270 */
[----:B------:R-:W-:Y:S02]  /*2f010*/  IMAD.MOV.U32 R13, RZ, RZ, R3 ;  /* 0x000000ffff0d7224 */ /* 0x000fe400078e0003 */
[----:B------:R-:W-:-:S10]  /*2f020*/  IMAD.MOV.U32 R6, RZ, RZ, R14 ;  /* 0x000000ffff067224 */ /* 0x000fd400078e000e */
[----:B------:R-:W-:Y:S05]  /*2f030*/  WARPSYNC.COLLECTIVE R15, `(.L_x_2622) ;  /* 0x000000000f087348 */ /* 0x000fea0003c00000 */
[----:B------:R0:W1:Y:S02]  /*2f040*/  SHFL.IDX P6, R14, R13, R12, R11 ;  /* 0x0000000c0d0e7389 */ /* 0x00006400000c000b */
[----:B01----:R-:W-:Y:S01]  /*2f050*/  ENDCOLLECTIVE ;  /* 0x000000000000791b */ /* 0x003fe20003800000 */
.L_x_2622:
[----:B------:R-:W-:Y:S01]  /*2f060*/  ULDC.64 UR4, c[0x0][0x208] ;  /* 0x0000820000047ab9 */ /* 0x000fe20000000a00 */
[----:B------:R-:W-:Y:S02]  /*2f070*/  IMAD.MOV.U32 R13, RZ, RZ, R0 ;  /* 0x000000ffff0d7224 */ /* 0x000fe400078e0000 */
        /* <DEDUP_REMOVED lines=14> */
.L_x_2623:
[----:B------:R-:W-:-:S05]  /*2f160*/  VIADD R4, R17, 0x30 ;  /* 0x0000003011047836 */ /* 0x000fca0000000000 */
[----:B------:R-:W-:Y:S01]  /*2f170*/  ISETP.GE.AND P1, PT, R4, R2, PT ;  /* 0x000000020400720c */ /* 0x000fe20003f26270 */
[----:B------:R-:W-:Y:S01]  /*2f180*/  IMAD.MOV.U32 R13, RZ, RZ, R3 ;  /* 0x000000ffff0d7224 */ /* 0x000fe200078e0003 */
[----:B------:R-:W-:-:S11]  /*2f190*/  MOV R6, R14 ;  /* 0x0000000e00067202 */ /* 0x000fd60000000f00 */
[----:B------:R-:W-:Y:S05]  /*2f1a0*/  WARPSYNC.COLLECTIVE R15, `(.L_x_2624) ;  /* 0x000000000f087348 */ /* 0x000fea0003c00000 */
[----:B------:R0:W1:Y:S02]  /*2f1b0*/  SHFL.IDX P6, R14, R13, R12, R11 ;  /* 0x0000000c0d0e7389 */ /* 0x00006400000c000b */
[----:B01----:R-:W-:Y:S01]  /*2f1c0*/  ENDCOLLECTIVE ;  /* 0x000000000000791b */ /* 0x003fe20003800000 */
.L_x_2624:
        /* <DEDUP_REMOVED lines=16> */
.L_x_2625:
[----:B------:R-:W-:-:S05]  /*2f2d0*/  VIADD R4, R17, 0x40 ;  /* 0x0000004011047836 */ /* 0x000fca0000000000 */
[----:B------:R-:W-:Y:S02]  /*2f2e0*/  ISETP.GE.AND P1, PT, R4, R2, PT ;  /* 0x000000020400720c */ /* 0x000fe40003f26270 */
[----:B------:R-:W-:Y:S01]  /*2f2f0*/  MOV R13, R3 ;  /* 0x00000003000d7202 */ /* 0x000fe20000000f00 */
[----:B------:R-:W-:-:S10]  /*2f300*/  IMAD.MOV.U32 R6, RZ, RZ, R14 ;  /* 0x000000ffff067224 */ /* 0x000fd400078e000e */
[----:B------:R-:W-:Y:S05]  /*2f310*/  WARPSYNC.COLLECTIVE R15, `(.L_x_2626) ;  /* 0x000000000f087348 */ /* 0x000fea0003c00000 */
[----:B------:R0:W1:Y:S02]  /*2f320*/  SHFL.IDX P6, R14, R13, R12, R11 ;  /* 0x0000000c0d0e7389 */ /* 0x00006400000c000b */
[----:B01----:R-:W-:Y:S01]  /*2f330*/  ENDCOLLECTIVE ;  /* 0x000000000000791b */ /* 0x003fe20003800000 */
.L_x_2626:
        /* <DEDUP_REMOVED lines=16> */
.L_x_2627:
[----:B------:R-:W-:-:S05]  /*2f440*/  VIADD R4, R17, 0x50 ;  /* 0x0000005011047836 */ /* 0x000fca0000000000 */
[----:B------:R-:W-:Y:S01]  /*2f450*/  ISETP.GE.AND P1, PT, R4, R2, PT ;  /* 0x000000020400720c */ /* 0x000fe20003f26270 */
[----:B------:R-:W-:Y:S02]  /*2f460*/  IMAD.MOV.U32 R13, RZ, RZ, R3 ;  /* 0x000000ffff0d7224 */ /* 0x000fe400078e0003 */
[----:B------:R-:W-:-:S10]  /*2f470*/  IMAD.MOV.U32 R6, RZ, RZ, R14 ;  /* 0x000000ffff067224 */ /* 0x000fd400078e000e */
[----:B------:R-:W-:Y:S05]  /*2f480*/  WARPSYNC.COLLECTIVE R15, `(.L_x_2628) ;  /* 0x000000000f087348 */ /* 0x000fea0003c00000 */
[----:B------:R0:W1:Y:S02]  /*2f490*/  SHFL.IDX P6, R14, R13, R12, R11 ;  /* 0x0000000c0d0e7389 */ /* 0x00006400000c000b */
[----:B01----:R-:W-:Y:S01]  /*2f4a0*/  ENDCOLLECTIVE ;  /* 0x000000000000791b */ /* 0x003fe20003800000 */
.L_x_2628:
[----:B------:R-:W-:Y:S01]  /*2f4b0*/  ULDC.64 UR4, c[0x0][0x208] ;  /* 0x0000820000047ab9 */ /* 0x000fe20000000a00 */
[----:B------:R-:W-:Y:S02]  /*2f4c0*/  IMAD.MOV.U32 R13, RZ, RZ, R0 ;  /* 0x000000ffff0d7224 */ /* 0x000fe400078e0000 */
[----:B------:R-:W-:Y:S01]  /*2f4d0*/  IMAD.MOV.U32 R12, RZ, RZ, 0x6 ;  /* 0x00000006ff0c7424 */ /* 0x000fe200078e00ff */
[----:B------:R-:W-:-:S04]  /*2f4e0*/  MOV R4, R14 ;  /* 0x0000000e00047202 */ /* 0x000fc80000000f00 */
        /* <DEDUP_REMOVED lines=12> */
.L_x_2629:
[----:B------:R-:W-:-:S05]  /*2f5b0*/  VIADD R5, R17, 0x60 ;  /* 0x0000006011057836 */ /* 0x000fca0000000000 */
[----:B------:R-:W-:Y:S01]  /*2f5c0*/  ISETP.GE.AND P1, PT, R5, R2, PT ;  /* 0x000000020500720c */ /* 0x000fe20003f26270 */
[----:B------:R-:W-:Y:S02]  /*2f5d0*/  IMAD.MOV.U32 R13, RZ, RZ, R3 ;  /* 0x000000ffff0d7224 */ /* 0x000fe400078e0003 */
[----:B------:R-:W-:-:S10]  /*2f5e0*/  IMAD.MOV.U32 R6, RZ, RZ, R14 ;  /* 0x000000ffff067224 */ /* 0x000fd400078e000e */
[----:B------:R-:W-:Y:S05]  /*2f5f0*/  WARPSYNC.COLLECTIVE R15, `(.L_x_2630) ;  /* 0x000000000f087348 */ /* 0x000fea0003c00000 */
[----:B------:R0:W1:Y:S02]  /*2f600*/  SHFL.IDX P6, R14, R13, R12, R11 ;  /* 0x0000000c0d0e7389 */ /* 0x00006400000c000b */
[----:B01----:R-:W-:Y:S01]  /*2f610*/  ENDCOLLECTIVE ;  /* 0x000000000000791b */ /* 0x003fe20003800000 */
.L_x_2630:
[----:B------:R-:W-:Y:S01]  /*2f620*/  ULDC.64 UR4, c[0x0][0x208] ;  /* 0x0000820000047ab9 */ /* 0x000fe20000000a00 */
[----:B------:R-:W-:Y:S02]  /*2f630*/  IMAD.MOV.U32 R13, RZ, RZ, R0 ;  /* 0x000000ffff0d7224 */ /* 0x000fe400078e0000 */
[----:B------:R-:W-:Y:S02]  /*2f640*/  IMAD.MOV.U32 R12, RZ, RZ, 0x7 ;  /* 0x00000007ff0c7424 */ /* 0x000fe400078e00ff */
[----:B------:R-:W-:-:S05]  /*2f650*/  IMAD.MOV.U32 R4, RZ, RZ, R14 ;  /* 0x000000ffff047224 */ /* 0x000fca00078e000e */
[----:B------:R-:W-:-:S04]  /*2f660*/  @!P1 IADD3 R5, P2, R7, R4, RZ ;  /* 0x0000000407059210 */ /* 0x000fc80007f5e0ff */
[----:B------:R-:W-:-:S04]  /*2f670*/  @!P1 IADD3.X R4, RZ, R6, RZ, P2, !PT ;  /* 0x00000006ff049210 */ /* 0x000fc800017fe4ff */
        /* <DEDUP_REMOVED lines=10> */
.L_x_2631:
[----:B------:R-:W-:Y:S02]  /*2f720*/  IMAD.MOV.U32 R13, RZ, RZ, R3 ;  /* 0x000000ffff0d7224 */ /* 0x000fe400078e0003 */
[----:B------:R-:W-:-:S07]  /*2f730*/  IMAD.MOV.U32 R0, RZ, RZ, R14 ;  /* 0x000000ffff007224 */ /* 0x000fce00078e000e */
[----:B------:R-:W-:Y:S05]  /*2f740*/  WARPSYNC.COLLECTIVE R15, `(.L_x_2632) ;  /* 0x000000000f087348 */ /* 0x000fea0003c00000 */
[----:B------:R0:W1:Y:S02]  /*2f750*/  SHFL.IDX P6, R14, R13, R12, R11 ;  /* 0x0000000c0d0e7389 */ /* 0x00006400000c000b */
[----:B01----:R-:W-:Y:S01]  /*2f760*/  ENDCOLLECTIVE ;  /* 0x000000000000791b */ /* 0x003fe20003800000 */
.L_x_2632:
[----:B------:R-:W-:Y:S01]  /*2f770*/  IMAD.MOV.U32 R3, RZ, RZ, R14 ;  /* 0x000000ffff037224 */ /* 0x000fe200078e000e */
[----:B------:R-:W-:Y:S06]  /*2f780*/  BRA `(.L_x_2633) ;  /* 0xffffffa000787947 */ /* 0x000fec000383ffff */
.L_x_2462:
[----:B-1----:R-:W2:Y:S02]  /*2f790*/  LDL R2, [R1+0x4] ;  /* 0x0000040001027983 */ /* 0x002ea40000100800 */
[----:B--2---:R1:W2:Y:S02]  /*2f7a0*/  SYNCS.PHASECHK.TRANS64.TRYWAIT P0, [R2+URZ+0x2e820], R0 ;  /* 0x02e82000020075a7 */ /* 0x0042a4000800017f */
[----:B--2---:R-:W-:Y:S05]  /*2f7b0*/  @!P0 NANOSLEEP.SYNCS 0x989680 ;  /* 0x009896800000895d */ /* 0x004fea0003900000 */
[----:B------:R-:W2:Y:S02]  /*2f7c0*/  @!P0 SYNCS.PHASECHK.TRANS64 P0, [R2+URZ+0x2e820], R0 ;  /* 0x02e82000020085a7 */ /* 0x000ea4000800007f */
[----:B--2---:R-:W-:Y:S05]  /*2f7d0*/  @!P0 BRA `(.L_x_2462) ;  /* 0xfffffffc00ec8947 */ /* 0x004fea000383ffff */
[----:B------:R-:W-:Y:S05]  /*2f7e0*/  BRA `(.L_x_2634) ;  /* 0xffffffa000dc7947 */ /* 0x000fea000383ffff */
.L_x_2468:
[----:B--2---:R2:W3:Y:S02]  /*2f7f0*/  SYNCS.PHASECHK.TRANS64.TRYWAIT P0, [R6+URZ+0x2e880], R5 ;  /* 0x02e88005060075a7 */ /* 0x0044e4000800017f */
[----:B---3--:R-:W-:Y:S05]  /*2f800*/  @!P0 NANOSLEEP.SYNCS 0x989680 ;  /* 0x009896800000895d */ /* 0x008fea0003900000 */
[----:B------:R-:W3:Y:S02]  /*2f810*/  @!P0 SYNCS.PHASECHK.TRANS64 P0, [R6+URZ+0x2e880], R5 ;  /* 0x02e88005060085a7 */ /* 0x000ee4000800007f */
[----:B---3--:R-:W-:Y:S05]  /*2f820*/  @!P0 BRA `(.L_x_2468) ;  /* 0xfffffffc00f08947 */ /* 0x008fea000383ffff */
[----:B------:R-:W-:Y:S05]  /*2f830*/  BRA `(.L_x_2635) ;  /* 0xffffffa400a07947 */ /* 0x000fea000383ffff */
.L_x_2473:
[----:B0-----:R0:W3:Y:S02]  /*2f840*/  SYNCS.PHASECHK.TRANS64.TRYWAIT P0, [R6+URZ+0x2e840], R5 ;  /* 0x02e84005060075a7 */ /* 0x0010e4000800017f */
[----:B---3--:R-:W-:Y:S05]  /*2f850*/  @!P0 NANOSLEEP.SYNCS 0x989680 ;  /* 0x009896800000895d */ /* 0x008fea0003900000 */
[----:B------:R-:W3:Y:S02]  /*2f860*/  @!P0 SYNCS.PHASECHK.TRANS64 P0, [R6+URZ+0x2e840], R5 ;  /* 0x02e84005060085a7 */ /* 0x000ee4000800007f */
[----:B---3--:R-:W-:Y:S05]  /*2f870*/  @!P0 BRA `(.L_x_2473) ;  /* 0xfffffffc00f08947 */ /* 0x008fea000383ffff */
[----:B------:R-:W-:Y:S05]  /*2f880*/  BRA `(.L_x_2636) ;  /* 0xffffffa800287947 */ /* 0x000fea000383ffff */
.L_x_2479:
[----:B--2---:R2:W3:Y:S02]  /*2f890*/  SYNCS.PHASECHK.TRANS64.TRYWAIT P0, [R17+URZ+0x2e870], R4 ;  /* 0x02e87004110075a7 */ /* 0x0044e4000800017f */
[----:B---3--:R-:W-:Y:S05]  /*2f8a0*/  @!P0 NANOSLEEP.SYNCS 0x989680 ;  /* 0x009896800000895d */ /* 0x008fea0003900000 */
[----:B------:R-:W3:Y:S02]  /*2f8b0*/  @!P0 SYNCS.PHASECHK.TRANS64 P0, [R17+URZ+0x2e870], R4 ;  /* 0x02e87004110085a7 */ /* 0x000ee4000800007f */
[----:B---3--:R-:W-:Y:S05]  /*2f8c0*/  @!P0 BRA `(.L_x_2479) ;  /* 0xfffffffc00f08947 */ /* 0x008fea000383ffff */
[----:B------:R-:W-:Y:S05]  /*2f8d0*/  BRA `(.L_x_2637) ;  /* 0xffffffa800cc7947 */ /* 0x000fea000383ffff */
.L_x_2481:
[----:B---3--:R3:W4:Y:S02]  /*2f8e0*/  SYNCS.PHASECHK.TRANS64.TRYWAIT P0, [R17+URZ+0x2e860], R2 ;  /* 0x02e86002110075a7 */ /* 0x008724000800017f */
[----:B----4-:R-:W-:Y:S05]  /*2f8f0*/  @!P0 NANOSLEEP.SYNCS 0x989680 ;  /* 0x009896800000895d */ /* 0x010fea0003900000 */
[----:B------:R-:W4:Y:S02]  /*2f900*/  @!P0 SYNCS.PHASECHK.TRANS64 P0, [R17+URZ+0x2e860], R2 ;  /* 0x02e86002110085a7 */ /* 0x000f24000800007f */
[----:B----4-:R-:W-:Y:S05]  /*2f910*/  @!P0 BRA `(.L_x_2481) ;  /* 0xfffffffc00f08947 */ /* 0x010fea000383ffff */
[----:B------:R-:W-:Y:S05]  /*2f920*/  BRA `(.L_x_2638) ;  /* 0xffffffa800d47947 */ /* 0x000fea000383ffff */
.L_x_2488:
[----:B0-----:R0:W3:Y:S02]  /*2f930*/  SYNCS.PHASECHK.TRANS64.TRYWAIT P1, [R17+URZ+0x2e870], R0 ;  /* 0x02e87000110075a7 */ /* 0x0010e4000802017f */
[----:B---3--:R-:W-:Y:S05]  /*2f940*/  @!P1 NANOSLEEP.SYNCS 0x989680 ;  /* 0x009896800000995d */ /* 0x008fea0003900000 */
[----:B------:R-:W3:Y:S02]  /*2f950*/  @!P1 SYNCS.PHASECHK.TRANS64 P1, [R17+URZ+0x2e870], R0 ;  /* 0x02e87000110095a7 */ /* 0x000ee4000802007f */
[----:B---3--:R-:W-:Y:S05]  /*2f960*/  @!P1 BRA `(.L_x_2488) ;  /* 0xfffffffc00f09947 */ /* 0x008fea000383ffff */
[----:B------:R-:W-:Y:S05]  /*2f970*/  BRA `(.L_x_2639) ;  /* 0xffffffb400147947 */ /* 0x000fea000383ffff */
.L_x_2490:
[----:B0-----:R0:W3:Y:S02]  /*2f980*/  SYNCS.PHASECHK.TRANS64.TRYWAIT P1, [R17+URZ+0x2e860], R0 ;  /* 0x02e86000110075a7 */ /* 0x0010e4000802017f */
[----:B---3--:R-:W-:Y:S05]  /*2f990*/  @!P1 NANOSLEEP.SYNCS 0x989680 ;  /* 0x009896800000995d */ /* 0x008fea0003900000 */
[----:B------:R-:W3:Y:S02]  /*2f9a0*/  @!P1 SYNCS.PHASECHK.TRANS64 P1, [R17+URZ+0x2e860], R0 ;  /* 0x02e86000110095a7 */ /* 0x000ee4000802007f */
[----:B---3--:R-:W-:Y:S05]  /*2f9b0*/  @!P1 BRA `(.L_x_2490) ;  /* 0xfffffffc00f09947 */ /* 0x008fea000383ffff */
[----:B------:R-:W-:Y:S05]  /*2f9c0*/  BRA `(.L_x_2640) ;  /* 0xffffffb4001c7947 */ /* 0x000fea000383ffff */
.L_x_2494:
[----:B------:R-:W-:Y:S01]  /*2f9d0*/  BSSY B0, `(.L_x_2641) ;  /* 0x0000008000007945 */ /* 0x000fe20003800000 */
[----:B------:R-:W-:Y:S01]  /*2f9e0*/  IMAD.MOV.U32 R13, RZ, RZ, R16 ;  /* 0x000000ffff0d7224 */ /* 0x000fe200078e0010 */
[----:B-1----:R-:W-:Y:S01]  /*2f9f0*/  MOV R11, 0x1f ;  /* 0x0000001f000b7802 */ /* 0x002fe20000000f00 */
[----:B------:R-:W-:Y:S02]  /*2fa00*/  IMAD.MOV.U32 R12, RZ, RZ, RZ ;  /* 0x000000ffff0c7224 */ /* 0x000fe400078e00ff */
[----:B------:R-:W-:-:S07]  /*2fa10*/  IMAD.MOV.U32 R15, RZ, RZ, -0x1 ;  /* 0xffffffffff0f7424 */ /* 0x000fce00078e00ff */
[----:B------:R-:W-:Y:S05]  /*2fa20*/  WARPSYNC.COLLECTIVE R15, `(.L_x_2642) ;  /* 0x000000000f087348 */ /* 0x000fea0003c00000 */
[----:B------:R0:W1:Y:S02]  /*2fa30*/  SHFL.IDX P6, R14, R13, R12, R11 ;  /* 0x0000000c0d0e7389 */ /* 0x00006400000c000b */
[----:B01----:R-:W-:Y:S01]  /*2fa40*/  ENDCOLLECTIVE ;  /* 0x000000000000791b */ /* 0x003fe20003800000 */
.L_x_2642:
[----:B------:R-:W-:Y:S05]  /*2fa50*/  BSYNC B0 ;  /* 0x0000000000007941 */ /* 0x000fea0003800000 */
.L_x_2641:
[----:B------:R-:W-:Y:S01]  /*2fa60*/  IMAD.MOV.U32 R13, RZ, RZ, R16 ;  /* 0x000000ffff0d7224 */ /* 0x000fe200078e0010 */
[----:B------:R-:W-:Y:S01]  /*2fa70*/  IADD3 R4, R19, R6, RZ ;  /* 0x0000000613047210 */ /* 0x000fe20007ffe0ff */
[----:B------:R-:W-:Y:S02]  /*2fa80*/  IMAD.MOV.U32 R12, RZ, RZ, 0x1 ;  /* 0x00000001ff0c7424 */ /* 0x000fe400078e00ff */
[----:B------:R-:W-:Y:S02]  /*2fa90*/  IMAD.MOV.U32 R11, RZ, RZ, 0x1f ;  /* 0x0000001fff0b7424 */ /* 0x000fe400078e00ff */
[----:B------:R-:W-:Y:S02]  /*2faa0*/  IMAD.MOV.U32 R15, RZ, RZ, -0x1 ;  /* 0xffffffffff0f7424 */ /* 0x000fe400078e00ff */
[----:B------:R-:W-:-:S07]  /*2fab0*/  IMAD.MOV.U32 R0, RZ, RZ, R14 ;  /* 0x000000ffff007224 */ /* 0x000fce00078e000e */
[----:B------:R-:W-:Y:S05]  /*2fac0*/  WARPSYNC.COLLECTIVE R15, `(.L_x_2643) ;  /* 0x000000000f087348 */ /* 0x000fea0003c00000 */
[----:B------:R0:W1:Y:S02]  /*2fad0*/  SHFL.IDX P6, R14, R13, R12, R11 ;  /* 0x0000000c0d0e7389 */ /* 0x00006400000c000b */
[----:B01----:R-:W-:Y:S01]  /*2fae0*/  ENDCOLLECTIVE ;  /* 0x000000000000791b */ /* 0x003fe20003800000 */
.L_x_2643:
[----:B------:R-:W-:Y:S01]  /*2faf0*/  ULDC UR4, c[0x0][0xc3c] ;  /* 0x00030f0000047ab9 */ /* 0x000fe20000000800 */
[----:B------:R-:W-:Y:S01]  /*2fb00*/  ULDC.64 UR6, c[0x0][0x208] ;  /* 0x0000820000067ab9 */ /* 0x000fe20000000a00 */
        /* <DEDUP_REMOVED lines=17> */
.L_x_2644:
[----:B------:R-:W-:Y:S01]  /*2fc20*/  MOV R12, 0x2 ;  /* 0x00000002000c7802 */ /* 0x000fe20000000f00 */
[----:B------:R-:W-:-:S05]  /*2fc30*/  IMAD.MOV.U32 R3, RZ, RZ, R14 ;  /* 0x000000ffff037224 */ /* 0x000fca00078e000e */
[----:B------:R-:W-:-:S05]  /*2fc40*/  SEL R3, R3, RZ, P1 ;  /* 0x000000ff03037207 */ /* 0x000fca0000800000 */
[----:B------:R-:W-:-:S04]  /*2fc50*/  IMAD.IADD R3, R2, 0x1, R3 ;  /* 0x0000000102037824 */ /* 0x000fc800078e0203 */
[----:B------:R-:W-:-:S07]  /*2fc60*/  IMAD.MOV.U32 R13, RZ, RZ, R3 ;  /* 0x000000ffff0d7224 */ /* 0x000fce00078e0003 */
[----:B------:R-:W-:Y:S05]  /*2fc70*/  WARPSYNC.COLLECTIVE R15, `(.L_x_2645) ;  /* 0x000000000f087348 */ /* 0x000fea0003c00000 */
[----:B------:R0:W1:Y:S02]  /*2fc80*/  SHFL.UP P6, R14, R13, R12, R11 ;  /* 0x0400000c0d0e7389 */ /* 0x00006400000c000b */
[----:B01----:R-:W-:Y:S01]  /*2fc90*/  ENDCOLLECTIVE ;  /* 0x000000000000791b */ /* 0x003fe20003800000 */
.L_x_2645:
        /* <DEDUP_REMOVED lines=8> */
.L_x_2646:
        /* <DEDUP_REMOVED lines=8> */
.L_x_2647:
        /* <DEDUP_REMOVED lines=8> */
.L_x_2648:
[----:B------:R-:W-:Y:S01]  /*2fe20*/  MOV R12, 0x1f ;  /* 0x0000001f000c7802 */ /* 0x000fe20000000f00 */
        /* <DEDUP_REMOVED lines=8> */
.L_x_2649:
[----:B------:R-:W-:Y:S01]  /*2feb0*/  IMAD.MOV.U32 R16, RZ, RZ, R14 ;  /* 0x000000ffff107224 */ /* 0x000fe200078e000e */
[----:B------:R-:W-:Y:S06]  /*2fec0*/  BRA `(.L_x_2650) ;  /* 0xffffffb800787947 */ /* 0x000fec000383ffff */
.L_x_2499:
[----:B------:R-:W-:Y:S01]  /*2fed0*/  BSSY B0, `(.L_x_2651) ;  /* 0x0000008000007945 */ /* 0x000fe20003800000 */
[----:B-----5:R-:W-:Y:S02]  /*2fee0*/  IMAD.MOV.U32 R13, RZ, RZ, R2 ;  /* 0x000000ffff0d7224 */ /* 0x020fe400078e0002 */
[----:B------:R-:W-:Y:S02]  /*2fef0*/  IMAD.MOV.U32 R12, RZ, RZ, 0x1 ;  /* 0x00000001ff0c7424 */ /* 0x000fe400078e00ff */
[----:B-1----:R-:W-:Y:S02]  /*2ff00*/  IMAD.MOV.U32 R11, RZ, RZ, RZ ;  /* 0x000000ffff0b7224 */ /* 0x002fe400078e00ff */
[----:B------:R-:W-:-:S07]  /*2ff10*/  IMAD.MOV.U32 R15, RZ, RZ, -0x1 ;  /* 0xffffffffff0f7424 */ /* 0x000fce00078e00ff */
[----:B0-----:R-:W-:Y:S05]  /*2ff20*/  WARPSYNC.COLLECTIVE R15, `(.L_x_2652) ;  /* 0x000000000f087348 */ /* 0x001fea0003c00000 */
[----:B------:R1:W2:Y:S02]  /*2ff30*/  SHFL.UP P6, R14, R13, R12, R11 ;  /* 0x0400000c0d0e7389 */ /* 0x0002a400000c000b */
[----:B012---:R-:W-:Y:S01]  /*2ff40*/  ENDCOLLECTIVE ;  /* 0x000000000000791b */ /* 0x007fe20003800000 */
.L_x_2652:
[----:B------:R-:W-:Y:S05]  /*2ff50*/  BSYNC B0 ;  /* 0x0000000000007941 */ /* 0x000fea0003800000 */
.L_x_2651:
[----:B------:R-:W-:Y:S02]  /*2ff60*/  IMAD.MOV.U32 R3, RZ, RZ, R14 ;  /* 0x000000ffff037224 */ /* 0x000fe400078e000e */
[----:B------:R-:W-:Y:S02]  /*2ff70*/  IMAD.MOV.U32 R12, RZ, RZ, 0x2 ;  /* 0x00000002ff0c7424 */ /* 0x000fe400078e00ff */
[----:B------:R-:W-:Y:S01]  /*2ff80*/  IMAD.MOV.U32 R11, RZ, RZ, RZ ;  /* 0x000000ffff0b7224 */ /* 0x000fe200078e00ff */
[----:B------:R-:W-:Y:S01]  /*2ff90*/  SEL R3, R3, RZ, P1 ;  /* 0x000000ff03037207 */ /* 0x000fe20000800000 */
[----:B------:R-:W-:-:S03]  /*2ffa0*/  IMAD.MOV.U32 R15, RZ, RZ, -0x1 ;  /* 0xffffffffff0f7424 */ /* 0x000fc600078e00ff */
[----:B------:R-:W-:-:S05]  /*2ffb0*/  IADD3 R3, R2, R3, RZ ;  /* 0x0000000302037210 */ /* 0x000fca0007ffe0ff */
[----:B------:R-:W-:-:S07]  /*2ffc0*/  IMAD.MOV.U32 R13, RZ, RZ, R3 ;  /* 0x000000ffff0d7224 */ /* 0x000fce00078e0003 */
[----:B------:R-:W-:Y:S05]  /*2ffd0*/  WARPSYNC.COLLECTIVE R15, `(.L_x_2653) ;  /* 0x000000000f087348 */ /* 0x000fea0003c00000 */
[----:B------:R0:W1:Y:S02]  /*2ffe0*/  SHFL.UP P6, R14, R13, R12, R11 ;  /* 0x0400000c0d0e7389 */ /* 0x00006400000c000b */
[----:B01----:R-:W-:Y:S01]  /*2fff0*/  ENDCOLLECTIVE ;  /* 0x000000000000791b */ /* 0x003fe20003800000 */
.L_x_2653:
        /* <DEDUP_REMOVED lines=8> */
.L_x_2654:
        /* <DEDUP_REMOVED lines=8> */
.L_x_2655:
        /* <DEDUP_REMOVED lines=8> */
.L_x_2656:
        /* <DEDUP_REMOVED lines=9> */
.L_x_2657:
[----:B------:R-:W-:Y:S01]  /*30210*/  IMAD.MOV.U32 R16, RZ, RZ, R14 ;  /* 0x000000ffff107224 */ /* 0x000fe200078e000e */
[----:B------:R-:W-:Y:S06]  /*30220*/  BRA `(.L_x_2658) ;  /* 0xffffffb800407947 */ /* 0x000fec000383ffff */
.L_x_2501:
[----:B------:R-:W-:Y:S01]  /*30230*/  BSSY B0, `(.L_x_2659) ;  /* 0x0000006000007945 */ /* 0x000fe20003800000 */
[----:B------:R-:W-:Y:S01]  /*30240*/  PLOP3.LUT P6, PT, P6, PT, PT, 0x8, 0x0 ;  /* 0x000000000000781c */ /* 0x000fe200037ce170 */
[----:B------:R-:W-:-:S12]  /*30250*/  IMAD.MOV.U32 R15, RZ, RZ, -0x1 ;  /* 0xffffffffff0f7424 */ /* 0x000fd800078e00ff */
[----:B01----:R-:W-:Y:S05]  /*30260*/  WARPSYNC.COLLECTIVE R15, `(.L_x_2660) ;  /* 0x000000000f087348 */ /* 0x003fea0003c00000 */
[----:B------:R-:W-:Y:S01]  /*30270*/  VOTE.ANY R14, PT, P6 ;  /* 0x00000000000e7806 */ /* 0x000fe200030e0100 */
[----:B01----:R-:W-:Y:S06]  /*30280*/  ENDCOLLECTIVE ;  /* 0x000000000000791b */ /* 0x003fec0003800000 */
.L_x_2660:
[----:B------:R-:W-:Y:S05]  /*30290*/  BSYNC B0 ;  /* 0x0000000000007941 */ /* 0x000fea0003800000 */
.L_x_2659:
[----:B------:R-:W-:Y:S01]  /*302a0*/  MOV R6, R14 ;  /* 0x0000000e00067202 */ /* 0x000fe20000000f00 */
[----:B------:R-:W-:Y:S02]  /*302b0*/  IMAD.MOV.U32 R13, RZ, RZ, R2 ;  /* 0x000000ffff0d7224 */ /* 0x000fe400078e0002 */
[----:B------:R-:W-:Y:S01]  /*302c0*/  IMAD.MOV.U32 R11, RZ, RZ, 0x1f ;  /* 0x0000001fff0b7424 */ /* 0x000fe200078e00ff */
[----:B------:R-:W0:Y:S01]  /*302d0*/  POPC R5, R6 ;  /* 0x0000000600057309 */ /* 0x000e220000000000 */
[----:B------:R-:W-:Y:S02]  /*302e0*/  IMAD.MOV.U32 R15, RZ, RZ, -0x1 ;  /* 0xffffffffff0f7424 */ /* 0x000fe400078e00ff */
[----:B0-----:R-:W-:-:S07]  /*302f0*/  IMAD.MOV.U32 R12, RZ, RZ, R5 ;  /* 0x000000ffff0c7224 */ /* 0x001fce00078e0005 */
[----:B------:R-:W-:Y:S05]  /*30300*/  WARPSYNC.COLLECTIVE R15, `(.L_x_2661) ;  /* 0x000000000f087348 */ /* 0x000fea0003c00000 */
[----:B------:R0:W1:Y:S02]  /*30310*/  SHFL.IDX P6, R14, R13, R12, R11 ;  /* 0x0000000c0d0e7389 */ /* 0x00006400000c000b */
[----:B01----:R-:W-:Y:S01]  /*30320*/  ENDCOLLECTIVE ;  /* 0x000000000000791b */ /* 0x003fe20003800000 */
.L_x_2661:
[----:B------:R-:W-:Y:S01]  /*30330*/  IMAD.MOV.U32 R17, RZ, RZ, R14 ;  /* 0x000000ffff117224 */ /* 0x000fe200078e000e */
[----:B------:R-:W-:Y:S06]  /*30340*/  BRA `(.L_x_2662) ;  /* 0xffffffb800307947 */ /* 0x000fec000383ffff */
.L_x_2503:
[----:B------:R-:W-:Y:S01]  /*30350*/  BSSY B0, `(.L_x_2663) ;  /* 0x0000007000007945 */ /* 0x000fe20003800000 */
[----:B------:R-:W-:Y:S01]  /*30360*/  IMAD.MOV.U32 R13, RZ, RZ, R3 ;  /* 0x000000ffff0d7224 */ /* 0x000fe200078e0003 */
[----:B------:R-:W-:Y:S01]  /*30370*/  MOV R15, 0xffffffff ;  /* 0xffffffff000f7802 */ /* 0x000fe20000000f00 */
[----:B-1----:R-:W-:-:S07]  /*30380*/  IMAD.MOV.U32 R11, RZ, RZ, 0x1f ;  /* 0x0000001fff0b7424 */ /* 0x002fce00078e00ff */
[----:B0--3--:R-:W-:Y:S05]  /*30390*/  WARPSYNC.COLLECTIVE R15, `(.L_x_2664) ;  /* 0x000000000f087348 */ /* 0x009fea0003c00000 */
[----:B------:R1:W2:Y:S02]  /*303a0*/  SHFL.IDX P6, R14, R13, R12, R11 ;  /* 0x0000000c0d0e7389 */ /* 0x0002a400000c000b */
[----:B0123--:R-:W-:Y:S01]  /*303b0*/  ENDCOLLECTIVE ;  /* 0x000000000000791b */ /* 0x00ffe20003800000 */
.L_x_2664:
[----:B------:R-:W-:Y:S05]  /*303c0*/  BSYNC B0 ;  /* 0x0000000000007941 */ /* 0x000fea0003800000 */
.L_x_2663:
[----:B------:R-:W-:Y:S01]  /*303d0*/  IMAD.MOV.U32 R2, RZ, RZ, R14 ;  /* 0x000000ffff027224 */ /* 0x000fe200078e000e */
[----:B------:R-:W-:Y:S06]  /*303e0*/  BRA `(.L_x_2502) ;  /* 0xffffffb800247947 */ /* 0x000fec000383ffff */
.L_x_2507:
[----:B0-----:R0:W2:Y:S02]  /*303f0*/  SYNCS.PHASECHK.TRANS64.TRYWAIT P0, [R0+URZ+0x2e820], R3 ;  /* 0x02e82003000075a7 */ /* 0x0010a4000800017f */
[----:B--2---:R-:W-:Y:S05]  /*30400*/  @!P0 NANOSLEEP.SYNCS 0x989680 ;  /* 0x009896800000895d */ /* 0x004fea0003900000 */
[----:B------:R-:W2:Y:S02]  /*30410*/  @!P0 SYNCS.PHASECHK.TRANS64 P0, [R0+URZ+0x2e820], R3 ;  /* 0x02e82003000085a7 */ /* 0x000ea4000800007f */
[----:B--2---:R-:W-:Y:S05]  /*30420*/  @!P0 BRA `(.L_x_2507) ;  /* 0xfffffffc00f08947 */ /* 0x004fea000383ffff */
[----:B------:R-:W-:Y:S05]  /*30430*/  BRA `(.L_x_2665) ;  /* 0xffffffbc00ac7947 */ /* 0x000fea000383ffff */
.L_x_2508:
        /* <DEDUP_REMOVED lines=9> */
[----:B------:R1:W2:Y:S02]  /*304d0*/  SHFL.IDX P6, R14, R13, R12, R11 ;  /* 0x0000000c0d0e7389 */ /* 0x0002a400000c000b */
[----:B012---:R-:W-:Y:S01]  /*304e0*/  ENDCOLLECTIVE ;  /* 0x000000000000791b */ /* 0x007fe20003800000 */
.L_x_2667:
[----:B------:R-:W-:Y:S05]  /*304f0*/  BSYNC B0 ;  /* 0x0000000000007941 */ /* 0x000fea0003800000 */
.L_x_2666:
[----:B------:R-:W-:Y:S05]  /*30500*/  BRA `(.L_x_2668) ;  /* 0xffffffbc00947947 */ /* 0x000fea000383ffff */
.L_x_2509:
[----:B------:R-:W-:Y:S01]  /*30510*/  BSSY B0, `(.L_x_2669) ;  /* 0x0000006000007945 */ /* 0x000fe20003800000 */
[----:B------:R-:W-:-:S07]  /*30520*/  IMAD.MOV.U32 R15, RZ, RZ, -0x1 ;  /* 0xffffffffff0f7424 */ /* 0x000fce00078e00ff */
[----:B012---:R-:W-:Y:S05]  /*30530*/  WARPSYNC.COLLECTIVE R15, `(.L_x_2670) ;  /* 0x000000000f0c7348 */ /* 0x007fea0003c00000 */
[----:B------:R-:W-:Y:S02]  /*30540*/  ELECT P6, UR62, PT ;  /* 0x00000000003e782f */ /* 0x000fe400038c0000 */
[----:B------:R-:W-:Y:S01]  /*30550*/  MOV R14, UR62 ;  /* 0x0000003e000e7c02 */ /* 0x000fe20008000f00 */
[----:B012---:R-:W-:Y:S10]  /*30560*/  ENDCOLLECTIVE ;  /* 0x000000000000791b */ /* 0x007ff40003800000 */
.L_x_2670:
[----:B------:R-:W-:Y:S05]  /*30570*/  BSYNC B0 ;  /* 0x0000000000007941 */ /* 0x000fea0003800000 */
.L_x_2669:
[----:B------:R-:W-:Y:S05]  /*30580*/  BRA `(.L_x_2671) ;  /* 0xffffffbc00887947 */ /* 0x000fea000383ffff */
.L_x_2511:
[----:B0-----:R0:W2:Y:S02]  /*30590*/  SYNCS.PHASECHK.TRANS64.TRYWAIT P1, [R6+URZ], R5 ;  /* 0x00000005060075a7 */ /* 0x0010a4000802017f */
[----:B--2---:R-:W-:Y:S05]  /*305a0*/  @!P1 NANOSLEEP.SYNCS 0x989680 ;  /* 0x009896800000995d */ /* 0x004fea0003900000 */
[----:B------:R-:W2:Y:S02]  /*305b0*/  @!P1 SYNCS.PHASECHK.TRANS64 P1, [R6+URZ], R5 ;  /* 0x00000005060095a7 */ /* 0x000ea4000802007f */
[----:B--2---:R-:W-:Y:S05]  /*305c0*/  @!P1 BRA `(.L_x_2511) ;  /* 0xfffffffc00f09947 */ /* 0x004fea000383ffff */
[----:B------:R-:W-:Y:S05]  /*305d0*/  BRA `(.L_x_2672) ;  /* 0xffffffbc00cc7947 */ /* 0x000fea000383ffff */
.L_x_2512:
[----:B--2---:R2:W3:Y:S02]  /*305e0*/  SYNCS.PHASECHK.TRANS64.TRYWAIT P1, [R7+URZ], R2 ;  /* 0x00000002070075a7 */ /* 0x0044e4000802017f */
[----:B---3--:R-:W-:Y:S05]  /*305f0*/  @!P1 NANOSLEEP.SYNCS 0x989680 ;  /* 0x009896800000995d */ /* 0x008fea0003900000 */
[----:B------:R-:W3:Y:S02]  /*30600*/  @!P1 SYNCS.PHASECHK.TRANS64 P1, [R7+URZ], R2 ;  /* 0x00000002070095a7 */ /* 0x000ee4000802007f */
[----:B---3--:R-:W-:Y:S05]  /*30610*/  @!P1 BRA `(.L_x_2512) ;  /* 0xfffffffc00f09947 */ /* 0x008fea000383ffff */
[----:B------:R-:W-:Y:S05]  /*30620*/  BRA `(.L_x_2673) ;  /* 0xffffffbc00c07947 */ /* 0x000fea000383ffff */
.L_x_2514:
[----:B---3--:R3:W4:Y:S02]  /*30630*/  SYNCS.PHASECHK.TRANS64.TRYWAIT P1, [R4+URZ+0x2e860], R5 ;  /* 0x02e86005040075a7 */ /* 0x008724000802017f */
[----:B----4-:R-:W-:Y:S05]  /*30640*/  @!P1 NANOSLEEP.SYNCS 0x989680 ;  /* 0x009896800000995d */ /* 0x010fea0003900000 */
[----:B------:R-:W4:Y:S02]  /*30650*/  @!P1 SYNCS.PHASECHK.TRANS64 P1, [R4+URZ+0x2e860], R5 ;  /* 0x02e86005040095a7 */ /* 0x000f24000802007f */
[----:B----4-:R-:W-:Y:S05]  /*30660*/  @!P1 BRA `(.L_x_2514) ;  /* 0xfffffffc00f09947 */ /* 0x010fea000383ffff */
[----:B------:R-:W-:Y:S05]  /*30670*/  BRA `(.L_x_2674) ;  /* 0xffffffbc00c47947 */ /* 0x000fea000383ffff */
.L_x_2516:
[----:B----4-:R4:W0:Y:S02]  /*30680*/  SYNCS.PHASECHK.TRANS64.TRYWAIT P1, [R3+URZ+0x2e860], R2 ;  /* 0x02e86002030075a7 */ /* 0x010824000802017f */
[----:B0-----:R-:W-:Y:S05]  /*30690*/  @!P1 NANOSLEEP.SYNCS 0x989680 ;  /* 0x009896800000995d */ /* 0x001fea0003900000 */
[----:B------:R-:W0:Y:S02]  /*306a0*/  @!P1 SYNCS.PHASECHK.TRANS64 P1, [R3+URZ+0x2e860], R2 ;  /* 0x02e86002030095a7 */ /* 0x000e24000802007f */
[----:B0-----:R-:W-:Y:S05]  /*306b0*/  @!P1 BRA `(.L_x_2516) ;  /* 0xfffffffc00f09947 */ /* 0x001fea000383ffff */
[----:B------:R-:W-:Y:S05]  /*306c0*/  BRA `(.L_x_2675) ;  /* 0xffffffbc00c47947 */ /* 0x000fea000383ffff */
.L_x_2518:
[----:B------:R0:W0:Y:S02]  /*306d0*/  SYNCS.PHASECHK.TRANS64.TRYWAIT P0, [R4+URZ+0x2e880], R5 ;  /* 0x02e88005040075a7 */ /* 0x000024000800017f */
[----:B0-----:R-:W-:Y:S05]  /*306e0*/  @!P0 NANOSLEEP.SYNCS 0x989680 ;  /* 0x009896800000895d */ /* 0x001fea0003900000 */
[----:B------:R-:W0:Y:S02]  /*306f0*/  @!P0 SYNCS.PHASECHK.TRANS64 P0, [R4+URZ+0x2e880], R5 ;  /* 0x02e88005040085a7 */ /* 0x000e24000800007f */
[----:B0-----:R-:W-:Y:S05]  /*30700*/  @!P0 BRA `(.L_x_2518) ;  /* 0xfffffffc00f08947 */ /* 0x001fea000383ffff */
[----:B------:R-:W-:Y:S05]  /*30710*/  BRA `(.L_x_2519) ;  /* 0xffffffbc00c07947 */ /* 0x000fea000383ffff */
.L_x_2676:
        /* <DEDUP_REMOVED lines=14> */
.L_x_2685:


//--------------------- .nv.global.init           --------------------------
	.section	.nv.global.init,"aw",@progbits
	.align	4
.nv.global.init:
	.type		_ZZN5flash28permute_output_fp8_VcolmajorIN4cute6TensorINS1_11ArrayEngineIN7cutlass10bfloat16_tELm64EEENS1_6LayoutINS1_5tupleIJNS8_IJNS1_1CILi2EEESA_NS9_ILi16EEEEEENS9_ILi1EEESD_EEENS8_IJNS8_IJSD_SA_NS9_ILi4EEEEEENS9_ILi0EEESH_EEEEEEEEEvRT_E9upper_map,@object
	.size		_ZZN5flash28permute_output_fp8_VcolmajorIN4cute6TensorINS1_11ArrayEngineIN7cutlass10bfloat16_tELm64EEENS1_6LayoutINS1_5tupleIJNS8_IJNS1_1CILi2EEESA_NS9_ILi16EEEEEENS9_ILi1EEESD_EEENS8_IJNS8_IJSD_SA_NS9_ILi4EEEEEENS9_ILi0EEESH_EEEEEEEEEvRT_E9upper_map,($str$23 - _ZZN5flash28permute_output_fp8_VcolmajorIN4cute6TensorINS1_11ArrayEngineIN7cutlass10bfloat16_tELm64EEENS1_6LayoutINS1_5tupleIJNS8_IJNS1_1CILi2EEESA_NS9_ILi16EEEEEENS9_ILi1EEESD_EEENS8_IJNS8_IJSD_SA_NS9_ILi4EEEEEENS9_ILi0EEESH_EEEEEEEEEvRT_E9upper_map)
_ZZN5flash28permute_output_fp8_VcolmajorIN4cute6TensorINS1_11ArrayEngineIN7cutlass10bfloat16_tELm64EEENS1_6LayoutINS1_5tupleIJNS8_IJNS1_1CILi2EEESA_NS9_ILi16EEEEEENS9_ILi1EEESD_EEENS8_IJNS8_IJSD_SA_NS9_ILi4EEEEEENS9_ILi0EEESH_EEEEEEEEEvRT_E9upper_map:
        /*0000*/ 	.byte	0x00, 0x00, 0x00, 0x00, 0x02, 0x00, 0x00, 0x00, 0x03, 0x00, 0x00, 0x00, 0x01, 0x00, 0x00, 0x00
	.type		$str$23,@object
	.size		$str$23,($str$24 - $str$23)
$str$23:
        /*0010*/ 	.byte	0x28, 0x61, 0x64, 0x64, 0x72, 0x65, 0x73, 0x73, 0x20, 0x26, 0x20, 0x6d, 0x61, 0x73, 0x6b, 0x29
        /*0020*/ 	.byte	0x20, 0x3d, 0x3d, 0x20, 0x30, 0x00
	.type		$str$24,@object
	.size		$str$24,(__unnamed_5 - $str$24)
$str$24:
        /*0026*/ 	.byte	0x2f, 0x74, 0x6d, 0x70, 0x2f, 0x6f, 0x73, 0x73, 0x5f, 0x6b, 0x65, 0x72, 0x6e, 0x65, 0x6c, 0x73
        /*0036*/ 	.byte	0x5f, 0x73, 0x72, 0x63, 0x2f, 0x66, 0x6c, 0x61, 0x73, 0x68, 0x5f, 0x61, 0x74, 0x74, 0x65, 0x6e
        /*0046*/ 	.byte	0x74, 0x69, 0x6f, 0x6e, 0x2f, 0x63, 0x73, 0x72, 0x63, 0x2f, 0x63, 0x75, 0x74, 0x6c, 0x61, 0x73
        /*0056*/ 	.byte	0x73, 0x2f, 0x69, 0x6e, 0x63, 0x6c, 0x75, 0x64, 0x65, 0x2f, 0x63, 0x75, 0x74, 0x65, 0x2f, 0x70
        /*0066*/ 	.byte	0x6f, 0x69, 0x6e, 0x74, 0x65, 0x72, 0x5f, 0x66, 0x6c, 0x61, 0x67, 0x67, 0x65, 0x64, 0x2e, 0x68
        /*0076*/ 	.byte	0x70, 0x70, 0x00
	.type		__unnamed_5,@object
	.size		__unnamed_5,(__unnamed_6 - __unnamed_5)
__unnamed_5:
        /* <DEDUP_REMOVED lines=24> */
        /*01f9*/ 	.byte	0x3e, 0x3e, 0x20, 0x26, 0x5d, 0x00
	.type		__unnamed_6,@object
	.size		__unnamed_6,(__unnamed_11 - __unnamed_6)
__unnamed_6:
        /* <DEDUP_REMOVED lines=25> */
	.type		__unnamed_11,@object
	.size		__unnamed_11,(__unnamed_8 - __unnamed_11)
__unnamed_11:
        /* <DEDUP_REMOVED lines=25> */
	.type		__unnamed_8,@object
	.size		__unnamed_8,(__unnamed_10 - __unnamed_8)
__unnamed_8:
        /* <DEDUP_REMOVED lines=29> */
        /*06db*/ 	.byte	0x5d, 0x00
	.type		__unnamed_10,@object
	.size		__unnamed_10,(__unnamed_3 - __unnamed_10)
__unnamed_10:
        /* <DEDUP_REMOVED lines=30> */
	.type		__unnamed_3,@object
	.size		__unnamed_3,(__unnamed_9 - __unnamed_3)
__unnamed_3:
        /* <DEDUP_REMOVED lines=30> */
	.type		__unnamed_9,@object
	.size		__unnamed_9,(__unnamed_2 - __unnamed_9)
__unnamed_9:
        /* <DEDUP_REMOVED lines=30> */
	.type		__unnamed_2,@object
	.size		__unnamed_2,(__unnamed_4 - __unnamed_2)
__unnamed_2:
        /* <DEDUP_REMOVED lines=30> */
	.type		__unnamed_4,@object
	.size		__unnamed_4,(__unnamed_1 - __unnamed_4)
__unnamed_4:
        /* <DEDUP_REMOVED lines=30> */
	.type		__unnamed_1,@object
	.size		__unnamed_1,(__unnamed_7 - __unnamed_1)
__unnamed_1:
        /* <DEDUP_REMOVED lines=30> */
	.type		__unnamed_7,@object
	.size		__unnamed_7,(.L_7 - __unnamed_7)
__unnamed_7:
        /* <DEDUP_REMOVED lines=30> */
.L_7:


//--------------------- .nv.shared._ZN7cutlass13device_kernelIN5flash11enable_sm90INS1_16FlashAttnFwdSm90INS1_25CollectiveMainloopFwdSm90ILi2EN4cute5tupleIJNS5_1CILi1EEES8_S8_EEENS6_IJNS7_ILi128EEENS7_ILi224EEESA_EEELi128ENS_12float_e4m3_tEfNS_4arch4Sm90ELb0ELb0ELb1ELb0ELb0ELb0ELb0ELb1ELb1ELb1ELb0ELb0EEENS1_21CollectiveEpilogueFwdINS6_IJSA_SA_SB_EEES9_NS_10bfloat16_tESF_Li256ELb0ELb1ELb0ELb1EEENS1_29StaticPersistentTileSchedulerILb0EEEEEEEEEvNT_6ParamsE --------------------------
	.section	.nv.shared._ZN7cutlass13device_kernelIN5flash11enable_sm90INS1_16FlashAttnFwdSm90INS1_25CollectiveMainloopFwdSm90ILi2EN4cute5tupleIJNS5_1CILi1EEES8_S8_EEENS6_IJNS7_ILi128EEENS7_ILi224EEESA_EEELi128ENS_12float_e4m3_tEfNS_4arch4Sm90ELb0ELb0ELb1ELb0ELb0ELb0ELb0ELb1ELb1ELb1ELb0ELb0EEENS1_21CollectiveEpilogueFwdINS6_IJSA_SA_SB_EEES9_NS_10bfloat16_tESF_Li256ELb0ELb1ELb0ELb1EEENS1_29StaticPersistentTileSchedulerILb0EEEEEEEEEvNT_6ParamsE,"aw",@nobits
	.sectionflags	@""
	.align	16
	.zero		1024


//--------------------- .nv.shared.reserved.0     --------------------------
	.section	.nv.shared.reserved.0,"aw",@nobits
	.weak		__nv_reservedSMEM_offset_0_alias
	.size		__nv_reservedSMEM_offset_0_alias, 0, 0
	.other		__nv_reservedSMEM_offset_0_alias,@"STO_CUDA_RESERVED_SHARED STV_DEFAULT"
__nv_reservedSMEM_offset_0_alias:
	.zero		0


//--------------------- .nv.global                --------------------------
	.section	.nv.global,"aw",@nobits
.nv.global:
	.type		_ZN82_INTERNAL_e4044179_46_flash_fwd_hdim128_e4m3_softcap_packgqa_sm90_cu_f3e6f9ee_29944cute1_E,@object
	.size		_ZN82_INTERNAL_e4044179_46_flash_fwd_hdim128_e4m3_softcap_packgqa_sm90_cu_f3e6f9ee_29944cute1_E,(_ZN82_INTERNAL_e4044179_46_flash_fwd_hdim128_e4m3_softcap_packgqa_sm90_cu_f3e6f9ee_29944cuda3std3__45__cpo6cbeginE - _ZN82_INTERNAL_e4044179_46_flash_fwd_hdim128_e4m3_softcap_packgqa_sm90_cu_f3e6f9ee_29944cute1_E)
_ZN82_INTERNAL_e4044179_46_flash_fwd_hdim128_e4m3_softcap_packgqa_sm90_cu_f3e6f9ee_29944cute1_E:
	.zero		1
	.type		_ZN82_INTERNAL_e4044179_46_flash_fwd_hdim128_e4m3_softcap_packgqa_sm90_cu_f3e6f9ee_29944cuda3std3__45__cpo6cbeginE,@object
	.size		_ZN82_INTERNAL_e4044179_46_flash_fwd_hdim128_e4m3_softcap_packgqa_sm90_cu_f3e6f9ee_29944cuda3std3__45__cpo6cbeginE,(_ZN82_INTERNAL_e4044179_46_flash_fwd_hdim128_e4m3_softcap_packgqa_sm90_cu_f3e6f9ee_29944cuda3std3__48in_placeE - _ZN82_INTERNAL_e4044179_46_flash_fwd_hdim128_e4m3_softcap_packgqa_sm90_cu_f3e6f9ee_29944cuda3std3__45__cpo6cbeginE)
_ZN82_INTERNAL_e4044179_46_flash_fwd_hdim128_e4m3_softcap_packgqa_sm90_cu_f3e6f9ee_29944cuda3std3__45__cpo6cbeginE:
	.zero		1
	.type		_ZN82_INTERNAL_e4044179_46_flash_fwd_hdim128_e4m3_softcap_packgqa_sm90_cu_f3e6f9ee_29944cuda3std3__48in_placeE,@object
	.size		_ZN82_INTERNAL_e4044179_46_flash_fwd_hdim128_e4m3_softcap_packgqa_sm90_cu_f3e6f9ee_29944cuda3std3__48in_placeE,(_ZN82_INTERNAL_e4044179_46_flash_fwd_hdim128_e4m3_softcap_packgqa_sm90_cu_f3e6f9ee_29944cuda3std6ranges3__45__cpo9iter_moveE - _ZN82_INTERNAL_e4044179_46_flash_fwd_hdim128_e4m3_softcap_packgqa_sm90_cu_f3e6f9ee_29944cuda3std3__48in_placeE)
_ZN82_INTERNAL_e4044179_46_flash_fwd_hdim128_e4m3_softcap_packgqa_sm90_cu_f3e6f9ee_29944cuda3std3__48in_placeE:
	.zero		1
	.type		_ZN82_INTERNAL_e4044179_46_flash_fwd_hdim128_e4m3_softcap_packgqa_sm90_cu_f3e6f9ee_29944cuda3std6ranges3__45__cpo9iter_moveE,@object
	.size		_ZN82_INTERNAL_e4044179_46_flash_fwd_hdim128_e4m3_softcap_packgqa_sm90_cu_f3e6f9ee_29944cuda3std6ranges3__45__cpo9iter_moveE,(_ZN82_INTERNAL_e4044179_46_flash_fwd_hdim128_e4m3_softcap_packgqa_sm90_cu_f3e6f9ee_29944cuda3std3__45__cpo5beginE - _ZN82_INTERNAL_e4044179_46_flash_fwd_hdim128_e4m3_softcap_packgqa_sm90_cu_f3e6f9ee_29944cuda3std6ranges3__45__cpo9iter_moveE)
_ZN82_INTERNAL_e4044179_46_flash_fwd_hdim128_e4m3_softcap_packgqa_sm90_cu_f3e6f9ee_29944cuda3std6ranges3__45__cpo9iter_moveE:
	.zero		1
	.type		_ZN82_INTERNAL_e4044179_46_flash_fwd_hdim128_e4m3_softcap_packgqa_sm90_cu_f3e6f9ee_29944cuda3std3__45__cpo5beginE,@object
	.size		_ZN82_INTERNAL_e4044179_46_flash_fwd_hdim128_e4m3_softcap_packgqa_sm90_cu_f3e6f9ee_29944cuda3std3__45__cpo5beginE,(_ZN82_INTERNAL_e4044179_46_flash_fwd_hdim128_e4m3_softcap_packgqa_sm90_cu_f3e6f9ee_29944cuda3std3__484_GLOBAL__N__e4044179_46_flash_fwd_hdim128_e4m3_softcap_packgqa_sm90_cu_f3e6f9ee_29946ignoreE - _ZN82_INTERNAL_e4044179_46_flash_fwd_hdim128_e4m3_softcap_packgqa_sm90_cu_f3e6f9ee_29944cuda3std3__45__cpo5beginE)
_ZN82_INTERNAL_e4044179_46_flash_fwd_hdim128_e4m3_softcap_packgqa_sm90_cu_f3e6f9ee_29944cuda3std3__45__cpo5beginE:
	.zero		1
	.type		_ZN82_INTERNAL_e4044179_46_flash_fwd_hdim128_e4m3_softcap_packgqa_sm90_cu_f3e6f9ee_29944cuda3std3__484_GLOBAL__N__e4044179_46_flash_fwd_hdim128_e4m3_softcap_packgqa_sm90_cu_f3e6f9ee_29946ignoreE,@object
	.size		_ZN82_INTERNAL_e4044179_46_flash_fwd_hdim128_e4m3_softcap_packgqa_sm90_cu_f3e6f9ee_29944cuda3std3__484_GLOBAL__N__e4044179_46_flash_fwd_hdim128_e4m3_softcap_packgqa_sm90_cu_f3e6f9ee_29946ignoreE,(_ZN82_INTERNAL_e4044179_46_flash_fwd_hdim128_e4m3_softcap_packgqa_sm90_cu_f3e6f9ee_29944cute7productE - _ZN82_INTERNAL_e4044179_46_flash_fwd_hdim128_e4m3_softcap_packgqa_sm90_cu_f3e6f9ee_29944cuda3std3__484_GLOBAL__N__e4044179_46_flash_fwd_hdim128_e4m3_softcap_packgqa_sm90_cu_f3e6f9ee_29946ignoreE)
_ZN82_INTERNAL_e4044179_46_flash_fwd_hdim128_e4m3_softcap_packgqa_sm90_cu_f3e6f9ee_29944cuda3std3__484_GLOBAL__N__e4044179_46_flash_fwd_hdim128_e4m3_softcap_packgqa_sm90_cu_f3e6f9ee_29946ignoreE:
	.zero		1
	.type		_ZN82_INTERNAL_e4044179_46_flash_fwd_hdim128_e4m3_softcap_packgqa_sm90_cu_f3e6f9ee_29944cute7productE,@object
	.size		_ZN82_INTERNAL_e4044179_46_flash_fwd_hdim128_e4m3_softcap_packgqa_sm90_cu_f3e6f9ee_29944cute7productE,(_ZN82_INTERNAL_e4044179_46_flash_fwd_hdim128_e4m3_softcap_packgqa_sm90_cu_f3e6f9ee_29944cuda3std3__45__cpo3endE - _ZN82_INTERNAL_e4044179_46_flash_fwd_hdim128_e4m3_softcap_packgqa_sm90_cu_f3e6f9ee_29944cute7productE)
_ZN82_INTERNAL_e4044179_46_flash_fwd_hdim128_e4m3_softcap_packgqa_sm90_cu_f3e6f9ee_29944cute7productE:
	.zero		1
	.type		_ZN82_INTERNAL_e4044179_46_flash_fwd_hdim128_e4m3_softcap_packgqa_sm90_cu_f3e6f9ee_29944cuda3std3__45__cpo3endE,@object
	.size		_ZN82_INTERNAL_e4044179_46_flash_fwd_hdim128_e4m3_softcap_packgqa_sm90_cu_f3e6f9ee_29944cuda3std3__45__cpo3endE,(_ZN82_INTERNAL_e4044179_46_flash_fwd_hdim128_e4m3_softcap_packgqa_sm90_cu_f3e6f9ee_29944cuda3std3__419piecewise_constructE - _ZN82_INTERNAL_e4044179_46_flash_fwd_hdim128_e4m3_softcap_packgqa_sm90_cu_f3e6f9ee_29944cuda3std3__45__cpo3endE)
_ZN82_INTERNAL_e4044179_46_flash_fwd_hdim128_e4m3_softcap_packgqa_sm90_cu_f3e6f9ee_29944cuda3std3__45__cpo3endE:
	.zero		1
	.type		_ZN82_INTERNAL_e4044179_46_flash_fwd_hdim128_e4m3_softcap_packgqa_sm90_cu_f3e6f9ee_29944cuda3std3__419piecewise_constructE,@object
	.size		_ZN82_INTERNAL_e4044179_46_flash_fwd_hdim128_e4m3_softcap_packgqa_sm90_cu_f3e6f9ee_29944cuda3std3__419piecewise_constructE,(_ZN82_INTERNAL_e4044179_46_flash_fwd_hdim128_e4m3_softcap_packgqa_sm90_cu_f3e6f9ee_29944cuda3std3__45__cpo4cendE - _ZN82_INTERNAL_e4044179_46_flash_fwd_hdim128_e4m3_softcap_packgqa_sm90_cu_f3e6f9ee_29944cuda3std3__419piecewise_constructE)
_ZN82_INTERNAL_e4044179_46_flash_fwd_hdim128_e4m3_softcap_packgqa_sm90_cu_f3e6f9ee_29944cuda3std3__419piecewise_constructE:
	.zero		1
	.type		_ZN82_INTERNAL_e4044179_46_flash_fwd_hdim128_e4m3_softcap_packgqa_sm90_cu_f3e6f9ee_29944cuda3std3__45__cpo4cendE,@object
	.size		_ZN82_INTERNAL_e4044179_46_flash_fwd_hdim128_e4m3_softcap_packgqa_sm90_cu_f3e6f9ee_29944cuda3std3__45__cpo4cendE,(_ZN82_INTERNAL_e4044179_46_flash_fwd_hdim128_e4m3_softcap_packgqa_sm90_cu_f3e6f9ee_29944cuda3std6ranges3__45__cpo4swapE - _ZN82_INTERNAL_e4044179_46_flash_fwd_hdim128_e4m3_softcap_packgqa_sm90_cu_f3e6f9ee_29944cuda3std3__45__cpo4cendE)
_ZN82_INTERNAL_e4044179_46_flash_fwd_hdim128_e4m3_softcap_packgqa_sm90_cu_f3e6f9ee_29944cuda3std3__45__cpo4cendE:
	.zero		1
	.type		_ZN82_INTERNAL_e4044179_46_flash_fwd_hdim128_e4m3_softcap_packgqa_sm90_cu_f3e6f9ee_29944cuda3std6ranges3__45__cpo4swapE,@object
	.size		_ZN82_INTERNAL_e4044179_46_flash_fwd_hdim128_e4m3_softcap_packgqa_sm90_cu_f3e6f9ee_29944cuda3std6ranges3__45__cpo4swapE,(.L_19 - _ZN82_INTERNAL_e4044179_46_flash_fwd_hdim128_e4m3_softcap_packgqa_sm90_cu_f3e6f9ee_29944cuda3std6ranges3__45__cpo4swapE)
_ZN82_INTERNAL_e4044179_46_flash_fwd_hdim128_e4m3_softcap_packgqa_sm90_cu_f3e6f9ee_29944cuda3std6ranges3__45__cpo4swapE:
	.zero		1
.L_19:


//--------------------- .nv.shared._ZN7cutlass13device_kernelIN5flash11enable_sm90INS1_16FlashAttnFwdSm90INS1_25CollectiveMainloopFwdSm90ILi2EN4cute5tupleIJNS5_1CILi1EEES8_S8_EEENS6_IJNS7_ILi128EEENS7_ILi224EEESA_EEELi128ENS_12float_e4m3_tEfNS_4arch4Sm90ELb0ELb0ELb1ELb1ELb0ELb0ELb0ELb1ELb1ELb1ELb0ELb0EEENS1_21CollectiveEpilogueFwdINS6_IJSA_SA_SB_EEES9_NS_10bfloat16_tESF_Li256ELb1ELb1ELb0ELb1EEENS1_36VarlenDynamicPersistentTileSchedulerILi128ELi224ELi256ELi128ELb0ELb1ELb1ELb0ELb1ELb1EEEEEEEEEvNT_6ParamsE --------------------------
	.section	.nv.shared._ZN7cutlass13device_kernelIN5flash11enable_sm90INS1_16FlashAttnFwdSm90INS1_25CollectiveMainloopFwdSm90ILi2EN4cute5tupleIJNS5_1CILi1EEES8_S8_EEENS6_IJNS7_ILi128EEENS7_ILi224EEESA_EEELi128ENS_12float_e4m3_tEfNS_4arch4Sm90ELb0ELb0ELb1ELb1ELb0ELb0ELb0ELb1ELb1ELb1ELb0ELb0EEENS1_21CollectiveEpilogueFwdINS6_IJSA_SA_SB_EEES9_NS_10bfloat16_tESF_Li256ELb1ELb1ELb0ELb1EEENS1_36VarlenDynamicPersistentTileSchedulerILi128ELi224ELi256ELi128ELb0ELb1ELb1ELb0ELb1ELb1EEEEEEEEEvNT_6ParamsE,"aw",@nobits
	.sectionflags	@""
	.align	16
	.zero		1024


//--------------------- .nv.shared._ZN7cutlass13device_kernelIN5flash11enable_sm90INS1_16FlashAttnFwdSm90INS1_25CollectiveMainloopFwdSm90ILi2EN4cute5tupleIJNS5_1CILi1EEES8_S8_EEENS6_IJNS7_ILi128EEENS7_ILi224EEESA_EEELi128ENS_12float_e4m3_tEfNS_4arch4Sm90ELb0ELb0ELb1ELb1ELb0ELb1ELb0ELb1ELb1ELb1ELb0ELb0EEENS1_21CollectiveEpilogueFwdINS6_IJSA_SA_SB_EEES9_NS_10bfloat16_tESF_Li256ELb1ELb1ELb0ELb1EEENS1_36VarlenDynamicPersistentTileSchedulerILi128ELi224ELi256ELi128ELb0ELb1ELb1ELb0ELb1ELb1EEEEEEEEEvNT_6ParamsE --------------------------
	.section	.nv.shared._ZN7cutlass13device_kernelIN5flash11enable_sm90INS1_16FlashAttnFwdSm90INS1_25CollectiveMainloopFwdSm90ILi2EN4cute5tupleIJNS5_1CILi1EEES8_S8_EEENS6_IJNS7_ILi128EEENS7_ILi224EEESA_EEELi128ENS_12float_e4m3_tEfNS_4arch4Sm90ELb0ELb0ELb1ELb1ELb0ELb1ELb0ELb1ELb1ELb1ELb0ELb0EEENS1_21CollectiveEpilogueFwdINS6_IJSA_SA_SB_EEES9_NS_10bfloat16_tESF_Li256ELb1ELb1ELb0ELb1EEENS1_36VarlenDynamicPersistentTileSchedulerILi128ELi224ELi256ELi128ELb0ELb1ELb1ELb0ELb1ELb1EEEEEEEEEvNT_6ParamsE,"aw",@nobits
	.sectionflags	@""
	.align	16
	.zero		1024


//--------------------- .nv.shared._ZN7cutlass13device_kernelIN5flash11enable_sm90INS1_16FlashAttnFwdSm90INS1_25CollectiveMainloopFwdSm90ILi2EN4cute5tupleIJNS5_1CILi1EEES8_S8_EEENS6_IJNS7_ILi128EEENS7_ILi192EEESA_EEELi128ENS_12float_e4m3_tEfNS_4arch4Sm90ELb0ELb1ELb1ELb0ELb0ELb0ELb0ELb1ELb1ELb1ELb0ELb0EEENS1_21CollectiveEpilogueFwdINS6_IJSA_SA_SB_EEES9_NS_10bfloat16_tESF_Li256ELb0ELb1ELb0ELb1EEENS1_30DynamicPersistentTileSchedulerILi256ELi128ELb0ELb1ELb1EEEEEEEEEvNT_6ParamsE --------------------------
	.section	.nv.shared._ZN7cutlass13device_kernelIN5flash11enable_sm90INS1_16FlashAttnFwdSm90INS1_25CollectiveMainloopFwdSm90ILi2EN4cute5tupleIJNS5_1CILi1EEES8_S8_EEENS6_IJNS7_ILi128EEENS7_ILi192EEESA_EEELi128ENS_12float_e4m3_tEfNS_4arch4Sm90ELb0ELb1ELb1ELb0ELb0ELb0ELb0ELb1ELb1ELb1ELb0ELb0EEENS1_21CollectiveEpilogueFwdINS6_IJSA_SA_SB_EEES9_NS_10bfloat16_tESF_Li256ELb0ELb1ELb0ELb1EEENS1_30DynamicPersistentTileSchedulerILi256ELi128ELb0ELb1ELb1EEEEEEEEEvNT_6ParamsE,"aw",@nobits
	.sectionflags	@""
	.align	16
	.zero		1024


//--------------------- .nv.shared._ZN7cutlass13device_kernelIN5flash11enable_sm90INS1_16FlashAttnFwdSm90INS1_25CollectiveMainloopFwdSm90ILi2EN4cute5tupleIJNS5_1CILi1EEES8_S8_EEENS6_IJNS7_ILi128EEENS7_ILi192EEESA_EEELi128ENS_12float_e4m3_tEfNS_4arch4Sm90ELb0ELb1ELb1ELb1ELb0ELb0ELb0ELb1ELb1ELb1ELb0ELb0EEENS1_21CollectiveEpilogueFwdINS6_IJSA_SA_SB_EEES9_NS_10bfloat16_tESF_Li256ELb1ELb1ELb0ELb1EEENS1_36VarlenDynamicPersistentTileSchedulerILi128ELi192ELi256ELi128ELb0ELb1ELb1ELb1ELb0ELb1EEEEEEEEEvNT_6ParamsE --------------------------
	.section	.nv.shared._ZN7cutlass13device_kernelIN5flash11enable_sm90INS1_16FlashAttnFwdSm90INS1_25CollectiveMainloopFwdSm90ILi2EN4cute5tupleIJNS5_1CILi1EEES8_S8_EEENS6_IJNS7_ILi128EEENS7_ILi192EEESA_EEELi128ENS_12float_e4m3_tEfNS_4arch4Sm90ELb0ELb1ELb1ELb1ELb0ELb0ELb0ELb1ELb1ELb1ELb0ELb0EEENS1_21CollectiveEpilogueFwdINS6_IJSA_SA_SB_EEES9_NS_10bfloat16_tESF_Li256ELb1ELb1ELb0ELb1EEENS1_36VarlenDynamicPersistentTileSchedulerILi128ELi192ELi256ELi128ELb0ELb1ELb1ELb1ELb0ELb1EEEEEEEEEvNT_6ParamsE,"aw",@nobits
	.sectionflags	@""
	.align	16
	.zero		1024


//--------------------- .nv.shared._ZN7cutlass13device_kernelIN5flash11enable_sm90INS1_16FlashAttnFwdSm90INS1_25CollectiveMainloopFwdSm90ILi2EN4cute5tupleIJNS5_1CILi1EEES8_S8_EEENS6_IJNS7_ILi128EEENS7_ILi192EEESA_EEELi128ENS_12float_e4m3_tEfNS_4arch4Sm90ELb0ELb1ELb1ELb1ELb0ELb1ELb0ELb1ELb1ELb1ELb0ELb0EEENS1_21CollectiveEpilogueFwdINS6_IJSA_SA_SB_EEES9_NS_10bfloat16_tESF_Li256ELb1ELb1ELb0ELb1EEENS1_36VarlenDynamicPersistentTileSchedulerILi128ELi192ELi256ELi128ELb0ELb1ELb1ELb1ELb0ELb1EEEEEEEEEvNT_6ParamsE --------------------------
	.section	.nv.shared._ZN7cutlass13device_kernelIN5flash11enable_sm90INS1_16FlashAttnFwdSm90INS1_25CollectiveMainloopFwdSm90ILi2EN4cute5tupleIJNS5_1CILi1EEES8_S8_EEENS6_IJNS7_ILi128EEENS7_ILi192EEESA_EEELi128ENS_12float_e4m3_tEfNS_4arch4Sm90ELb0ELb1ELb1ELb1ELb0ELb1ELb0ELb1ELb1ELb1ELb0ELb0EEENS1_21CollectiveEpilogueFwdINS6_IJSA_SA_SB_EEES9_NS_10bfloat16_tESF_Li256ELb1ELb1ELb0ELb1EEENS1_36VarlenDynamicPersistentTileSchedulerILi128ELi192ELi256ELi128ELb0ELb1ELb1ELb1ELb0ELb1EEEEEEEEEvNT_6ParamsE,"aw",@nobits
	.sectionflags	@""
	.align	16
	.zero		1024


//--------------------- .nv.shared._ZN7cutlass13device_kernelIN5flash11enable_sm90INS1_16FlashAttnFwdSm90INS1_25CollectiveMainloopFwdSm90ILi2EN4cute5tupleIJNS5_1CILi1EEES8_S8_EEENS6_IJNS7_ILi128EEENS7_ILi224EEESA_EEELi128ENS_12float_e4m3_tEfNS_4arch4Sm90ELb1ELb0ELb1ELb0ELb0ELb0ELb0ELb1ELb1ELb1ELb0ELb0EEENS1_21CollectiveEpilogueFwdINS6_IJSA_SA_SB_EEES9_NS_10bfloat16_tESF_Li256ELb0ELb1ELb0ELb1EEENS1_30DynamicPersistentTileSchedulerILi256ELi128ELb0ELb1ELb1EEEEEEEEEvNT_6ParamsE --------------------------
	.section	.nv.shared._ZN7cutlass13device_kernelIN5flash11enable_sm90INS1_16FlashAttnFwdSm90INS1_25CollectiveMainloopFwdSm90ILi2EN4cute5tupleIJNS5_1CILi1EEES8_S8_EEENS6_IJNS7_ILi128EEENS7_ILi224EEESA_EEELi128ENS_12float_e4m3_tEfNS_4arch4Sm90ELb1ELb0ELb1ELb0ELb0ELb0ELb0ELb1ELb1ELb1ELb0ELb0EEENS1_21CollectiveEpilogueFwdINS6_IJSA_SA_SB_EEES9_NS_10bfloat16_tESF_Li256ELb0ELb1ELb0ELb1EEENS1_30DynamicPersistentTileSchedulerILi256ELi128ELb0ELb1ELb1EEEEEEEEEvNT_6ParamsE,"aw",@nobits
	.sectionflags	@""
	.align	16
	.zero		1024


//--------------------- .nv.shared._ZN7cutlass13device_kernelIN5flash11enable_sm90INS1_16FlashAttnFwdSm90INS1_25CollectiveMainloopFwdSm90ILi2EN4cute5tupleIJNS5_1CILi1EEES8_S8_EEENS6_IJNS7_ILi128EEENS7_ILi224EEESA_EEELi128ENS_12float_e4m3_tEfNS_4arch4Sm90ELb1ELb0ELb1ELb1ELb0ELb0ELb0ELb1ELb1ELb1ELb0ELb0EEENS1_21CollectiveEpilogueFwdINS6_IJSA_SA_SB_EEES9_NS_10bfloat16_tESF_Li256ELb1ELb1ELb0ELb1EEENS1_36VarlenDynamicPersistentTileSchedulerILi128ELi224ELi256ELi128ELb0ELb1ELb1ELb1ELb1ELb1EEEEEEEEEvNT_6ParamsE --------------------------
	.section	.nv.shared._ZN7cutlass13device_kernelIN5flash11enable_sm90INS1_16FlashAttnFwdSm90INS1_25CollectiveMainloopFwdSm90ILi2EN4cute5tupleIJNS5_1CILi1EEES8_S8_EEENS6_IJNS7_ILi128EEENS7_ILi224EEESA_EEELi128ENS_12float_e4m3_tEfNS_4arch4Sm90ELb1ELb0ELb1ELb1ELb0ELb0ELb0ELb1ELb1ELb1ELb0ELb0EEENS1_21CollectiveEpilogueFwdINS6_IJSA_SA_SB_EEES9_NS_10bfloat16_tESF_Li256ELb1ELb1ELb0ELb1EEENS1_36VarlenDynamicPersistentTileSchedulerILi128ELi224ELi256ELi128ELb0ELb1ELb1ELb1ELb1ELb1EEEEEEEEEvNT_6ParamsE,"aw",@nobits
	.sectionflags	@""
	.align	16
	.zero		1024


//--------------------- .nv.shared._ZN7cutlass13device_kernelIN5flash11enable_sm90INS1_16FlashAttnFwdSm90INS1_25CollectiveMainloopFwdSm90ILi2EN4cute5tupleIJNS5_1CILi1EEES8_S8_EEENS6_IJNS7_ILi128EEENS7_ILi224EEESA_EEELi128ENS_12float_e4m3_tEfNS_4arch4Sm90ELb1ELb0ELb1ELb1ELb0ELb1ELb0ELb1ELb1ELb1ELb0ELb0EEENS1_21CollectiveEpilogueFwdINS6_IJSA_SA_SB_EEES9_NS_10bfloat16_tESF_Li256ELb1ELb1ELb0ELb1EEENS1_36VarlenDynamicPersistentTileSchedulerILi128ELi224ELi256ELi128ELb0ELb1ELb1ELb1ELb1ELb1EEEEEEEEEvNT_6ParamsE --------------------------
	.section	.nv.shared._ZN7cutlass13device_kernelIN5flash11enable_sm90INS1_16FlashAttnFwdSm90INS1_25CollectiveMainloopFwdSm90ILi2EN4cute5tupleIJNS5_1CILi1EEES8_S8_EEENS6_IJNS7_ILi128EEENS7_ILi224EEESA_EEELi128ENS_12float_e4m3_tEfNS_4arch4Sm90ELb1ELb0ELb1ELb1ELb0ELb1ELb0ELb1ELb1ELb1ELb0ELb0EEENS1_21CollectiveEpilogueFwdINS6_IJSA_SA_SB_EEES9_NS_10bfloat16_tESF_Li256ELb1ELb1ELb0ELb1EEENS1_36VarlenDynamicPersistentTileSchedulerILi128ELi224ELi256ELi128ELb0ELb1ELb1ELb1ELb1ELb1EEEEEEEEEvNT_6ParamsE,"aw",@nobits
	.sectionflags	@""
	.align	16
	.zero		1024


//--------------------- .nv.constant0._ZN7cutlass13device_kernelIN5flash11enable_sm90INS1_16FlashAttnFwdSm90INS1_25CollectiveMainloopFwdSm90ILi2EN4cute5tupleIJNS5_1CILi1EEES8_S8_EEENS6_IJNS7_ILi128EEENS7_ILi224EEESA_EEELi128ENS_12float_e4m3_tEfNS_4arch4Sm90ELb0ELb0ELb1ELb0ELb0ELb0ELb0ELb1ELb1ELb1ELb0ELb0EEENS1_21CollectiveEpilogueFwdINS6_IJSA_SA_SB_EEES9_NS_10bfloat16_tESF_Li256ELb0ELb1ELb0ELb1EEENS1_29StaticPersistentTileSchedulerILb0EEEEEEEEEvNT_6ParamsE --------------------------
	.section	.nv.constant0._ZN7cutlass13device_kernelIN5flash11enable_sm90INS1_16FlashAttnFwdSm90INS1_25CollectiveMainloopFwdSm90ILi2EN4cute5tupleIJNS5_1CILi1EEES8_S8_EEENS6_IJNS7_ILi128EEENS7_ILi224EEESA_EEELi128ENS_12float_e4m3_tEfNS_4arch4Sm90ELb0ELb0ELb1ELb0ELb0ELb0ELb0ELb1ELb1ELb1ELb0ELb0EEENS1_21CollectiveEpilogueFwdINS6_IJSA_SA_SB_EEES9_NS_10bfloat16_tESF_Li256ELb0ELb1ELb0ELb1EEENS1_29StaticPersistentTileSchedulerILb0EEEEEEEEEvNT_6ParamsE,"a",@progbits
	.sectionflags	@""
	.align	4
.nv.constant0._ZN7cutlass13device_kernelIN5flash11enable_sm90INS1_16FlashAttnFwdSm90INS1_25CollectiveMainloopFwdSm90ILi2EN4cute5tupleIJNS5_1CILi1EEES8_S8_EEENS6_IJNS7_ILi128EEENS7_ILi224EEESA_EEELi128ENS_12float_e4m3_tEfNS_4arch4Sm90ELb0ELb0ELb1ELb0ELb0ELb0ELb0ELb1ELb1ELb1ELb0ELb0EEENS1_21CollectiveEpilogueFwdINS6_IJSA_SA_SB_EEES9_NS_10bfloat16_tESF_Li256ELb0ELb1ELb0ELb1EEENS1_29StaticPersistentTileSchedulerILb0EEEEEEEEEvNT_6ParamsE:
	.zero		3200


//--------------------- .nv.constant0._ZN7cutlass13device_kernelIN5flash11enable_sm90INS1_16FlashAttnFwdSm90INS1_25CollectiveMainloopFwdSm90ILi2EN4cute5tupleIJNS5_1CILi1EEES8_S8_EEENS6_IJNS7_ILi128EEENS7_ILi224EEESA_EEELi128ENS_12float_e4m3_tEfNS_4arch4Sm90ELb0ELb0ELb1ELb1ELb0ELb0ELb0ELb1ELb1ELb1ELb0ELb0EEENS1_21CollectiveEpilogueFwdINS6_IJSA_SA_SB_EEES9_NS_10bfloat16_tESF_Li256ELb1ELb1ELb0ELb1EEENS1_36VarlenDynamicPersistentTileSchedulerILi128ELi224ELi256ELi128ELb0ELb1ELb1ELb0ELb1ELb1EEEEEEEEEvNT_6ParamsE --------------------------
	.section	.nv.constant0._ZN7cutlass13device_kernelIN5flash11enable_sm90INS1_16FlashAttnFwdSm90INS1_25CollectiveMainloopFwdSm90ILi2EN4cute5tupleIJNS5_1CILi1EEES8_S8_EEENS6_IJNS7_ILi128EEENS7_ILi224EEESA_EEELi128ENS_12float_e4m3_tEfNS_4arch4Sm90ELb0ELb0ELb1ELb1ELb0ELb0ELb0ELb1ELb1ELb1ELb0ELb0EEENS1_21CollectiveEpilogueFwdINS6_IJSA_SA_SB_EEES9_NS_10bfloat16_tESF_Li256ELb1ELb1ELb0ELb1EEENS1_36VarlenDynamicPersistentTileSchedulerILi128ELi224ELi256ELi128ELb0ELb1ELb1ELb0ELb1ELb1EEEEEEEEEvNT_6ParamsE,"a",@progbits
	.sectionflags	@""
	.align	4
.nv.constant0._ZN7cutlass13device_kernelIN5flash11enable_sm90INS1_16FlashAttnFwdSm90INS1_25CollectiveMainloopFwdSm90ILi2EN4cute5tupleIJNS5_1CILi1EEES8_S8_EEENS6_IJNS7_ILi128EEENS7_ILi224EEESA_EEELi128ENS_12float_e4m3_tEfNS_4arch4Sm90ELb0ELb0ELb1ELb1ELb0ELb0ELb0ELb1ELb1ELb1ELb0ELb0EEENS1_21CollectiveEpilogueFwdINS6_IJSA_SA_SB_EEES9_NS_10bfloat16_tESF_Li256ELb1ELb1ELb0ELb1EEENS1_36VarlenDynamicPersistentTileSchedulerILi128ELi224ELi256ELi128ELb0ELb1ELb1ELb0ELb1ELb1EEEEEEEEEvNT_6ParamsE:
	.zero		3328


//--------------------- .nv.constant0._ZN7cutlass13device_kernelIN5flash11enable_sm90INS1_16FlashAttnFwdSm90INS1_25CollectiveMainloopFwdSm90ILi2EN4cute5tupleIJNS5_1CILi1EEES8_S8_EEENS6_IJNS7_ILi128EEENS7_ILi224EEESA_EEELi128ENS_12float_e4m3_tEfNS_4arch4Sm90ELb0ELb0ELb1ELb1ELb0ELb1ELb0ELb1ELb1ELb1ELb0ELb0EEENS1_21CollectiveEpilogueFwdINS6_IJSA_SA_SB_EEES9_NS_10bfloat16_tESF_Li256ELb1ELb1ELb0ELb1EEENS1_36VarlenDynamicPersistentTileSchedulerILi128ELi224ELi256ELi128ELb0ELb1ELb1ELb0ELb1ELb1EEEEEEEEEvNT_6ParamsE --------------------------
	.section	.nv.constant0._ZN7cutlass13device_kernelIN5flash11enable_sm90INS1_16FlashAttnFwdSm90INS1_25CollectiveMainloopFwdSm90ILi2EN4cute5tupleIJNS5_1CILi1EEES8_S8_EEENS6_IJNS7_ILi128EEENS7_ILi224EEESA_EEELi128ENS_12float_e4m3_tEfNS_4arch4Sm90ELb0ELb0ELb1ELb1ELb0ELb1ELb0ELb1ELb1ELb1ELb0ELb0EEENS1_21CollectiveEpilogueFwdINS6_IJSA_SA_SB_EEES9_NS_10bfloat16_tESF_Li256ELb1ELb1ELb0ELb1EEENS1_36VarlenDynamicPersistentTileSchedulerILi128ELi224ELi256ELi128ELb0ELb1ELb1ELb0ELb1ELb1EEEEEEEEEvNT_6ParamsE,"a",@progbits
	.sectionflags	@""
	.align	4
.nv.constant0._ZN7cutlass13device_kernelIN5flash11enable_sm90INS1_16FlashAttnFwdSm90INS1_25CollectiveMainloopFwdSm90ILi2EN4cute5tupleIJNS5_1CILi1EEES8_S8_EEENS6_IJNS7_ILi128EEENS7_ILi224EEESA_EEELi128ENS_12float_e4m3_tEfNS_4arch4Sm90ELb0ELb0ELb1ELb1ELb0ELb1ELb0ELb1ELb1ELb1ELb0ELb0EEENS1_21CollectiveEpilogueFwdINS6_IJSA_SA_SB_EEES9_NS_10bfloat16_tESF_Li256ELb1ELb1ELb0ELb1EEENS1_36VarlenDynamicPersistentTileSchedulerILi128ELi224ELi256ELi128ELb0ELb1ELb1ELb0ELb1ELb1EEEEEEEEEvNT_6ParamsE:
	.zero		3328


//--------------------- .nv.constant0._ZN7cutlass13device_kernelIN5flash11enable_sm90INS1_16FlashAttnFwdSm90INS1_25CollectiveMainloopFwdSm90ILi2EN4cute5tupleIJNS5_1CILi1EEES8_S8_EEENS6_IJNS7_ILi128EEENS7_ILi192EEESA_EEELi128ENS_12float_e4m3_tEfNS_4arch4Sm90ELb0ELb1ELb1ELb0ELb0ELb0ELb0ELb1ELb1ELb1ELb0ELb0EEENS1_21CollectiveEpilogueFwdINS6_IJSA_SA_SB_EEES9_NS_10bfloat16_tESF_Li256ELb0ELb1ELb0ELb1EEENS1_30DynamicPersistentTileSchedulerILi256ELi128ELb0ELb1ELb1EEEEEEEEEvNT_6ParamsE --------------------------
	.section	.nv.constant0._ZN7cutlass13device_kernelIN5flash11enable_sm90INS1_16FlashAttnFwdSm90INS1_25CollectiveMainloopFwdSm90ILi2EN4cute5tupleIJNS5_1CILi1EEES8_S8_EEENS6_IJNS7_ILi128EEENS7_ILi192EEESA_EEELi128ENS_12float_e4m3_tEfNS_4arch4Sm90ELb0ELb1ELb1ELb0ELb0ELb0ELb0ELb1ELb1ELb1ELb0ELb0EEENS1_21CollectiveEpilogueFwdINS6_IJSA_SA_SB_EEES9_NS_10bfloat16_tESF_Li256ELb0ELb1ELb0ELb1EEENS1_30DynamicPersistentTileSchedulerILi256ELi128ELb0ELb1ELb1EEEEEEEEEvNT_6ParamsE,"a",@progbits
	.sectionflags	@""
	.align	4
.nv.constant0._ZN7cutlass13device_kernelIN5flash11enable_sm90INS1_16FlashAttnFwdSm90INS1_25CollectiveMainloopFwdSm90ILi2EN4cute5tupleIJNS5_1CILi1EEES8_S8_EEENS6_IJNS7_ILi128EEENS7_ILi192EEESA_EEELi128ENS_12float_e4m3_tEfNS_4arch4Sm90ELb0ELb1ELb1ELb0ELb0ELb0ELb0ELb1ELb1ELb1ELb0ELb0EEENS1_21CollectiveEpilogueFwdINS6_IJSA_SA_SB_EEES9_NS_10bfloat16_tESF_Li256ELb0ELb1ELb0ELb1EEENS1_30DynamicPersistentTileSchedulerILi256ELi128ELb0ELb1ELb1EEEEEEEEEvNT_6ParamsE:
	.zero		3328


//--------------------- .nv.constant0._ZN7cutlass13device_kernelIN5flash11enable_sm90INS1_16FlashAttnFwdSm90INS1_25CollectiveMainloopFwdSm90ILi2EN4cute5tupleIJNS5_1CILi1EEES8_S8_EEENS6_IJNS7_ILi128EEENS7_ILi192EEESA_EEELi128ENS_12float_e4m3_tEfNS_4arch4Sm90ELb0ELb1ELb1ELb1ELb0ELb0ELb0ELb1ELb1ELb1ELb0ELb0EEENS1_21CollectiveEpilogueFwdINS6_IJSA_SA_SB_EEES9_NS_10bfloat16_tESF_Li256ELb1ELb1ELb0ELb1EEENS1_36VarlenDynamicPersistentTileSchedulerILi128ELi192ELi256ELi128ELb0ELb1ELb1ELb1ELb0ELb1EEEEEEEEEvNT_6ParamsE --------------------------
	.section	.nv.constant0._ZN7cutlass13device_kernelIN5flash11enable_sm90INS1_16FlashAttnFwdSm90INS1_25CollectiveMainloopFwdSm90ILi2EN4cute5tupleIJNS5_1CILi1EEES8_S8_EEENS6_IJNS7_ILi128EEENS7_ILi192EEESA_EEELi128ENS_12float_e4m3_tEfNS_4arch4Sm90ELb0ELb1ELb1ELb1ELb0ELb0ELb0ELb1ELb1ELb1ELb0ELb0EEENS1_21CollectiveEpilogueFwdINS6_IJSA_SA_SB_EEES9_NS_10bfloat16_tESF_Li256ELb1ELb1ELb0ELb1EEENS1_36VarlenDynamicPersistentTileSchedulerILi128ELi192ELi256ELi128ELb0ELb1ELb1ELb1ELb0ELb1EEEEEEEEEvNT_6ParamsE,"a",@progbits
	.sectionflags	@""
	.align	4
.nv.constant0._ZN7cutlass13device_kernelIN5flash11enable_sm90INS1_16FlashAttnFwdSm90INS1_25CollectiveMainloopFwdSm90ILi2EN4cute5tupleIJNS5_1CILi1EEES8_S8_EEENS6_IJNS7_ILi128EEENS7_ILi192EEESA_EEELi128ENS_12float_e4m3_tEfNS_4arch4Sm90ELb0ELb1ELb1ELb1ELb0ELb0ELb0ELb1ELb1ELb1ELb0ELb0EEENS1_21CollectiveEpilogueFwdINS6_IJSA_SA_SB_EEES9_NS_10bfloat16_tESF_Li256ELb1ELb1ELb0ELb1EEENS1_36VarlenDynamicPersistentTileSchedulerILi128ELi192ELi256ELi128ELb0ELb1ELb1ELb1ELb0ELb1EEEEEEEEEvNT_6ParamsE:
	.zero		3328


//--------------------- .nv.constant0._ZN7cutlass13device_kernelIN5flash11enable_sm90INS1_16FlashAttnFwdSm90INS1_25CollectiveMainloopFwdSm90ILi2EN4cute5tupleIJNS5_1CILi1EEES8_S8_EEENS6_IJNS7_ILi128EEENS7_ILi192EEESA_EEELi128ENS_12float_e4m3_tEfNS_4arch4Sm90ELb0ELb1ELb1ELb1ELb0ELb1ELb0ELb1ELb1ELb1ELb0ELb0EEENS1_21CollectiveEpilogueFwdINS6_IJSA_SA_SB_EEES9_NS_10bfloat16_tESF_Li256ELb1ELb1ELb0ELb1EEENS1_36VarlenDynamicPersistentTileSchedulerILi128ELi192ELi256ELi128ELb0ELb1ELb1ELb1ELb0ELb1EEEEEEEEEvNT_6ParamsE --------------------------
	.section	.nv.constant0._ZN7cutlass13device_kernelIN5flash11enable_sm90INS1_16FlashAttnFwdSm90INS1_25CollectiveMainloopFwdSm90ILi2EN4cute5tupleIJNS5_1CILi1EEES8_S8_EEENS6_IJNS7_ILi128EEENS7_ILi192EEESA_EEELi128ENS_12float_e4m3_tEfNS_4arch4Sm90ELb0ELb1ELb1ELb1ELb0ELb1ELb0ELb1ELb1ELb1ELb0ELb0EEENS1_21CollectiveEpilogueFwdINS6_IJSA_SA_SB_EEES9_NS_10bfloat16_tESF_Li256ELb1ELb1ELb0ELb1EEENS1_36VarlenDynamicPersistentTileSchedulerILi128ELi192ELi256ELi128ELb0ELb1ELb1ELb1ELb0ELb1EEEEEEEEEvNT_6ParamsE,"a",@progbits
	.sectionflags	@""
	.align	4
.nv.constant0._ZN7cutlass13device_kernelIN5flash11enable_sm90INS1_16FlashAttnFwdSm90INS1_25CollectiveMainloopFwdSm90ILi2EN4cute5tupleIJNS5_1CILi1EEES8_S8_EEENS6_IJNS7_ILi128EEENS7_ILi192EEESA_EEELi128ENS_12float_e4m3_tEfNS_4arch4Sm90ELb0ELb1ELb1ELb1ELb0ELb1ELb0ELb1ELb1ELb1ELb0ELb0EEENS1_21CollectiveEpilogueFwdINS6_IJSA_SA_SB_EEES9_NS_10bfloat16_tESF_Li256ELb1ELb1ELb0ELb1EEENS1_36VarlenDynamicPersistentTileSchedulerILi128ELi192ELi256ELi128ELb0ELb1ELb1ELb1ELb0ELb1EEEEEEEEEvNT_6ParamsE:
	.zero		3328


//--------------------- .nv.constant0._ZN7cutlass13device_kernelIN5flash11enable_sm90INS1_16FlashAttnFwdSm90INS1_25CollectiveMainloopFwdSm90ILi2EN4cute5tupleIJNS5_1CILi1EEES8_S8_EEENS6_IJNS7_ILi128EEENS7_ILi224EEESA_EEELi128ENS_12float_e4m3_tEfNS_4arch4Sm90ELb1ELb0ELb1ELb0ELb0ELb0ELb0ELb1ELb1ELb1ELb0ELb0EEENS1_21CollectiveEpilogueFwdINS6_IJSA_SA_SB_EEES9_NS_10bfloat16_tESF_Li256ELb0ELb1ELb0ELb1EEENS1_30DynamicPersistentTileSchedulerILi256ELi128ELb0ELb1ELb1EEEEEEEEEvNT_6ParamsE --------------------------
	.section	.nv.constant0._ZN7cutlass13device_kernelIN5flash11enable_sm90INS1_16FlashAttnFwdSm90INS1_25CollectiveMainloopFwdSm90ILi2EN4cute5tupleIJNS5_1CILi1EEES8_S8_EEENS6_IJNS7_ILi128EEENS7_ILi224EEESA_EEELi128ENS_12float_e4m3_tEfNS_4arch4Sm90ELb1ELb0ELb1ELb0ELb0ELb0ELb0ELb1ELb1ELb1ELb0ELb0EEENS1_21CollectiveEpilogueFwdINS6_IJSA_SA_SB_EEES9_NS_10bfloat16_tESF_Li256ELb0ELb1ELb0ELb1EEENS1_30DynamicPersistentTileSchedulerILi256ELi128ELb0ELb1ELb1EEEEEEEEEvNT_6ParamsE,"a",@progbits
	.sectionflags	@""
	.align	4
.nv.constant0._ZN7cutlass13device_kernelIN5flash11enable_sm90INS1_16FlashAttnFwdSm90INS1_25CollectiveMainloopFwdSm90ILi2EN4cute5tupleIJNS5_1CILi1EEES8_S8_EEENS6_IJNS7_ILi128EEENS7_ILi224EEESA_EEELi128ENS_12float_e4m3_tEfNS_4arch4Sm90ELb1ELb0ELb1ELb0ELb0ELb0ELb0ELb1ELb1ELb1ELb0ELb0EEENS1_21CollectiveEpilogueFwdINS6_IJSA_SA_SB_EEES9_NS_10bfloat16_tESF_Li256ELb0ELb1ELb0ELb1EEENS1_30DynamicPersistentTileSchedulerILi256ELi128ELb0ELb1ELb1EEEEEEEEEvNT_6ParamsE:
	.zero		3328


//--------------------- .nv.constant0._ZN7cutlass13device_kernelIN5flash11enable_sm90INS1_16FlashAttnFwdSm90INS1_25CollectiveMainloopFwdSm90ILi2EN4cute5tupleIJNS5_1CILi1EEES8_S8_EEENS6_IJNS7_ILi128EEENS7_ILi224EEESA_EEELi128ENS_12float_e4m3_tEfNS_4arch4Sm90ELb1ELb0ELb1ELb1ELb0ELb0ELb0ELb1ELb1ELb1ELb0ELb0EEENS1_21CollectiveEpilogueFwdINS6_IJSA_SA_SB_EEES9_NS_10bfloat16_tESF_Li256ELb1ELb1ELb0ELb1EEENS1_36VarlenDynamicPersistentTileSchedulerILi128ELi224ELi256ELi128ELb0ELb1ELb1ELb1ELb1ELb1EEEEEEEEEvNT_6ParamsE --------------------------
	.section	.nv.constant0._ZN7cutlass13device_kernelIN5flash11enable_sm90INS1_16FlashAttnFwdSm90INS1_25CollectiveMainloopFwdSm90ILi2EN4cute5tupleIJNS5_1CILi1EEES8_S8_EEENS6_IJNS7_ILi128EEENS7_ILi224EEESA_EEELi128ENS_12float_e4m3_tEfNS_4arch4Sm90ELb1ELb0ELb1ELb1ELb0ELb0ELb0ELb1ELb1ELb1ELb0ELb0EEENS1_21CollectiveEpilogueFwdINS6_IJSA_SA_SB_EEES9_NS_10bfloat16_tESF_Li256ELb1ELb1ELb0ELb1EEENS1_36VarlenDynamicPersistentTileSchedulerILi128ELi224ELi256ELi128ELb0ELb1ELb1ELb1ELb1ELb1EEEEEEEEEvNT_6ParamsE,"a",@progbits
	.sectionflags	@""
	.align	4
.nv.constant0._ZN7cutlass13device_kernelIN5flash11enable_sm90INS1_16FlashAttnFwdSm90INS1_25CollectiveMainloopFwdSm90ILi2EN4cute5tupleIJNS5_1CILi1EEES8_S8_EEENS6_IJNS7_ILi128EEENS7_ILi224EEESA_EEELi128ENS_12float_e4m3_tEfNS_4arch4Sm90ELb1ELb0ELb1ELb1ELb0ELb0ELb0ELb1ELb1ELb1ELb0ELb0EEENS1_21CollectiveEpilogueFwdINS6_IJSA_SA_SB_EEES9_NS_10bfloat16_tESF_Li256ELb1ELb1ELb0ELb1EEENS1_36VarlenDynamicPersistentTileSchedulerILi128ELi224ELi256ELi128ELb0ELb1ELb1ELb1ELb1ELb1EEEEEEEEEvNT_6ParamsE:
	.zero		3328


//--------------------- .nv.constant0._ZN7cutlass13device_kernelIN5flash11enable_sm90INS1_16FlashAttnFwdSm90INS1_25CollectiveMainloopFwdSm90ILi2EN4cute5tupleIJNS5_1CILi1EEES8_S8_EEENS6_IJNS7_ILi128EEENS7_ILi224EEESA_EEELi128ENS_12float_e4m3_tEfNS_4arch4Sm90ELb1ELb0ELb1ELb1ELb0ELb1ELb0ELb1ELb1ELb1ELb0ELb0EEENS1_21CollectiveEpilogueFwdINS6_IJSA_SA_SB_EEES9_NS_10bfloat16_tESF_Li256ELb1ELb1ELb0ELb1EEENS1_36VarlenDynamicPersistentTileSchedulerILi128ELi224ELi256ELi128ELb0ELb1ELb1ELb1ELb1ELb1EEEEEEEEEvNT_6ParamsE --------------------------
	.section	.nv.constant0._ZN7cutlass13device_kernelIN5flash11enable_sm90INS1_16FlashAttnFwdSm90INS1_25CollectiveMainloopFwdSm90ILi2EN4cute5tupleIJNS5_1CILi1EEES8_S8_EEENS6_IJNS7_ILi128EEENS7_ILi224EEESA_EEELi128ENS_12float_e4m3_tEfNS_4arch4Sm90ELb1ELb0ELb1ELb1ELb0ELb1ELb0ELb1ELb1ELb1ELb0ELb0EEENS1_21CollectiveEpilogueFwdINS6_IJSA_SA_SB_EEES9_NS_10bfloat16_tESF_Li256ELb1ELb1ELb0ELb1EEENS1_36VarlenDynamicPersistentTileSchedulerILi128ELi224ELi256ELi128ELb0ELb1ELb1ELb1ELb1ELb1EEEEEEEEEvNT_6ParamsE,"a",@progbits
	.sectionflags	@""
	.align	4
.nv.constant0._ZN7cutlass13device_kernelIN5flash11enable_sm90INS1_16FlashAttnFwdSm90INS1_25CollectiveMainloopFwdSm90ILi2EN4cute5tupleIJNS5_1CILi1EEES8_S8_EEENS6_IJNS7_ILi128EEENS7_ILi224EEESA_EEELi128ENS_12float_e4m3_tEfNS_4arch4Sm90ELb1ELb0ELb1ELb1ELb0ELb1ELb0ELb1ELb1ELb1ELb0ELb0EEENS1_21CollectiveEpilogueFwdINS6_IJSA_SA_SB_EEES9_NS_10bfloat16_tESF_Li256ELb1ELb1ELb0ELb1EEENS1_36VarlenDynamicPersistentTileSchedulerILi128ELi224ELi256ELi128ELb0ELb1ELb1ELb1ELb1ELb1EEEEEEEEEvNT_6ParamsE:
	.zero		3328


//--------------------- SYMBOLS --------------------------

	.type		.nv.reservedSmem.offset0,@object
	.size		.nv.reservedSmem.offset0,0x4
	.type		__assertfail,@function
